	.target	sm_90a

	.elftype	@"ET_EXEC"


//--------------------- .note.nv.tkinfo           --------------------------
	.section	.note.nv.tkinfo,"",@"SHT_NOTE"
	.sectionflags	@"SHF_NOTE_NV_TKINFO"
	.tkinfo
        /*0018*/ 	.word	0x00000002
        /*0030*/ 	.string	""
        /*0030*/ 	.string	"ptxas"
        /*0030*/ 	.string	"Cuda compilation tools, release 13.0, V13.0.88"
        /*0030*/ 	.string	"Build cuda_13.0.r13.0/compiler.36424714_0"
        /*0030*/ 	.string	"-arch sm_90a -m 64 "



//--------------------- .note.nv.cuinfo           --------------------------
	.section	.note.nv.cuinfo,"",@"SHT_NOTE"
	.sectionflags	@"SHF_NOTE_NV_CUINFO"
        /*0018*/ 	.short	0x0002
        /*001a*/ 	.short	0x005a
        /*001c*/ 	.short	0x0082
	.zero		2


//--------------------- .nv.info                  --------------------------
	.section	.nv.info,"",@"SHT_CUDA_INFO"
	.align	4


	//----- nvinfo : EIATTR_REGCOUNT
	.align		4
        /*0000*/ 	.byte	0x04, 0x2f
        /*0002*/ 	.short	(.L_19 - .L_18)
	.align		4
.L_18:
        /*0004*/ 	.word	index@(_ZN7cutlass13device_kernelIN5flash11enable_sm90INS1_16FlashAttnFwdSm90INS1_25CollectiveMainloopFwdSm90ILi2EN4cute5tupleIJNS5_1CILi1EEES8_S8_EEENS6_IJNS7_ILi192EEENS7_ILi128EEENS7_ILi64EEEEEELi64ENS_6half_tEfNS_4arch4Sm90ELb1ELb0ELb1ELb1ELb1ELb1ELb0ELb1ELb1ELb1ELb1ELb0EEENS1_21CollectiveEpilogueFwdINS6_IJSA_SC_SB_EEES9_SE_SG_Li384ELb1ELb1ELb1ELb0EEENS1_36VarlenDynamicPersistentTileSchedulerILi192ELi128ELi384ELi128ELb1ELb1ELb1ELb1ELb1ELb1EEEEEEEEEvNT_6ParamsE)
        /*0008*/ 	.word	0x00000080


	//----- nvinfo : EIATTR_FRAME_SIZE
	.align		4
.L_19:
        /*000c*/ 	.byte	0x04, 0x11
        /*000e*/ 	.short	(.L_21 - .L_20)
	.align		4
.L_20:
        /*0010*/ 	.word	index@(_ZN7cutlass13device_kernelIN5flash11enable_sm90INS1_16FlashAttnFwdSm90INS1_25CollectiveMainloopFwdSm90ILi2EN4cute5tupleIJNS5_1CILi1EEES8_S8_EEENS6_IJNS7_ILi192EEENS7_ILi128EEENS7_ILi64EEEEEELi64ENS_6half_tEfNS_4arch4Sm90ELb1ELb0ELb1ELb1ELb1ELb1ELb0ELb1ELb1ELb1ELb1ELb0EEENS1_21CollectiveEpilogueFwdINS6_IJSA_SC_SB_EEES9_SE_SG_Li384ELb1ELb1ELb1ELb0EEENS1_36VarlenDynamicPersistentTileSchedulerILi192ELi128ELi384ELi128ELb1ELb1ELb1ELb1ELb1ELb1EEEEEEEEEvNT_6ParamsE)
        /*0014*/ 	.word	0x00000068


	//----- nvinfo : EIATTR_REGCOUNT
	.align		4
.L_21:
        /*0018*/ 	.byte	0x04, 0x2f
        /*001a*/ 	.short	(.L_23 - .L_22)
	.align		4
.L_22:
        /*001c*/ 	.word	index@(_ZN7cutlass13device_kernelIN5flash11enable_sm90INS1_16FlashAttnFwdSm90INS1_25CollectiveMainloopFwdSm90ILi2EN4cute5tupleIJNS5_1CILi1EEES8_S8_EEENS6_IJNS7_ILi192EEENS7_ILi128EEENS7_ILi64EEEEEELi64ENS_6half_tEfNS_4arch4Sm90ELb1ELb0ELb1ELb1ELb1ELb0ELb0ELb1ELb1ELb1ELb1ELb0EEENS1_21CollectiveEpilogueFwdINS6_IJSA_SC_SB_EEES9_SE_SG_Li384ELb1ELb1ELb1ELb0EEENS1_36VarlenDynamicPersistentTileSchedulerILi192ELi128ELi384ELi128ELb1ELb1ELb1ELb1ELb1ELb1EEEEEEEEEvNT_6ParamsE)
        /*0020*/ 	.word	0x00000080


	//----- nvinfo : EIATTR_FRAME_SIZE
	.align		4
.L_23:
        /*0024*/ 	.byte	0x04, 0x11
        /*0026*/ 	.short	(.L_25 - .L_24)
	.align		4
.L_24:
        /*0028*/ 	.word	index@(_ZN7cutlass13device_kernelIN5flash11enable_sm90INS1_16FlashAttnFwdSm90INS1_25CollectiveMainloopFwdSm90ILi2EN4cute5tupleIJNS5_1CILi1EEES8_S8_EEENS6_IJNS7_ILi192EEENS7_ILi128EEENS7_ILi64EEEEEELi64ENS_6half_tEfNS_4arch4Sm90ELb1ELb0ELb1ELb1ELb1ELb0ELb0ELb1ELb1ELb1ELb1ELb0EEENS1_21CollectiveEpilogueFwdINS6_IJSA_SC_SB_EEES9_SE_SG_Li384ELb1ELb1ELb1ELb0EEENS1_36VarlenDynamicPersistentTileSchedulerILi192ELi128ELi384ELi128ELb1ELb1ELb1ELb1ELb1ELb1EEEEEEEEEvNT_6ParamsE)
        /*002c*/ 	.word	0x00000040


	//----- nvinfo : EIATTR_REGCOUNT
	.align		4
.L_25:
        /*0030*/ 	.byte	0x04, 0x2f
        /*0032*/ 	.short	(.L_27 - .L_26)
	.align		4
.L_26:
        /*0034*/ 	.word	index@(_ZN7cutlass13device_kernelIN5flash11enable_sm90INS1_16FlashAttnFwdSm90INS1_25CollectiveMainloopFwdSm90ILi2EN4cute5tupleIJNS5_1CILi1EEES8_S8_EEENS6_IJNS7_ILi192EEENS7_ILi128EEENS7_ILi64EEEEEELi64ENS_6half_tEfNS_4arch4Sm90ELb1ELb0ELb1ELb0ELb1ELb0ELb0ELb1ELb1ELb1ELb1ELb0EEENS1_21CollectiveEpilogueFwdINS6_IJSA_SC_SB_EEES9_SE_SG_Li384ELb0ELb1ELb1ELb0EEENS1_19SingleTileSchedulerILb0ELb1ELb1ELi192EEEEEEEEEvNT_6ParamsE)
        /*0038*/ 	.word	0x00000080


	//----- nvinfo : EIATTR_FRAME_SIZE
	.align		4
.L_27:
        /*003c*/ 	.byte	0x04, 0x11
        /*003e*/ 	.short	(.L_29 - .L_28)
	.align		4
.L_28:
        /*0040*/ 	.word	index@(_ZN7cutlass13device_kernelIN5flash11enable_sm90INS1_16FlashAttnFwdSm90INS1_25CollectiveMainloopFwdSm90ILi2EN4cute5tupleIJNS5_1CILi1EEES8_S8_EEENS6_IJNS7_ILi192EEENS7_ILi128EEENS7_ILi64EEEEEELi64ENS_6half_tEfNS_4arch4Sm90ELb1ELb0ELb1ELb0ELb1ELb0ELb0ELb1ELb1ELb1ELb1ELb0EEENS1_21CollectiveEpilogueFwdINS6_IJSA_SC_SB_EEES9_SE_SG_Li384ELb0ELb1ELb1ELb0EEENS1_19SingleTileSchedulerILb0ELb1ELb1ELi192EEEEEEEEEvNT_6ParamsE)
        /*0044*/ 	.word	0x00000008


	//----- nvinfo : EIATTR_REGCOUNT
	.align		4
.L_29:
        /*0048*/ 	.byte	0x04, 0x2f
        /*004a*/ 	.short	(.L_31 - .L_30)
	.align		4
.L_30:
        /*004c*/ 	.word	index@(_ZN7cutlass13device_kernelIN5flash11enable_sm90INS1_16FlashAttnFwdSm90INS1_25CollectiveMainloopFwdSm90ILi2EN4cute5tupleIJNS5_1CILi1EEES8_S8_EEENS6_IJNS7_ILi192EEENS7_ILi128EEENS7_ILi64EEEEEELi64ENS_6half_tEfNS_4arch4Sm90ELb0ELb1ELb1ELb1ELb1ELb1ELb0ELb1ELb1ELb1ELb1ELb0EEENS1_21CollectiveEpilogueFwdINS6_IJSA_SC_SB_EEES9_SE_SG_Li384ELb1ELb1ELb1ELb0EEENS1_36VarlenDynamicPersistentTileSchedulerILi192ELi128ELi384ELi128ELb1ELb1ELb1ELb1ELb0ELb1EEEEEEEEEvNT_6ParamsE)
        /*0050*/ 	.word	0x00000080


	//----- nvinfo : EIATTR_FRAME_SIZE
	.align		4
.L_31:
        /*0054*/ 	.byte	0x04, 0x11
        /*0056*/ 	.short	(.L_33 - .L_32)
	.align		4
.L_32:
        /*0058*/ 	.word	index@(_ZN7cutlass13device_kernelIN5flash11enable_sm90INS1_16FlashAttnFwdSm90INS1_25CollectiveMainloopFwdSm90ILi2EN4cute5tupleIJNS5_1CILi1EEES8_S8_EEENS6_IJNS7_ILi192EEENS7_ILi128EEENS7_ILi64EEEEEELi64ENS_6half_tEfNS_4arch4Sm90ELb0ELb1ELb1ELb1ELb1ELb1ELb0ELb1ELb1ELb1ELb1ELb0EEENS1_21CollectiveEpilogueFwdINS6_IJSA_SC_SB_EEES9_SE_SG_Li384ELb1ELb1ELb1ELb0EEENS1_36VarlenDynamicPersistentTileSchedulerILi192ELi128ELi384ELi128ELb1ELb1ELb1ELb1ELb0ELb1EEEEEEEEEvNT_6ParamsE)
        /*005c*/ 	.word	0x00000068


	//----- nvinfo : EIATTR_REGCOUNT
	.align		4
.L_33:
        /*0060*/ 	.byte	0x04, 0x2f
        /*0062*/ 	.short	(.L_35 - .L_34)
	.align		4
.L_34:
        /*0064*/ 	.word	index@(_ZN7cutlass13device_kernelIN5flash11enable_sm90INS1_16FlashAttnFwdSm90INS1_25CollectiveMainloopFwdSm90ILi2EN4cute5tupleIJNS5_1CILi1EEES8_S8_EEENS6_IJNS7_ILi192EEENS7_ILi128EEENS7_ILi64EEEEEELi64ENS_6half_tEfNS_4arch4Sm90ELb0ELb1ELb1ELb1ELb1ELb0ELb0ELb1ELb1ELb1ELb1ELb0EEENS1_21CollectiveEpilogueFwdINS6_IJSA_SC_SB_EEES9_SE_SG_Li384ELb1ELb1ELb1ELb0EEENS1_36VarlenDynamicPersistentTileSchedulerILi192ELi128ELi384ELi128ELb1ELb1ELb1ELb1ELb0ELb1EEEEEEEEEvNT_6ParamsE)
        /*0068*/ 	.word	0x00000080


	//----- nvinfo : EIATTR_FRAME_SIZE
	.align		4
.L_35:
        /*006c*/ 	.byte	0x04, 0x11
        /*006e*/ 	.short	(.L_37 - .L_36)
	.align		4
.L_36:
        /*0070*/ 	.word	index@(_ZN7cutlass13device_kernelIN5flash11enable_sm90INS1_16FlashAttnFwdSm90INS1_25CollectiveMainloopFwdSm90ILi2EN4cute5tupleIJNS5_1CILi1EEES8_S8_EEENS6_IJNS7_ILi192EEENS7_ILi128EEENS7_ILi64EEEEEELi64ENS_6half_tEfNS_4arch4Sm90ELb0ELb1ELb1ELb1ELb1ELb0ELb0ELb1ELb1ELb1ELb1ELb0EEENS1_21CollectiveEpilogueFwdINS6_IJSA_SC_SB_EEES9_SE_SG_Li384ELb1ELb1ELb1ELb0EEENS1_36VarlenDynamicPersistentTileSchedulerILi192ELi128ELi384ELi128ELb1ELb1ELb1ELb1ELb0ELb1EEEEEEEEEvNT_6ParamsE)
        /*0074*/ 	.word	0x00000040


	//----- nvinfo : EIATTR_REGCOUNT
	.align		4
.L_37:
        /*0078*/ 	.byte	0x04, 0x2f
        /*007a*/ 	.short	(.L_39 - .L_38)
	.align		4
.L_38:
        /*007c*/ 	.word	index@(_ZN7cutlass13device_kernelIN5flash11enable_sm90INS1_16FlashAttnFwdSm90INS1_25CollectiveMainloopFwdSm90ILi2EN4cute5tupleIJNS5_1CILi1EEES8_S8_EEENS6_IJNS7_ILi192EEENS7_ILi128EEENS7_ILi64EEEEEELi64ENS_6half_tEfNS_4arch4Sm90ELb0ELb1ELb1ELb0ELb1ELb0ELb0ELb1ELb1ELb1ELb1ELb0EEENS1_21CollectiveEpilogueFwdINS6_IJSA_SC_SB_EEES9_SE_SG_Li384ELb0ELb1ELb1ELb0EEENS1_19SingleTileSchedulerILb0ELb1ELb1ELi192EEEEEEEEEvNT_6ParamsE)
        /*0080*/ 	.word	0x00000080


	//----- nvinfo : EIATTR_FRAME_SIZE
	.align		4
.L_39:
        /*0084*/ 	.byte	0x04, 0x11
        /*0086*/ 	.short	(.L_41 - .L_40)
	.align		4
.L_40:
        /*0088*/ 	.word	index@(_ZN7cutlass13device_kernelIN5flash11enable_sm90INS1_16FlashAttnFwdSm90INS1_25CollectiveMainloopFwdSm90ILi2EN4cute5tupleIJNS5_1CILi1EEES8_S8_EEENS6_IJNS7_ILi192EEENS7_ILi128EEENS7_ILi64EEEEEELi64ENS_6half_tEfNS_4arch4Sm90ELb0ELb1ELb1ELb0ELb1ELb0ELb0ELb1ELb1ELb1ELb1ELb0EEENS1_21CollectiveEpilogueFwdINS6_IJSA_SC_SB_EEES9_SE_SG_Li384ELb0ELb1ELb1ELb0EEENS1_19SingleTileSchedulerILb0ELb1ELb1ELi192EEEEEEEEEvNT_6ParamsE)
        /*008c*/ 	.word	0x00000008


	//----- nvinfo : EIATTR_REGCOUNT
	.align		4
.L_41:
        /*0090*/ 	.byte	0x04, 0x2f
        /*0092*/ 	.short	(.L_43 - .L_42)
	.align		4
.L_42:
        /*0094*/ 	.word	index@(_ZN7cutlass13device_kernelIN5flash11enable_sm90INS1_16FlashAttnFwdSm90INS1_25CollectiveMainloopFwdSm90ILi2EN4cute5tupleIJNS5_1CILi1EEES8_S8_EEENS6_IJNS7_ILi192EEENS7_ILi128EEENS7_ILi64EEEEEELi64ENS_6half_tEfNS_4arch4Sm90ELb0ELb0ELb1ELb1ELb1ELb1ELb0ELb1ELb1ELb1ELb1ELb0EEENS1_21CollectiveEpilogueFwdINS6_IJSA_SC_SB_EEES9_SE_SG_Li384ELb1ELb1ELb1ELb0EEENS1_36VarlenDynamicPersistentTileSchedulerILi192ELi128ELi384ELi128ELb1ELb1ELb1ELb0ELb1ELb1EEEEEEEEEvNT_6ParamsE)
        /*0098*/ 	.word	0x00000080


	//----- nvinfo : EIATTR_FRAME_SIZE
	.align		4
.L_43:
        /*009c*/ 	.byte	0x04, 0x11
        /*009e*/ 	.short	(.L_45 - .L_44)
	.align		4
.L_44:
        /*00a0*/ 	.word	index@(_ZN7cutlass13device_kernelIN5flash11enable_sm90INS1_16FlashAttnFwdSm90INS1_25CollectiveMainloopFwdSm90ILi2EN4cute5tupleIJNS5_1CILi1EEES8_S8_EEENS6_IJNS7_ILi192EEENS7_ILi128EEENS7_ILi64EEEEEELi64ENS_6half_tEfNS_4arch4Sm90ELb0ELb0ELb1ELb1ELb1ELb1ELb0ELb1ELb1ELb1ELb1ELb0EEENS1_21CollectiveEpilogueFwdINS6_IJSA_SC_SB_EEES9_SE_SG_Li384ELb1ELb1ELb1ELb0EEENS1_36VarlenDynamicPersistentTileSchedulerILi192ELi128ELi384ELi128ELb1ELb1ELb1ELb0ELb1ELb1EEEEEEEEEvNT_6ParamsE)
        /*00a4*/ 	.word	0x00000068


	//----- nvinfo : EIATTR_REGCOUNT
	.align		4
.L_45:
        /*00a8*/ 	.byte	0x04, 0x2f
        /*00aa*/ 	.short	(.L_47 - .L_46)
	.align		4
.L_46:
        /*00ac*/ 	.word	index@(_ZN7cutlass13device_kernelIN5flash11enable_sm90INS1_16FlashAttnFwdSm90INS1_25CollectiveMainloopFwdSm90ILi2EN4cute5tupleIJNS5_1CILi1EEES8_S8_EEENS6_IJNS7_ILi192EEENS7_ILi128EEENS7_ILi64EEEEEELi64ENS_6half_tEfNS_4arch4Sm90ELb0ELb0ELb1ELb1ELb1ELb0ELb0ELb1ELb1ELb1ELb1ELb0EEENS1_21CollectiveEpilogueFwdINS6_IJSA_SC_SB_EEES9_SE_SG_Li384ELb1ELb1ELb1ELb0EEENS1_36VarlenDynamicPersistentTileSchedulerILi192ELi128ELi384ELi128ELb1ELb1ELb1ELb0ELb1ELb1EEEEEEEEEvNT_6ParamsE)
        /*00b0*/ 	.word	0x00000080


	//----- nvinfo : EIATTR_FRAME_SIZE
	.align		4
.L_47:
        /*00b4*/ 	.byte	0x04, 0x11
        /*00b6*/ 	.short	(.L_49 - .L_48)
	.align		4
.L_48:
        /*00b8*/ 	.word	index@(_ZN7cutlass13device_kernelIN5flash11enable_sm90INS1_16FlashAttnFwdSm90INS1_25CollectiveMainloopFwdSm90ILi2EN4cute5tupleIJNS5_1CILi1EEES8_S8_EEENS6_IJNS7_ILi192EEENS7_ILi128EEENS7_ILi64EEEEEELi64ENS_6half_tEfNS_4arch4Sm90ELb0ELb0ELb1ELb1ELb1ELb0ELb0ELb1ELb1ELb1ELb1ELb0EEENS1_21CollectiveEpilogueFwdINS6_IJSA_SC_SB_EEES9_SE_SG_Li384ELb1ELb1ELb1ELb0EEENS1_36VarlenDynamicPersistentTileSchedulerILi192ELi128ELi384ELi128ELb1ELb1ELb1ELb0ELb1ELb1EEEEEEEEEvNT_6ParamsE)
        /*00bc*/ 	.word	0x00000050


	//----- nvinfo : EIATTR_REGCOUNT
	.align		4
.L_49:
        /*00c0*/ 	.byte	0x04, 0x2f
        /*00c2*/ 	.short	(.L_51 - .L_50)
	.align		4
.L_50:
        /*00c4*/ 	.word	index@(_ZN7cutlass13device_kernelIN5flash11enable_sm90INS1_16FlashAttnFwdSm90INS1_25CollectiveMainloopFwdSm90ILi2EN4cute5tupleIJNS5_1CILi1EEES8_S8_EEENS6_IJNS7_ILi192EEENS7_ILi128EEENS7_ILi64EEEEEELi64ENS_6half_tEfNS_4arch4Sm90ELb0ELb0ELb1ELb0ELb1ELb0ELb0ELb1ELb1ELb1ELb1ELb0EEENS1_21CollectiveEpilogueFwdINS6_IJSA_SC_SB_EEES9_SE_SG_Li384ELb0ELb1ELb1ELb0EEENS1_19SingleTileSchedulerILb0ELb1ELb1ELi192EEEEEEEEEvNT_6ParamsE)
        /*00c8*/ 	.word	0x00000080


	//----- nvinfo : EIATTR_FRAME_SIZE
	.align		4
.L_51:
        /*00cc*/ 	.byte	0x04, 0x11
        /*00ce*/ 	.short	(.L_53 - .L_52)
	.align		4
.L_52:
        /*00d0*/ 	.word	index@(_ZN7cutlass13device_kernelIN5flash11enable_sm90INS1_16FlashAttnFwdSm90INS1_25CollectiveMainloopFwdSm90ILi2EN4cute5tupleIJNS5_1CILi1EEES8_S8_EEENS6_IJNS7_ILi192EEENS7_ILi128EEENS7_ILi64EEEEEELi64ENS_6half_tEfNS_4arch4Sm90ELb0ELb0ELb1ELb0ELb1ELb0ELb0ELb1ELb1ELb1ELb1ELb0EEENS1_21CollectiveEpilogueFwdINS6_IJSA_SC_SB_EEES9_SE_SG_Li384ELb0ELb1ELb1ELb0EEENS1_19SingleTileSchedulerILb0ELb1ELb1ELi192EEEEEEEEEvNT_6ParamsE)
        /*00d4*/ 	.word	0x00000008


	//----- nvinfo : EIATTR_MIN_STACK_SIZE
	.align		4
.L_53:
        /*00d8*/ 	.byte	0x04, 0x12
        /*00da*/ 	.short	(.L_55 - .L_54)
	.align		4
.L_54:
        /*00dc*/ 	.word	index@(_ZN7cutlass13device_kernelIN5flash11enable_sm90INS1_16FlashAttnFwdSm90INS1_25CollectiveMainloopFwdSm90ILi2EN4cute5tupleIJNS5_1CILi1EEES8_S8_EEENS6_IJNS7_ILi192EEENS7_ILi128EEENS7_ILi64EEEEEELi64ENS_6half_tEfNS_4arch4Sm90ELb0ELb0ELb1ELb0ELb1ELb0ELb0ELb1ELb1ELb1ELb1ELb0EEENS1_21CollectiveEpilogueFwdINS6_IJSA_SC_SB_EEES9_SE_SG_Li384ELb0ELb1ELb1ELb0EEENS1_19SingleTileSchedulerILb0ELb1ELb1ELi192EEEEEEEEEvNT_6ParamsE)
        /*00e0*/ 	.word	0x00000008


	//----- nvinfo : EIATTR_MIN_STACK_SIZE
	.align		4
.L_55:
        /*00e4*/ 	.byte	0x04, 0x12
        /*00e6*/ 	.short	(.L_57 - .L_56)
	.align		4
.L_56:
        /*00e8*/ 	.word	index@(_ZN7cutlass13device_kernelIN5flash11enable_sm90INS1_16FlashAttnFwdSm90INS1_25CollectiveMainloopFwdSm90ILi2EN4cute5tupleIJNS5_1CILi1EEES8_S8_EEENS6_IJNS7_ILi192EEENS7_ILi128EEENS7_ILi64EEEEEELi64ENS_6half_tEfNS_4arch4Sm90ELb0ELb0ELb1ELb1ELb1ELb0ELb0ELb1ELb1ELb1ELb1ELb0EEENS1_21CollectiveEpilogueFwdINS6_IJSA_SC_SB_EEES9_SE_SG_Li384ELb1ELb1ELb1ELb0EEENS1_36VarlenDynamicPersistentTileSchedulerILi192ELi128ELi384ELi128ELb1ELb1ELb1ELb0ELb1ELb1EEEEEEEEEvNT_6ParamsE)
        /*00ec*/ 	.word	0x00000050


	//----- nvinfo : EIATTR_MIN_STACK_SIZE
	.align		4
.L_57:
        /*00f0*/ 	.byte	0x04, 0x12
        /*00f2*/ 	.short	(.L_59 - .L_58)
	.align		4
.L_58:
        /*00f4*/ 	.word	index@(_ZN7cutlass13device_kernelIN5flash11enable_sm90INS1_16FlashAttnFwdSm90INS1_25CollectiveMainloopFwdSm90ILi2EN4cute5tupleIJNS5_1CILi1EEES8_S8_EEENS6_IJNS7_ILi192EEENS7_ILi128EEENS7_ILi64EEEEEELi64ENS_6half_tEfNS_4arch4Sm90ELb0ELb0ELb1ELb1ELb1ELb1ELb0ELb1ELb1ELb1ELb1ELb0EEENS1_21CollectiveEpilogueFwdINS6_IJSA_SC_SB_EEES9_SE_SG_Li384ELb1ELb1ELb1ELb0EEENS1_36VarlenDynamicPersistentTileSchedulerILi192ELi128ELi384ELi128ELb1ELb1ELb1ELb0ELb1ELb1EEEEEEEEEvNT_6ParamsE)
        /*00f8*/ 	.word	0x00000068


	//----- nvinfo : EIATTR_MIN_STACK_SIZE
	.align		4
.L_59:
        /*00fc*/ 	.byte	0x04, 0x12
        /*00fe*/ 	.short	(.L_61 - .L_60)
	.align		4
.L_60:
        /*0100*/ 	.word	index@(_ZN7cutlass13device_kernelIN5flash11enable_sm90INS1_16FlashAttnFwdSm90INS1_25CollectiveMainloopFwdSm90ILi2EN4cute5tupleIJNS5_1CILi1EEES8_S8_EEENS6_IJNS7_ILi192EEENS7_ILi128EEENS7_ILi64EEEEEELi64ENS_6half_tEfNS_4arch4Sm90ELb0ELb1ELb1ELb0ELb1ELb0ELb0ELb1ELb1ELb1ELb1ELb0EEENS1_21CollectiveEpilogueFwdINS6_IJSA_SC_SB_EEES9_SE_SG_Li384ELb0ELb1ELb1ELb0EEENS1_19SingleTileSchedulerILb0ELb1ELb1ELi192EEEEEEEEEvNT_6ParamsE)
        /*0104*/ 	.word	0x00000008


	//----- nvinfo : EIATTR_MIN_STACK_SIZE
	.align		4
.L_61:
        /*0108*/ 	.byte	0x04, 0x12
        /*010a*/ 	.short	(.L_63 - .L_62)
	.align		4
.L_62:
        /*010c*/ 	.word	index@(_ZN7cutlass13device_kernelIN5flash11enable_sm90INS1_16FlashAttnFwdSm90INS1_25CollectiveMainloopFwdSm90ILi2EN4cute5tupleIJNS5_1CILi1EEES8_S8_EEENS6_IJNS7_ILi192EEENS7_ILi128EEENS7_ILi64EEEEEELi64ENS_6half_tEfNS_4arch4Sm90ELb0ELb1ELb1ELb1ELb1ELb0ELb0ELb1ELb1ELb1ELb1ELb0EEENS1_21CollectiveEpilogueFwdINS6_IJSA_SC_SB_EEES9_SE_SG_Li384ELb1ELb1ELb1ELb0EEENS1_36VarlenDynamicPersistentTileSchedulerILi192ELi128ELi384ELi128ELb1ELb1ELb1ELb1ELb0ELb1EEEEEEEEEvNT_6ParamsE)
        /*0110*/ 	.word	0x00000040


	//----- nvinfo : EIATTR_MIN_STACK_SIZE
	.align		4
.L_63:
        /*0114*/ 	.byte	0x04, 0x12
        /*0116*/ 	.short	(.L_65 - .L_64)
	.align		4
.L_64:
        /*0118*/ 	.word	index@(_ZN7cutlass13device_kernelIN5flash11enable_sm90INS1_16FlashAttnFwdSm90INS1_25CollectiveMainloopFwdSm90ILi2EN4cute5tupleIJNS5_1CILi1EEES8_S8_EEENS6_IJNS7_ILi192EEENS7_ILi128EEENS7_ILi64EEEEEELi64ENS_6half_tEfNS_4arch4Sm90ELb0ELb1ELb1ELb1ELb1ELb1ELb0ELb1ELb1ELb1ELb1ELb0EEENS1_21CollectiveEpilogueFwdINS6_IJSA_SC_SB_EEES9_SE_SG_Li384ELb1ELb1ELb1ELb0EEENS1_36VarlenDynamicPersistentTileSchedulerILi192ELi128ELi384ELi128ELb1ELb1ELb1ELb1ELb0ELb1EEEEEEEEEvNT_6ParamsE)
        /*011c*/ 	.word	0x00000068


	//----- nvinfo : EIATTR_MIN_STACK_SIZE
	.align		4
.L_65:
        /*0120*/ 	.byte	0x04, 0x12
        /*0122*/ 	.short	(.L_67 - .L_66)
	.align		4
.L_66:
        /*0124*/ 	.word	index@(_ZN7cutlass13device_kernelIN5flash11enable_sm90INS1_16FlashAttnFwdSm90INS1_25CollectiveMainloopFwdSm90ILi2EN4cute5tupleIJNS5_1CILi1EEES8_S8_EEENS6_IJNS7_ILi192EEENS7_ILi128EEENS7_ILi64EEEEEELi64ENS_6half_tEfNS_4arch4Sm90ELb1ELb0ELb1ELb0ELb1ELb0ELb0ELb1ELb1ELb1ELb1ELb0EEENS1_21CollectiveEpilogueFwdINS6_IJSA_SC_SB_EEES9_SE_SG_Li384ELb0ELb1ELb1ELb0EEENS1_19SingleTileSchedulerILb0ELb1ELb1ELi192EEEEEEEEEvNT_6ParamsE)
        /*0128*/ 	.word	0x00000008


	//----- nvinfo : EIATTR_MIN_STACK_SIZE
	.align		4
.L_67:
        /*012c*/ 	.byte	0x04, 0x12
        /*012e*/ 	.short	(.L_69 - .L_68)
	.align		4
.L_68:
        /*0130*/ 	.word	index@(_ZN7cutlass13device_kernelIN5flash11enable_sm90INS1_16FlashAttnFwdSm90INS1_25CollectiveMainloopFwdSm90ILi2EN4cute5tupleIJNS5_1CILi1EEES8_S8_EEENS6_IJNS7_ILi192EEENS7_ILi128EEENS7_ILi64EEEEEELi64ENS_6half_tEfNS_4arch4Sm90ELb1ELb0ELb1ELb1ELb1ELb0ELb0ELb1ELb1ELb1ELb1ELb0EEENS1_21CollectiveEpilogueFwdINS6_IJSA_SC_SB_EEES9_SE_SG_Li384ELb1ELb1ELb1ELb0EEENS1_36VarlenDynamicPersistentTileSchedulerILi192ELi128ELi384ELi128ELb1ELb1ELb1ELb1ELb1ELb1EEEEEEEEEvNT_6ParamsE)
        /*0134*/ 	.word	0x00000040


	//----- nvinfo : EIATTR_MIN_STACK_SIZE
	.align		4
.L_69:
        /*0138*/ 	.byte	0x04, 0x12
        /*013a*/ 	.short	(.L_71 - .L_70)
	.align		4
.L_70:
        /*013c*/ 	.word	index@(_ZN7cutlass13device_kernelIN5flash11enable_sm90INS1_16FlashAttnFwdSm90INS1_25CollectiveMainloopFwdSm90ILi2EN4cute5tupleIJNS5_1CILi1EEES8_S8_EEENS6_IJNS7_ILi192EEENS7_ILi128EEENS7_ILi64EEEEEELi64ENS_6half_tEfNS_4arch4Sm90ELb1ELb0ELb1ELb1ELb1ELb1ELb0ELb1ELb1ELb1ELb1ELb0EEENS1_21CollectiveEpilogueFwdINS6_IJSA_SC_SB_EEES9_SE_SG_Li384ELb1ELb1ELb1ELb0EEENS1_36VarlenDynamicPersistentTileSchedulerILi192ELi128ELi384ELi128ELb1ELb1ELb1ELb1ELb1ELb1EEEEEEEEEvNT_6ParamsE)
        /*0140*/ 	.word	0x00000068
.L_71:


//--------------------- .nv.compat                --------------------------
	.section	.nv.compat,"",@"SHT_CUDA_COMPAT_INFO"
	.align	4
        /*0000*/ 	.byte	0x02, 0x09, 0x01, 0x00, 0x02, 0x02, 0x04, 0x00, 0x02, 0x05, 0x05, 0x00, 0x03, 0x07, 0x01, 0x01
        /*0010*/ 	.byte	0x02, 0x03, 0x01, 0x00, 0x02, 0x06, 0x01, 0x00, 0x04, 0x0b, 0x08, 0x00, 0x00, 0x00, 0x00, 0x00
        /*0020*/ 	.byte	0x00, 0x00, 0x00, 0x00


//--------------------- .nv.info._ZN7cutlass13device_kernelIN5flash11enable_sm90INS1_16FlashAttnFwdSm90INS1_25CollectiveMainloopFwdSm90ILi2EN4cute5tupleIJNS5_1CILi1EEES8_S8_EEENS6_IJNS7_ILi192EEENS7_ILi128EEENS7_ILi64EEEEEELi64ENS_6half_tEfNS_4arch4Sm90ELb0ELb0ELb1ELb0ELb1ELb0ELb0ELb1ELb1ELb1ELb1ELb0EEENS1_21CollectiveEpilogueFwdINS6_IJSA_SC_SB_EEES9_SE_SG_Li384ELb0ELb1ELb1ELb0EEENS1_19SingleTileSchedulerILb0ELb1ELb1ELi192EEEEEEEEEvNT_6ParamsE --------------------------
	.section	.nv.info._ZN7cutlass13device_kernelIN5flash11enable_sm90INS1_16FlashAttnFwdSm90INS1_25CollectiveMainloopFwdSm90ILi2EN4cute5tupleIJNS5_1CILi1EEES8_S8_EEENS6_IJNS7_ILi192EEENS7_ILi128EEENS7_ILi64EEEEEELi64ENS_6half_tEfNS_4arch4Sm90ELb0ELb0ELb1ELb0ELb1ELb0ELb0ELb1ELb1ELb1ELb1ELb0EEENS1_21CollectiveEpilogueFwdINS6_IJSA_SC_SB_EEES9_SE_SG_Li384ELb0ELb1ELb1ELb0EEENS1_19SingleTileSchedulerILb0ELb1ELb1ELi192EEEEEEEEEvNT_6ParamsE,"",@"SHT_CUDA_INFO"
	.sectionflags	@""
	.align	4


	//----- nvinfo : EIATTR_CUDA_API_VERSION
	.align		4
        /*0000*/ 	.byte	0x04, 0x37
        /*0002*/ 	.short	(.L_73 - .L_72)
.L_72:
        /*0004*/ 	.word	0x00000082


	//----- nvinfo : EIATTR_KPARAM_INFO
	.align		4
.L_73:
        /*0008*/ 	.byte	0x04, 0x17
        /*000a*/ 	.short	(.L_75 - .L_74)
.L_74:
        /*000c*/ 	.word	0x00000000
        /*0010*/ 	.short	0x0000
        /*0012*/ 	.short	0x0070
        /*0014*/ 	.byte	0x00, 0xf0, 0x01, 0x28


	//----- nvinfo : EIATTR_SPARSE_MMA_MASK
	.align		4
.L_75:
        /*0018*/ 	.byte	0x03, 0x50
        /*001a*/ 	.short	0x0000


	//----- nvinfo : EIATTR_MAXREG_COUNT
	.align		4
        /*001c*/ 	.byte	0x03, 0x1b
        /*001e*/ 	.short	0x0080


	//----- nvinfo : EIATTR_NUM_BARRIERS
	.align		4
        /*0020*/ 	.byte	0x02, 0x4c
        /*0022*/ 	.byte	0x10
	.zero		1


	//----- nvinfo : EIATTR_EXTERNS
	.align		4
        /*0024*/ 	.byte	0x04, 0x0f
        /*0026*/ 	.short	(.L_77 - .L_76)


	//   ....[0]....
	.align		4
.L_76:
        /*0028*/ 	.word	index@(__assertfail)


	//----- nvinfo : EIATTR_ANNOTATIONS
	.align		4
.L_77:
        /*002c*/ 	.byte	0x04, 0x55
        /*002e*/ 	.short	(.L_79 - .L_78)


	//   ....[0]....
.L_78:
        /*0030*/ 	.word	0x00000001
        /*0034*/ 	.byte	0xb0, 0x85, 0x00, 0x00, 0x01, 0x00, 0x00, 0x00, 0x10, 0x9e, 0x00, 0x00


	//----- nvinfo : EIATTR_MERCURY_ISA_VERSION
	.align		4
.L_79:
        /*0040*/ 	.byte	0x03, 0x5f
        /*0042*/ 	.short	0x0101


	//----- nvinfo : EIATTR_INT_WARP_WIDE_INSTR_OFFSETS
	.align		4
        /*0044*/ 	.byte	0x04, 0x31
        /*0046*/ 	.short	(.L_81 - .L_80)


	//   ....[0]....
.L_80:
        /*0048*/ 	.word	0x000000c0


	//   ....[1]....
        /*004c*/ 	.word	0x000000d0


	//   ....[2]....
        /*0050*/ 	.word	0x00000170


	//----- nvinfo : EIATTR_COOP_GROUP_MASK_REGIDS
	.align		4
.L_81:
        /*0054*/ 	.byte	0x04, 0x29
        /*0056*/ 	.short	(.L_83 - .L_82)


	//   ....[0]....
.L_82:
        /*0058*/ 	.word	0xffffffff


	//   ....[1]....
        /*005c*/ 	.word	0xffffffff


	//   ....[2]....
        /*0060*/ 	.word	0xffffffff


	//   ....[3]....
        /*0064*/ 	.word	0xffffffff


	//   ....[4]....
        /*0068*/ 	.word	0xffffffff


	//   ....[5]....
        /*006c*/ 	.word	0xffffffff


	//   ....[6]....
        /*0070*/ 	.word	0xffffffff


	//   ....[7]....
        /*0074*/ 	.word	0xffffffff


	//   ....[8]....
        /*0078*/ 	.word	0xffffffff


	//   ....[9]....
        /*007c*/ 	.word	0xffffffff


	//   ....[10]....
        /*0080*/ 	.word	0xffffffff


	//   ....[11]....
        /*0084*/ 	.word	0xffffffff


	//   ....[12]....
        /*0088*/ 	.word	0xffffffff


	//   ....[13]....
        /*008c*/ 	.word	0xffffffff


	//   ....[14]....
        /*0090*/ 	.word	0xffffffff


	//   ....[15]....
        /*0094*/ 	.word	0xffffffff


	//   ....[16]....
        /*0098*/ 	.word	0xffffffff


	//   ....[17]....
        /*009c*/ 	.word	0xffffffff


	//   ....[18]....
        /*00a0*/ 	.word	0xffffffff


	//   ....[19]....
        /*00a4*/ 	.word	0xffffffff


	//   ....[20]....
        /*00a8*/ 	.word	0xffffffff


	//   ....[21]....
        /*00ac*/ 	.word	0xffffffff


	//   ....[22]....
        /*00b0*/ 	.word	0xffffffff


	//   ....[23]....
        /*00b4*/ 	.word	0xffffffff


	//   ....[24]....
        /*00b8*/ 	.word	0xffffffff


	//   ....[25]....
        /*00bc*/ 	.word	0xffffffff


	//   ....[26]....
        /*00c0*/ 	.word	0xffffffff


	//   ....[27]....
        /*00c4*/ 	.word	0xffffffff


	//   ....[28]....
        /*00c8*/ 	.word	0xffffffff


	//   ....[29]....
        /*00cc*/ 	.word	0xffffffff


	//   ....[30]....
        /*00d0*/ 	.word	0xffffffff


	//   ....[31]....
        /*00d4*/ 	.word	0xffffffff


	//   ....[32]....
        /*00d8*/ 	.word	0xffffffff


	//   ....[33]....
        /*00dc*/ 	.word	0xffffffff


	//   ....[34]....
        /*00e0*/ 	.word	0xffffffff


	//   ....[35]....
        /*00e4*/ 	.word	0xffffffff


	//   ....[36]....
        /*00e8*/ 	.word	0xffffffff


	//   ....[37]....
        /*00ec*/ 	.word	0xffffffff


	//   ....[38]....
        /*00f0*/ 	.word	0xffffffff


	//   ....[39]....
        /*00f4*/ 	.word	0xffffffff


	//   ....[40]....
        /*00f8*/ 	.word	0xffffffff


	//   ....[41]....
        /*00fc*/ 	.word	0xffffffff


	//   ....[42]....
        /*0100*/ 	.word	0xffffffff


	//   ....[43]....
        /*0104*/ 	.word	0xffffffff


	//   ....[44]....
        /*0108*/ 	.word	0xffffffff


	//   ....[45]....
        /*010c*/ 	.word	0xffffffff


	//   ....[46]....
        /*0110*/ 	.word	0xffffffff


	//   ....[47]....
        /*0114*/ 	.word	0xffffffff


	//   ....[48]....
        /*0118*/ 	.word	0xffffffff


	//   ....[49]....
        /*011c*/ 	.word	0xffffffff


	//   ....[50]....
        /*0120*/ 	.word	0xffffffff


	//   ....[51]....
        /*0124*/ 	.word	0xffffffff


	//   ....[52]....
        /*0128*/ 	.word	0xffffffff


	//   ....[53]....
        /*012c*/ 	.word	0xffffffff


	//   ....[54]....
        /*0130*/ 	.word	0xffffffff


	//   ....[55]....
        /*0134*/ 	.word	0xffffffff


	//   ....[56]....
        /*0138*/ 	.word	0xffffffff


	//   ....[57]....
        /*013c*/ 	.word	0xffffffff


	//   ....[58]....
        /*0140*/ 	.word	0xffffffff


	//   ....[59]....
        /*0144*/ 	.word	0xffffffff


	//   ....[60]....
        /*0148*/ 	.word	0xffffffff


	//   ....[61]....
        /*014c*/ 	.word	0xffffffff


	//   ....[62]....
        /*0150*/ 	.word	0xffffffff


	//   ....[63]....
        /*0154*/ 	.word	0xffffffff


	//   ....[64]....
        /*0158*/ 	.word	0xffffffff


	//   ....[65]....
        /*015c*/ 	.word	0xffffffff


	//   ....[66]....
        /*0160*/ 	.word	0xffffffff


	//   ....[67]....
        /*0164*/ 	.word	0xffffffff


	//   ....[68]....
        /*0168*/ 	.word	0xffffffff


	//   ....[69]....
        /*016c*/ 	.word	0xffffffff


	//   ....[70]....
        /*0170*/ 	.word	0xffffffff


	//   ....[71]....
        /*0174*/ 	.word	0xffffffff


	//   ....[72]....
        /*0178*/ 	.word	0xffffffff


	//   ....[73]....
        /*017c*/ 	.word	0xffffffff


	//   ....[74]....
        /*0180*/ 	.word	0xffffffff


	//   ....[75]....
        /*0184*/ 	.word	0xffffffff


	//   ....[76]....
        /*0188*/ 	.word	0xffffffff


	//   ....[77]....
        /*018c*/ 	.word	0xffffffff


	//   ....[78]....
        /*0190*/ 	.word	0xffffffff


	//   ....[79]....
        /*0194*/ 	.word	0xffffffff


	//   ....[80]....
        /*0198*/ 	.word	0xffffffff


	//   ....[81]....
        /*019c*/ 	.word	0xffffffff


	//   ....[82]....
        /*01a0*/ 	.word	0xffffffff


	//   ....[83]....
        /*01a4*/ 	.word	0xffffffff


	//   ....[84]....
        /*01a8*/ 	.word	0xffffffff


	//   ....[85]....
        /*01ac*/ 	.word	0xffffffff


	//   ....[86]....
        /*01b0*/ 	.word	0xffffffff


	//   ....[87]....
        /*01b4*/ 	.word	0xffffffff


	//   ....[88]....
        /*01b8*/ 	.word	0xffffffff


	//   ....[89]....
        /*01bc*/ 	.word	0xffffffff


	//   ....[90]....
        /*01c0*/ 	.word	0xffffffff


	//   ....[91]....
        /*01c4*/ 	.word	0xffffffff


	//   ....[92]....
        /*01c8*/ 	.word	0xffffffff


	//   ....[93]....
        /*01cc*/ 	.word	0xffffffff


	//   ....[94]....
        /*01d0*/ 	.word	0xffffffff


	//   ....[95]....
        /*01d4*/ 	.word	0xffffffff


	//   ....[96]....
        /*01d8*/ 	.word	0xffffffff


	//   ....[97]....
        /*01dc*/ 	.word	0xffffffff


	//   ....[98]....
        /*01e0*/ 	.word	0xffffffff


	//   ....[99]....
        /*01e4*/ 	.word	0xffffffff


	//   ....[100]....
        /*01e8*/ 	.word	0xffffffff


	//   ....[101]....
        /*01ec*/ 	.word	0xffffffff


	//   ....[102]....
        /*01f0*/ 	.word	0xffffffff


	//   ....[103]....
        /*01f4*/ 	.word	0xffffffff


	//   ....[104]....
        /*01f8*/ 	.word	0xffffffff


	//   ....[105]....
        /*01fc*/ 	.word	0xffffffff


	//   ....[106]....
        /*0200*/ 	.word	0xffffffff


	//   ....[107]....
        /*0204*/ 	.word	0xffffffff


	//   ....[108]....
        /*0208*/ 	.word	0xffffffff


	//   ....[109]....
        /*020c*/ 	.word	0xffffffff


	//   ....[110]....
        /*0210*/ 	.word	0xffffffff


	//   ....[111]....
        /*0214*/ 	.word	0xffffffff


	//   ....[112]....
        /*0218*/ 	.word	0xffffffff


	//   ....[113]....
        /*021c*/ 	.word	0xffffffff


	//   ....[114]....
        /*0220*/ 	.word	0xffffffff


	//   ....[115]....
        /*0224*/ 	.word	0xffffffff


	//   ....[116]....
        /*0228*/ 	.word	0xffffffff


	//   ....[117]....
        /*022c*/ 	.word	0x0500000f


	//   ....[118]....
        /*0230*/ 	.word	0x0500000f


	//   ....[119]....
        /*0234*/ 	.word	0x0500000f


	//   ....[120]....
        /*0238*/ 	.word	0x0500000f


	//   ....[121]....
        /*023c*/ 	.word	0x0500000f


	//   ....[122]....
        /*0240*/ 	.word	0x0500000f


	//   ....[123]....
        /*0244*/ 	.word	0x0500000f


	//   ....[124]....
        /*0248*/ 	.word	0x0500000f


	//   ....[125]....
        /*024c*/ 	.word	0x0500000f


	//   ....[126]....
        /*0250*/ 	.word	0x0500000f


	//   ....[127]....
        /*0254*/ 	.word	0x0500000f


	//   ....[128]....
        /*0258*/ 	.word	0x0500000f


	//   ....[129]....
        /*025c*/ 	.word	0x0500000f


	//   ....[130]....
        /*0260*/ 	.word	0x0500000f


	//   ....[131]....
        /*0264*/ 	.word	0x0500000f


	//   ....[132]....
        /*0268*/ 	.word	0x0500000f


	//   ....[133]....
        /*026c*/ 	.word	0x0500000f


	//   ....[134]....
        /*0270*/ 	.word	0x0500000f


	//   ....[135]....
        /*0274*/ 	.word	0x0500000f


	//   ....[136]....
        /*0278*/ 	.word	0x0500000f


	//   ....[137]....
        /*027c*/ 	.word	0x0500000f


	//   ....[138]....
        /*0280*/ 	.word	0x0500000f


	//   ....[139]....
        /*0284*/ 	.word	0x0500000f


	//   ....[140]....
        /*0288*/ 	.word	0x0500000f


	//   ....[141]....
        /*028c*/ 	.word	0x0500000f


	//   ....[142]....
        /*0290*/ 	.word	0x0500000f


	//   ....[143]....
        /*0294*/ 	.word	0x0500000f


	//   ....[144]....
        /*0298*/ 	.word	0x0500000f


	//   ....[145]....
        /*029c*/ 	.word	0x0500000f


	//   ....[146]....
        /*02a0*/ 	.word	0x0500000f


	//   ....[147]....
        /*02a4*/ 	.word	0x0500000f


	//   ....[148]....
        /*02a8*/ 	.word	0x0500000f


	//   ....[149]....
        /*02ac*/ 	.word	0x0500000f


	//   ....[150]....
        /*02b0*/ 	.word	0x0500000f


	//   ....[151]....
        /*02b4*/ 	.word	0x0500000f


	//   ....[152]....
        /*02b8*/ 	.word	0x0500000f


	//   ....[153]....
        /*02bc*/ 	.word	0x0500000f


	//   ....[154]....
        /*02c0*/ 	.word	0x0500000f


	//   ....[155]....
        /*02c4*/ 	.word	0x0500000f


	//   ....[156]....
        /*02c8*/ 	.word	0x0500000f


	//   ....[157]....
        /*02cc*/ 	.word	0x0500000f


	//   ....[158]....
        /*02d0*/ 	.word	0x0500000f


	//   ....[159]....
        /*02d4*/ 	.word	0x0500000f


	//   ....[160]....
        /*02d8*/ 	.word	0x0500000f


	//   ....[161]....
        /*02dc*/ 	.word	0x0500000f


	//   ....[162]....
        /*02e0*/ 	.word	0x0500000f


	//   ....[163]....
        /*02e4*/ 	.word	0x0500000f


	//   ....[164]....
        /*02e8*/ 	.word	0x0500000f


	//   ....[165]....
        /*02ec*/ 	.word	0x0500000f


	//   ....[166]....
        /*02f0*/ 	.word	0x0500000f


	//   ....[167]....
        /*02f4*/ 	.word	0x0500000f


	//   ....[168]....
        /*02f8*/ 	.word	0x0500000f


	//   ....[169]....
        /*02fc*/ 	.word	0x0500000f


	//   ....[170]....
        /*0300*/ 	.word	0x0500000f


	//   ....[171]....
        /*0304*/ 	.word	0x0500000f


	//   ....[172]....
        /*0308*/ 	.word	0x0500000f


	//   ....[173]....
        /*030c*/ 	.word	0x0500000f


	//   ....[174]....
        /*0310*/ 	.word	0x0500000f


	//   ....[175]....
        /*0314*/ 	.word	0x0500000f


	//   ....[176]....
        /*0318*/ 	.word	0x0500000f


	//   ....[177]....
        /*031c*/ 	.word	0x0500000f


	//   ....[178]....
        /*0320*/ 	.word	0x0500000f


	//   ....[179]....
        /*0324*/ 	.word	0x0500000f


	//   ....[180]....
        /*0328*/ 	.word	0x0500000f


	//   ....[181]....
        /*032c*/ 	.word	0x0500000f


	//   ....[182]....
        /*0330*/ 	.word	0x0500000f


	//   ....[183]....
        /*0334*/ 	.word	0x0500000f


	//   ....[184]....
        /*0338*/ 	.word	0x0500000f


	//   ....[185]....
        /*033c*/ 	.word	0x0500000f


	//   ....[186]....
        /*0340*/ 	.word	0x0500000f


	//   ....[187]....
        /*0344*/ 	.word	0x0500000f


	//   ....[188]....
        /*0348*/ 	.word	0x0500000f


	//   ....[189]....
        /*034c*/ 	.word	0x0500000f


	//   ....[190]....
        /*0350*/ 	.word	0x0500000f


	//   ....[191]....
        /*0354*/ 	.word	0x0500000f


	//   ....[192]....
        /*0358*/ 	.word	0x0500000f


	//   ....[193]....
        /*035c*/ 	.word	0x0500000f


	//   ....[194]....
        /*0360*/ 	.word	0x0500000f


	//   ....[195]....
        /*0364*/ 	.word	0x0500000f


	//   ....[196]....
        /*0368*/ 	.word	0x0500000f


	//   ....[197]....
        /*036c*/ 	.word	0x0500000f


	//   ....[198]....
        /*0370*/ 	.word	0x0500000f


	//   ....[199]....
        /*0374*/ 	.word	0x0500000f


	//   ....[200]....
        /*0378*/ 	.word	0x0500000f


	//   ....[201]....
        /*037c*/ 	.word	0x0500000f


	//   ....[202]....
        /*0380*/ 	.word	0x0500000f


	//   ....[203]....
        /*0384*/ 	.word	0x0500000f


	//   ....[204]....
        /*0388*/ 	.word	0x0500000f


	//   ....[205]....
        /*038c*/ 	.word	0x0500000f


	//   ....[206]....
        /*0390*/ 	.word	0x0500000f


	//----- nvinfo : EIATTR_COOP_GROUP_INSTR_OFFSETS
	.align		4
.L_83:
        /*0394*/ 	.byte	0x04, 0x28
        /*0396*/ 	.short	(.L_85 - .L_84)


	//   ....[0]....
.L_84:
        /*0398*/ 	.word	0x00000080


	//   ....[1]....
        /*039c*/ 	.word	0x00000090


	//   ....[2]....
        /*03a0*/ 	.word	0x000002d0


	//   ....[3]....
        /*03a4*/ 	.word	0x00000430


	//   ....[4]....
        /*03a8*/ 	.word	0x00000550


	//   ....[5]....
        /*03ac*/ 	.word	0x000006b0


	//   ....[6]....
        /*03b0*/ 	.word	0x00000f50


	//   ....[7]....
        /*03b4*/ 	.word	0x00002640


	//   ....[8]....
        /*03b8*/ 	.word	0x00002690


	//   ....[9]....
        /*03bc*/ 	.word	0x00002c80


	//   ....[10]....
        /*03c0*/ 	.word	0x00002ce0


	//   ....[11]....
        /*03c4*/ 	.word	0x00004d20


	//   ....[12]....
        /*03c8*/ 	.word	0x00004d50


	//   ....[13]....
        /*03cc*/ 	.word	0x00004d80


	//   ....[14]....
        /*03d0*/ 	.word	0x00004d90


	//   ....[15]....
        /*03d4*/ 	.word	0x00006040


	//   ....[16]....
        /*03d8*/ 	.word	0x00006070


	//   ....[17]....
        /*03dc*/ 	.word	0x00006140


	//   ....[18]....
        /*03e0*/ 	.word	0x00006150


	//   ....[19]....
        /*03e4*/ 	.word	0x00006ee0


	//   ....[20]....
        /*03e8*/ 	.word	0x00006f20


	//   ....[21]....
        /*03ec*/ 	.word	0x00006f60


	//   ....[22]....
        /*03f0*/ 	.word	0x00006fa0


	//   ....[23]....
        /*03f4*/ 	.word	0x00006fc0


	//   ....[24]....
        /*03f8*/ 	.word	0x00006fe0


	//   ....[25]....
        /*03fc*/ 	.word	0x00007320


	//   ....[26]....
        /*0400*/ 	.word	0x00007330


	//   ....[27]....
        /*0404*/ 	.word	0x00007a50


	//   ....[28]....
        /*0408*/ 	.word	0x00008b20


	//   ....[29]....
        /*040c*/ 	.word	0x00008b40


	//   ....[30]....
        /*0410*/ 	.word	0x00008b50


	//   ....[31]....
        /*0414*/ 	.word	0x00008b60


	//   ....[32]....
        /*0418*/ 	.word	0x00008b70


	//   ....[33]....
        /*041c*/ 	.word	0x00008bc0


	//   ....[34]....
        /*0420*/ 	.word	0x00008bf0


	//   ....[35]....
        /*0424*/ 	.word	0x00008c20


	//   ....[36]....
        /*0428*/ 	.word	0x00008c40


	//   ....[37]....
        /*042c*/ 	.word	0x00008ca0


	//   ....[38]....
        /*0430*/ 	.word	0x00008cf0


	//   ....[39]....
        /*0434*/ 	.word	0x00008d20


	//   ....[40]....
        /*0438*/ 	.word	0x00008d50


	//   ....[41]....
        /*043c*/ 	.word	0x00008d80


	//   ....[42]....
        /*0440*/ 	.word	0x00008db0


	//   ....[43]....
        /*0444*/ 	.word	0x00008dd0


	//   ....[44]....
        /*0448*/ 	.word	0x00009570


	//   ....[45]....
        /*044c*/ 	.word	0x00009580


	//   ....[46]....
        /*0450*/ 	.word	0x00009590


	//   ....[47]....
        /*0454*/ 	.word	0x000095d0


	//   ....[48]....
        /*0458*/ 	.word	0x00009620


	//   ....[49]....
        /*045c*/ 	.word	0x00009670


	//   ....[50]....
        /*0460*/ 	.word	0x000096d0


	//   ....[51]....
        /*0464*/ 	.word	0x00009700


	//   ....[52]....
        /*0468*/ 	.word	0x00009730


	//   ....[53]....
        /*046c*/ 	.word	0x000097a0


	//   ....[54]....
        /*0470*/ 	.word	0x000097e0


	//   ....[55]....
        /*0474*/ 	.word	0x00009800


	//   ....[56]....
        /*0478*/ 	.word	0x00009830


	//   ....[57]....
        /*047c*/ 	.word	0x000098a0


	//   ....[58]....
        /*0480*/ 	.word	0x000098b0


	//   ....[59]....
        /*0484*/ 	.word	0x000098e0


	//   ....[60]....
        /*0488*/ 	.word	0x00009930


	//   ....[61]....
        /*048c*/ 	.word	0x000099a0


	//   ....[62]....
        /*0490*/ 	.word	0x000099e0


	//   ....[63]....
        /*0494*/ 	.word	0x00009a00


	//   ....[64]....
        /*0498*/ 	.word	0x00009a30


	//   ....[65]....
        /*049c*/ 	.word	0x00009a40


	//   ....[66]....
        /*04a0*/ 	.word	0x00009a80


	//   ....[67]....
        /*04a4*/ 	.word	0x00009b00


	//   ....[68]....
        /*04a8*/ 	.word	0x0000a210


	//   ....[69]....
        /*04ac*/ 	.word	0x0000a240


	//   ....[70]....
        /*04b0*/ 	.word	0x0000a250


	//   ....[71]....
        /*04b4*/ 	.word	0x0000a290


	//   ....[72]....
        /*04b8*/ 	.word	0x0000a2a0


	//   ....[73]....
        /*04bc*/ 	.word	0x0000a2e0


	//   ....[74]....
        /*04c0*/ 	.word	0x0000a2f0


	//   ....[75]....
        /*04c4*/ 	.word	0x0000a330


	//   ....[76]....
        /*04c8*/ 	.word	0x0000a340


	//   ....[77]....
        /*04cc*/ 	.word	0x0000a380


	//   ....[78]....
        /*04d0*/ 	.word	0x0000a390


	//   ....[79]....
        /*04d4*/ 	.word	0x0000a3d0


	//   ....[80]....
        /*04d8*/ 	.word	0x0000a3e0


	//   ....[81]....
        /*04dc*/ 	.word	0x0000a420


	//   ....[82]....
        /*04e0*/ 	.word	0x0000a430


	//   ....[83]....
        /*04e4*/ 	.word	0x0000a440


	//   ....[84]....
        /*04e8*/ 	.word	0x0000a6a0


	//   ....[85]....
        /*04ec*/ 	.word	0x0000a6d0


	//   ....[86]....
        /*04f0*/ 	.word	0x0000a6e0


	//   ....[87]....
        /*04f4*/ 	.word	0x0000a6f0


	//   ....[88]....
        /*04f8*/ 	.word	0x0000a700


	//   ....[89]....
        /*04fc*/ 	.word	0x0000a710


	//   ....[90]....
        /*0500*/ 	.word	0x0000a730


	//   ....[91]....
        /*0504*/ 	.word	0x0000a780


	//   ....[92]....
        /*0508*/ 	.word	0x0000a7a0


	//   ....[93]....
        /*050c*/ 	.word	0x0000a7e0


	//   ....[94]....
        /*0510*/ 	.word	0x0000a800


	//   ....[95]....
        /*0514*/ 	.word	0x0000a840


	//   ....[96]....
        /*0518*/ 	.word	0x0000a860


	//   ....[97]....
        /*051c*/ 	.word	0x0000a8a0


	//   ....[98]....
        /*0520*/ 	.word	0x0000a8c0


	//   ....[99]....
        /*0524*/ 	.word	0x0000a8f0


	//   ....[100]....
        /*0528*/ 	.word	0x0000ae00


	//   ....[101]....
        /*052c*/ 	.word	0x0000ae30


	//   ....[102]....
        /*0530*/ 	.word	0x0000ae60


	//   ....[103]....
        /*0534*/ 	.word	0x0000ae80


	//   ....[104]....
        /*0538*/ 	.word	0x0000ae90


	//   ....[105]....
        /*053c*/ 	.word	0x0000aea0


	//   ....[106]....
        /*0540*/ 	.word	0x0000aec0


	//   ....[107]....
        /*0544*/ 	.word	0x0000aee0


	//   ....[108]....
        /*0548*/ 	.word	0x0000af00


	//   ....[109]....
        /*054c*/ 	.word	0x0000af20


	//   ....[110]....
        /*0550*/ 	.word	0x0000af40


	//   ....[111]....
        /*0554*/ 	.word	0x0000af60


	//   ....[112]....
        /*0558*/ 	.word	0x0000af90


	//   ....[113]....
        /*055c*/ 	.word	0x0000afb0


	//   ....[114]....
        /*0560*/ 	.word	0x0000b010


	//   ....[115]....
        /*0564*/ 	.word	0x0000b040


	//   ....[116]....
        /*0568*/ 	.word	0x0000b350


	//   ....[117]....
        /*056c*/ 	.word	0x0000b7f0


	//   ....[118]....
        /*0570*/ 	.word	0x0000b8e0


	//   ....[119]....
        /*0574*/ 	.word	0x0000b980


	//   ....[120]....
        /*0578*/ 	.word	0x0000ba00


	//   ....[121]....
        /*057c*/ 	.word	0x0000bac0


	//   ....[122]....
        /*0580*/ 	.word	0x0000bb20


	//   ....[123]....
        /*0584*/ 	.word	0x0000bbc0


	//   ....[124]....
        /*0588*/ 	.word	0x0000bc20


	//   ....[125]....
        /*058c*/ 	.word	0x0000bd10


	//   ....[126]....
        /*0590*/ 	.word	0x0000bd80


	//   ....[127]....
        /*0594*/ 	.word	0x0000be20


	//   ....[128]....
        /*0598*/ 	.word	0x0000be80


	//   ....[129]....
        /*059c*/ 	.word	0x0000bf50


	//   ....[130]....
        /*05a0*/ 	.word	0x0000bfb0


	//   ....[131]....
        /*05a4*/ 	.word	0x0000c060


	//   ....[132]....
        /*05a8*/ 	.word	0x0000c0c0


	//   ....[133]....
        /*05ac*/ 	.word	0x0000c180


	//   ....[134]....
        /*05b0*/ 	.word	0x0000c210


	//   ....[135]....
        /*05b4*/ 	.word	0x0000c260


	//   ....[136]....
        /*05b8*/ 	.word	0x0000c330


	//   ....[137]....
        /*05bc*/ 	.word	0x0000c3f0


	//   ....[138]....
        /*05c0*/ 	.word	0x0000c450


	//   ....[139]....
        /*05c4*/ 	.word	0x0000c510


	//   ....[140]....
        /*05c8*/ 	.word	0x0000c580


	//   ....[141]....
        /*05cc*/ 	.word	0x0000c660


	//   ....[142]....
        /*05d0*/ 	.word	0x0000c6c0


	//   ....[143]....
        /*05d4*/ 	.word	0x0000c780


	//   ....[144]....
        /*05d8*/ 	.word	0x0000c7f0


	//   ....[145]....
        /*05dc*/ 	.word	0x0000c8d0


	//   ....[146]....
        /*05e0*/ 	.word	0x0000c930


	//   ....[147]....
        /*05e4*/ 	.word	0x0000c9f0


	//   ....[148]....
        /*05e8*/ 	.word	0x0000ca60


	//   ....[149]....
        /*05ec*/ 	.word	0x0000cb20


	//   ....[150]....
        /*05f0*/ 	.word	0x0000cba0


	//   ....[151]....
        /*05f4*/ 	.word	0x0000cc60


	//   ....[152]....
        /*05f8*/ 	.word	0x0000ccc0


	//   ....[153]....
        /*05fc*/ 	.word	0x0000cd90


	//   ....[154]....
        /*0600*/ 	.word	0x0000cdf0


	//   ....[155]....
        /*0604*/ 	.word	0x0000ceb0


	//   ....[156]....
        /*0608*/ 	.word	0x0000cf30


	//   ....[157]....
        /*060c*/ 	.word	0x0000cfe0


	//   ....[158]....
        /*0610*/ 	.word	0x0000d120


	//   ....[159]....
        /*0614*/ 	.word	0x0000d1c0


	//   ....[160]....
        /*0618*/ 	.word	0x0000d260


	//   ....[161]....
        /*061c*/ 	.word	0x0000d2f0


	//   ....[162]....
        /*0620*/ 	.word	0x0000d390


	//   ....[163]....
        /*0624*/ 	.word	0x0000d420


	//   ....[164]....
        /*0628*/ 	.word	0x0000d4c0


	//   ....[165]....
        /*062c*/ 	.word	0x0000d550


	//   ....[166]....
        /*0630*/ 	.word	0x0000d5f0


	//   ....[167]....
        /*0634*/ 	.word	0x0000d680


	//   ....[168]....
        /*0638*/ 	.word	0x0000d720


	//   ....[169]....
        /*063c*/ 	.word	0x0000d7b0


	//   ....[170]....
        /*0640*/ 	.word	0x0000d850


	//   ....[171]....
        /*0644*/ 	.word	0x0000d8e0


	//   ....[172]....
        /*0648*/ 	.word	0x0000d980


	//   ....[173]....
        /*064c*/ 	.word	0x0000da10


	//   ....[174]....
        /*0650*/ 	.word	0x0000daf0


	//   ....[175]....
        /*0654*/ 	.word	0x0000dba0


	//   ....[176]....
        /*0658*/ 	.word	0x0000dc00


	//   ....[177]....
        /*065c*/ 	.word	0x0000dcb0


	//   ....[178]....
        /*0660*/ 	.word	0x0000dd40


	//   ....[179]....
        /*0664*/ 	.word	0x0000dde0


	//   ....[180]....
        /*0668*/ 	.word	0x0000de60


	//   ....[181]....
        /*066c*/ 	.word	0x0000df00


	//   ....[182]....
        /*0670*/ 	.word	0x0000df90


	//   ....[183]....
        /*0674*/ 	.word	0x0000e030


	//   ....[184]....
        /*0678*/ 	.word	0x0000e0b0


	//   ....[185]....
        /*067c*/ 	.word	0x0000e150


	//   ....[186]....
        /*0680*/ 	.word	0x0000e1e0


	//   ....[187]....
        /*0684*/ 	.word	0x0000e280


	//   ....[188]....
        /*0688*/ 	.word	0x0000e300


	//   ....[189]....
        /*068c*/ 	.word	0x0000e390


	//   ....[190]....
        /*0690*/ 	.word	0x0000e470


	//   ....[191]....
        /*0694*/ 	.word	0x0000e530


	//   ....[192]....
        /*0698*/ 	.word	0x0000e590


	//   ....[193]....
        /*069c*/ 	.word	0x0000e640


	//   ....[194]....
        /*06a0*/ 	.word	0x0000e6a0


	//   ....[195]....
        /*06a4*/ 	.word	0x0000e760


	//   ....[196]....
        /*06a8*/ 	.word	0x0000e7c0


	//   ....[197]....
        /*06ac*/ 	.word	0x0000e880


	//   ....[198]....
        /*06b0*/ 	.word	0x0000e8e0


	//   ....[199]....
        /*06b4*/ 	.word	0x0000e9a0


	//   ....[200]....
        /*06b8*/ 	.word	0x0000ea00


	//   ....[201]....
        /*06bc*/ 	.word	0x0000eac0


	//   ....[202]....
        /*06c0*/ 	.word	0x0000eb20


	//   ....[203]....
        /*06c4*/ 	.word	0x0000ebe0


	//   ....[204]....
        /*06c8*/ 	.word	0x0000ec40


	//   ....[205]....
        /*06cc*/ 	.word	0x0000ecf0


	//   ....[206]....
        /*06d0*/ 	.word	0x0000ee00


	//----- nvinfo : EIATTR_REG_RECONFIG
	.align		4
.L_85:
        /*06d4*/ 	.byte	0x01, 0x54
	.zero		2


	//----- nvinfo : EIATTR_SYSCALL_OFFSETS
	.align		4
        /*06d8*/ 	.byte	0x04, 0x46
        /*06da*/ 	.short	(.L_87 - .L_86)


	//   ....[0]....
.L_86:
        /*06dc*/ 	.word	0x00001110


	//   ....[1]....
        /*06e0*/ 	.word	0x00008180


	//   ....[2]....
        /*06e4*/ 	.word	0x000082c0


	//   ....[3]....
        /*06e8*/ 	.word	0x000083b0


	//   ....[4]....
        /*06ec*/ 	.word	0x00009130


	//----- nvinfo : EIATTR_MBARRIER_INSTR_OFFSETS
	.align		4
.L_87:
        /*06f0*/ 	.byte	0x04, 0x39
        /*06f2*/ 	.short	(.L_89 - .L_88)


	//   ....[0]....
.L_88:
        /*06f4*/ 	.word	0x00000180
        /*06f8*/ 	.word	0x000000ff
        /*06fc*/ 	.word	0x00016800
        /*0700*/ 	.short	0x0100
        /*0702*/ 	.byte	0x08
	.zero		1


	//   ....[1]....
        /*0704*/ 	.word	0x00000190
        /*0708*/ 	.word	0x000000ff
        /*070c*/ 	.word	0x00016820
        /*0710*/ 	.short	0x0100
        /*0712*/ 	.byte	0x08
	.zero		1


	//   ....[2]....
        /*0714*/ 	.word	0x00000280
        /*0718*/ 	.word	0x000000ff
        /*071c*/ 	.word	0x00016830
        /*0720*/ 	.short	0x0100
        /*0722*/ 	.byte	0x08
	.zero		1


	//   ....[3]....
        /*0724*/ 	.word	0x00000290
        /*0728*/ 	.word	0x000000ff
        /*072c*/ 	.word	0x00016840
        /*0730*/ 	.short	0x0100
        /*0732*/ 	.byte	0x08
	.zero		1


	//   ....[4]....
        /*0734*/ 	.word	0x000002a0
        /*0738*/ 	.word	0x000000ff
        /*073c*/ 	.word	0x00016838
        /*0740*/ 	.short	0x0100
        /*0742*/ 	.byte	0x08
	.zero		1


	//   ....[5]....
        /*0744*/ 	.word	0x000002b0
        /*0748*/ 	.word	0x000000ff
        /*074c*/ 	.word	0x00016848
        /*0750*/ 	.short	0x0100
        /*0752*/ 	.byte	0x08
	.zero		1


	//   ....[6]....
        /*0754*/ 	.word	0x000003e0
        /*0758*/ 	.word	0x000000ff
        /*075c*/ 	.word	0x00016850
        /*0760*/ 	.short	0x0100
        /*0762*/ 	.byte	0x08
	.zero		1


	//   ....[7]....
        /*0764*/ 	.word	0x000003f0
        /*0768*/ 	.word	0x000000ff
        /*076c*/ 	.word	0x00016860
        /*0770*/ 	.short	0x0100
        /*0772*/ 	.byte	0x08
	.zero		1


	//   ....[8]....
        /*0774*/ 	.word	0x00000400
        /*0778*/ 	.word	0x000000ff
        /*077c*/ 	.word	0x00016858
        /*0780*/ 	.short	0x0100
        /*0782*/ 	.byte	0x08
	.zero		1


	//   ....[9]....
        /*0784*/ 	.word	0x00000410
        /*0788*/ 	.word	0x000000ff
        /*078c*/ 	.word	0x00016868
        /*0790*/ 	.short	0x0100
        /*0792*/ 	.byte	0x08
	.zero		1


	//   ....[10]....
        /*0794*/ 	.word	0x00000500
        /*0798*/ 	.word	0x000000ff
        /*079c*/ 	.word	0x00016870
        /*07a0*/ 	.short	0x0100
        /*07a2*/ 	.byte	0x06
	.zero		1


	//   ....[11]....
        /*07a4*/ 	.word	0x00000510
        /*07a8*/ 	.word	0x000000ff
        /*07ac*/ 	.word	0x00016880
        /*07b0*/ 	.short	0x0100
        /*07b2*/ 	.byte	0x06
	.zero		1


	//   ....[12]....
        /*07b4*/ 	.word	0x00000520
        /*07b8*/ 	.word	0x000000ff
        /*07bc*/ 	.word	0x00016878
        /*07c0*/ 	.short	0x0100
        /*07c2*/ 	.byte	0x06
	.zero		1


	//   ....[13]....
        /*07c4*/ 	.word	0x00000530
        /*07c8*/ 	.word	0x000000ff
        /*07cc*/ 	.word	0x00016888
        /*07d0*/ 	.short	0x0100
        /*07d2*/ 	.byte	0x06
	.zero		1


	//   ....[14]....
        /*07d4*/ 	.word	0x00000660
        /*07d8*/ 	.word	0x000000ff
        /*07dc*/ 	.word	0x00016890
        /*07e0*/ 	.short	0x0100
        /*07e2*/ 	.byte	0x08
	.zero		1


	//   ....[15]....
        /*07e4*/ 	.word	0x00000670
        /*07e8*/ 	.word	0x000000ff
        /*07ec*/ 	.word	0x000168a0
        /*07f0*/ 	.short	0x0100
        /*07f2*/ 	.byte	0x08
	.zero		1


	//   ....[16]....
        /*07f4*/ 	.word	0x00000680
        /*07f8*/ 	.word	0x000000ff
        /*07fc*/ 	.word	0x00016898
        /*0800*/ 	.short	0x0100
        /*0802*/ 	.byte	0x08
	.zero		1


	//   ....[17]....
        /*0804*/ 	.word	0x00000690
        /*0808*/ 	.word	0x000000ff
        /*080c*/ 	.word	0x000168a8
        /*0810*/ 	.short	0x0100
        /*0812*/ 	.byte	0x08
	.zero		1


	//   ....[18]....
        /*0814*/ 	.word	0x000007d0
        /*0818*/ 	.word	0x000000ff
        /*081c*/ 	.word	0x000168b0
        /*0820*/ 	.short	0x0100
        /*0822*/ 	.byte	0x08
	.zero		1


	//   ....[19]....
        /*0824*/ 	.word	0x000007e0
        /*0828*/ 	.word	0x000000ff
        /*082c*/ 	.word	0x000168c0
        /*0830*/ 	.short	0x0100
        /*0832*/ 	.byte	0x08
	.zero		1


	//   ....[20]....
        /*0834*/ 	.word	0x000007f0
        /*0838*/ 	.word	0x000000ff
        /*083c*/ 	.word	0x000168b8
        /*0840*/ 	.short	0x0100
        /*0842*/ 	.byte	0x08
	.zero		1


	//   ....[21]....
        /*0844*/ 	.word	0x00000800
        /*0848*/ 	.word	0x000000ff
        /*084c*/ 	.word	0x000168c8
        /*0850*/ 	.short	0x0100
        /*0852*/ 	.byte	0x08
	.zero		1


	//   ....[22]....
        /*0854*/ 	.word	0x00001130
        /*0858*/ 	.word	0x000000ff
        /*085c*/ 	.word	0x00016800
        /*0860*/ 	.short	0x010a
        /*0862*/ 	.byte	0x28
	.zero		1


	//   ....[23]....
        /*0864*/ 	.word	0x000011a0
        /*0868*/ 	.word	0x000000ff
        /*086c*/ 	.word	0x00016830
        /*0870*/ 	.short	0x010a
        /*0872*/ 	.byte	0x28
	.zero		1


	//   ....[24]....
        /*0874*/ 	.word	0x00001200
        /*0878*/ 	.word	0x000000ff
        /*087c*/ 	.word	0x00016830
        /*0880*/ 	.short	0x010a
        /*0882*/ 	.byte	0x28
	.zero		1


	//   ....[25]....
        /*0884*/ 	.word	0x00001d00
        /*0888*/ 	.word	0x000000ff
        /*088c*/ 	.word	0x00000000
        /*0890*/ 	.short	0x0101
        /*0892*/ 	.byte	0x04
	.zero		1


	//   ....[26]....
        /*0894*/ 	.word	0x00003ad0
        /*0898*/ 	.word	0x000000ff
        /*089c*/ 	.word	0x00016830
        /*08a0*/ 	.short	0x010a
        /*08a2*/ 	.byte	0x0a
	.zero		1


	//   ....[27]....
        /*08a4*/ 	.word	0x00003b10
        /*08a8*/ 	.word	0x000000ff
        /*08ac*/ 	.word	0x00016830
        /*08b0*/ 	.short	0x010a
        /*08b2*/ 	.byte	0x0a
	.zero		1


	//   ....[28]....
        /*08b4*/ 	.word	0x00003d50
        /*08b8*/ 	.word	0x000000ff
        /*08bc*/ 	.word	0x00016850
        /*08c0*/ 	.short	0x010a
        /*08c2*/ 	.byte	0x0a
	.zero		1


	//   ....[29]....
        /*08c4*/ 	.word	0x00003d90
        /*08c8*/ 	.word	0x000000ff
        /*08cc*/ 	.word	0x00016850
        /*08d0*/ 	.short	0x010a
        /*08d2*/ 	.byte	0x0a
	.zero		1


	//   ....[30]....
        /*08d4*/ 	.word	0x000046c0
        /*08d8*/ 	.word	0x000000ff
        /*08dc*/ 	.word	0x00000000
        /*08e0*/ 	.short	0x0101
        /*08e2*/ 	.byte	0x06
	.zero		1


	//   ....[31]....
        /*08e4*/ 	.word	0x00005b80
        /*08e8*/ 	.word	0x000000ff
        /*08ec*/ 	.word	0x00000000
        /*08f0*/ 	.short	0x0101
        /*08f2*/ 	.byte	0x05
	.zero		1


	//   ....[32]....
        /*08f4*/ 	.word	0x00005fa0
        /*08f8*/ 	.word	0x000000ff
        /*08fc*/ 	.word	0x00016850
        /*0900*/ 	.short	0x010a
        /*0902*/ 	.byte	0x05
	.zero		1


	//   ....[33]....
        /*0904*/ 	.word	0x00005fe0
        /*0908*/ 	.word	0x000000ff
        /*090c*/ 	.word	0x00016850
        /*0910*/ 	.short	0x010a
        /*0912*/ 	.byte	0x05
	.zero		1


	//   ....[34]....
        /*0914*/ 	.word	0x000065b0
        /*0918*/ 	.word	0x000000ff
        /*091c*/ 	.word	0x00000000
        /*0920*/ 	.short	0x0101
        /*0922*/ 	.byte	0x04
	.zero		1


	//   ....[35]....
        /*0924*/ 	.word	0x00006fd0
        /*0928*/ 	.word	0x000000ff
        /*092c*/ 	.word	0x00000000
        /*0930*/ 	.short	0x0101
        /*0932*/ 	.byte	0x04
	.zero		1


	//   ....[36]....
        /*0934*/ 	.word	0x00008820
        /*0938*/ 	.word	0x000000ff
        /*093c*/ 	.word	0x00016840
        /*0940*/ 	.short	0x010a
        /*0942*/ 	.byte	0x2d
	.zero		1


	//   ....[37]....
        /*0944*/ 	.word	0x00008ed0
        /*0948*/ 	.word	0x000000ff
        /*094c*/ 	.word	0x00016830
        /*0950*/ 	.short	0x0107
        /*0952*/ 	.byte	0x2d
	.zero		1


	//   ....[38]....
        /*0954*/ 	.word	0x00008f60
        /*0958*/ 	.word	0x000000ff
        /*095c*/ 	.word	0x00016830
        /*0960*/ 	.short	0x0101
        /*0962*/ 	.byte	0x2d
	.zero		1


	//   ....[39]....
        /*0964*/ 	.word	0x00009bf0
        /*0968*/ 	.word	0x000000ff
        /*096c*/ 	.word	0x00016800
        /*0970*/ 	.short	0x0107
        /*0972*/ 	.byte	0x2d
	.zero		1


	//   ....[40]....
        /*0974*/ 	.word	0x00009c30
        /*0978*/ 	.word	0x000000ff
        /*097c*/ 	.word	0x00016800
        /*0980*/ 	.short	0x0101
        /*0982*/ 	.byte	0x2d
	.zero		1


	//   ....[41]....
        /*0984*/ 	.word	0x00009c40
        /*0988*/ 	.word	0x000000ff
        /*098c*/ 	.word	0x00016820
        /*0990*/ 	.short	0x010a
        /*0992*/ 	.byte	0x2d
	.zero		1


	//   ....[42]....
        /*0994*/ 	.word	0x0000a020
        /*0998*/ 	.word	0x00000007
        /*099c*/ 	.word	0x00016840
        /*09a0*/ 	.short	0x010a
        /*09a2*/ 	.byte	0x3f
	.zero		1


	//   ....[43]....
        /*09a4*/ 	.word	0x0000a500
        /*09a8*/ 	.word	0x00000007
        /*09ac*/ 	.word	0x00016830
        /*09b0*/ 	.short	0x0107
        /*09b2*/ 	.byte	0x3f
	.zero		1


	//   ....[44]....
        /*09b4*/ 	.word	0x0000a5d0
        /*09b8*/ 	.word	0x00000007
        /*09bc*/ 	.word	0x00016830
        /*09c0*/ 	.short	0x0101
        /*09c2*/ 	.byte	0x3f
	.zero		1


	//   ....[45]....
        /*09c4*/ 	.word	0x0000a630
        /*09c8*/ 	.word	0x00000007
        /*09cc*/ 	.word	0x00016860
        /*09d0*/ 	.short	0x010a
        /*09d2*/ 	.byte	0x3f
	.zero		1


	//   ....[46]....
        /*09d4*/ 	.word	0x0000aa20
        /*09d8*/ 	.word	0x00000007
        /*09dc*/ 	.word	0x00016850
        /*09e0*/ 	.short	0x0107
        /*09e2*/ 	.byte	0x3f
	.zero		1


	//   ....[47]....
        /*09e4*/ 	.word	0x0000abb0
        /*09e8*/ 	.word	0x00000007
        /*09ec*/ 	.word	0x00016850
        /*09f0*/ 	.short	0x0101
        /*09f2*/ 	.byte	0x3f
	.zero		1


	//   ....[48]....
        /*09f4*/ 	.word	0x0000ad50
        /*09f8*/ 	.word	0x00000000
        /*09fc*/ 	.word	0x00016860
        /*0a00*/ 	.short	0x010a
        /*0a02*/ 	.byte	0x3f
	.zero		1


	//   ....[49]....
        /*0a04*/ 	.word	0x0000b170
        /*0a08*/ 	.word	0x00000000
        /*0a0c*/ 	.word	0x00016850
        /*0a10*/ 	.short	0x0107
        /*0a12*/ 	.byte	0x3f
	.zero		1


	//   ....[50]....
        /*0a14*/ 	.word	0x0000b250
        /*0a18*/ 	.word	0x00000000
        /*0a1c*/ 	.word	0x00016850
        /*0a20*/ 	.short	0x0101
        /*0a22*/ 	.byte	0x3f
	.zero		1


	//   ....[51]....
        /*0a24*/ 	.word	0x0000b2e0
        /*0a28*/ 	.word	0x00000007
        /*0a2c*/ 	.word	0x00016820
        /*0a30*/ 	.short	0x010a
        /*0a32*/ 	.byte	0x3f
	.zero		1


	//   ....[52]....
        /*0a34*/ 	.word	0x0000b440
        /*0a38*/ 	.word	0x00000005
        /*0a3c*/ 	.word	0x00016840
        /*0a40*/ 	.short	0x010a
        /*0a42*/ 	.byte	0x3f
	.zero		1


	//   ....[53]....
        /*0a44*/ 	.word	0x0000b4e0
        /*0a48*/ 	.word	0x00000003
        /*0a4c*/ 	.word	0x00016840
        /*0a50*/ 	.short	0x010a
        /*0a52*/ 	.byte	0x3f
	.zero		1


	//   ....[54]....
        /*0a54*/ 	.word	0x0000b520
        /*0a58*/ 	.word	0x00000005
        /*0a5c*/ 	.word	0x00016860
        /*0a60*/ 	.short	0x010a
        /*0a62*/ 	.byte	0x3f
	.zero		1


	//   ....[55]....
        /*0a64*/ 	.word	0x0000b560
        /*0a68*/ 	.word	0x00000003
        /*0a6c*/ 	.word	0x00016860
        /*0a70*/ 	.short	0x010a
        /*0a72*/ 	.byte	0x3f
	.zero		1


	//   ....[56]....
        /*0a74*/ 	.word	0x0000b5d0
        /*0a78*/ 	.word	0x00000003
        /*0a7c*/ 	.word	0x00016800
        /*0a80*/ 	.short	0x010a
        /*0a82*/ 	.byte	0x3f
	.zero		1


	//   ....[57]....
        /*0a84*/ 	.word	0x0000b630
        /*0a88*/ 	.word	0x00000003
        /*0a8c*/ 	.word	0x00016830
        /*0a90*/ 	.short	0x010a
        /*0a92*/ 	.byte	0x3f
	.zero		1


	//   ....[58]....
        /*0a94*/ 	.word	0x0000b690
        /*0a98*/ 	.word	0x00000009
        /*0a9c*/ 	.word	0x00016830
        /*0aa0*/ 	.short	0x010a
        /*0aa2*/ 	.byte	0x3f
	.zero		1


	//   ....[59]....
        /*0aa4*/ 	.word	0x0000b6f0
        /*0aa8*/ 	.word	0x00000009
        /*0aac*/ 	.word	0x00016850
        /*0ab0*/ 	.short	0x010a
        /*0ab2*/ 	.byte	0x3f
	.zero		1


	//   ....[60]....
        /*0ab4*/ 	.word	0x0000b750
        /*0ab8*/ 	.word	0x00000003
        /*0abc*/ 	.word	0x00016850
        /*0ac0*/ 	.short	0x010a
        /*0ac2*/ 	.byte	0x3f
	.zero		1


	//   ....[61]....
        /*0ac4*/ 	.word	0x0000b830
        /*0ac8*/ 	.word	0x00000002
        /*0acc*/ 	.word	0x00016840
        /*0ad0*/ 	.short	0x010a
        /*0ad2*/ 	.byte	0x3f
	.zero		1


	//   ....[62]....
        /*0ad4*/ 	.word	0x0000d020
        /*0ad8*/ 	.word	0x00000003
        /*0adc*/ 	.word	0x00016820
        /*0ae0*/ 	.short	0x010a
        /*0ae2*/ 	.byte	0x3f
	.zero		1


	//   ....[63]....
        /*0ae4*/ 	.word	0x0000d070
        /*0ae8*/ 	.word	0x00000007
        /*0aec*/ 	.word	0x00016840
        /*0af0*/ 	.short	0x010a
        /*0af2*/ 	.byte	0x3f
	.zero		1


	//   ....[64]....
        /*0af4*/ 	.word	0x0000da40
        /*0af8*/ 	.word	0x00000007
        /*0afc*/ 	.word	0x00016860
        /*0b00*/ 	.short	0x010a
        /*0b02*/ 	.byte	0x3f
	.zero		1


	//   ....[65]....
        /*0b04*/ 	.word	0x0000e3c0
        /*0b08*/ 	.word	0x00000000
        /*0b0c*/ 	.word	0x00016860
        /*0b10*/ 	.short	0x010a
        /*0b12*/ 	.byte	0x3f
	.zero		1


	//   ....[66]....
        /*0b14*/ 	.word	0x0000ed20
        /*0b18*/ 	.word	0x00000007
        /*0b1c*/ 	.word	0x00016820
        /*0b20*/ 	.short	0x010a
        /*0b22*/ 	.byte	0x3f
	.zero		1


	//   ....[67]....
        /*0b24*/ 	.word	0x0000eec0
        /*0b28*/ 	.word	0x00000005
        /*0b2c*/ 	.word	0x00016840
        /*0b30*/ 	.short	0x010a
        /*0b32*/ 	.byte	0x3f
	.zero		1


	//   ....[68]....
        /*0b34*/ 	.word	0x0000ef10
        /*0b38*/ 	.word	0x00000003
        /*0b3c*/ 	.word	0x00016840
        /*0b40*/ 	.short	0x010a
        /*0b42*/ 	.byte	0x3f
	.zero		1


	//   ....[69]....
        /*0b44*/ 	.word	0x0000ef60
        /*0b48*/ 	.word	0x00000005
        /*0b4c*/ 	.word	0x00016860
        /*0b50*/ 	.short	0x010a
        /*0b52*/ 	.byte	0x3f
	.zero		1


	//----- nvinfo : EIATTR_NUM_MBARRIERS
	.align		4
.L_89:
        /*0b54*/ 	.byte	0x03, 0x38
        /*0b56*/ 	.short	0x0016


	//----- nvinfo : EIATTR_EXIT_INSTR_OFFSETS
	.align		4
        /*0b58*/ 	.byte	0x04, 0x1c
        /*0b5a*/ 	.short	(.L_91 - .L_90)


	//   ....[0]....
.L_90:
        /*0b5c*/ 	.word	0x0000b5b0


	//----- nvinfo : EIATTR_MAX_THREADS
	.align		4
.L_91:
        /*0b60*/ 	.byte	0x04, 0x05
        /*0b62*/ 	.short	(.L_93 - .L_92)
.L_92:
        /*0b64*/ 	.word	0x00000200
        /*0b68*/ 	.word	0x00000001
        /*0b6c*/ 	.word	0x00000001


	//----- nvinfo : EIATTR_CRS_STACK_SIZE
	.align		4
.L_93:
        /*0b70*/ 	.byte	0x04, 0x1e
        /*0b72*/ 	.short	(.L_95 - .L_94)
.L_94:
        /*0b74*/ 	.word	0x00000000


	//----- nvinfo : EIATTR_CBANK_PARAM_SIZE
	.align		4
.L_95:
        /*0b78*/ 	.byte	0x03, 0x19
        /*0b7a*/ 	.short	0x0a70


	//----- nvinfo : EIATTR_PARAM_CBANK
	.align		4
        /*0b7c*/ 	.byte	0x04, 0x0a
        /*0b7e*/ 	.short	(.L_97 - .L_96)
	.align		4
.L_96:
        /*0b80*/ 	.word	index@(.nv.constant0._ZN7cutlass13device_kernelIN5flash11enable_sm90INS1_16FlashAttnFwdSm90INS1_25CollectiveMainloopFwdSm90ILi2EN4cute5tupleIJNS5_1CILi1EEES8_S8_EEENS6_IJNS7_ILi192EEENS7_ILi128EEENS7_ILi64EEEEEELi64ENS_6half_tEfNS_4arch4Sm90ELb0ELb0ELb1ELb0ELb1ELb0ELb0ELb1ELb1ELb1ELb1ELb0EEENS1_21CollectiveEpilogueFwdINS6_IJSA_SC_SB_EEES9_SE_SG_Li384ELb0ELb1ELb1ELb0EEENS1_19SingleTileSchedulerILb0ELb1ELb1ELi192EEEEEEEEEvNT_6ParamsE)
        /*0b84*/ 	.short	0x0210
        /*0b86*/ 	.short	0x0a70


	//----- nvinfo : EIATTR_SW_WAR
	.align		4
.L_97:
        /*0b88*/ 	.byte	0x04, 0x36
        /*0b8a*/ 	.short	(.L_99 - .L_98)
.L_98:
        /*0b8c*/ 	.word	0x00000008
.L_99:


//--------------------- .nv.info._ZN7cutlass13device_kernelIN5flash11enable_sm90INS1_16FlashAttnFwdSm90INS1_25CollectiveMainloopFwdSm90ILi2EN4cute5tupleIJNS5_1CILi1EEES8_S8_EEENS6_IJNS7_ILi192EEENS7_ILi128EEENS7_ILi64EEEEEELi64ENS_6half_tEfNS_4arch4Sm90ELb0ELb0ELb1ELb1ELb1ELb0ELb0ELb1ELb1ELb1ELb1ELb0EEENS1_21CollectiveEpilogueFwdINS6_IJSA_SC_SB_EEES9_SE_SG_Li384ELb1ELb1ELb1ELb0EEENS1_36VarlenDynamicPersistentTileSchedulerILi192ELi128ELi384ELi128ELb1ELb1ELb1ELb0ELb1ELb1EEEEEEEEEvNT_6ParamsE --------------------------
	.section	.nv.info._ZN7cutlass13device_kernelIN5flash11enable_sm90INS1_16FlashAttnFwdSm90INS1_25CollectiveMainloopFwdSm90ILi2EN4cute5tupleIJNS5_1CILi1EEES8_S8_EEENS6_IJNS7_ILi192EEENS7_ILi128EEENS7_ILi64EEEEEELi64ENS_6half_tEfNS_4arch4Sm90ELb0ELb0ELb1ELb1ELb1ELb0ELb0ELb1ELb1ELb1ELb1ELb0EEENS1_21CollectiveEpilogueFwdINS6_IJSA_SC_SB_EEES9_SE_SG_Li384ELb1ELb1ELb1ELb0EEENS1_36VarlenDynamicPersistentTileSchedulerILi192ELi128ELi384ELi128ELb1ELb1ELb1ELb0ELb1ELb1EEEEEEEEEvNT_6ParamsE,"",@"SHT_CUDA_INFO"
	.sectionflags	@""
	.align	4


	//----- nvinfo : EIATTR_CUDA_API_VERSION
	.align		4
        /*0000*/ 	.byte	0x04, 0x37
        /*0002*/ 	.short	(.L_101 - .L_100)
.L_100:
        /*0004*/ 	.word	0x00000082


	//----- nvinfo : EIATTR_KPARAM_INFO
	.align		4
.L_101:
        /*0008*/ 	.byte	0x04, 0x17
        /*000a*/ 	.short	(.L_103 - .L_102)
.L_102:
        /*000c*/ 	.word	0x00000000
        /*0010*/ 	.short	0x0000
        /*0012*/ 	.short	0x0070
        /*0014*/ 	.byte	0x00, 0xf0, 0x01, 0x2a


	//----- nvinfo : EIATTR_SPARSE_MMA_MASK
	.align		4
.L_103:
        /*0018*/ 	.byte	0x03, 0x50
        /*001a*/ 	.short	0x0000


	//----- nvinfo : EIATTR_MAXREG_COUNT
	.align		4
        /*001c*/ 	.byte	0x03, 0x1b
        /*001e*/ 	.short	0x0080


	//----- nvinfo : EIATTR_NUM_BARRIERS
	.align		4
        /*0020*/ 	.byte	0x02, 0x4c
        /*0022*/ 	.byte	0x10
	.zero		1


	//----- nvinfo : EIATTR_EXTERNS
	.align		4
        /*0024*/ 	.byte	0x04, 0x0f
        /*0026*/ 	.short	(.L_105 - .L_104)


	//   ....[0]....
	.align		4
.L_104:
        /*0028*/ 	.word	index@(__assertfail)


	//----- nvinfo : EIATTR_ANNOTATIONS
	.align		4
.L_105:
        /*002c*/ 	.byte	0x04, 0x55
        /*002e*/ 	.short	(.L_107 - .L_106)


	//   ....[0]....
.L_106:
        /*0030*/ 	.word	0x00000001
        /*0034*/ 	.byte	0x60, 0x08, 0x00, 0x00, 0x01, 0x00, 0x00, 0x00, 0xb0, 0x09, 0x00, 0x00, 0x01, 0x00, 0x00, 0x00
        /* <DEDUP_REMOVED lines=44> */
        /*0304*/ 	.byte	0xb0, 0xec, 0x00, 0x00


	//----- nvinfo : EIATTR_MERCURY_ISA_VERSION
	.align		4
.L_107:
        /*0308*/ 	.byte	0x03, 0x5f
        /*030a*/ 	.short	0x0101


	//----- nvinfo : EIATTR_UNUSED_LOAD_BYTE_OFFSET
	.align		4
        /*030c*/ 	.byte	0x04, 0x44
        /*030e*/ 	.short	(.L_109 - .L_108)


	//   ....[0]....
.L_108:
        /*0310*/ 	.word	0x00000960
        /*0314*/ 	.word	0x0000fff0


	//   ....[1]....
        /*0318*/ 	.word	0x00006e90
        /*031c*/ 	.word	0x0000fff0


	//----- nvinfo : EIATTR_INT_WARP_WIDE_INSTR_OFFSETS
	.align		4
.L_109:
        /*0320*/ 	.byte	0x04, 0x31
        /*0322*/ 	.short	(.L_111 - .L_110)


	//   ....[0]....
.L_110:
        /*0324*/ 	.word	0x000000c0


	//   ....[1]....
        /*0328*/ 	.word	0x000000d0


	//   ....[2]....
        /*032c*/ 	.word	0x00000170


	//   ....[3]....
        /*0330*/ 	.word	0x0000a630


	//   ....[4]....
        /*0334*/ 	.word	0x0000a6c0


	//   ....[5]....
        /*0338*/ 	.word	0x0000d7e0


	//   ....[6]....
        /*033c*/ 	.word	0x0000d870


	//----- nvinfo : EIATTR_COOP_GROUP_MASK_REGIDS
	.align		4
.L_111:
        /*0340*/ 	.byte	0x04, 0x29
        /*0342*/ 	.short	(.L_113 - .L_112)


	//   ....[0]....
.L_112:
        /*0344*/ 	.word	0xffffffff


	//   ....[1]....
        /*0348*/ 	.word	0xffffffff


	//   ....[2]....
        /*034c*/ 	.word	0xffffffff


	//   ....[3]....
        /*0350*/ 	.word	0xffffffff


	//   ....[4]....
        /*0354*/ 	.word	0xffffffff


	//   ....[5]....
        /*0358*/ 	.word	0xffffffff


	//   ....[6]....
        /*035c*/ 	.word	0xffffffff


	//   ....[7]....
        /*0360*/ 	.word	0xffffffff


	//   ....[8]....
        /*0364*/ 	.word	0xffffffff


	//   ....[9]....
        /*0368*/ 	.word	0xffffffff


	//   ....[10]....
        /*036c*/ 	.word	0xffffffff


	//   ....[11]....
        /*0370*/ 	.word	0xffffffff


	//   ....[12]....
        /*0374*/ 	.word	0xffffffff


	//   ....[13]....
        /*0378*/ 	.word	0xffffffff


	//   ....[14]....
        /*037c*/ 	.word	0xffffffff


	//   ....[15]....
        /*0380*/ 	.word	0xffffffff


	//   ....[16]....
        /*0384*/ 	.word	0xffffffff


	//   ....[17]....
        /*0388*/ 	.word	0xffffffff


	//   ....[18]....
        /*038c*/ 	.word	0xffffffff


	//   ....[19]....
        /*0390*/ 	.word	0xffffffff


	//   ....[20]....
        /*0394*/ 	.word	0xffffffff


	//   ....[21]....
        /*0398*/ 	.word	0xffffffff


	//   ....[22]....
        /*039c*/ 	.word	0xffffffff


	//   ....[23]....
        /*03a0*/ 	.word	0xffffffff


	//   ....[24]....
        /*03a4*/ 	.word	0xffffffff


	//   ....[25]....
        /*03a8*/ 	.word	0xffffffff


	//   ....[26]....
        /*03ac*/ 	.word	0xffffffff


	//   ....[27]....
        /*03b0*/ 	.word	0xffffffff


	//   ....[28]....
        /*03b4*/ 	.word	0xffffffff


	//   ....[29]....
        /*03b8*/ 	.word	0xffffffff


	//   ....[30]....
        /*03bc*/ 	.word	0xffffffff


	//   ....[31]....
        /*03c0*/ 	.word	0xffffffff


	//   ....[32]....
        /*03c4*/ 	.word	0xffffffff


	//   ....[33]....
        /*03c8*/ 	.word	0xffffffff


	//   ....[34]....
        /*03cc*/ 	.word	0xffffffff


	//   ....[35]....
        /*03d0*/ 	.word	0xffffffff


	//   ....[36]....
        /*03d4*/ 	.word	0xffffffff


	//   ....[37]....
        /*03d8*/ 	.word	0xffffffff


	//   ....[38]....
        /*03dc*/ 	.word	0xffffffff


	//   ....[39]....
        /*03e0*/ 	.word	0xffffffff


	//   ....[40]....
        /*03e4*/ 	.word	0xffffffff


	//   ....[41]....
        /*03e8*/ 	.word	0xffffffff


	//   ....[42]....
        /*03ec*/ 	.word	0xffffffff


	//   ....[43]....
        /*03f0*/ 	.word	0xffffffff


	//   ....[44]....
        /*03f4*/ 	.word	0xffffffff


	//   ....[45]....
        /*03f8*/ 	.word	0xffffffff


	//   ....[46]....
        /*03fc*/ 	.word	0xffffffff


	//   ....[47]....
        /*0400*/ 	.word	0xffffffff


	//   ....[48]....
        /*0404*/ 	.word	0xffffffff


	//   ....[49]....
        /*0408*/ 	.word	0xffffffff


	//   ....[50]....
        /*040c*/ 	.word	0xffffffff


	//   ....[51]....
        /*0410*/ 	.word	0xffffffff


	//   ....[52]....
        /*0414*/ 	.word	0xffffffff


	//   ....[53]....
        /*0418*/ 	.word	0xffffffff


	//   ....[54]....
        /*041c*/ 	.word	0xffffffff


	//   ....[55]....
        /*0420*/ 	.word	0xffffffff


	//   ....[56]....
        /*0424*/ 	.word	0xffffffff


	//   ....[57]....
        /*0428*/ 	.word	0xffffffff


	//   ....[58]....
        /*042c*/ 	.word	0xffffffff


	//   ....[59]....
        /*0430*/ 	.word	0xffffffff


	//   ....[60]....
        /*0434*/ 	.word	0xffffffff


	//   ....[61]....
        /*0438*/ 	.word	0xffffffff


	//   ....[62]....
        /*043c*/ 	.word	0xffffffff


	//   ....[63]....
        /*0440*/ 	.word	0xffffffff


	//   ....[64]....
        /*0444*/ 	.word	0xffffffff


	//   ....[65]....
        /*0448*/ 	.word	0xffffffff


	//   ....[66]....
        /*044c*/ 	.word	0xffffffff


	//   ....[67]....
        /*0450*/ 	.word	0xffffffff


	//   ....[68]....
        /*0454*/ 	.word	0xffffffff


	//   ....[69]....
        /*0458*/ 	.word	0xffffffff


	//   ....[70]....
        /*045c*/ 	.word	0xffffffff


	//   ....[71]....
        /*0460*/ 	.word	0xffffffff


	//   ....[72]....
        /*0464*/ 	.word	0xffffffff


	//   ....[73]....
        /*0468*/ 	.word	0xffffffff


	//   ....[74]....
        /*046c*/ 	.word	0xffffffff


	//   ....[75]....
        /*0470*/ 	.word	0xffffffff


	//   ....[76]....
        /*0474*/ 	.word	0xffffffff


	//   ....[77]....
        /*0478*/ 	.word	0xffffffff


	//   ....[78]....
        /*047c*/ 	.word	0xffffffff


	//   ....[79]....
        /*0480*/ 	.word	0xffffffff


	//   ....[80]....
        /*0484*/ 	.word	0xffffffff


	//   ....[81]....
        /*0488*/ 	.word	0xffffffff


	//   ....[82]....
        /*048c*/ 	.word	0xffffffff


	//   ....[83]....
        /*0490*/ 	.word	0xffffffff


	//   ....[84]....
        /*0494*/ 	.word	0xffffffff


	//   ....[85]....
        /*0498*/ 	.word	0xffffffff


	//   ....[86]....
        /*049c*/ 	.word	0xffffffff


	//   ....[87]....
        /*04a0*/ 	.word	0xffffffff


	//   ....[88]....
        /*04a4*/ 	.word	0xffffffff


	//   ....[89]....
        /*04a8*/ 	.word	0xffffffff


	//   ....[90]....
        /*04ac*/ 	.word	0xffffffff


	//   ....[91]....
        /*04b0*/ 	.word	0xffffffff


	//   ....[92]....
        /*04b4*/ 	.word	0xffffffff


	//   ....[93]....
        /*04b8*/ 	.word	0xffffffff


	//   ....[94]....
        /*04bc*/ 	.word	0xffffffff


	//   ....[95]....
        /*04c0*/ 	.word	0xffffffff


	//   ....[96]....
        /*04c4*/ 	.word	0xffffffff


	//   ....[97]....
        /*04c8*/ 	.word	0xffffffff


	//   ....[98]....
        /*04cc*/ 	.word	0xffffffff


	//   ....[99]....
        /*04d0*/ 	.word	0xffffffff


	//   ....[100]....
        /*04d4*/ 	.word	0xffffffff


	//   ....[101]....
        /*04d8*/ 	.word	0xffffffff


	//   ....[102]....
        /*04dc*/ 	.word	0xffffffff


	//   ....[103]....
        /*04e0*/ 	.word	0xffffffff


	//   ....[104]....
        /*04e4*/ 	.word	0xffffffff


	//   ....[105]....
        /*04e8*/ 	.word	0xffffffff


	//   ....[106]....
        /*04ec*/ 	.word	0xffffffff


	//   ....[107]....
        /*04f0*/ 	.word	0xffffffff


	//   ....[108]....
        /*04f4*/ 	.word	0xffffffff


	//   ....[109]....
        /*04f8*/ 	.word	0xffffffff


	//   ....[110]....
        /*04fc*/ 	.word	0xffffffff


	//   ....[111]....
        /*0500*/ 	.word	0xffffffff


	//   ....[112]....
        /*0504*/ 	.word	0xffffffff


	//   ....[113]....
        /*0508*/ 	.word	0xffffffff


	//   ....[114]....
        /*050c*/ 	.word	0xffffffff


	//   ....[115]....
        /*0510*/ 	.word	0xffffffff


	//   ....[116]....
        /*0514*/ 	.word	0xffffffff


	//   ....[117]....
        /*0518*/ 	.word	0xffffffff


	//   ....[118]....
        /*051c*/ 	.word	0xffffffff


	//   ....[119]....
        /*0520*/ 	.word	0xffffffff


	//   ....[120]....
        /*0524*/ 	.word	0xffffffff


	//   ....[121]....
        /*0528*/ 	.word	0xffffffff


	//   ....[122]....
        /*052c*/ 	.word	0xffffffff


	//   ....[123]....
        /*0530*/ 	.word	0xffffffff


	//   ....[124]....
        /*0534*/ 	.word	0xffffffff


	//   ....[125]....
        /*0538*/ 	.word	0xffffffff


	//   ....[126]....
        /*053c*/ 	.word	0xffffffff


	//   ....[127]....
        /*0540*/ 	.word	0xffffffff


	//   ....[128]....
        /*0544*/ 	.word	0xffffffff


	//   ....[129]....
        /*0548*/ 	.word	0xffffffff


	//   ....[130]....
        /*054c*/ 	.word	0xffffffff


	//   ....[131]....
        /*0550*/ 	.word	0xffffffff


	//   ....[132]....
        /*0554*/ 	.word	0xffffffff


	//   ....[133]....
        /*0558*/ 	.word	0xffffffff


	//   ....[134]....
        /*055c*/ 	.word	0xffffffff


	//   ....[135]....
        /*0560*/ 	.word	0xffffffff


	//   ....[136]....
        /*0564*/ 	.word	0xffffffff


	//   ....[137]....
        /*0568*/ 	.word	0xffffffff


	//   ....[138]....
        /*056c*/ 	.word	0xffffffff


	//   ....[139]....
        /*0570*/ 	.word	0xffffffff


	//   ....[140]....
        /*0574*/ 	.word	0xffffffff


	//   ....[141]....
        /*0578*/ 	.word	0xffffffff


	//   ....[142]....
        /*057c*/ 	.word	0xffffffff


	//   ....[143]....
        /*0580*/ 	.word	0xffffffff


	//   ....[144]....
        /*0584*/ 	.word	0xffffffff


	//   ....[145]....
        /*0588*/ 	.word	0xffffffff


	//   ....[146]....
        /*058c*/ 	.word	0xffffffff


	//   ....[147]....
        /*0590*/ 	.word	0xffffffff


	//   ....[148]....
        /*0594*/ 	.word	0xffffffff


	//   ....[149]....
        /*0598*/ 	.word	0xffffffff


	//   ....[150]....
        /*059c*/ 	.word	0xffffffff


	//   ....[151]....
        /*05a0*/ 	.word	0xffffffff


	//   ....[152]....
        /*05a4*/ 	.word	0xffffffff


	//   ....[153]....
        /*05a8*/ 	.word	0xffffffff


	//   ....[154]....
        /*05ac*/ 	.word	0xffffffff


	//   ....[155]....
        /*05b0*/ 	.word	0xffffffff


	//   ....[156]....
        /*05b4*/ 	.word	0xffffffff


	//   ....[157]....
        /*05b8*/ 	.word	0xffffffff


	//   ....[158]....
        /*05bc*/ 	.word	0xffffffff


	//   ....[159]....
        /*05c0*/ 	.word	0xffffffff


	//   ....[160]....
        /*05c4*/ 	.word	0xffffffff


	//   ....[161]....
        /*05c8*/ 	.word	0xffffffff


	//   ....[162]....
        /*05cc*/ 	.word	0xffffffff


	//   ....[163]....
        /*05d0*/ 	.word	0xffffffff


	//   ....[164]....
        /*05d4*/ 	.word	0xffffffff


	//   ....[165]....
        /*05d8*/ 	.word	0xffffffff


	//   ....[166]....
        /*05dc*/ 	.word	0xffffffff


	//   ....[167]....
        /*05e0*/ 	.word	0x0500000f


	//   ....[168]....
        /*05e4*/ 	.word	0x0500000f


	//   ....[169]....
        /*05e8*/ 	.word	0x0500000f


	//   ....[170]....
        /*05ec*/ 	.word	0x0500000f


	//   ....[171]....
        /*05f0*/ 	.word	0x0500000f


	//   ....[172]....
        /*05f4*/ 	.word	0x0500000f


	//   ....[173]....
        /*05f8*/ 	.word	0x0500000f


	//   ....[174]....
        /*05fc*/ 	.word	0x0500000f


	//   ....[175]....
        /*0600*/ 	.word	0x0500000f


	//   ....[176]....
        /*0604*/ 	.word	0x0500000f


	//   ....[177]....
        /*0608*/ 	.word	0x0500000f


	//   ....[178]....
        /*060c*/ 	.word	0x0500000f


	//   ....[179]....
        /*0610*/ 	.word	0x0500000f


	//   ....[180]....
        /*0614*/ 	.word	0x0500000f


	//   ....[181]....
        /*0618*/ 	.word	0x0500000f


	//   ....[182]....
        /*061c*/ 	.word	0x0500000f


	//   ....[183]....
        /*0620*/ 	.word	0x0500000f


	//   ....[184]....
        /*0624*/ 	.word	0x0500000f


	//   ....[185]....
        /*0628*/ 	.word	0x0500000f


	//   ....[186]....
        /*062c*/ 	.word	0x0500000f


	//   ....[187]....
        /*0630*/ 	.word	0x0500000f


	//   ....[188]....
        /*0634*/ 	.word	0x0500000f


	//   ....[189]....
        /*0638*/ 	.word	0x0500000f


	//   ....[190]....
        /*063c*/ 	.word	0x0500000f


	//   ....[191]....
        /*0640*/ 	.word	0x0500000f


	//   ....[192]....
        /*0644*/ 	.word	0x0500000f


	//   ....[193]....
        /*0648*/ 	.word	0x0500000f


	//   ....[194]....
        /*064c*/ 	.word	0x0500000f


	//   ....[195]....
        /*0650*/ 	.word	0x0500000f


	//   ....[196]....
        /*0654*/ 	.word	0x0500000f


	//   ....[197]....
        /*0658*/ 	.word	0x0500000f


	//   ....[198]....
        /*065c*/ 	.word	0x0500000f


	//   ....[199]....
        /*0660*/ 	.word	0x0500000f


	//   ....[200]....
        /*0664*/ 	.word	0x0500000f


	//   ....[201]....
        /*0668*/ 	.word	0x0500000f


	//   ....[202]....
        /*066c*/ 	.word	0x0500000f


	//   ....[203]....
        /*0670*/ 	.word	0x0500000f


	//   ....[204]....
        /*0674*/ 	.word	0x0500000f


	//   ....[205]....
        /*0678*/ 	.word	0x0500000f


	//   ....[206]....
        /*067c*/ 	.word	0x0500000f


	//   ....[207]....
        /*0680*/ 	.word	0x0500000f


	//   ....[208]....
        /*0684*/ 	.word	0x0500000f


	//   ....[209]....
        /*0688*/ 	.word	0x0500000f


	//   ....[210]....
        /*068c*/ 	.word	0x0500000f


	//   ....[211]....
        /*0690*/ 	.word	0x0500000f


	//   ....[212]....
        /*0694*/ 	.word	0x0500000f


	//   ....[213]....
        /*0698*/ 	.word	0x0500000f


	//   ....[214]....
        /*069c*/ 	.word	0x0500000f


	//   ....[215]....
        /*06a0*/ 	.word	0x0500000f


	//   ....[216]....
        /*06a4*/ 	.word	0x0500000f


	//   ....[217]....
        /*06a8*/ 	.word	0x0500000f


	//   ....[218]....
        /*06ac*/ 	.word	0x0500000f


	//   ....[219]....
        /*06b0*/ 	.word	0x0500000f


	//   ....[220]....
        /*06b4*/ 	.word	0x0500000f


	//   ....[221]....
        /*06b8*/ 	.word	0x0500000f


	//   ....[222]....
        /*06bc*/ 	.word	0x0500000f


	//   ....[223]....
        /*06c0*/ 	.word	0x0500000f


	//   ....[224]....
        /*06c4*/ 	.word	0x0500000f


	//   ....[225]....
        /*06c8*/ 	.word	0x0500000f


	//   ....[226]....
        /*06cc*/ 	.word	0x0500000f


	//   ....[227]....
        /*06d0*/ 	.word	0x0500000f


	//   ....[228]....
        /*06d4*/ 	.word	0x0500000f


	//   ....[229]....
        /*06d8*/ 	.word	0x0500000f


	//   ....[230]....
        /*06dc*/ 	.word	0x0500000f


	//   ....[231]....
        /*06e0*/ 	.word	0x0500000f


	//   ....[232]....
        /*06e4*/ 	.word	0x0500000f


	//   ....[233]....
        /*06e8*/ 	.word	0x0500000f


	//   ....[234]....
        /*06ec*/ 	.word	0x0500000f


	//   ....[235]....
        /*06f0*/ 	.word	0x0500000f


	//   ....[236]....
        /*06f4*/ 	.word	0x0500000f


	//   ....[237]....
        /*06f8*/ 	.word	0x0500000f


	//   ....[238]....
        /*06fc*/ 	.word	0x0500000f


	//   ....[239]....
        /*0700*/ 	.word	0x0500000f


	//   ....[240]....
        /*0704*/ 	.word	0x0500000f


	//   ....[241]....
        /*0708*/ 	.word	0x0500000f


	//   ....[242]....
        /*070c*/ 	.word	0x0500000f


	//   ....[243]....
        /*0710*/ 	.word	0x0500000f


	//   ....[244]....
        /*0714*/ 	.word	0x0500000f


	//   ....[245]....
        /*0718*/ 	.word	0x0500000f


	//   ....[246]....
        /*071c*/ 	.word	0x0500000f


	//   ....[247]....
        /*0720*/ 	.word	0x0500000f


	//   ....[248]....
        /*0724*/ 	.word	0x0500000f


	//   ....[249]....
        /*0728*/ 	.word	0x0500000f


	//   ....[250]....
        /*072c*/ 	.word	0x0500000f


	//   ....[251]....
        /*0730*/ 	.word	0x0500000f


	//   ....[252]....
        /*0734*/ 	.word	0x0500000f


	//   ....[253]....
        /*0738*/ 	.word	0x0500000f


	//   ....[254]....
        /*073c*/ 	.word	0x0500000f


	//   ....[255]....
        /*0740*/ 	.word	0x0500000f


	//   ....[0]....
        /*0744*/ 	.word	0x0500000f


	//   ....[1]....
        /*0748*/ 	.word	0x0500000f


	//   ....[2]....
        /*074c*/ 	.word	0x0500000f


	//   ....[3]....
        /*0750*/ 	.word	0x0500000f


	//   ....[4]....
        /*0754*/ 	.word	0x0500000f


	//   ....[5]....
        /*0758*/ 	.word	0x0500000f


	//   ....[6]....
        /*075c*/ 	.word	0x0500000f


	//   ....[7]....
        /*0760*/ 	.word	0x0500000f


	//   ....[8]....
        /*0764*/ 	.word	0x0500000f


	//   ....[9]....
        /*0768*/ 	.word	0x0500000f


	//   ....[10]....
        /*076c*/ 	.word	0x0500000f


	//   ....[11]....
        /*0770*/ 	.word	0x0500000f


	//   ....[12]....
        /*0774*/ 	.word	0x0500000f


	//   ....[13]....
        /*0778*/ 	.word	0x0500000f


	//   ....[14]....
        /*077c*/ 	.word	0x0500000f


	//   ....[15]....
        /*0780*/ 	.word	0x0500000f


	//   ....[16]....
        /*0784*/ 	.word	0x0500000f


	//   ....[17]....
        /*0788*/ 	.word	0x0500000f


	//   ....[18]....
        /*078c*/ 	.word	0x0500000f


	//----- nvinfo : EIATTR_COOP_GROUP_INSTR_OFFSETS
	.align		4
.L_113:
        /*0790*/ 	.byte	0x04, 0x28
        /*0792*/ 	.short	(.L_115 - .L_114)


	//   ....[0]....
.L_114:
        /*0794*/ 	.word	0x00000080


	//   ....[1]....
        /*0798*/ 	.word	0x000000b0


	//   ....[2]....
        /*079c*/ 	.word	0x000002d0


	//   ....[3]....
        /*07a0*/ 	.word	0x00000430


	//   ....[4]....
        /*07a4*/ 	.word	0x00000550


	//   ....[5]....
        /*07a8*/ 	.word	0x000006b0


	//   ....[6]....
        /*07ac*/ 	.word	0x00001590


	//   ....[7]....
        /*07b0*/ 	.word	0x00002c30


	//   ....[8]....
        /*07b4*/ 	.word	0x00002cf0


	//   ....[9]....
        /*07b8*/ 	.word	0x00003060


	//   ....[10]....
        /*07bc*/ 	.word	0x000031d0


	//   ....[11]....
        /*07c0*/ 	.word	0x000053c0


	//   ....[12]....
        /*07c4*/ 	.word	0x000053f0


	//   ....[13]....
        /*07c8*/ 	.word	0x00005420


	//   ....[14]....
        /*07cc*/ 	.word	0x00005440


	//   ....[15]....
        /*07d0*/ 	.word	0x000066e0


	//   ....[16]....
        /*07d4*/ 	.word	0x00006710


	//   ....[17]....
        /*07d8*/ 	.word	0x000067d0


	//   ....[18]....
        /*07dc*/ 	.word	0x000067e0


	//   ....[19]....
        /*07e0*/ 	.word	0x000076b0


	//   ....[20]....
        /*07e4*/ 	.word	0x000076c0


	//   ....[21]....
        /*07e8*/ 	.word	0x000076d0


	//   ....[22]....
        /*07ec*/ 	.word	0x00007710


	//   ....[23]....
        /*07f0*/ 	.word	0x00007cc0


	//   ....[24]....
        /*07f4*/ 	.word	0x00007d00


	//   ....[25]....
        /*07f8*/ 	.word	0x00007d20


	//   ....[26]....
        /*07fc*/ 	.word	0x00007d60


	//   ....[27]....
        /*0800*/ 	.word	0x00007d80


	//   ....[28]....
        /*0804*/ 	.word	0x00007da0


	//   ....[29]....
        /*0808*/ 	.word	0x00007dc0


	//   ....[30]....
        /*080c*/ 	.word	0x00007e30


	//   ....[31]....
        /*0810*/ 	.word	0x000081b0


	//   ....[32]....
        /*0814*/ 	.word	0x000081e0


	//   ....[33]....
        /*0818*/ 	.word	0x00008460


	//   ....[34]....
        /*081c*/ 	.word	0x00008470


	//   ....[35]....
        /*0820*/ 	.word	0x00008ee0


	//   ....[36]....
        /*0824*/ 	.word	0x00008f10


	//   ....[37]....
        /*0828*/ 	.word	0x00008f50


	//   ....[38]....
        /*082c*/ 	.word	0x00008f80


	//   ....[39]....
        /*0830*/ 	.word	0x00008f90


	//   ....[40]....
        /*0834*/ 	.word	0x00008fa0


	//   ....[41]....
        /*0838*/ 	.word	0x00008fb0


	//   ....[42]....
        /*083c*/ 	.word	0x00008fd0


	//   ....[43]....
        /*0840*/ 	.word	0x00009120


	//   ....[44]....
        /*0844*/ 	.word	0x00009350


	//   ....[45]....
        /*0848*/ 	.word	0x00009380


	//   ....[46]....
        /*084c*/ 	.word	0x000093b0


	//   ....[47]....
        /*0850*/ 	.word	0x000093e0


	//   ....[48]....
        /*0854*/ 	.word	0x00009410


	//   ....[49]....
        /*0858*/ 	.word	0x00009440


	//   ....[50]....
        /*085c*/ 	.word	0x000095b0


	//   ....[51]....
        /*0860*/ 	.word	0x000095e0


	//   ....[52]....
        /*0864*/ 	.word	0x00009610


	//   ....[53]....
        /*0868*/ 	.word	0x00009640


	//   ....[54]....
        /*086c*/ 	.word	0x00009670


	//   ....[55]....
        /*0870*/ 	.word	0x000096a0


	//   ....[56]....
        /*0874*/ 	.word	0x00009730


	//   ....[57]....
        /*0878*/ 	.word	0x00009760


	//   ....[58]....
        /*087c*/ 	.word	0x00009770


	//   ....[59]....
        /*0880*/ 	.word	0x00009810


	//   ....[60]....
        /*0884*/ 	.word	0x0000b1e0


	//   ....[61]....
        /*0888*/ 	.word	0x0000b200


	//   ....[62]....
        /*088c*/ 	.word	0x0000b290


	//   ....[63]....
        /*0890*/ 	.word	0x0000b2b0


	//   ....[64]....
        /*0894*/ 	.word	0x0000b330


	//   ....[65]....
        /*0898*/ 	.word	0x0000b350


	//   ....[66]....
        /*089c*/ 	.word	0x0000b3d0


	//   ....[67]....
        /*08a0*/ 	.word	0x0000b3f0


	//   ....[68]....
        /*08a4*/ 	.word	0x0000b470


	//   ....[69]....
        /*08a8*/ 	.word	0x0000b490


	//   ....[70]....
        /*08ac*/ 	.word	0x0000b510


	//   ....[71]....
        /*08b0*/ 	.word	0x0000b530


	//   ....[72]....
        /*08b4*/ 	.word	0x0000b5b0


	//   ....[73]....
        /*08b8*/ 	.word	0x0000b5d0


	//   ....[74]....
        /*08bc*/ 	.word	0x0000b5e0


	//   ....[75]....
        /*08c0*/ 	.word	0x0000b5f0


	//   ....[76]....
        /*08c4*/ 	.word	0x0000bec0


	//   ....[77]....
        /*08c8*/ 	.word	0x0000bef0


	//   ....[78]....
        /*08cc*/ 	.word	0x0000bf90


	//   ....[79]....
        /*08d0*/ 	.word	0x0000bfb0


	//   ....[80]....
        /*08d4*/ 	.word	0x0000c030


	//   ....[81]....
        /*08d8*/ 	.word	0x0000c050


	//   ....[82]....
        /*08dc*/ 	.word	0x0000c0d0


	//   ....[83]....
        /*08e0*/ 	.word	0x0000c0f0


	//   ....[84]....
        /*08e4*/ 	.word	0x0000c170


	//   ....[85]....
        /*08e8*/ 	.word	0x0000c190


	//   ....[86]....
        /*08ec*/ 	.word	0x0000c210


	//   ....[87]....
        /*08f0*/ 	.word	0x0000c230


	//   ....[88]....
        /*08f4*/ 	.word	0x0000c2b0


	//   ....[89]....
        /*08f8*/ 	.word	0x0000c2d0


	//   ....[90]....
        /*08fc*/ 	.word	0x0000c2e0


	//   ....[91]....
        /*0900*/ 	.word	0x0000c350


	//   ....[92]....
        /*0904*/ 	.word	0x0000c3a0


	//   ....[93]....
        /*0908*/ 	.word	0x0000c3d0


	//   ....[94]....
        /*090c*/ 	.word	0x0000c460


	//   ....[95]....
        /*0910*/ 	.word	0x0000c470


	//   ....[96]....
        /*0914*/ 	.word	0x0000c4e0


	//   ....[97]....
        /*0918*/ 	.word	0x0000c4f0


	//   ....[98]....
        /*091c*/ 	.word	0x0000c530


	//   ....[99]....
        /*0920*/ 	.word	0x0000c550


	//   ....[100]....
        /*0924*/ 	.word	0x0000cca0


	//   ....[101]....
        /*0928*/ 	.word	0x0000ccd0


	//   ....[102]....
        /*092c*/ 	.word	0x0000cd20


	//   ....[103]....
        /*0930*/ 	.word	0x0000cd30


	//   ....[104]....
        /*0934*/ 	.word	0x0000cd70


	//   ....[105]....
        /*0938*/ 	.word	0x0000cd80


	//   ....[106]....
        /*093c*/ 	.word	0x0000cdc0


	//   ....[107]....
        /*0940*/ 	.word	0x0000cdd0


	//   ....[108]....
        /*0944*/ 	.word	0x0000ce10


	//   ....[109]....
        /*0948*/ 	.word	0x0000ce20


	//   ....[110]....
        /*094c*/ 	.word	0x0000ce60


	//   ....[111]....
        /*0950*/ 	.word	0x0000ce70


	//   ....[112]....
        /*0954*/ 	.word	0x0000ceb0


	//   ....[113]....
        /*0958*/ 	.word	0x0000cec0


	//   ....[114]....
        /*095c*/ 	.word	0x0000ced0


	//   ....[115]....
        /*0960*/ 	.word	0x0000cf10


	//   ....[116]....
        /*0964*/ 	.word	0x0000d1c0


	//   ....[117]....
        /*0968*/ 	.word	0x0000d1f0


	//   ....[118]....
        /*096c*/ 	.word	0x0000d250


	//   ....[119]....
        /*0970*/ 	.word	0x0000d260


	//   ....[120]....
        /*0974*/ 	.word	0x0000d2b0


	//   ....[121]....
        /*0978*/ 	.word	0x0000d2c0


	//   ....[122]....
        /*097c*/ 	.word	0x0000d310


	//   ....[123]....
        /*0980*/ 	.word	0x0000d320


	//   ....[124]....
        /*0984*/ 	.word	0x0000d370


	//   ....[125]....
        /*0988*/ 	.word	0x0000d380


	//   ....[126]....
        /*098c*/ 	.word	0x0000d3d0


	//   ....[127]....
        /*0990*/ 	.word	0x0000d3e0


	//   ....[128]....
        /*0994*/ 	.word	0x0000d430


	//   ....[129]....
        /*0998*/ 	.word	0x0000d440


	//   ....[130]....
        /*099c*/ 	.word	0x0000d450


	//   ....[131]....
        /*09a0*/ 	.word	0x0000d490


	//   ....[132]....
        /*09a4*/ 	.word	0x0000da40


	//   ....[133]....
        /*09a8*/ 	.word	0x0000da80


	//   ....[134]....
        /*09ac*/ 	.word	0x0000daa0


	//   ....[135]....
        /*09b0*/ 	.word	0x0000dae0


	//   ....[136]....
        /*09b4*/ 	.word	0x0000db00


	//   ....[137]....
        /*09b8*/ 	.word	0x0000db40


	//   ....[138]....
        /*09bc*/ 	.word	0x0000db60


	//   ....[139]....
        /*09c0*/ 	.word	0x0000dba0


	//   ....[140]....
        /*09c4*/ 	.word	0x0000dbc0


	//   ....[141]....
        /*09c8*/ 	.word	0x0000dc00


	//   ....[142]....
        /*09cc*/ 	.word	0x0000dc20


	//   ....[143]....
        /*09d0*/ 	.word	0x0000dc60


	//   ....[144]....
        /*09d4*/ 	.word	0x0000dc80


	//   ....[145]....
        /*09d8*/ 	.word	0x0000dcc0


	//   ....[146]....
        /*09dc*/ 	.word	0x0000dce0


	//   ....[147]....
        /*09e0*/ 	.word	0x0000dcf0


	//   ....[148]....
        /*09e4*/ 	.word	0x0000e0a0


	//   ....[149]....
        /*09e8*/ 	.word	0x0000e0d0


	//   ....[150]....
        /*09ec*/ 	.word	0x0000e140


	//   ....[151]....
        /*09f0*/ 	.word	0x0000e170


	//   ....[152]....
        /*09f4*/ 	.word	0x0000e1a0


	//   ....[153]....
        /*09f8*/ 	.word	0x0000e1d0


	//   ....[154]....
        /*09fc*/ 	.word	0x0000e200


	//   ....[155]....
        /*0a00*/ 	.word	0x0000e230


	//   ....[156]....
        /*0a04*/ 	.word	0x0000e3d0


	//   ....[157]....
        /*0a08*/ 	.word	0x0000e400


	//   ....[158]....
        /*0a0c*/ 	.word	0x0000e430


	//   ....[159]....
        /*0a10*/ 	.word	0x0000e460


	//   ....[160]....
        /*0a14*/ 	.word	0x0000e490


	//   ....[161]....
        /*0a18*/ 	.word	0x0000e4c0


	//   ....[162]....
        /*0a1c*/ 	.word	0x0000e580


	//   ....[163]....
        /*0a20*/ 	.word	0x0000e5a0


	//   ....[164]....
        /*0a24*/ 	.word	0x0000e5b0


	//   ....[165]....
        /*0a28*/ 	.word	0x0000e610


	//   ....[166]....
        /*0a2c*/ 	.word	0x0000ec30


	//   ....[167]....
        /*0a30*/ 	.word	0x0000f110


	//   ....[168]....
        /*0a34*/ 	.word	0x0000f200


	//   ....[169]....
        /*0a38*/ 	.word	0x0000f2a0


	//   ....[170]....
        /*0a3c*/ 	.word	0x0000f300


	//   ....[171]....
        /*0a40*/ 	.word	0x0000f3f0


	//   ....[172]....
        /*0a44*/ 	.word	0x0000f460


	//   ....[173]....
        /*0a48*/ 	.word	0x0000f550


	//   ....[174]....
        /*0a4c*/ 	.word	0x0000f5c0


	//   ....[175]....
        /*0a50*/ 	.word	0x0000f6b0


	//   ....[176]....
        /*0a54*/ 	.word	0x0000f720


	//   ....[177]....
        /*0a58*/ 	.word	0x0000f810


	//   ....[178]....
        /*0a5c*/ 	.word	0x0000f880


	//   ....[179]....
        /*0a60*/ 	.word	0x0000f970


	//   ....[180]....
        /*0a64*/ 	.word	0x0000f9e0


	//   ....[181]....
        /*0a68*/ 	.word	0x0000fad0


	//   ....[182]....
        /*0a6c*/ 	.word	0x0000fb40


	//   ....[183]....
        /*0a70*/ 	.word	0x0000fc20


	//   ....[184]....
        /*0a74*/ 	.word	0x0000fcd0


	//   ....[185]....
        /*0a78*/ 	.word	0x0000fd40


	//   ....[186]....
        /*0a7c*/ 	.word	0x0000fda0


	//   ....[187]....
        /*0a80*/ 	.word	0x0000fe90


	//   ....[188]....
        /*0a84*/ 	.word	0x0000fef0


	//   ....[189]....
        /*0a88*/ 	.word	0x0000fff0


	//   ....[190]....
        /*0a8c*/ 	.word	0x00010050


	//   ....[191]....
        /*0a90*/ 	.word	0x00010150


	//   ....[192]....
        /*0a94*/ 	.word	0x000101b0


	//   ....[193]....
        /*0a98*/ 	.word	0x000102b0


	//   ....[194]....
        /*0a9c*/ 	.word	0x00010310


	//   ....[195]....
        /*0aa0*/ 	.word	0x00010410


	//   ....[196]....
        /*0aa4*/ 	.word	0x00010470


	//   ....[197]....
        /*0aa8*/ 	.word	0x00010570


	//   ....[198]....
        /*0aac*/ 	.word	0x000105d0


	//   ....[199]....
        /*0ab0*/ 	.word	0x00010680


	//   ....[200]....
        /*0ab4*/ 	.word	0x00010740


	//   ....[201]....
        /*0ab8*/ 	.word	0x00010800


	//   ....[202]....
        /*0abc*/ 	.word	0x00010860


	//   ....[203]....
        /*0ac0*/ 	.word	0x00010960


	//   ....[204]....
        /*0ac4*/ 	.word	0x000109c0


	//   ....[205]....
        /*0ac8*/ 	.word	0x00010a90


	//   ....[206]....
        /*0acc*/ 	.word	0x00010af0


	//   ....[207]....
        /*0ad0*/ 	.word	0x00010bb0


	//   ....[208]....
        /*0ad4*/ 	.word	0x00010cf0


	//   ....[209]....
        /*0ad8*/ 	.word	0x00010da0


	//   ....[210]....
        /*0adc*/ 	.word	0x00010e00


	//   ....[211]....
        /*0ae0*/ 	.word	0x00010eb0


	//   ....[212]....
        /*0ae4*/ 	.word	0x00010f10


	//   ....[213]....
        /*0ae8*/ 	.word	0x00010fc0


	//   ....[214]....
        /*0aec*/ 	.word	0x00011020


	//   ....[215]....
        /*0af0*/ 	.word	0x000110d0


	//   ....[216]....
        /*0af4*/ 	.word	0x00011130


	//   ....[217]....
        /*0af8*/ 	.word	0x000111e0


	//   ....[218]....
        /*0afc*/ 	.word	0x00011240


	//   ....[219]....
        /*0b00*/ 	.word	0x000112f0


	//   ....[220]....
        /*0b04*/ 	.word	0x00011350


	//   ....[221]....
        /*0b08*/ 	.word	0x00011400


	//   ....[222]....
        /*0b0c*/ 	.word	0x00011460


	//   ....[223]....
        /*0b10*/ 	.word	0x00011510


	//   ....[224]....
        /*0b14*/ 	.word	0x00011600


	//   ....[225]....
        /*0b18*/ 	.word	0x000116b0


	//   ....[226]....
        /*0b1c*/ 	.word	0x00011710


	//   ....[227]....
        /*0b20*/ 	.word	0x000117d0


	//   ....[228]....
        /*0b24*/ 	.word	0x00011830


	//   ....[229]....
        /*0b28*/ 	.word	0x000118f0


	//   ....[230]....
        /*0b2c*/ 	.word	0x00011950


	//   ....[231]....
        /*0b30*/ 	.word	0x00011a10


	//   ....[232]....
        /*0b34*/ 	.word	0x00011a70


	//   ....[233]....
        /*0b38*/ 	.word	0x00011b30


	//   ....[234]....
        /*0b3c*/ 	.word	0x00011b90


	//   ....[235]....
        /*0b40*/ 	.word	0x00011c50


	//   ....[236]....
        /*0b44*/ 	.word	0x00011cb0


	//   ....[237]....
        /*0b48*/ 	.word	0x00011d70


	//   ....[238]....
        /*0b4c*/ 	.word	0x00011dd0


	//   ....[239]....
        /*0b50*/ 	.word	0x00011e80


	//   ....[240]....
        /*0b54*/ 	.word	0x00011f70


	//   ....[241]....
        /*0b58*/ 	.word	0x00012020


	//   ....[242]....
        /*0b5c*/ 	.word	0x00012090


	//   ....[243]....
        /*0b60*/ 	.word	0x00012140


	//   ....[244]....
        /*0b64*/ 	.word	0x000121a0


	//   ....[245]....
        /*0b68*/ 	.word	0x00012250


	//   ....[246]....
        /*0b6c*/ 	.word	0x000122b0


	//   ....[247]....
        /*0b70*/ 	.word	0x00012360


	//   ....[248]....
        /*0b74*/ 	.word	0x000123c0


	//   ....[249]....
        /*0b78*/ 	.word	0x00012470


	//   ....[250]....
        /*0b7c*/ 	.word	0x000124d0


	//   ....[251]....
        /*0b80*/ 	.word	0x00012580


	//   ....[252]....
        /*0b84*/ 	.word	0x000125e0


	//   ....[253]....
        /*0b88*/ 	.word	0x00012690


	//   ....[254]....
        /*0b8c*/ 	.word	0x000126f0


	//   ....[255]....
        /*0b90*/ 	.word	0x00012790


	//   ....[0]....
        /*0b94*/ 	.word	0x00012820


	//   ....[1]....
        /*0b98*/ 	.word	0x000128c0


	//   ....[2]....
        /*0b9c*/ 	.word	0x00012a40


	//   ....[3]....
        /*0ba0*/ 	.word	0x00012ab0


	//   ....[4]....
        /*0ba4*/ 	.word	0x00012b20


	//   ....[5]....
        /*0ba8*/ 	.word	0x00012b90


	//   ....[6]....
        /*0bac*/ 	.word	0x00012c00


	//   ....[7]....
        /*0bb0*/ 	.word	0x00012c80


	//   ....[8]....
        /*0bb4*/ 	.word	0x00012d00


	//   ....[9]....
        /*0bb8*/ 	.word	0x00012d90


	//   ....[10]....
        /*0bbc*/ 	.word	0x00012e00


	//   ....[11]....
        /*0bc0*/ 	.word	0x00012e70


	//   ....[12]....
        /*0bc4*/ 	.word	0x00012ee0


	//   ....[13]....
        /*0bc8*/ 	.word	0x00012f60


	//   ....[14]....
        /*0bcc*/ 	.word	0x00012fd0


	//   ....[15]....
        /*0bd0*/ 	.word	0x00013070


	//   ....[16]....
        /*0bd4*/ 	.word	0x000130c0


	//   ....[17]....
        /*0bd8*/ 	.word	0x00013150


	//   ....[18]....
        /*0bdc*/ 	.word	0x00013280


	//----- nvinfo : EIATTR_REG_RECONFIG
	.align		4
.L_115:
        /*0be0*/ 	.byte	0x01, 0x54
	.zero		2


	//----- nvinfo : EIATTR_SYSCALL_OFFSETS
	.align		4
        /*0be4*/ 	.byte	0x04, 0x46
        /*0be6*/ 	.short	(.L_117 - .L_116)


	//   ....[0]....
.L_116:
        /*0be8*/ 	.word	0x00001740


	//   ....[1]....
        /*0bec*/ 	.word	0x0000a820


	//   ....[2]....
        /*0bf0*/ 	.word	0x0000a970


	//   ....[3]....
        /*0bf4*/ 	.word	0x0000aa60


	//   ....[4]....
        /*0bf8*/ 	.word	0x0000ba00


	//----- nvinfo : EIATTR_MBARRIER_INSTR_OFFSETS
	.align		4
.L_117:
        /*0bfc*/ 	.byte	0x04, 0x39
        /*0bfe*/ 	.short	(.L_119 - .L_118)


	//   ....[0]....
.L_118:
        /*0c00*/ 	.word	0x00000180
        /*0c04*/ 	.word	0x000000ff
        /*0c08*/ 	.word	0x00016800
        /*0c0c*/ 	.short	0x0100
        /*0c0e*/ 	.byte	0x08
	.zero		1


	//   ....[1]....
        /*0c10*/ 	.word	0x00000190
        /*0c14*/ 	.word	0x000000ff
        /*0c18*/ 	.word	0x00016820
        /*0c1c*/ 	.short	0x0100
        /*0c1e*/ 	.byte	0x08
	.zero		1


	//   ....[2]....
        /*0c20*/ 	.word	0x00000280
        /*0c24*/ 	.word	0x000000ff
        /*0c28*/ 	.word	0x00016830
        /*0c2c*/ 	.short	0x0100
        /*0c2e*/ 	.byte	0x08
	.zero		1


	//   ....[3]....
        /*0c30*/ 	.word	0x00000290
        /*0c34*/ 	.word	0x000000ff
        /*0c38*/ 	.word	0x00016840
        /*0c3c*/ 	.short	0x0100
        /*0c3e*/ 	.byte	0x08
	.zero		1


	//   ....[4]....
        /*0c40*/ 	.word	0x000002a0
        /*0c44*/ 	.word	0x000000ff
        /*0c48*/ 	.word	0x00016838
        /*0c4c*/ 	.short	0x0100
        /*0c4e*/ 	.byte	0x08
	.zero		1


	//   ....[5]....
        /*0c50*/ 	.word	0x000002b0
        /*0c54*/ 	.word	0x000000ff
        /*0c58*/ 	.word	0x00016848
        /*0c5c*/ 	.short	0x0100
        /*0c5e*/ 	.byte	0x08
	.zero		1


	//   ....[6]....
        /*0c60*/ 	.word	0x000003e0
        /*0c64*/ 	.word	0x000000ff
        /*0c68*/ 	.word	0x00016850
        /*0c6c*/ 	.short	0x0100
        /*0c6e*/ 	.byte	0x08
	.zero		1


	//   ....[7]....
        /*0c70*/ 	.word	0x000003f0
        /*0c74*/ 	.word	0x000000ff
        /*0c78*/ 	.word	0x00016860
        /*0c7c*/ 	.short	0x0100
        /*0c7e*/ 	.byte	0x08
	.zero		1


	//   ....[8]....
        /*0c80*/ 	.word	0x00000400
        /*0c84*/ 	.word	0x000000ff
        /*0c88*/ 	.word	0x00016858
        /*0c8c*/ 	.short	0x0100
        /*0c8e*/ 	.byte	0x08
	.zero		1


	//   ....[9]....
        /*0c90*/ 	.word	0x00000410
        /*0c94*/ 	.word	0x000000ff
        /*0c98*/ 	.word	0x00016868
        /*0c9c*/ 	.short	0x0100
        /*0c9e*/ 	.byte	0x08
	.zero		1


	//   ....[10]....
        /*0ca0*/ 	.word	0x00000500
        /*0ca4*/ 	.word	0x000000ff
        /*0ca8*/ 	.word	0x00016870
        /*0cac*/ 	.short	0x0100
        /*0cae*/ 	.byte	0x06
	.zero		1


	//   ....[11]....
        /*0cb0*/ 	.word	0x00000510
        /*0cb4*/ 	.word	0x000000ff
        /*0cb8*/ 	.word	0x00016880
        /*0cbc*/ 	.short	0x0100
        /*0cbe*/ 	.byte	0x06
	.zero		1


	//   ....[12]....
        /*0cc0*/ 	.word	0x00000520
        /*0cc4*/ 	.word	0x000000ff
        /*0cc8*/ 	.word	0x00016878
        /*0ccc*/ 	.short	0x0100
        /*0cce*/ 	.byte	0x06
	.zero		1


	//   ....[13]....
        /*0cd0*/ 	.word	0x00000530
        /*0cd4*/ 	.word	0x000000ff
        /*0cd8*/ 	.word	0x00016888
        /*0cdc*/ 	.short	0x0100
        /*0cde*/ 	.byte	0x06
	.zero		1


	//   ....[14]....
        /*0ce0*/ 	.word	0x00000660
        /*0ce4*/ 	.word	0x000000ff
        /*0ce8*/ 	.word	0x00016890
        /*0cec*/ 	.short	0x0100
        /*0cee*/ 	.byte	0x08
	.zero		1


	//   ....[15]....
        /*0cf0*/ 	.word	0x00000670
        /*0cf4*/ 	.word	0x000000ff
        /*0cf8*/ 	.word	0x000168a0
        /*0cfc*/ 	.short	0x0100
        /*0cfe*/ 	.byte	0x08
	.zero		1


	//   ....[16]....
        /*0d00*/ 	.word	0x00000680
        /*0d04*/ 	.word	0x000000ff
        /*0d08*/ 	.word	0x00016898
        /*0d0c*/ 	.short	0x0100
        /*0d0e*/ 	.byte	0x08
	.zero		1


	//   ....[17]....
        /*0d10*/ 	.word	0x00000690
        /*0d14*/ 	.word	0x000000ff
        /*0d18*/ 	.word	0x000168a8
        /*0d1c*/ 	.short	0x0100
        /*0d1e*/ 	.byte	0x08
	.zero		1


	//   ....[18]....
        /*0d20*/ 	.word	0x000007c0
        /*0d24*/ 	.word	0x000000ff
        /*0d28*/ 	.word	0x000168b0
        /*0d2c*/ 	.short	0x0100
        /*0d2e*/ 	.byte	0x08
	.zero		1


	//   ....[19]....
        /*0d30*/ 	.word	0x000007d0
        /*0d34*/ 	.word	0x000000ff
        /*0d38*/ 	.word	0x000168c0
        /*0d3c*/ 	.short	0x0100
        /*0d3e*/ 	.byte	0x08
	.zero		1


	//   ....[20]....
        /*0d40*/ 	.word	0x000007e0
        /*0d44*/ 	.word	0x000000ff
        /*0d48*/ 	.word	0x000168b8
        /*0d4c*/ 	.short	0x0100
        /*0d4e*/ 	.byte	0x08
	.zero		1


	//   ....[21]....
        /*0d50*/ 	.word	0x000007f0
        /*0d54*/ 	.word	0x000000ff
        /*0d58*/ 	.word	0x000168c8
        /*0d5c*/ 	.short	0x0100
        /*0d5e*/ 	.byte	0x08
	.zero		1


	//   ....[22]....
        /*0d60*/ 	.word	0x000017b0
        /*0d64*/ 	.word	0x000000ff
        /*0d68*/ 	.word	0x00016800
        /*0d6c*/ 	.short	0x010a
        /*0d6e*/ 	.byte	0x2b
	.zero		1


	//   ....[23]....
        /*0d70*/ 	.word	0x00001830
        /*0d74*/ 	.word	0x00000000
        /*0d78*/ 	.word	0x00016830
        /*0d7c*/ 	.short	0x010a
        /*0d7e*/ 	.byte	0x3f
	.zero		1


	//   ....[24]....
        /*0d80*/ 	.word	0x00001880
        /*0d84*/ 	.word	0x00000000
        /*0d88*/ 	.word	0x00016830
        /*0d8c*/ 	.short	0x010a
        /*0d8e*/ 	.byte	0x3f
	.zero		1


	//   ....[25]....
        /*0d90*/ 	.word	0x00002d10
        /*0d94*/ 	.word	0x000000ff
        /*0d98*/ 	.word	0x00000000
        /*0d9c*/ 	.short	0x0101
        /*0d9e*/ 	.byte	0x06
	.zero		1


	//   ....[26]....
        /*0da0*/ 	.word	0x000040a0
        /*0da4*/ 	.word	0x000000ff
        /*0da8*/ 	.word	0x00016830
        /*0dac*/ 	.short	0x010a
        /*0dae*/ 	.byte	0x0a
	.zero		1


	//   ....[27]....
        /*0db0*/ 	.word	0x000040e0
        /*0db4*/ 	.word	0x000000ff
        /*0db8*/ 	.word	0x00016830
        /*0dbc*/ 	.short	0x010a
        /*0dbe*/ 	.byte	0x0a
	.zero		1


	//   ....[28]....
        /*0dc0*/ 	.word	0x00004360
        /*0dc4*/ 	.word	0x000000ff
        /*0dc8*/ 	.word	0x00016850
        /*0dcc*/ 	.short	0x010a
        /*0dce*/ 	.byte	0x0a
	.zero		1


	//   ....[29]....
        /*0dd0*/ 	.word	0x000043a0
        /*0dd4*/ 	.word	0x000000ff
        /*0dd8*/ 	.word	0x00016850
        /*0ddc*/ 	.short	0x010a
        /*0dde*/ 	.byte	0x0a
	.zero		1


	//   ....[30]....
        /*0de0*/ 	.word	0x00004cb0
        /*0de4*/ 	.word	0x000000ff
        /*0de8*/ 	.word	0x00000000
        /*0dec*/ 	.short	0x0101
        /*0dee*/ 	.byte	0x07
	.zero		1


	//   ....[31]....
        /*0df0*/ 	.word	0x00006220
        /*0df4*/ 	.word	0x000000ff
        /*0df8*/ 	.word	0x00000000
        /*0dfc*/ 	.short	0x0101
        /*0dfe*/ 	.byte	0x06
	.zero		1


	//   ....[32]....
        /*0e00*/ 	.word	0x00006650
        /*0e04*/ 	.word	0x000000ff
        /*0e08*/ 	.word	0x00016850
        /*0e0c*/ 	.short	0x010a
        /*0e0e*/ 	.byte	0x05
	.zero		1


	//   ....[33]....
        /*0e10*/ 	.word	0x00006690
        /*0e14*/ 	.word	0x000000ff
        /*0e18*/ 	.word	0x00016850
        /*0e1c*/ 	.short	0x010a
        /*0e1e*/ 	.byte	0x05
	.zero		1


	//   ....[34]....
        /*0e20*/ 	.word	0x00006c60
        /*0e24*/ 	.word	0x000000ff
        /*0e28*/ 	.word	0x00000000
        /*0e2c*/ 	.short	0x0101
        /*0e2e*/ 	.byte	0x04
	.zero		1


	//   ....[35]....
        /*0e30*/ 	.word	0x00007d90
        /*0e34*/ 	.word	0x00000000
        /*0e38*/ 	.word	0x00000000
        /*0e3c*/ 	.short	0x0101
        /*0e3e*/ 	.byte	0x3f
	.zero		1


	//   ....[36]....
        /*0e40*/ 	.word	0x000081d0
        /*0e44*/ 	.word	0x00000010
        /*0e48*/ 	.word	0x00000000
        /*0e4c*/ 	.short	0x0101
        /*0e4e*/ 	.byte	0x3f
	.zero		1


	//   ....[37]....
        /*0e50*/ 	.word	0x0000af60
        /*0e54*/ 	.word	0x00000003
        /*0e58*/ 	.word	0x00016840
        /*0e5c*/ 	.short	0x010a
        /*0e5e*/ 	.byte	0x3f
	.zero		1


	//   ....[38]....
        /*0e60*/ 	.word	0x0000b6f0
        /*0e64*/ 	.word	0x00000003
        /*0e68*/ 	.word	0x00016830
        /*0e6c*/ 	.short	0x0107
        /*0e6e*/ 	.byte	0x3f
	.zero		1


	//   ....[39]....
        /*0e70*/ 	.word	0x0000b7c0
        /*0e74*/ 	.word	0x00000003
        /*0e78*/ 	.word	0x00016830
        /*0e7c*/ 	.short	0x0101
        /*0e7e*/ 	.byte	0x3f
	.zero		1


	//   ....[40]....
        /*0e80*/ 	.word	0x0000c5f0
        /*0e84*/ 	.word	0x00000016
        /*0e88*/ 	.word	0x00016800
        /*0e8c*/ 	.short	0x0107
        /*0e8e*/ 	.byte	0x3f
	.zero		1


	//   ....[41]....
        /*0e90*/ 	.word	0x0000c6e0
        /*0e94*/ 	.word	0x00000016
        /*0e98*/ 	.word	0x00016800
        /*0e9c*/ 	.short	0x0101
        /*0e9e*/ 	.byte	0x3f
	.zero		1


	//   ....[42]....
        /*0ea0*/ 	.word	0x0000c700
        /*0ea4*/ 	.word	0x00000016
        /*0ea8*/ 	.word	0x00016820
        /*0eac*/ 	.short	0x010a
        /*0eae*/ 	.byte	0x3f
	.zero		1


	//   ....[43]....
        /*0eb0*/ 	.word	0x0000cab0
        /*0eb4*/ 	.word	0x00000005
        /*0eb8*/ 	.word	0x00016840
        /*0ebc*/ 	.short	0x010a
        /*0ebe*/ 	.byte	0x3f
	.zero		1


	//   ....[44]....
        /*0ec0*/ 	.word	0x0000cf90
        /*0ec4*/ 	.word	0x00000005
        /*0ec8*/ 	.word	0x00016830
        /*0ecc*/ 	.short	0x0107
        /*0ece*/ 	.byte	0x3f
	.zero		1


	//   ....[45]....
        /*0ed0*/ 	.word	0x0000d050
        /*0ed4*/ 	.word	0x00000005
        /*0ed8*/ 	.word	0x00016830
        /*0edc*/ 	.short	0x0101
        /*0ede*/ 	.byte	0x3f
	.zero		1


	//   ....[46]....
        /*0ee0*/ 	.word	0x0000d0b0
        /*0ee4*/ 	.word	0x00000005
        /*0ee8*/ 	.word	0x00016860
        /*0eec*/ 	.short	0x010a
        /*0eee*/ 	.byte	0x3f
	.zero		1


	//   ....[47]....
        /*0ef0*/ 	.word	0x0000d580
        /*0ef4*/ 	.word	0x00000005
        /*0ef8*/ 	.word	0x00016850
        /*0efc*/ 	.short	0x0107
        /*0efe*/ 	.byte	0x3f
	.zero		1


	//   ....[48]....
        /*0f00*/ 	.word	0x0000d700
        /*0f04*/ 	.word	0x00000005
        /*0f08*/ 	.word	0x00016850
        /*0f0c*/ 	.short	0x0101
        /*0f0e*/ 	.byte	0x3f
	.zero		1


	//   ....[49]....
        /*0f10*/ 	.word	0x0000d920
        /*0f14*/ 	.word	0x00000000
        /*0f18*/ 	.word	0x00016860
        /*0f1c*/ 	.short	0x010a
        /*0f1e*/ 	.byte	0x3f
	.zero		1


	//   ....[50]....
        /*0f20*/ 	.word	0x0000dda0
        /*0f24*/ 	.word	0x00000000
        /*0f28*/ 	.word	0x00016850
        /*0f2c*/ 	.short	0x0107
        /*0f2e*/ 	.byte	0x3f
	.zero		1


	//   ....[51]....
        /*0f30*/ 	.word	0x0000de70
        /*0f34*/ 	.word	0x00000000
        /*0f38*/ 	.word	0x00016850
        /*0f3c*/ 	.short	0x0101
        /*0f3e*/ 	.byte	0x3f
	.zero		1


	//   ....[52]....
        /*0f40*/ 	.word	0x0000ebb0
        /*0f44*/ 	.word	0x00000005
        /*0f48*/ 	.word	0x00016820
        /*0f4c*/ 	.short	0x010a
        /*0f4e*/ 	.byte	0x3f
	.zero		1


	//   ....[53]....
        /*0f50*/ 	.word	0x0000ed30
        /*0f54*/ 	.word	0x00000003
        /*0f58*/ 	.word	0x00016840
        /*0f5c*/ 	.short	0x010a
        /*0f5e*/ 	.byte	0x3f
	.zero		1


	//   ....[54]....
        /*0f60*/ 	.word	0x0000edd0
        /*0f64*/ 	.word	0x00000019
        /*0f68*/ 	.word	0x00016840
        /*0f6c*/ 	.short	0x010a
        /*0f6e*/ 	.byte	0x3f
	.zero		1


	//   ....[55]....
        /*0f70*/ 	.word	0x0000ee10
        /*0f74*/ 	.word	0x00000003
        /*0f78*/ 	.word	0x00016860
        /*0f7c*/ 	.short	0x010a
        /*0f7e*/ 	.byte	0x3f
	.zero		1


	//   ....[56]....
        /*0f80*/ 	.word	0x0000ee50
        /*0f84*/ 	.word	0x00000019
        /*0f88*/ 	.word	0x00016860
        /*0f8c*/ 	.short	0x010a
        /*0f8e*/ 	.byte	0x3f
	.zero		1


	//   ....[57]....
        /*0f90*/ 	.word	0x0000eec0
        /*0f94*/ 	.word	0x00000003
        /*0f98*/ 	.word	0x00016800
        /*0f9c*/ 	.short	0x010a
        /*0f9e*/ 	.byte	0x3f
	.zero		1


	//   ....[58]....
        /*0fa0*/ 	.word	0x0000ef10
        /*0fa4*/ 	.word	0x00000000
        /*0fa8*/ 	.word	0x00016830
        /*0fac*/ 	.short	0x010a
        /*0fae*/ 	.byte	0x3f
	.zero		1


	//   ....[59]....
        /*0fb0*/ 	.word	0x0000ef70
        /*0fb4*/ 	.word	0x00000008
        /*0fb8*/ 	.word	0x00016830
        /*0fbc*/ 	.short	0x010a
        /*0fbe*/ 	.byte	0x3f
	.zero		1


	//   ....[60]....
        /*0fc0*/ 	.word	0x0000efd0
        /*0fc4*/ 	.word	0x00000008
        /*0fc8*/ 	.word	0x00016850
        /*0fcc*/ 	.short	0x010a
        /*0fce*/ 	.byte	0x3f
	.zero		1


	//   ....[61]....
        /*0fd0*/ 	.word	0x0000f030
        /*0fd4*/ 	.word	0x00000005
        /*0fd8*/ 	.word	0x00016850
        /*0fdc*/ 	.short	0x010a
        /*0fde*/ 	.byte	0x3f
	.zero		1


	//   ....[62]....
        /*0fe0*/ 	.word	0x0000f150
        /*0fe4*/ 	.word	0x00000003
        /*0fe8*/ 	.word	0x00016840
        /*0fec*/ 	.short	0x010a
        /*0fee*/ 	.byte	0x3f
	.zero		1


	//   ....[63]....
        /*0ff0*/ 	.word	0x00010bf0
        /*0ff4*/ 	.word	0x00000016
        /*0ff8*/ 	.word	0x00016820
        /*0ffc*/ 	.short	0x010a
        /*0ffe*/ 	.byte	0x3f
	.zero		1


	//   ....[64]....
        /*1000*/ 	.word	0x00010c40
        /*1004*/ 	.word	0x00000005
        /*1008*/ 	.word	0x00016840
        /*100c*/ 	.short	0x010a
        /*100e*/ 	.byte	0x3f
	.zero		1


	//   ....[65]....
        /*1010*/ 	.word	0x00011550
        /*1014*/ 	.word	0x00000005
        /*1018*/ 	.word	0x00016860
        /*101c*/ 	.short	0x010a
        /*101e*/ 	.byte	0x3f
	.zero		1


	//   ....[66]....
        /*1020*/ 	.word	0x00011ec0
        /*1024*/ 	.word	0x00000000
        /*1028*/ 	.word	0x00016860
        /*102c*/ 	.short	0x010a
        /*102e*/ 	.byte	0x3f
	.zero		1


	//   ....[67]....
        /*1030*/ 	.word	0x000131a0
        /*1034*/ 	.word	0x00000005
        /*1038*/ 	.word	0x00016820
        /*103c*/ 	.short	0x010a
        /*103e*/ 	.byte	0x3f
	.zero		1


	//   ....[68]....
        /*1040*/ 	.word	0x00013340
        /*1044*/ 	.word	0x00000003
        /*1048*/ 	.word	0x00016840
        /*104c*/ 	.short	0x010a
        /*104e*/ 	.byte	0x3f
	.zero		1


	//   ....[69]....
        /*1050*/ 	.word	0x00013390
        /*1054*/ 	.word	0x00000019
        /*1058*/ 	.word	0x00016840
        /*105c*/ 	.short	0x010a
        /*105e*/ 	.byte	0x3f
	.zero		1


	//   ....[70]....
        /*1060*/ 	.word	0x000133e0
        /*1064*/ 	.word	0x00000003
        /*1068*/ 	.word	0x00016860
        /*106c*/ 	.short	0x010a
        /*106e*/ 	.byte	0x3f
	.zero		1


	//----- nvinfo : EIATTR_NUM_MBARRIERS
	.align		4
.L_119:
        /*1070*/ 	.byte	0x03, 0x38
        /*1072*/ 	.short	0x0016


	//----- nvinfo : EIATTR_EXIT_INSTR_OFFSETS
	.align		4
        /*1074*/ 	.byte	0x04, 0x1c
        /*1076*/ 	.short	(.L_121 - .L_120)


	//   ....[0]....
.L_120:
        /*1078*/ 	.word	0x000009a0


	//   ....[1]....
        /*107c*/ 	.word	0x000090d0


	//   ....[2]....
        /*1080*/ 	.word	0x0000eea0


	//----- nvinfo : EIATTR_MAX_THREADS
	.align		4
.L_121:
        /*1084*/ 	.byte	0x04, 0x05
        /*1086*/ 	.short	(.L_123 - .L_122)
.L_122:
        /*1088*/ 	.word	0x00000200
        /*108c*/ 	.word	0x00000001
        /*1090*/ 	.word	0x00000001


	//----- nvinfo : EIATTR_CRS_STACK_SIZE
	.align		4
.L_123:
        /*1094*/ 	.byte	0x04, 0x1e
        /*1096*/ 	.short	(.L_125 - .L_124)
.L_124:
        /*1098*/ 	.word	0x00000000


	//----- nvinfo : EIATTR_CBANK_PARAM_SIZE
	.align		4
.L_125:
        /*109c*/ 	.byte	0x03, 0x19
        /*109e*/ 	.short	0x0af0


	//----- nvinfo : EIATTR_PARAM_CBANK
	.align		4
        /*10a0*/ 	.byte	0x04, 0x0a
        /*10a2*/ 	.short	(.L_127 - .L_126)
	.align		4
.L_126:
        /*10a4*/ 	.word	index@(.nv.constant0._ZN7cutlass13device_kernelIN5flash11enable_sm90INS1_16FlashAttnFwdSm90INS1_25CollectiveMainloopFwdSm90ILi2EN4cute5tupleIJNS5_1CILi1EEES8_S8_EEENS6_IJNS7_ILi192EEENS7_ILi128EEENS7_ILi64EEEEEELi64ENS_6half_tEfNS_4arch4Sm90ELb0ELb0ELb1ELb1ELb1ELb0ELb0ELb1ELb1ELb1ELb1ELb0EEENS1_21CollectiveEpilogueFwdINS6_IJSA_SC_SB_EEES9_SE_SG_Li384ELb1ELb1ELb1ELb0EEENS1_36VarlenDynamicPersistentTileSchedulerILi192ELi128ELi384ELi128ELb1ELb1ELb1ELb0ELb1ELb1EEEEEEEEEvNT_6ParamsE)
        /*10a8*/ 	.short	0x0210
        /*10aa*/ 	.short	0x0af0


	//----- nvinfo : EIATTR_SW_WAR
	.align		4
.L_127:
        /*10ac*/ 	.byte	0x04, 0x36
        /*10ae*/ 	.short	(.L_129 - .L_128)
.L_128:
        /*10b0*/ 	.word	0x00000008
.L_129:


//--------------------- .nv.info._ZN7cutlass13device_kernelIN5flash11enable_sm90INS1_16FlashAttnFwdSm90INS1_25CollectiveMainloopFwdSm90ILi2EN4cute5tupleIJNS5_1CILi1EEES8_S8_EEENS6_IJNS7_ILi192EEENS7_ILi128EEENS7_ILi64EEEEEELi64ENS_6half_tEfNS_4arch4Sm90ELb0ELb0ELb1ELb1ELb1ELb1ELb0ELb1ELb1ELb1ELb1ELb0EEENS1_21CollectiveEpilogueFwdINS6_IJSA_SC_SB_EEES9_SE_SG_Li384ELb1ELb1ELb1ELb0EEENS1_36VarlenDynamicPersistentTileSchedulerILi192ELi128ELi384ELi128ELb1ELb1ELb1ELb0ELb1ELb1EEEEEEEEEvNT_6ParamsE --------------------------
	.section	.nv.info._ZN7cutlass13device_kernelIN5flash11enable_sm90INS1_16FlashAttnFwdSm90INS1_25CollectiveMainloopFwdSm90ILi2EN4cute5tupleIJNS5_1CILi1EEES8_S8_EEENS6_IJNS7_ILi192EEENS7_ILi128EEENS7_ILi64EEEEEELi64ENS_6half_tEfNS_4arch4Sm90ELb0ELb0ELb1ELb1ELb1ELb1ELb0ELb1ELb1ELb1ELb1ELb0EEENS1_21CollectiveEpilogueFwdINS6_IJSA_SC_SB_EEES9_SE_SG_Li384ELb1ELb1ELb1ELb0EEENS1_36VarlenDynamicPersistentTileSchedulerILi192ELi128ELi384ELi128ELb1ELb1ELb1ELb0ELb1ELb1EEEEEEEEEvNT_6ParamsE,"",@"SHT_CUDA_INFO"
	.sectionflags	@""
	.align	4


	//----- nvinfo : EIATTR_CUDA_API_VERSION
	.align		4
        /*0000*/ 	.byte	0x04, 0x37
        /*0002*/ 	.short	(.L_131 - .L_130)
.L_130:
        /*0004*/ 	.word	0x00000082


	//----- nvinfo : EIATTR_KPARAM_INFO
	.align		4
.L_131:
        /*0008*/ 	.byte	0x04, 0x17
        /*000a*/ 	.short	(.L_133 - .L_132)
.L_132:
        /*000c*/ 	.word	0x00000000
        /*0010*/ 	.short	0x0000
        /*0012*/ 	.short	0x0070
        /*0014*/ 	.byte	0x00, 0xf0, 0x01, 0x2a


	//----- nvinfo : EIATTR_SPARSE_MMA_MASK
	.align		4
.L_133:
        /*0018*/ 	.byte	0x03, 0x50
        /*001a*/ 	.short	0x0000


	//----- nvinfo : EIATTR_MAXREG_COUNT
	.align		4
        /*001c*/ 	.byte	0x03, 0x1b
        /*001e*/ 	.short	0x0080


	//----- nvinfo : EIATTR_NUM_BARRIERS
	.align		4
        /*0020*/ 	.byte	0x02, 0x4c
        /*0022*/ 	.byte	0x10
	.zero		1


	//----- nvinfo : EIATTR_EXTERNS
	.align		4
        /*0024*/ 	.byte	0x04, 0x0f
        /*0026*/ 	.short	(.L_135 - .L_134)


	//   ....[0]....
	.align		4
.L_134:
        /*0028*/ 	.word	index@(__assertfail)


	//----- nvinfo : EIATTR_ANNOTATIONS
	.align		4
.L_135:
        /*002c*/ 	.byte	0x04, 0x55
        /*002e*/ 	.short	(.L_137 - .L_136)


	//   ....[0]....
.L_136:
        /* <DEDUP_REMOVED lines=69> */


	//----- nvinfo : EIATTR_MERCURY_ISA_VERSION
	.align		4
.L_137:
        /*0468*/ 	.byte	0x03, 0x5f
        /*046a*/ 	.short	0x0101


	//----- nvinfo : EIATTR_UNUSED_LOAD_BYTE_OFFSET
	.align		4
        /*046c*/ 	.byte	0x04, 0x44
        /*046e*/ 	.short	(.L_139 - .L_138)


	//   ....[0]....
.L_138:
        /*0470*/ 	.word	0x00000a80
        /*0474*/ 	.word	0x0000fff0


	//   ....[1]....
        /*0478*/ 	.word	0x0000dff0
        /*047c*/ 	.word	0x0000fff0


	//----- nvinfo : EIATTR_INT_WARP_WIDE_INSTR_OFFSETS
	.align		4
.L_139:
        /*0480*/ 	.byte	0x04, 0x31
        /*0482*/ 	.short	(.L_141 - .L_140)


	//   ....[0]....
.L_140:
        /*0484*/ 	.word	0x00000130


	//   ....[1]....
        /*0488*/ 	.word	0x00000170


	//   ....[2]....
        /*048c*/ 	.word	0x000001e0


	//   ....[3]....
        /*0490*/ 	.word	0x00012a30


	//   ....[4]....
        /*0494*/ 	.word	0x00012ac0


	//   ....[5]....
        /*0498*/ 	.word	0x00015c70


	//   ....[6]....
        /*049c*/ 	.word	0x00015d00


	//----- nvinfo : EIATTR_COOP_GROUP_MASK_REGIDS
	.align		4
.L_141:
        /*04a0*/ 	.byte	0x04, 0x29
        /*04a2*/ 	.short	(.L_143 - .L_142)


	//   ....[0]....
.L_142:
        /*04a4*/ 	.word	0xffffffff


	//   ....[1]....
        /*04a8*/ 	.word	0xffffffff


	//   ....[2]....
        /*04ac*/ 	.word	0xffffffff


	//   ....[3]....
        /*04b0*/ 	.word	0xffffffff


	//   ....[4]....
        /*04b4*/ 	.word	0xffffffff


	//   ....[5]....
        /*04b8*/ 	.word	0xffffffff


	//   ....[6]....
        /*04bc*/ 	.word	0xffffffff


	//   ....[7]....
        /*04c0*/ 	.word	0xffffffff


	//   ....[8]....
        /*04c4*/ 	.word	0xffffffff


	//   ....[9]....
        /*04c8*/ 	.word	0xffffffff


	//   ....[10]....
        /*04cc*/ 	.word	0xffffffff


	//   ....[11]....
        /*04d0*/ 	.word	0xffffffff


	//   ....[12]....
        /*04d4*/ 	.word	0xffffffff


	//   ....[13]....
        /*04d8*/ 	.word	0xffffffff


	//   ....[14]....
        /*04dc*/ 	.word	0xffffffff


	//   ....[15]....
        /*04e0*/ 	.word	0xffffffff


	//   ....[16]....
        /*04e4*/ 	.word	0xffffffff


	//   ....[17]....
        /*04e8*/ 	.word	0xffffffff


	//   ....[18]....
        /*04ec*/ 	.word	0xffffffff


	//   ....[19]....
        /*04f0*/ 	.word	0xffffffff


	//   ....[20]....
        /*04f4*/ 	.word	0xffffffff


	//   ....[21]....
        /*04f8*/ 	.word	0xffffffff


	//   ....[22]....
        /*04fc*/ 	.word	0xffffffff


	//   ....[23]....
        /*0500*/ 	.word	0xffffffff


	//   ....[24]....
        /*0504*/ 	.word	0xffffffff


	//   ....[25]....
        /*0508*/ 	.word	0xffffffff


	//   ....[26]....
        /*050c*/ 	.word	0xffffffff


	//   ....[27]....
        /*0510*/ 	.word	0xffffffff


	//   ....[28]....
        /*0514*/ 	.word	0xffffffff


	//   ....[29]....
        /*0518*/ 	.word	0xffffffff


	//   ....[30]....
        /*051c*/ 	.word	0xffffffff


	//   ....[31]....
        /*0520*/ 	.word	0xffffffff


	//   ....[32]....
        /*0524*/ 	.word	0xffffffff


	//   ....[33]....
        /*0528*/ 	.word	0xffffffff


	//   ....[34]....
        /*052c*/ 	.word	0xffffffff


	//   ....[35]....
        /*0530*/ 	.word	0xffffffff


	//   ....[36]....
        /*0534*/ 	.word	0xffffffff


	//   ....[37]....
        /*0538*/ 	.word	0xffffffff


	//   ....[38]....
        /*053c*/ 	.word	0xffffffff


	//   ....[39]....
        /*0540*/ 	.word	0xffffffff


	//   ....[40]....
        /*0544*/ 	.word	0xffffffff


	//   ....[41]....
        /*0548*/ 	.word	0xffffffff


	//   ....[42]....
        /*054c*/ 	.word	0xffffffff


	//   ....[43]....
        /*0550*/ 	.word	0xffffffff


	//   ....[44]....
        /*0554*/ 	.word	0xffffffff


	//   ....[45]....
        /*0558*/ 	.word	0xffffffff


	//   ....[46]....
        /*055c*/ 	.word	0xffffffff


	//   ....[47]....
        /*0560*/ 	.word	0xffffffff


	//   ....[48]....
        /*0564*/ 	.word	0xffffffff


	//   ....[49]....
        /*0568*/ 	.word	0xffffffff


	//   ....[50]....
        /*056c*/ 	.word	0xffffffff


	//   ....[51]....
        /*0570*/ 	.word	0xffffffff


	//   ....[52]....
        /*0574*/ 	.word	0xffffffff


	//   ....[53]....
        /*0578*/ 	.word	0xffffffff


	//   ....[54]....
        /*057c*/ 	.word	0xffffffff


	//   ....[55]....
        /*0580*/ 	.word	0xffffffff


	//   ....[56]....
        /*0584*/ 	.word	0xffffffff


	//   ....[57]....
        /*0588*/ 	.word	0xffffffff


	//   ....[58]....
        /*058c*/ 	.word	0xffffffff


	//   ....[59]....
        /*0590*/ 	.word	0xffffffff


	//   ....[60]....
        /*0594*/ 	.word	0xffffffff


	//   ....[61]....
        /*0598*/ 	.word	0xffffffff


	//   ....[62]....
        /*059c*/ 	.word	0xffffffff


	//   ....[63]....
        /*05a0*/ 	.word	0xffffffff


	//   ....[64]....
        /*05a4*/ 	.word	0xffffffff


	//   ....[65]....
        /*05a8*/ 	.word	0xffffffff


	//   ....[66]....
        /*05ac*/ 	.word	0xffffffff


	//   ....[67]....
        /*05b0*/ 	.word	0xffffffff


	//   ....[68]....
        /*05b4*/ 	.word	0xffffffff


	//   ....[69]....
        /*05b8*/ 	.word	0xffffffff


	//   ....[70]....
        /*05bc*/ 	.word	0xffffffff


	//   ....[71]....
        /*05c0*/ 	.word	0xffffffff


	//   ....[72]....
        /*05c4*/ 	.word	0xffffffff


	//   ....[73]....
        /*05c8*/ 	.word	0xffffffff


	//   ....[74]....
        /*05cc*/ 	.word	0xffffffff


	//   ....[75]....
        /*05d0*/ 	.word	0xffffffff


	//   ....[76]....
        /*05d4*/ 	.word	0xffffffff


	//   ....[77]....
        /*05d8*/ 	.word	0xffffffff


	//   ....[78]....
        /*05dc*/ 	.word	0xffffffff


	//   ....[79]....
        /*05e0*/ 	.word	0xffffffff


	//   ....[80]....
        /*05e4*/ 	.word	0xffffffff


	//   ....[81]....
        /*05e8*/ 	.word	0xffffffff


	//   ....[82]....
        /*05ec*/ 	.word	0xffffffff


	//   ....[83]....
        /*05f0*/ 	.word	0xffffffff


	//   ....[84]....
        /*05f4*/ 	.word	0xffffffff


	//   ....[85]....
        /*05f8*/ 	.word	0xffffffff


	//   ....[86]....
        /*05fc*/ 	.word	0xffffffff


	//   ....[87]....
        /*0600*/ 	.word	0xffffffff


	//   ....[88]....
        /*0604*/ 	.word	0xffffffff


	//   ....[89]....
        /*0608*/ 	.word	0xffffffff


	//   ....[90]....
        /*060c*/ 	.word	0xffffffff


	//   ....[91]....
        /*0610*/ 	.word	0xffffffff


	//   ....[92]....
        /*0614*/ 	.word	0xffffffff


	//   ....[93]....
        /*0618*/ 	.word	0xffffffff


	//   ....[94]....
        /*061c*/ 	.word	0xffffffff


	//   ....[95]....
        /*0620*/ 	.word	0xffffffff


	//   ....[96]....
        /*0624*/ 	.word	0xffffffff


	//   ....[97]....
        /*0628*/ 	.word	0xffffffff


	//   ....[98]....
        /*062c*/ 	.word	0xffffffff


	//   ....[99]....
        /*0630*/ 	.word	0xffffffff


	//   ....[100]....
        /*0634*/ 	.word	0xffffffff


	//   ....[101]....
        /*0638*/ 	.word	0xffffffff


	//   ....[102]....
        /*063c*/ 	.word	0xffffffff


	//   ....[103]....
        /*0640*/ 	.word	0xffffffff


	//   ....[104]....
        /*0644*/ 	.word	0xffffffff


	//   ....[105]....
        /*0648*/ 	.word	0xffffffff


	//   ....[106]....
        /*064c*/ 	.word	0xffffffff


	//   ....[107]....
        /*0650*/ 	.word	0xffffffff


	//   ....[108]....
        /*0654*/ 	.word	0xffffffff


	//   ....[109]....
        /*0658*/ 	.word	0xffffffff


	//   ....[110]....
        /*065c*/ 	.word	0xffffffff


	//   ....[111]....
        /*0660*/ 	.word	0xffffffff


	//   ....[112]....
        /*0664*/ 	.word	0xffffffff


	//   ....[113]....
        /*0668*/ 	.word	0xffffffff


	//   ....[114]....
        /*066c*/ 	.word	0xffffffff


	//   ....[115]....
        /*0670*/ 	.word	0xffffffff


	//   ....[116]....
        /*0674*/ 	.word	0xffffffff


	//   ....[117]....
        /*0678*/ 	.word	0xffffffff


	//   ....[118]....
        /*067c*/ 	.word	0xffffffff


	//   ....[119]....
        /*0680*/ 	.word	0xffffffff


	//   ....[120]....
        /*0684*/ 	.word	0xffffffff


	//   ....[121]....
        /*0688*/ 	.word	0xffffffff


	//   ....[122]....
        /*068c*/ 	.word	0xffffffff


	//   ....[123]....
        /*0690*/ 	.word	0xffffffff


	//   ....[124]....
        /*0694*/ 	.word	0xffffffff


	//   ....[125]....
        /*0698*/ 	.word	0xffffffff


	//   ....[126]....
        /*069c*/ 	.word	0xffffffff


	//   ....[127]....
        /*06a0*/ 	.word	0xffffffff


	//   ....[128]....
        /*06a4*/ 	.word	0xffffffff


	//   ....[129]....
        /*06a8*/ 	.word	0xffffffff


	//   ....[130]....
        /*06ac*/ 	.word	0xffffffff


	//   ....[131]....
        /*06b0*/ 	.word	0xffffffff


	//   ....[132]....
        /*06b4*/ 	.word	0xffffffff


	//   ....[133]....
        /*06b8*/ 	.word	0xffffffff


	//   ....[134]....
        /*06bc*/ 	.word	0xffffffff


	//   ....[135]....
        /*06c0*/ 	.word	0xffffffff


	//   ....[136]....
        /*06c4*/ 	.word	0xffffffff


	//   ....[137]....
        /*06c8*/ 	.word	0xffffffff


	//   ....[138]....
        /*06cc*/ 	.word	0xffffffff


	//   ....[139]....
        /*06d0*/ 	.word	0xffffffff


	//   ....[140]....
        /*06d4*/ 	.word	0xffffffff


	//   ....[141]....
        /*06d8*/ 	.word	0xffffffff


	//   ....[142]....
        /*06dc*/ 	.word	0xffffffff


	//   ....[143]....
        /*06e0*/ 	.word	0xffffffff


	//   ....[144]....
        /*06e4*/ 	.word	0xffffffff


	//   ....[145]....
        /*06e8*/ 	.word	0xffffffff


	//   ....[146]....
        /*06ec*/ 	.word	0xffffffff


	//   ....[147]....
        /*06f0*/ 	.word	0xffffffff


	//   ....[148]....
        /*06f4*/ 	.word	0xffffffff


	//   ....[149]....
        /*06f8*/ 	.word	0xffffffff


	//   ....[150]....
        /*06fc*/ 	.word	0xffffffff


	//   ....[151]....
        /*0700*/ 	.word	0xffffffff


	//   ....[152]....
        /*0704*/ 	.word	0xffffffff


	//   ....[153]....
        /*0708*/ 	.word	0xffffffff


	//   ....[154]....
        /*070c*/ 	.word	0xffffffff


	//   ....[155]....
        /*0710*/ 	.word	0xffffffff


	//   ....[156]....
        /*0714*/ 	.word	0xffffffff


	//   ....[157]....
        /*0718*/ 	.word	0xffffffff


	//   ....[158]....
        /*071c*/ 	.word	0xffffffff


	//   ....[159]....
        /*0720*/ 	.word	0xffffffff


	//   ....[160]....
        /*0724*/ 	.word	0xffffffff


	//   ....[161]....
        /*0728*/ 	.word	0xffffffff


	//   ....[162]....
        /*072c*/ 	.word	0xffffffff


	//   ....[163]....
        /*0730*/ 	.word	0xffffffff


	//   ....[164]....
        /*0734*/ 	.word	0xffffffff


	//   ....[165]....
        /*0738*/ 	.word	0xffffffff


	//   ....[166]....
        /*073c*/ 	.word	0xffffffff


	//   ....[167]....
        /*0740*/ 	.word	0xffffffff


	//   ....[168]....
        /*0744*/ 	.word	0xffffffff


	//   ....[169]....
        /*0748*/ 	.word	0xffffffff


	//   ....[170]....
        /*074c*/ 	.word	0xffffffff


	//   ....[171]....
        /*0750*/ 	.word	0xffffffff


	//   ....[172]....
        /*0754*/ 	.word	0xffffffff


	//   ....[173]....
        /*0758*/ 	.word	0xffffffff


	//   ....[174]....
        /*075c*/ 	.word	0xffffffff


	//   ....[175]....
        /*0760*/ 	.word	0xffffffff


	//   ....[176]....
        /*0764*/ 	.word	0xffffffff


	//   ....[177]....
        /*0768*/ 	.word	0xffffffff


	//   ....[178]....
        /*076c*/ 	.word	0xffffffff


	//   ....[179]....
        /*0770*/ 	.word	0xffffffff


	//   ....[180]....
        /*0774*/ 	.word	0xffffffff


	//   ....[181]....
        /*0778*/ 	.word	0xffffffff


	//   ....[182]....
        /*077c*/ 	.word	0xffffffff


	//   ....[183]....
        /*0780*/ 	.word	0xffffffff


	//   ....[184]....
        /*0784*/ 	.word	0xffffffff


	//   ....[185]....
        /*0788*/ 	.word	0xffffffff


	//   ....[186]....
        /*078c*/ 	.word	0xffffffff


	//   ....[187]....
        /*0790*/ 	.word	0xffffffff


	//   ....[188]....
        /*0794*/ 	.word	0xffffffff


	//   ....[189]....
        /*0798*/ 	.word	0xffffffff


	//   ....[190]....
        /*079c*/ 	.word	0xffffffff


	//   ....[191]....
        /*07a0*/ 	.word	0xffffffff


	//   ....[192]....
        /*07a4*/ 	.word	0xffffffff


	//   ....[193]....
        /*07a8*/ 	.word	0x0500000f


	//   ....[194]....
        /*07ac*/ 	.word	0x0500000f


	//   ....[195]....
        /*07b0*/ 	.word	0x0500000f


	//   ....[196]....
        /*07b4*/ 	.word	0x0500000f


	//   ....[197]....
        /*07b8*/ 	.word	0x0500000f


	//   ....[198]....
        /*07bc*/ 	.word	0x0500000f


	//   ....[199]....
        /*07c0*/ 	.word	0x0500000f


	//   ....[200]....
        /*07c4*/ 	.word	0x0500000f


	//   ....[201]....
        /*07c8*/ 	.word	0x0500000f


	//   ....[202]....
        /*07cc*/ 	.word	0x0500000f


	//   ....[203]....
        /*07d0*/ 	.word	0x0500000f


	//   ....[204]....
        /*07d4*/ 	.word	0x0500000f


	//   ....[205]....
        /*07d8*/ 	.word	0x0500000f


	//   ....[206]....
        /*07dc*/ 	.word	0x0500000f


	//   ....[207]....
        /*07e0*/ 	.word	0x0500000f


	//   ....[208]....
        /*07e4*/ 	.word	0x0500000f


	//   ....[209]....
        /*07e8*/ 	.word	0x0500000f


	//   ....[210]....
        /*07ec*/ 	.word	0x0500000f


	//   ....[211]....
        /*07f0*/ 	.word	0x0500000f


	//   ....[212]....
        /*07f4*/ 	.word	0x0500000f


	//   ....[213]....
        /*07f8*/ 	.word	0x0500000f


	//   ....[214]....
        /*07fc*/ 	.word	0x0500000f


	//   ....[215]....
        /*0800*/ 	.word	0x0500000f


	//   ....[216]....
        /*0804*/ 	.word	0x0500000f


	//   ....[217]....
        /*0808*/ 	.word	0x0500000f


	//   ....[218]....
        /*080c*/ 	.word	0x0500000f


	//   ....[219]....
        /*0810*/ 	.word	0x0500000f


	//   ....[220]....
        /*0814*/ 	.word	0x0500000f


	//   ....[221]....
        /*0818*/ 	.word	0x0500000f


	//   ....[222]....
        /*081c*/ 	.word	0x0500000f


	//   ....[223]....
        /*0820*/ 	.word	0x0500000f


	//   ....[224]....
        /*0824*/ 	.word	0x0500000f


	//   ....[225]....
        /*0828*/ 	.word	0x0500000f


	//   ....[226]....
        /*082c*/ 	.word	0x0500000f


	//   ....[227]....
        /*0830*/ 	.word	0x0500000f


	//   ....[228]....
        /*0834*/ 	.word	0x0500000f


	//   ....[229]....
        /*0838*/ 	.word	0x0500000f


	//   ....[230]....
        /*083c*/ 	.word	0x0500000f


	//   ....[231]....
        /*0840*/ 	.word	0x0500000f


	//   ....[232]....
        /*0844*/ 	.word	0x0500000f


	//   ....[233]....
        /*0848*/ 	.word	0x0500000f


	//   ....[234]....
        /*084c*/ 	.word	0x0500000f


	//   ....[235]....
        /*0850*/ 	.word	0x0500000f


	//   ....[236]....
        /*0854*/ 	.word	0x0500000f


	//   ....[237]....
        /*0858*/ 	.word	0x0500000f


	//   ....[238]....
        /*085c*/ 	.word	0x0500000f


	//   ....[239]....
        /*0860*/ 	.word	0x0500000f


	//   ....[240]....
        /*0864*/ 	.word	0x0500000f


	//   ....[241]....
        /*0868*/ 	.word	0x0500000f


	//   ....[242]....
        /*086c*/ 	.word	0x0500000f


	//   ....[243]....
        /*0870*/ 	.word	0x0500000f


	//   ....[244]....
        /*0874*/ 	.word	0x0500000f


	//   ....[245]....
        /*0878*/ 	.word	0x0500000f


	//   ....[246]....
        /*087c*/ 	.word	0x0500000f


	//   ....[247]....
        /*0880*/ 	.word	0x0500000f


	//   ....[248]....
        /*0884*/ 	.word	0x0500000f


	//   ....[249]....
        /*0888*/ 	.word	0x0500000f


	//   ....[250]....
        /*088c*/ 	.word	0x0500000f


	//   ....[251]....
        /*0890*/ 	.word	0x0500000f


	//   ....[252]....
        /*0894*/ 	.word	0x0500000f


	//   ....[253]....
        /*0898*/ 	.word	0x0500000f


	//   ....[254]....
        /*089c*/ 	.word	0x0500000f


	//   ....[255]....
        /*08a0*/ 	.word	0x0500000f


	//   ....[0]....
        /*08a4*/ 	.word	0x0500000f


	//   ....[1]....
        /*08a8*/ 	.word	0x0500000f


	//   ....[2]....
        /*08ac*/ 	.word	0x0500000f


	//   ....[3]....
        /*08b0*/ 	.word	0x0500000f


	//   ....[4]....
        /*08b4*/ 	.word	0x0500000f


	//   ....[5]....
        /*08b8*/ 	.word	0x0500000f


	//   ....[6]....
        /*08bc*/ 	.word	0x0500000f


	//   ....[7]....
        /*08c0*/ 	.word	0x0500000f


	//   ....[8]....
        /*08c4*/ 	.word	0x0500000f


	//   ....[9]....
        /*08c8*/ 	.word	0x0500000f


	//   ....[10]....
        /*08cc*/ 	.word	0x0500000f


	//   ....[11]....
        /*08d0*/ 	.word	0x0500000f


	//   ....[12]....
        /*08d4*/ 	.word	0x0500000f


	//   ....[13]....
        /*08d8*/ 	.word	0x0500000f


	//   ....[14]....
        /*08dc*/ 	.word	0x0500000f


	//   ....[15]....
        /*08e0*/ 	.word	0x0500000f


	//   ....[16]....
        /*08e4*/ 	.word	0x0500000f


	//   ....[17]....
        /*08e8*/ 	.word	0x0500000f


	//   ....[18]....
        /*08ec*/ 	.word	0x0500000f


	//   ....[19]....
        /*08f0*/ 	.word	0x0500000f


	//   ....[20]....
        /*08f4*/ 	.word	0x0500000f


	//   ....[21]....
        /*08f8*/ 	.word	0x0500000f


	//   ....[22]....
        /*08fc*/ 	.word	0x0500000f


	//   ....[23]....
        /*0900*/ 	.word	0x0500000f


	//   ....[24]....
        /*0904*/ 	.word	0x0500000f


	//   ....[25]....
        /*0908*/ 	.word	0x0500000f


	//   ....[26]....
        /*090c*/ 	.word	0x0500000f


	//   ....[27]....
        /*0910*/ 	.word	0x0500000f


	//   ....[28]....
        /*0914*/ 	.word	0x0500000f


	//   ....[29]....
        /*0918*/ 	.word	0x0500000f


	//   ....[30]....
        /*091c*/ 	.word	0x0500000f


	//   ....[31]....
        /*0920*/ 	.word	0x0500000f


	//   ....[32]....
        /*0924*/ 	.word	0x0500000f


	//   ....[33]....
        /*0928*/ 	.word	0x0500000f


	//   ....[34]....
        /*092c*/ 	.word	0x0500000f


	//   ....[35]....
        /*0930*/ 	.word	0x0500000f


	//   ....[36]....
        /*0934*/ 	.word	0x0500000f


	//   ....[37]....
        /*0938*/ 	.word	0x0500000f


	//   ....[38]....
        /*093c*/ 	.word	0x0500000f


	//   ....[39]....
        /*0940*/ 	.word	0x0500000f


	//   ....[40]....
        /*0944*/ 	.word	0x0500000f


	//   ....[41]....
        /*0948*/ 	.word	0x0500000f


	//   ....[42]....
        /*094c*/ 	.word	0x0500000f


	//   ....[43]....
        /*0950*/ 	.word	0x0500000f


	//   ....[44]....
        /*0954*/ 	.word	0x0500000f


	//   ....[45]....
        /*0958*/ 	.word	0x0500000f


	//   ....[46]....
        /*095c*/ 	.word	0x0500000f


	//   ....[47]....
        /*0960*/ 	.word	0x0500000f


	//   ....[48]....
        /*0964*/ 	.word	0x0500000f


	//   ....[49]....
        /*0968*/ 	.word	0x0500000f


	//   ....[50]....
        /*096c*/ 	.word	0x0500000f


	//   ....[51]....
        /*0970*/ 	.word	0x0500000f


	//   ....[52]....
        /*0974*/ 	.word	0x0500000f


	//   ....[53]....
        /*0978*/ 	.word	0x0500000f


	//   ....[54]....
        /*097c*/ 	.word	0x0500000f


	//   ....[55]....
        /*0980*/ 	.word	0x0500000f


	//   ....[56]....
        /*0984*/ 	.word	0x0500000f


	//   ....[57]....
        /*0988*/ 	.word	0x0500000f


	//   ....[58]....
        /*098c*/ 	.word	0x0500000f


	//   ....[59]....
        /*0990*/ 	.word	0x0500000f


	//   ....[60]....
        /*0994*/ 	.word	0x0500000f


	//   ....[61]....
        /*0998*/ 	.word	0x0500000f


	//   ....[62]....
        /*099c*/ 	.word	0x0500000f


	//   ....[63]....
        /*09a0*/ 	.word	0x0500000f


	//   ....[64]....
        /*09a4*/ 	.word	0x0500000f


	//   ....[65]....
        /*09a8*/ 	.word	0x0500000f


	//   ....[66]....
        /*09ac*/ 	.word	0x0500000f


	//   ....[67]....
        /*09b0*/ 	.word	0x0500000f


	//   ....[68]....
        /*09b4*/ 	.word	0x0500000f


	//   ....[69]....
        /*09b8*/ 	.word	0x0500000f


	//   ....[70]....
        /*09bc*/ 	.word	0x0500000f


	//   ....[71]....
        /*09c0*/ 	.word	0x0500000f


	//   ....[72]....
        /*09c4*/ 	.word	0x0500000f


	//   ....[73]....
        /*09c8*/ 	.word	0x0500000f


	//   ....[74]....
        /*09cc*/ 	.word	0x0500000f


	//   ....[75]....
        /*09d0*/ 	.word	0x0500000f


	//   ....[76]....
        /*09d4*/ 	.word	0x0500000f


	//   ....[77]....
        /*09d8*/ 	.word	0x0500000f


	//   ....[78]....
        /*09dc*/ 	.word	0x0500000f


	//   ....[79]....
        /*09e0*/ 	.word	0x0500000f


	//   ....[80]....
        /*09e4*/ 	.word	0x0500000f


	//   ....[81]....
        /*09e8*/ 	.word	0x0500000f


	//   ....[82]....
        /*09ec*/ 	.word	0x0500000f


	//   ....[83]....
        /*09f0*/ 	.word	0x0500000f


	//   ....[84]....
        /*09f4*/ 	.word	0x0500000f


	//   ....[85]....
        /*09f8*/ 	.word	0x0500000f


	//   ....[86]....
        /*09fc*/ 	.word	0x0500000f


	//----- nvinfo : EIATTR_COOP_GROUP_INSTR_OFFSETS
	.align		4
.L_143:
        /*0a00*/ 	.byte	0x04, 0x28
        /*0a02*/ 	.short	(.L_145 - .L_144)


	//   ....[0]....
.L_144:
        /*0a04*/ 	.word	0x00000070


	//   ....[1]....
        /*0a08*/ 	.word	0x00000140


	//   ....[2]....
        /*0a0c*/ 	.word	0x00000190


	//   ....[3]....
        /*0a10*/ 	.word	0x000003c0


	//   ....[4]....
        /*0a14*/ 	.word	0x00000520


	//   ....[5]....
        /*0a18*/ 	.word	0x00000640


	//   ....[6]....
        /*0a1c*/ 	.word	0x000007a0


	//   ....[7]....
        /*0a20*/ 	.word	0x00002d50


	//   ....[8]....
        /*0a24*/ 	.word	0x00002d60


	//   ....[9]....
        /*0a28*/ 	.word	0x00003420


	//   ....[10]....
        /*0a2c*/ 	.word	0x00003430


	//   ....[11]....
        /*0a30*/ 	.word	0x00004090


	//   ....[12]....
        /*0a34*/ 	.word	0x000040a0


	//   ....[13]....
        /*0a38*/ 	.word	0x00004800


	//   ....[14]....
        /*0a3c*/ 	.word	0x00004810


	//   ....[15]....
        /*0a40*/ 	.word	0x00005210


	//   ....[16]....
        /*0a44*/ 	.word	0x00005220


	//   ....[17]....
        /*0a48*/ 	.word	0x00005330


	//   ....[18]....
        /*0a4c*/ 	.word	0x00005340


	//   ....[19]....
        /*0a50*/ 	.word	0x000056b0


	//   ....[20]....
        /*0a54*/ 	.word	0x000056d0


	//   ....[21]....
        /*0a58*/ 	.word	0x000057b0


	//   ....[22]....
        /*0a5c*/ 	.word	0x000057d0


	//   ....[23]....
        /*0a60*/ 	.word	0x00005e90


	//   ....[24]....
        /*0a64*/ 	.word	0x00006470


	//   ....[25]....
        /*0a68*/ 	.word	0x00006480


	//   ....[26]....
        /*0a6c*/ 	.word	0x00006490


	//   ....[27]....
        /*0a70*/ 	.word	0x000064a0


	//   ....[28]....
        /*0a74*/ 	.word	0x00007510


	//   ....[29]....
        /*0a78*/ 	.word	0x00007520


	//   ....[30]....
        /*0a7c*/ 	.word	0x00007530


	//   ....[31]....
        /*0a80*/ 	.word	0x00007540


	//   ....[32]....
        /*0a84*/ 	.word	0x00009920


	//   ....[33]....
        /*0a88*/ 	.word	0x00009940


	//   ....[34]....
        /*0a8c*/ 	.word	0x00009e50


	//   ....[35]....
        /*0a90*/ 	.word	0x00009e70


	//   ....[36]....
        /*0a94*/ 	.word	0x0000c010


	//   ....[37]....
        /*0a98*/ 	.word	0x0000c070


	//   ....[38]....
        /*0a9c*/ 	.word	0x0000c450


	//   ....[39]....
        /*0aa0*/ 	.word	0x0000c470


	//   ....[40]....
        /*0aa4*/ 	.word	0x0000d9f0


	//   ....[41]....
        /*0aa8*/ 	.word	0x0000da00


	//   ....[42]....
        /*0aac*/ 	.word	0x0000daa0


	//   ....[43]....
        /*0ab0*/ 	.word	0x0000dab0


	//   ....[44]....
        /*0ab4*/ 	.word	0x0000e8a0


	//   ....[45]....
        /*0ab8*/ 	.word	0x0000e8c0


	//   ....[46]....
        /*0abc*/ 	.word	0x0000e8d0


	//   ....[47]....
        /*0ac0*/ 	.word	0x0000e8e0


	//   ....[48]....
        /*0ac4*/ 	.word	0x0000ee40


	//   ....[49]....
        /*0ac8*/ 	.word	0x0000ee80


	//   ....[50]....
        /*0acc*/ 	.word	0x0000eeb0


	//   ....[51]....
        /*0ad0*/ 	.word	0x0000eee0


	//   ....[52]....
        /*0ad4*/ 	.word	0x0000ef00


	//   ....[53]....
        /*0ad8*/ 	.word	0x0000ef10


	//   ....[54]....
        /*0adc*/ 	.word	0x0000ef50


	//   ....[55]....
        /*0ae0*/ 	.word	0x0000ef80


	//   ....[56]....
        /*0ae4*/ 	.word	0x0000f430


	//   ....[57]....
        /*0ae8*/ 	.word	0x0000f440


	//   ....[58]....
        /*0aec*/ 	.word	0x0000f6c0


	//   ....[59]....
        /*0af0*/ 	.word	0x0000f6d0


	//   ....[60]....
        /*0af4*/ 	.word	0x000101c0


	//   ....[61]....
        /*0af8*/ 	.word	0x000101f0


	//   ....[62]....
        /*0afc*/ 	.word	0x00010210


	//   ....[63]....
        /*0b00*/ 	.word	0x00010240


	//   ....[64]....
        /*0b04*/ 	.word	0x00010270


	//   ....[65]....
        /*0b08*/ 	.word	0x00010280


	//   ....[66]....
        /*0b0c*/ 	.word	0x000102b0


	//   ....[67]....
        /*0b10*/ 	.word	0x00010320


	//   ....[68]....
        /*0b14*/ 	.word	0x00010440


	//   ....[69]....
        /*0b18*/ 	.word	0x00010670


	//   ....[70]....
        /*0b1c*/ 	.word	0x000106a0


	//   ....[71]....
        /*0b20*/ 	.word	0x000106d0


	//   ....[72]....
        /*0b24*/ 	.word	0x00010700


	//   ....[73]....
        /*0b28*/ 	.word	0x00010730


	//   ....[74]....
        /*0b2c*/ 	.word	0x00010760


	//   ....[75]....
        /*0b30*/ 	.word	0x000108f0


	//   ....[76]....
        /*0b34*/ 	.word	0x00010920


	//   ....[77]....
        /*0b38*/ 	.word	0x00010950


	//   ....[78]....
        /*0b3c*/ 	.word	0x00010980


	//   ....[79]....
        /*0b40*/ 	.word	0x000109b0


	//   ....[80]....
        /*0b44*/ 	.word	0x000109e0


	//   ....[81]....
        /*0b48*/ 	.word	0x00010a70


	//   ....[82]....
        /*0b4c*/ 	.word	0x00010aa0


	//   ....[83]....
        /*0b50*/ 	.word	0x00010ab0


	//   ....[84]....
        /*0b54*/ 	.word	0x00010b50


	//   ....[85]....
        /*0b58*/ 	.word	0x00011ae0


	//   ....[86]....
        /*0b5c*/ 	.word	0x000135c0


	//   ....[87]....
        /*0b60*/ 	.word	0x000135e0


	//   ....[88]....
        /*0b64*/ 	.word	0x00013670


	//   ....[89]....
        /*0b68*/ 	.word	0x00013690


	//   ....[90]....
        /*0b6c*/ 	.word	0x00013710


	//   ....[91]....
        /*0b70*/ 	.word	0x00013730


	//   ....[92]....
        /*0b74*/ 	.word	0x000137b0


	//   ....[93]....
        /*0b78*/ 	.word	0x000137d0


	//   ....[94]....
        /*0b7c*/ 	.word	0x00013850


	//   ....[95]....
        /*0b80*/ 	.word	0x00013870


	//   ....[96]....
        /*0b84*/ 	.word	0x000138f0


	//   ....[97]....
        /*0b88*/ 	.word	0x00013910


	//   ....[98]....
        /*0b8c*/ 	.word	0x00013990


	//   ....[99]....
        /*0b90*/ 	.word	0x000139b0


	//   ....[100]....
        /*0b94*/ 	.word	0x000139c0


	//   ....[101]....
        /*0b98*/ 	.word	0x000139d0


	//   ....[102]....
        /*0b9c*/ 	.word	0x000142f0


	//   ....[103]....
        /*0ba0*/ 	.word	0x00014320


	//   ....[104]....
        /*0ba4*/ 	.word	0x00014340


	//   ....[105]....
        /*0ba8*/ 	.word	0x000143c0


	//   ....[106]....
        /*0bac*/ 	.word	0x000143e0


	//   ....[107]....
        /*0bb0*/ 	.word	0x00014460


	//   ....[108]....
        /*0bb4*/ 	.word	0x00014480


	//   ....[109]....
        /*0bb8*/ 	.word	0x00014500


	//   ....[110]....
        /*0bbc*/ 	.word	0x00014520


	//   ....[111]....
        /*0bc0*/ 	.word	0x000145a0


	//   ....[112]....
        /*0bc4*/ 	.word	0x000145c0


	//   ....[113]....
        /*0bc8*/ 	.word	0x00014640


	//   ....[114]....
        /*0bcc*/ 	.word	0x00014660


	//   ....[115]....
        /*0bd0*/ 	.word	0x000146e0


	//   ....[116]....
        /*0bd4*/ 	.word	0x00014700


	//   ....[117]....
        /*0bd8*/ 	.word	0x00014710


	//   ....[118]....
        /*0bdc*/ 	.word	0x00014780


	//   ....[119]....
        /*0be0*/ 	.word	0x000147d0


	//   ....[120]....
        /*0be4*/ 	.word	0x00014860


	//   ....[121]....
        /*0be8*/ 	.word	0x00014890


	//   ....[122]....
        /*0bec*/ 	.word	0x000148a0


	//   ....[123]....
        /*0bf0*/ 	.word	0x00014910


	//   ....[124]....
        /*0bf4*/ 	.word	0x00014920


	//   ....[125]....
        /*0bf8*/ 	.word	0x00014930


	//   ....[126]....
        /*0bfc*/ 	.word	0x00015120


	//   ....[127]....
        /*0c00*/ 	.word	0x00015140


	//   ....[128]....
        /*0c04*/ 	.word	0x000151b0


	//   ....[129]....
        /*0c08*/ 	.word	0x000151c0


	//   ....[130]....
        /*0c0c*/ 	.word	0x00015200


	//   ....[131]....
        /*0c10*/ 	.word	0x00015210


	//   ....[132]....
        /*0c14*/ 	.word	0x00015250


	//   ....[133]....
        /*0c18*/ 	.word	0x00015260


	//   ....[134]....
        /*0c1c*/ 	.word	0x000152a0


	//   ....[135]....
        /*0c20*/ 	.word	0x000152b0


	//   ....[136]....
        /*0c24*/ 	.word	0x000152f0


	//   ....[137]....
        /*0c28*/ 	.word	0x00015300


	//   ....[138]....
        /*0c2c*/ 	.word	0x00015340


	//   ....[139]....
        /*0c30*/ 	.word	0x00015350


	//   ....[140]....
        /*0c34*/ 	.word	0x00015360


	//   ....[141]....
        /*0c38*/ 	.word	0x000153a0


	//   ....[142]....
        /*0c3c*/ 	.word	0x00015650


	//   ....[143]....
        /*0c40*/ 	.word	0x00015680


	//   ....[144]....
        /*0c44*/ 	.word	0x000156e0


	//   ....[145]....
        /*0c48*/ 	.word	0x000156f0


	//   ....[146]....
        /*0c4c*/ 	.word	0x00015740


	//   ....[147]....
        /*0c50*/ 	.word	0x00015750


	//   ....[148]....
        /*0c54*/ 	.word	0x000157a0


	//   ....[149]....
        /*0c58*/ 	.word	0x000157b0


	//   ....[150]....
        /*0c5c*/ 	.word	0x00015800


	//   ....[151]....
        /*0c60*/ 	.word	0x00015810


	//   ....[152]....
        /*0c64*/ 	.word	0x00015860


	//   ....[153]....
        /*0c68*/ 	.word	0x00015870


	//   ....[154]....
        /*0c6c*/ 	.word	0x000158c0


	//   ....[155]....
        /*0c70*/ 	.word	0x000158d0


	//   ....[156]....
        /*0c74*/ 	.word	0x000158e0


	//   ....[157]....
        /*0c78*/ 	.word	0x00015920


	//   ....[158]....
        /*0c7c*/ 	.word	0x00015ef0


	//   ....[159]....
        /*0c80*/ 	.word	0x00015f30


	//   ....[160]....
        /*0c84*/ 	.word	0x00015f50


	//   ....[161]....
        /*0c88*/ 	.word	0x00015f90


	//   ....[162]....
        /*0c8c*/ 	.word	0x00015fb0


	//   ....[163]....
        /*0c90*/ 	.word	0x00015ff0


	//   ....[164]....
        /*0c94*/ 	.word	0x00016010


	//   ....[165]....
        /*0c98*/ 	.word	0x00016050


	//   ....[166]....
        /*0c9c*/ 	.word	0x00016070


	//   ....[167]....
        /*0ca0*/ 	.word	0x000160b0


	//   ....[168]....
        /*0ca4*/ 	.word	0x000160d0


	//   ....[169]....
        /*0ca8*/ 	.word	0x00016110


	//   ....[170]....
        /*0cac*/ 	.word	0x00016130


	//   ....[171]....
        /*0cb0*/ 	.word	0x00016170


	//   ....[172]....
        /*0cb4*/ 	.word	0x00016190


	//   ....[173]....
        /*0cb8*/ 	.word	0x000161a0


	//   ....[174]....
        /*0cbc*/ 	.word	0x00016560


	//   ....[175]....
        /*0cc0*/ 	.word	0x00016590


	//   ....[176]....
        /*0cc4*/ 	.word	0x000165f0


	//   ....[177]....
        /*0cc8*/ 	.word	0x00016620


	//   ....[178]....
        /*0ccc*/ 	.word	0x00016650


	//   ....[179]....
        /*0cd0*/ 	.word	0x00016680


	//   ....[180]....
        /*0cd4*/ 	.word	0x000166b0


	//   ....[181]....
        /*0cd8*/ 	.word	0x000166e0


	//   ....[182]....
        /*0cdc*/ 	.word	0x00016880


	//   ....[183]....
        /*0ce0*/ 	.word	0x000168b0


	//   ....[184]....
        /*0ce4*/ 	.word	0x000168e0


	//   ....[185]....
        /*0ce8*/ 	.word	0x00016910


	//   ....[186]....
        /*0cec*/ 	.word	0x00016940


	//   ....[187]....
        /*0cf0*/ 	.word	0x00016970


	//   ....[188]....
        /*0cf4*/ 	.word	0x00016a30


	//   ....[189]....
        /*0cf8*/ 	.word	0x00016a50


	//   ....[190]....
        /*0cfc*/ 	.word	0x00016a60


	//   ....[191]....
        /*0d00*/ 	.word	0x00016ac0


	//   ....[192]....
        /*0d04*/ 	.word	0x000170e0


	//   ....[193]....
        /*0d08*/ 	.word	0x00017400


	//   ....[194]....
        /*0d0c*/ 	.word	0x00017490


	//   ....[195]....
        /*0d10*/ 	.word	0x00017520


	//   ....[196]....
        /*0d14*/ 	.word	0x000175b0


	//   ....[197]....
        /*0d18*/ 	.word	0x00017690


	//   ....[198]....
        /*0d1c*/ 	.word	0x00017720


	//   ....[199]....
        /*0d20*/ 	.word	0x000177c0


	//   ....[200]....
        /*0d24*/ 	.word	0x00017850


	//   ....[201]....
        /*0d28*/ 	.word	0x00017940


	//   ....[202]....
        /*0d2c*/ 	.word	0x000179d0


	//   ....[203]....
        /*0d30*/ 	.word	0x00017a70


	//   ....[204]....
        /*0d34*/ 	.word	0x00017b00


	//   ....[205]....
        /*0d38*/ 	.word	0x00017c40


	//   ....[206]....
        /*0d3c*/ 	.word	0x00017cf0


	//   ....[207]....
        /*0d40*/ 	.word	0x00017d80


	//   ....[208]....
        /*0d44*/ 	.word	0x00017dd0


	//   ....[209]....
        /*0d48*/ 	.word	0x00017e20


	//   ....[210]....
        /*0d4c*/ 	.word	0x00017f00


	//   ....[211]....
        /*0d50*/ 	.word	0x00017f90


	//   ....[212]....
        /*0d54*/ 	.word	0x00017fe0


	//   ....[213]....
        /*0d58*/ 	.word	0x00018030


	//   ....[214]....
        /*0d5c*/ 	.word	0x00018250


	//   ....[215]....
        /*0d60*/ 	.word	0x000182b0


	//   ....[216]....
        /*0d64*/ 	.word	0x00018370


	//   ....[217]....
        /*0d68*/ 	.word	0x000183e0


	//   ....[218]....
        /*0d6c*/ 	.word	0x00018440


	//   ....[219]....
        /*0d70*/ 	.word	0x000184f0


	//   ....[220]....
        /*0d74*/ 	.word	0x00018550


	//   ....[221]....
        /*0d78*/ 	.word	0x000185e0


	//   ....[222]....
        /*0d7c*/ 	.word	0x00018660


	//   ....[223]....
        /*0d80*/ 	.word	0x000186b0


	//   ....[224]....
        /*0d84*/ 	.word	0x00018740


	//   ....[225]....
        /*0d88*/ 	.word	0x000187d0


	//   ....[226]....
        /*0d8c*/ 	.word	0x00018870


	//   ....[227]....
        /*0d90*/ 	.word	0x00018910


	//   ....[228]....
        /*0d94*/ 	.word	0x00018970


	//   ....[229]....
        /*0d98*/ 	.word	0x000189e0


	//   ....[230]....
        /*0d9c*/ 	.word	0x00018a40


	//   ....[231]....
        /*0da0*/ 	.word	0x00018ab0


	//   ....[232]....
        /*0da4*/ 	.word	0x00018b70


	//   ....[233]....
        /*0da8*/ 	.word	0x00018bd0


	//   ....[234]....
        /*0dac*/ 	.word	0x00018c90


	//   ....[235]....
        /*0db0*/ 	.word	0x00018f70


	//   ....[236]....
        /*0db4*/ 	.word	0x00019060


	//   ....[237]....
        /*0db8*/ 	.word	0x00019100


	//   ....[238]....
        /*0dbc*/ 	.word	0x00019160


	//   ....[239]....
        /*0dc0*/ 	.word	0x00019250


	//   ....[240]....
        /*0dc4*/ 	.word	0x000192c0


	//   ....[241]....
        /*0dc8*/ 	.word	0x000193b0


	//   ....[242]....
        /*0dcc*/ 	.word	0x00019420


	//   ....[243]....
        /*0dd0*/ 	.word	0x00019510


	//   ....[244]....
        /*0dd4*/ 	.word	0x00019580


	//   ....[245]....
        /*0dd8*/ 	.word	0x00019670


	//   ....[246]....
        /*0ddc*/ 	.word	0x000196e0


	//   ....[247]....
        /*0de0*/ 	.word	0x000197d0


	//   ....[248]....
        /*0de4*/ 	.word	0x00019840


	//   ....[249]....
        /*0de8*/ 	.word	0x00019930


	//   ....[250]....
        /*0dec*/ 	.word	0x000199a0


	//   ....[251]....
        /*0df0*/ 	.word	0x00019a40


	//   ....[252]....
        /*0df4*/ 	.word	0x00019b30


	//   ....[253]....
        /*0df8*/ 	.word	0x00019ba0


	//   ....[254]....
        /*0dfc*/ 	.word	0x00019c00


	//   ....[255]....
        /*0e00*/ 	.word	0x00019cf0


	//   ....[0]....
        /*0e04*/ 	.word	0x00019d50


	//   ....[1]....
        /*0e08*/ 	.word	0x00019e50


	//   ....[2]....
        /*0e0c*/ 	.word	0x00019eb0


	//   ....[3]....
        /*0e10*/ 	.word	0x00019fb0


	//   ....[4]....
        /*0e14*/ 	.word	0x0001a010


	//   ....[5]....
        /*0e18*/ 	.word	0x0001a110


	//   ....[6]....
        /*0e1c*/ 	.word	0x0001a170


	//   ....[7]....
        /*0e20*/ 	.word	0x0001a270


	//   ....[8]....
        /*0e24*/ 	.word	0x0001a2d0


	//   ....[9]....
        /*0e28*/ 	.word	0x0001a3d0


	//   ....[10]....
        /*0e2c*/ 	.word	0x0001a430


	//   ....[11]....
        /*0e30*/ 	.word	0x0001a530


	//   ....[12]....
        /*0e34*/ 	.word	0x0001a590


	//   ....[13]....
        /*0e38*/ 	.word	0x0001a680


	//   ....[14]....
        /*0e3c*/ 	.word	0x0001a6e0


	//   ....[15]....
        /*0e40*/ 	.word	0x0001a7c0


	//   ....[16]....
        /*0e44*/ 	.word	0x0001a820


	//   ....[17]....
        /*0e48*/ 	.word	0x0001a8f0


	//   ....[18]....
        /*0e4c*/ 	.word	0x0001a950


	//   ....[19]....
        /*0e50*/ 	.word	0x0001aa10


	//   ....[20]....
        /*0e54*/ 	.word	0x0001ab50


	//   ....[21]....
        /*0e58*/ 	.word	0x0001ac00


	//   ....[22]....
        /*0e5c*/ 	.word	0x0001ac70


	//   ....[23]....
        /*0e60*/ 	.word	0x0001ad40


	//   ....[24]....
        /*0e64*/ 	.word	0x0001ada0


	//   ....[25]....
        /*0e68*/ 	.word	0x0001ae50


	//   ....[26]....
        /*0e6c*/ 	.word	0x0001aeb0


	//   ....[27]....
        /*0e70*/ 	.word	0x0001af60


	//   ....[28]....
        /*0e74*/ 	.word	0x0001afc0


	//   ....[29]....
        /*0e78*/ 	.word	0x0001b070


	//   ....[30]....
        /*0e7c*/ 	.word	0x0001b0d0


	//   ....[31]....
        /*0e80*/ 	.word	0x0001b180


	//   ....[32]....
        /*0e84*/ 	.word	0x0001b1e0


	//   ....[33]....
        /*0e88*/ 	.word	0x0001b290


	//   ....[34]....
        /*0e8c*/ 	.word	0x0001b2f0


	//   ....[35]....
        /*0e90*/ 	.word	0x0001b3a0


	//   ....[36]....
        /*0e94*/ 	.word	0x0001b490


	//   ....[37]....
        /*0e98*/ 	.word	0x0001b540


	//   ....[38]....
        /*0e9c*/ 	.word	0x0001b5a0


	//   ....[39]....
        /*0ea0*/ 	.word	0x0001b660


	//   ....[40]....
        /*0ea4*/ 	.word	0x0001b6c0


	//   ....[41]....
        /*0ea8*/ 	.word	0x0001b780


	//   ....[42]....
        /*0eac*/ 	.word	0x0001b7e0


	//   ....[43]....
        /*0eb0*/ 	.word	0x0001b8a0


	//   ....[44]....
        /*0eb4*/ 	.word	0x0001b900


	//   ....[45]....
        /*0eb8*/ 	.word	0x0001b9c0


	//   ....[46]....
        /*0ebc*/ 	.word	0x0001ba20


	//   ....[47]....
        /*0ec0*/ 	.word	0x0001bae0


	//   ....[48]....
        /*0ec4*/ 	.word	0x0001bb40


	//   ....[49]....
        /*0ec8*/ 	.word	0x0001bc00


	//   ....[50]....
        /*0ecc*/ 	.word	0x0001bc60


	//   ....[51]....
        /*0ed0*/ 	.word	0x0001bd10


	//   ....[52]....
        /*0ed4*/ 	.word	0x0001be00


	//   ....[53]....
        /*0ed8*/ 	.word	0x0001bec0


	//   ....[54]....
        /*0edc*/ 	.word	0x0001bf20


	//   ....[55]....
        /*0ee0*/ 	.word	0x0001bfd0


	//   ....[56]....
        /*0ee4*/ 	.word	0x0001c030


	//   ....[57]....
        /*0ee8*/ 	.word	0x0001c0e0


	//   ....[58]....
        /*0eec*/ 	.word	0x0001c140


	//   ....[59]....
        /*0ef0*/ 	.word	0x0001c1f0


	//   ....[60]....
        /*0ef4*/ 	.word	0x0001c250


	//   ....[61]....
        /*0ef8*/ 	.word	0x0001c300


	//   ....[62]....
        /*0efc*/ 	.word	0x0001c360


	//   ....[63]....
        /*0f00*/ 	.word	0x0001c410


	//   ....[64]....
        /*0f04*/ 	.word	0x0001c470


	//   ....[65]....
        /*0f08*/ 	.word	0x0001c520


	//   ....[66]....
        /*0f0c*/ 	.word	0x0001c580


	//   ....[67]....
        /*0f10*/ 	.word	0x0001c620


	//   ....[68]....
        /*0f14*/ 	.word	0x0001c6b0


	//   ....[69]....
        /*0f18*/ 	.word	0x0001c750


	//   ....[70]....
        /*0f1c*/ 	.word	0x0001c8d0


	//   ....[71]....
        /*0f20*/ 	.word	0x0001c940


	//   ....[72]....
        /*0f24*/ 	.word	0x0001c9b0


	//   ....[73]....
        /*0f28*/ 	.word	0x0001ca20


	//   ....[74]....
        /*0f2c*/ 	.word	0x0001ca90


	//   ....[75]....
        /*0f30*/ 	.word	0x0001cb10


	//   ....[76]....
        /*0f34*/ 	.word	0x0001cb90


	//   ....[77]....
        /*0f38*/ 	.word	0x0001cc20


	//   ....[78]....
        /*0f3c*/ 	.word	0x0001cc90


	//   ....[79]....
        /*0f40*/ 	.word	0x0001cd00


	//   ....[80]....
        /*0f44*/ 	.word	0x0001cd70


	//   ....[81]....
        /*0f48*/ 	.word	0x0001cdf0


	//   ....[82]....
        /*0f4c*/ 	.word	0x0001ce60


	//   ....[83]....
        /*0f50*/ 	.word	0x0001cf00


	//   ....[84]....
        /*0f54*/ 	.word	0x0001cf50


	//   ....[85]....
        /*0f58*/ 	.word	0x0001cfe0


	//   ....[86]....
        /*0f5c*/ 	.word	0x0001d110


	//----- nvinfo : EIATTR_REG_RECONFIG
	.align		4
.L_145:
        /*0f60*/ 	.byte	0x01, 0x54
	.zero		2


	//----- nvinfo : EIATTR_SYSCALL_OFFSETS
	.align		4
        /*0f64*/ 	.byte	0x04, 0x46
        /*0f66*/ 	.short	(.L_147 - .L_146)


	//   ....[0]....
.L_146:
        /*0f68*/ 	.word	0x00001ae0


	//   ....[1]....
        /*0f6c*/ 	.word	0x00001c30


	//   ....[2]....
        /*0f70*/ 	.word	0x00006060


	//   ....[3]....
        /*0f74*/ 	.word	0x000063e0


	//   ....[4]....
        /*0f78*/ 	.word	0x00012c20


	//   ....[5]....
        /*0f7c*/ 	.word	0x00012d70


	//   ....[6]....
        /*0f80*/ 	.word	0x00012e60


	//   ....[7]....
        /*0f84*/ 	.word	0x00013e00


	//----- nvinfo : EIATTR_MBARRIER_INSTR_OFFSETS
	.align		4
.L_147:
        /*0f88*/ 	.byte	0x04, 0x39
        /*0f8a*/ 	.short	(.L_149 - .L_148)


	//   ....[0]....
.L_148:
        /*0f8c*/ 	.word	0x00000270
        /*0f90*/ 	.word	0x000000ff
        /*0f94*/ 	.word	0x00016800
        /*0f98*/ 	.short	0x0100
        /*0f9a*/ 	.byte	0x08
	.zero		1


	//   ....[1]....
        /*0f9c*/ 	.word	0x00000280
        /*0fa0*/ 	.word	0x000000ff
        /*0fa4*/ 	.word	0x00016820
        /*0fa8*/ 	.short	0x0100
        /*0faa*/ 	.byte	0x08
	.zero		1


	//   ....[2]....
        /*0fac*/ 	.word	0x00000370
        /*0fb0*/ 	.word	0x000000ff
        /*0fb4*/ 	.word	0x00016830
        /*0fb8*/ 	.short	0x0100
        /*0fba*/ 	.byte	0x08
	.zero		1


	//   ....[3]....
        /*0fbc*/ 	.word	0x00000380
        /*0fc0*/ 	.word	0x000000ff
        /*0fc4*/ 	.word	0x00016840
        /*0fc8*/ 	.short	0x0100
        /*0fca*/ 	.byte	0x08
	.zero		1


	//   ....[4]....
        /*0fcc*/ 	.word	0x00000390
        /*0fd0*/ 	.word	0x000000ff
        /*0fd4*/ 	.word	0x00016838
        /*0fd8*/ 	.short	0x0100
        /*0fda*/ 	.byte	0x08
	.zero		1


	//   ....[5]....
        /*0fdc*/ 	.word	0x000003a0
        /*0fe0*/ 	.word	0x000000ff
        /*0fe4*/ 	.word	0x00016848
        /*0fe8*/ 	.short	0x0100
        /*0fea*/ 	.byte	0x08
	.zero		1


	//   ....[6]....
        /*0fec*/ 	.word	0x000004d0
        /*0ff0*/ 	.word	0x000000ff
        /*0ff4*/ 	.word	0x00016850
        /*0ff8*/ 	.short	0x0100
        /*0ffa*/ 	.byte	0x08
	.zero		1


	//   ....[7]....
        /*0ffc*/ 	.word	0x000004e0
        /*1000*/ 	.word	0x000000ff
        /*1004*/ 	.word	0x00016860
        /*1008*/ 	.short	0x0100
        /*100a*/ 	.byte	0x08
	.zero		1


	//   ....[8]....
        /*100c*/ 	.word	0x000004f0
        /*1010*/ 	.word	0x000000ff
        /*1014*/ 	.word	0x00016858
        /*1018*/ 	.short	0x0100
        /*101a*/ 	.byte	0x08
	.zero		1


	//   ....[9]....
        /*101c*/ 	.word	0x00000500
        /*1020*/ 	.word	0x000000ff
        /*1024*/ 	.word	0x00016868
        /*1028*/ 	.short	0x0100
        /*102a*/ 	.byte	0x08
	.zero		1


	//   ....[10]....
        /*102c*/ 	.word	0x000005f0
        /*1030*/ 	.word	0x000000ff
        /*1034*/ 	.word	0x00016870
        /*1038*/ 	.short	0x0100
        /*103a*/ 	.byte	0x06
	.zero		1


	//   ....[11]....
        /*103c*/ 	.word	0x00000600
        /*1040*/ 	.word	0x000000ff
        /*1044*/ 	.word	0x00016880
        /*1048*/ 	.short	0x0100
        /*104a*/ 	.byte	0x06
	.zero		1


	//   ....[12]....
        /*104c*/ 	.word	0x00000610
        /*1050*/ 	.word	0x000000ff
        /*1054*/ 	.word	0x00016878
        /*1058*/ 	.short	0x0100
        /*105a*/ 	.byte	0x06
	.zero		1


	//   ....[13]....
        /*105c*/ 	.word	0x00000620
        /*1060*/ 	.word	0x000000ff
        /*1064*/ 	.word	0x00016888
        /*1068*/ 	.short	0x0100
        /*106a*/ 	.byte	0x06
	.zero		1


	//   ....[14]....
        /*106c*/ 	.word	0x00000750
        /*1070*/ 	.word	0x000000ff
        /*1074*/ 	.word	0x00016890
        /*1078*/ 	.short	0x0100
        /*107a*/ 	.byte	0x08
	.zero		1


	//   ....[15]....
        /*107c*/ 	.word	0x00000760
        /*1080*/ 	.word	0x000000ff
        /*1084*/ 	.word	0x000168a0
        /*1088*/ 	.short	0x0100
        /*108a*/ 	.byte	0x08
	.zero		1


	//   ....[16]....
        /*108c*/ 	.word	0x00000770
        /*1090*/ 	.word	0x000000ff
        /*1094*/ 	.word	0x00016898
        /*1098*/ 	.short	0x0100
        /*109a*/ 	.byte	0x08
	.zero		1


	//   ....[17]....
        /*109c*/ 	.word	0x00000780
        /*10a0*/ 	.word	0x000000ff
        /*10a4*/ 	.word	0x000168a8
        /*10a8*/ 	.short	0x0100
        /*10aa*/ 	.byte	0x08
	.zero		1


	//   ....[18]....
        /*10ac*/ 	.word	0x000008b0
        /*10b0*/ 	.word	0x000000ff
        /*10b4*/ 	.word	0x000168b0
        /*10b8*/ 	.short	0x0100
        /*10ba*/ 	.byte	0x08
	.zero		1


	//   ....[19]....
        /*10bc*/ 	.word	0x000008c0
        /*10c0*/ 	.word	0x000000ff
        /*10c4*/ 	.word	0x000168c0
        /*10c8*/ 	.short	0x0100
        /*10ca*/ 	.byte	0x08
	.zero		1


	//   ....[20]....
        /*10cc*/ 	.word	0x000008d0
        /*10d0*/ 	.word	0x000000ff
        /*10d4*/ 	.word	0x000168b8
        /*10d8*/ 	.short	0x0100
        /*10da*/ 	.byte	0x08
	.zero		1


	//   ....[21]....
        /*10dc*/ 	.word	0x000008e0
        /*10e0*/ 	.word	0x000000ff
        /*10e4*/ 	.word	0x000168c8
        /*10e8*/ 	.short	0x0100
        /*10ea*/ 	.byte	0x08
	.zero		1


	//   ....[22]....
        /*10ec*/ 	.word	0x00002d00
        /*10f0*/ 	.word	0x00000046
        /*10f4*/ 	.word	0x00016890
        /*10f8*/ 	.short	0x010a
        /*10fa*/ 	.byte	0x3f
	.zero		1


	//   ....[23]....
        /*10fc*/ 	.word	0x00004030
        /*1100*/ 	.word	0x00000046
        /*1104*/ 	.word	0x00016890
        /*1108*/ 	.short	0x010a
        /*110a*/ 	.byte	0x3f
	.zero		1


	//   ....[24]....
        /*110c*/ 	.word	0x00005070
        /*1110*/ 	.word	0x00000046
        /*1114*/ 	.word	0x00016890
        /*1118*/ 	.short	0x010a
        /*111a*/ 	.byte	0x3f
	.zero		1


	//   ....[25]....
        /*111c*/ 	.word	0x00005500
        /*1120*/ 	.word	0x00000008
        /*1124*/ 	.word	0x00000000
        /*1128*/ 	.short	0x0101
        /*112a*/ 	.byte	0x3f
	.zero		1


	//   ....[26]....
        /*112c*/ 	.word	0x00005540
        /*1130*/ 	.word	0x00000046
        /*1134*/ 	.word	0x000168b0
        /*1138*/ 	.short	0x010a
        /*113a*/ 	.byte	0x3f
	.zero		1


	//   ....[27]....
        /*113c*/ 	.word	0x00005950
        /*1140*/ 	.word	0x00000046
        /*1144*/ 	.word	0x00000000
        /*1148*/ 	.short	0x0101
        /*114a*/ 	.byte	0x3f
	.zero		1


	//   ....[28]....
        /*114c*/ 	.word	0x00006100
        /*1150*/ 	.word	0x00000012
        /*1154*/ 	.word	0x00016800
        /*1158*/ 	.short	0x010a
        /*115a*/ 	.byte	0x3f
	.zero		1


	//   ....[29]....
        /*115c*/ 	.word	0x00006150
        /*1160*/ 	.word	0x00000012
        /*1164*/ 	.word	0x00016800
        /*1168*/ 	.short	0x010a
        /*116a*/ 	.byte	0x3f
	.zero		1


	//   ....[30]....
        /*116c*/ 	.word	0x00006800
        /*1170*/ 	.word	0x00000012
        /*1174*/ 	.word	0x00016800
        /*1178*/ 	.short	0x010a
        /*117a*/ 	.byte	0x3f
	.zero		1


	//   ....[31]....
        /*117c*/ 	.word	0x00007820
        /*1180*/ 	.word	0x00000012
        /*1184*/ 	.word	0x00016800
        /*1188*/ 	.short	0x010a
        /*118a*/ 	.byte	0x3f
	.zero		1


	//   ....[32]....
        /*118c*/ 	.word	0x000085d0
        /*1190*/ 	.word	0x00000000
        /*1194*/ 	.word	0x00016830
        /*1198*/ 	.short	0x010a
        /*119a*/ 	.byte	0x3f
	.zero		1


	//   ....[33]....
        /*119c*/ 	.word	0x00008680
        /*11a0*/ 	.word	0x00000000
        /*11a4*/ 	.word	0x00016830
        /*11a8*/ 	.short	0x010a
        /*11aa*/ 	.byte	0x3f
	.zero		1


	//   ....[34]....
        /*11ac*/ 	.word	0x0000a330
        /*11b0*/ 	.word	0x00000000
        /*11b4*/ 	.word	0x00000000
        /*11b8*/ 	.short	0x0101
        /*11ba*/ 	.byte	0x3f
	.zero		1


	//   ....[35]....
        /*11bc*/ 	.word	0x0000af50
        /*11c0*/ 	.word	0x00000005
        /*11c4*/ 	.word	0x00016830
        /*11c8*/ 	.short	0x010a
        /*11ca*/ 	.byte	0x3f
	.zero		1


	//   ....[36]....
        /*11cc*/ 	.word	0x0000afa0
        /*11d0*/ 	.word	0x00000005
        /*11d4*/ 	.word	0x00016830
        /*11d8*/ 	.short	0x010a
        /*11da*/ 	.byte	0x3f
	.zero		1


	//   ....[37]....
        /*11dc*/ 	.word	0x0000b2f0
        /*11e0*/ 	.word	0x00000005
        /*11e4*/ 	.word	0x00016850
        /*11e8*/ 	.short	0x010a
        /*11ea*/ 	.byte	0x3f
	.zero		1


	//   ....[38]....
        /*11ec*/ 	.word	0x0000b330
        /*11f0*/ 	.word	0x00000005
        /*11f4*/ 	.word	0x00016850
        /*11f8*/ 	.short	0x010a
        /*11fa*/ 	.byte	0x3f
	.zero		1


	//   ....[39]....
        /*11fc*/ 	.word	0x0000b900
        /*1200*/ 	.word	0x0000001f
        /*1204*/ 	.word	0x00000000
        /*1208*/ 	.short	0x0101
        /*120a*/ 	.byte	0x3f
	.zero		1


	//   ....[40]....
        /*120c*/ 	.word	0x0000d2f0
        /*1210*/ 	.word	0x0000000b
        /*1214*/ 	.word	0x00000000
        /*1218*/ 	.short	0x0101
        /*121a*/ 	.byte	0x3f
	.zero		1


	//   ....[41]....
        /*121c*/ 	.word	0x0000d650
        /*1220*/ 	.word	0x0000000b
        /*1224*/ 	.word	0x00016850
        /*1228*/ 	.short	0x010a
        /*122a*/ 	.byte	0x3f
	.zero		1


	//   ....[42]....
        /*122c*/ 	.word	0x0000d6c0
        /*1230*/ 	.word	0x0000000b
        /*1234*/ 	.word	0x00016850
        /*1238*/ 	.short	0x010a
        /*123a*/ 	.byte	0x3f
	.zero		1


	//   ....[43]....
        /*123c*/ 	.word	0x0000dcd0
        /*1240*/ 	.word	0x00000004
        /*1244*/ 	.word	0x00000000
        /*1248*/ 	.short	0x0101
        /*124a*/ 	.byte	0x3f
	.zero		1


	//   ....[44]....
        /*124c*/ 	.word	0x0000ed40
        /*1250*/ 	.word	0x00000000
        /*1254*/ 	.word	0x00000000
        /*1258*/ 	.short	0x0101
        /*125a*/ 	.byte	0x3f
	.zero		1


	//   ....[45]....
        /*125c*/ 	.word	0x0000f2f0
        /*1260*/ 	.word	0x00000008
        /*1264*/ 	.word	0x00000000
        /*1268*/ 	.short	0x0101
        /*126a*/ 	.byte	0x3f
	.zero		1


	//   ....[46]....
        /*126c*/ 	.word	0x00011bc0
        /*1270*/ 	.word	0x00000010
        /*1274*/ 	.word	0x00016820
        /*1278*/ 	.short	0x010a
        /*127a*/ 	.byte	0x3f
	.zero		1


	//   ....[47]....
        /*127c*/ 	.word	0x00011c80
        /*1280*/ 	.word	0x00000006
        /*1284*/ 	.word	0x000168a0
        /*1288*/ 	.short	0x010a
        /*128a*/ 	.byte	0x3f
	.zero		1


	//   ....[48]....
        /*128c*/ 	.word	0x00011ec0
        /*1290*/ 	.word	0x00000006
        /*1294*/ 	.word	0x000168c0
        /*1298*/ 	.short	0x010a
        /*129a*/ 	.byte	0x3f
	.zero		1


	//   ....[49]....
        /*129c*/ 	.word	0x00012250
        /*12a0*/ 	.word	0x00000006
        /*12a4*/ 	.word	0x000168a0
        /*12a8*/ 	.short	0x010a
        /*12aa*/ 	.byte	0x3f
	.zero		1


	//   ....[50]....
        /*12ac*/ 	.word	0x00012470
        /*12b0*/ 	.word	0x00000006
        /*12b4*/ 	.word	0x000168c0
        /*12b8*/ 	.short	0x010a
        /*12ba*/ 	.byte	0x3f
	.zero		1


	//   ....[51]....
        /*12bc*/ 	.word	0x00013320
        /*12c0*/ 	.word	0x00000003
        /*12c4*/ 	.word	0x00016840
        /*12c8*/ 	.short	0x010a
        /*12ca*/ 	.byte	0x3f
	.zero		1


	//   ....[52]....
        /*12cc*/ 	.word	0x00013ad0
        /*12d0*/ 	.word	0x00000003
        /*12d4*/ 	.word	0x00016830
        /*12d8*/ 	.short	0x0107
        /*12da*/ 	.byte	0x3f
	.zero		1


	//   ....[53]....
        /*12dc*/ 	.word	0x00013ba0
        /*12e0*/ 	.word	0x00000003
        /*12e4*/ 	.word	0x00016830
        /*12e8*/ 	.short	0x0101
        /*12ea*/ 	.byte	0x3f
	.zero		1


	//   ....[54]....
        /*12ec*/ 	.word	0x00014a10
        /*12f0*/ 	.word	0x00000010
        /*12f4*/ 	.word	0x00016800
        /*12f8*/ 	.short	0x0107
        /*12fa*/ 	.byte	0x3f
	.zero		1


	//   ....[55]....
        /*12fc*/ 	.word	0x00014b00
        /*1300*/ 	.word	0x00000010
        /*1304*/ 	.word	0x00016800
        /*1308*/ 	.short	0x0101
        /*130a*/ 	.byte	0x3f
	.zero		1


	//   ....[56]....
        /*130c*/ 	.word	0x00014b20
        /*1310*/ 	.word	0x00000010
        /*1314*/ 	.word	0x00016820
        /*1318*/ 	.short	0x010a
        /*131a*/ 	.byte	0x3f
	.zero		1


	//   ....[57]....
        /*131c*/ 	.word	0x00014ef0
        /*1320*/ 	.word	0x00000005
        /*1324*/ 	.word	0x00016840
        /*1328*/ 	.short	0x010a
        /*132a*/ 	.byte	0x3f
	.zero		1


	//   ....[58]....
        /*132c*/ 	.word	0x00015420
        /*1330*/ 	.word	0x00000005
        /*1334*/ 	.word	0x00016830
        /*1338*/ 	.short	0x0107
        /*133a*/ 	.byte	0x3f
	.zero		1


	//   ....[59]....
        /*133c*/ 	.word	0x000154e0
        /*1340*/ 	.word	0x00000005
        /*1344*/ 	.word	0x00016830
        /*1348*/ 	.short	0x0101
        /*134a*/ 	.byte	0x3f
	.zero		1


	//   ....[60]....
        /*134c*/ 	.word	0x00015540
        /*1350*/ 	.word	0x00000005
        /*1354*/ 	.word	0x00016860
        /*1358*/ 	.short	0x010a
        /*135a*/ 	.byte	0x3f
	.zero		1


	//   ....[61]....
        /*135c*/ 	.word	0x00015a10
        /*1360*/ 	.word	0x00000005
        /*1364*/ 	.word	0x00016850
        /*1368*/ 	.short	0x0107
        /*136a*/ 	.byte	0x3f
	.zero		1


	//   ....[62]....
        /*136c*/ 	.word	0x00015b90
        /*1370*/ 	.word	0x00000005
        /*1374*/ 	.word	0x00016850
        /*1378*/ 	.short	0x0101
        /*137a*/ 	.byte	0x3f
	.zero		1


	//   ....[63]....
        /*137c*/ 	.word	0x00015db0
        /*1380*/ 	.word	0x00000000
        /*1384*/ 	.word	0x00016860
        /*1388*/ 	.short	0x010a
        /*138a*/ 	.byte	0x3f
	.zero		1


	//   ....[64]....
        /*138c*/ 	.word	0x00016250
        /*1390*/ 	.word	0x00000000
        /*1394*/ 	.word	0x00016850
        /*1398*/ 	.short	0x0107
        /*139a*/ 	.byte	0x3f
	.zero		1


	//   ....[65]....
        /*139c*/ 	.word	0x00016320
        /*13a0*/ 	.word	0x00000000
        /*13a4*/ 	.word	0x00016850
        /*13a8*/ 	.short	0x0101
        /*13aa*/ 	.byte	0x3f
	.zero		1


	//   ....[66]....
        /*13ac*/ 	.word	0x00017060
        /*13b0*/ 	.word	0x00000005
        /*13b4*/ 	.word	0x00016820
        /*13b8*/ 	.short	0x010a
        /*13ba*/ 	.byte	0x3f
	.zero		1


	//   ....[67]....
        /*13bc*/ 	.word	0x000171d0
        /*13c0*/ 	.word	0x00000003
        /*13c4*/ 	.word	0x00016840
        /*13c8*/ 	.short	0x010a
        /*13ca*/ 	.byte	0x3f
	.zero		1


	//   ....[68]....
        /*13cc*/ 	.word	0x00017270
        /*13d0*/ 	.word	0x00000005
        /*13d4*/ 	.word	0x00016840
        /*13d8*/ 	.short	0x010a
        /*13da*/ 	.byte	0x3f
	.zero		1


	//   ....[69]....
        /*13dc*/ 	.word	0x000172b0
        /*13e0*/ 	.word	0x00000003
        /*13e4*/ 	.word	0x00016860
        /*13e8*/ 	.short	0x010a
        /*13ea*/ 	.byte	0x3f
	.zero		1


	//   ....[70]....
        /*13ec*/ 	.word	0x000172f0
        /*13f0*/ 	.word	0x00000005
        /*13f4*/ 	.word	0x00016860
        /*13f8*/ 	.short	0x010a
        /*13fa*/ 	.byte	0x3f
	.zero		1


	//   ....[71]....
        /*13fc*/ 	.word	0x00017350
        /*1400*/ 	.word	0x00000046
        /*1404*/ 	.word	0x00016890
        /*1408*/ 	.short	0x010a
        /*140a*/ 	.byte	0x3f
	.zero		1


	//   ....[72]....
        /*140c*/ 	.word	0x000175e0
        /*1410*/ 	.word	0x00000046
        /*1414*/ 	.word	0x00016890
        /*1418*/ 	.short	0x010a
        /*141a*/ 	.byte	0x3f
	.zero		1


	//   ....[73]....
        /*141c*/ 	.word	0x00017890
        /*1420*/ 	.word	0x00000046
        /*1424*/ 	.word	0x00016890
        /*1428*/ 	.short	0x010a
        /*142a*/ 	.byte	0x3f
	.zero		1


	//   ....[74]....
        /*142c*/ 	.word	0x00017b40
        /*1430*/ 	.word	0x00000046
        /*1434*/ 	.word	0x000168b0
        /*1438*/ 	.short	0x010a
        /*143a*/ 	.byte	0x3f
	.zero		1


	//   ....[75]....
        /*143c*/ 	.word	0x00017e50
        /*1440*/ 	.word	0x00000012
        /*1444*/ 	.word	0x00016800
        /*1448*/ 	.short	0x010a
        /*144a*/ 	.byte	0x3f
	.zero		1


	//   ....[76]....
        /*144c*/ 	.word	0x00018060
        /*1450*/ 	.word	0x00000012
        /*1454*/ 	.word	0x00016800
        /*1458*/ 	.short	0x010a
        /*145a*/ 	.byte	0x3f
	.zero		1


	//   ....[77]....
        /*145c*/ 	.word	0x000180b0
        /*1460*/ 	.word	0x00000000
        /*1464*/ 	.word	0x00016830
        /*1468*/ 	.short	0x010a
        /*146a*/ 	.byte	0x3f
	.zero		1


	//   ....[78]....
        /*146c*/ 	.word	0x00018100
        /*1470*/ 	.word	0x00000005
        /*1474*/ 	.word	0x00016830
        /*1478*/ 	.short	0x010a
        /*147a*/ 	.byte	0x3f
	.zero		1


	//   ....[79]....
        /*147c*/ 	.word	0x00018150
        /*1480*/ 	.word	0x00000005
        /*1484*/ 	.word	0x00016850
        /*1488*/ 	.short	0x010a
        /*148a*/ 	.byte	0x3f
	.zero		1


	//   ....[80]....
        /*148c*/ 	.word	0x000181a0
        /*1490*/ 	.word	0x0000000b
        /*1494*/ 	.word	0x00016850
        /*1498*/ 	.short	0x010a
        /*149a*/ 	.byte	0x3f
	.zero		1


	//   ....[81]....
        /*149c*/ 	.word	0x00018d50
        /*14a0*/ 	.word	0x00000010
        /*14a4*/ 	.word	0x00016820
        /*14a8*/ 	.short	0x010a
        /*14aa*/ 	.byte	0x3f
	.zero		1


	//   ....[82]....
        /*14ac*/ 	.word	0x00018da0
        /*14b0*/ 	.word	0x00000006
        /*14b4*/ 	.word	0x000168a0
        /*14b8*/ 	.short	0x010a
        /*14ba*/ 	.byte	0x3f
	.zero		1


	//   ....[83]....
        /*14bc*/ 	.word	0x00018df0
        /*14c0*/ 	.word	0x00000006
        /*14c4*/ 	.word	0x000168c0
        /*14c8*/ 	.short	0x010a
        /*14ca*/ 	.byte	0x3f
	.zero		1


	//   ....[84]....
        /*14cc*/ 	.word	0x00018e40
        /*14d0*/ 	.word	0x00000006
        /*14d4*/ 	.word	0x000168a0
        /*14d8*/ 	.short	0x010a
        /*14da*/ 	.byte	0x3f
	.zero		1


	//   ....[85]....
        /*14dc*/ 	.word	0x00018e90
        /*14e0*/ 	.word	0x00000006
        /*14e4*/ 	.word	0x000168c0
        /*14e8*/ 	.short	0x010a
        /*14ea*/ 	.byte	0x3f
	.zero		1


	//   ....[86]....
        /*14ec*/ 	.word	0x00018fb0
        /*14f0*/ 	.word	0x00000003
        /*14f4*/ 	.word	0x00016840
        /*14f8*/ 	.short	0x010a
        /*14fa*/ 	.byte	0x3f
	.zero		1


	//   ....[87]....
        /*14fc*/ 	.word	0x0001aa50
        /*1500*/ 	.word	0x00000010
        /*1504*/ 	.word	0x00016820
        /*1508*/ 	.short	0x010a
        /*150a*/ 	.byte	0x3f
	.zero		1


	//   ....[88]....
        /*150c*/ 	.word	0x0001aaa0
        /*1510*/ 	.word	0x00000005
        /*1514*/ 	.word	0x00016840
        /*1518*/ 	.short	0x010a
        /*151a*/ 	.byte	0x3f
	.zero		1


	//   ....[89]....
        /*151c*/ 	.word	0x0001b3e0
        /*1520*/ 	.word	0x00000005
        /*1524*/ 	.word	0x00016860
        /*1528*/ 	.short	0x010a
        /*152a*/ 	.byte	0x3f
	.zero		1


	//   ....[90]....
        /*152c*/ 	.word	0x0001bd50
        /*1530*/ 	.word	0x00000000
        /*1534*/ 	.word	0x00016860
        /*1538*/ 	.short	0x010a
        /*153a*/ 	.byte	0x3f
	.zero		1


	//   ....[91]....
        /*153c*/ 	.word	0x0001d030
        /*1540*/ 	.word	0x00000005
        /*1544*/ 	.word	0x00016820
        /*1548*/ 	.short	0x010a
        /*154a*/ 	.byte	0x3f
	.zero		1


	//   ....[92]....
        /*154c*/ 	.word	0x0001d1d0
        /*1550*/ 	.word	0x00000003
        /*1554*/ 	.word	0x00016840
        /*1558*/ 	.short	0x010a
        /*155a*/ 	.byte	0x3f
	.zero		1


	//   ....[93]....
        /*155c*/ 	.word	0x0001d220
        /*1560*/ 	.word	0x00000005
        /*1564*/ 	.word	0x00016840
        /*1568*/ 	.short	0x010a
        /*156a*/ 	.byte	0x3f
	.zero		1


	//   ....[94]....
        /*156c*/ 	.word	0x0001d270
        /*1570*/ 	.word	0x00000003
        /*1574*/ 	.word	0x00016860
        /*1578*/ 	.short	0x010a
        /*157a*/ 	.byte	0x3f
	.zero		1


	//----- nvinfo : EIATTR_NUM_MBARRIERS
	.align		4
.L_149:
        /*157c*/ 	.byte	0x03, 0x38
        /*157e*/ 	.short	0x0016


	//----- nvinfo : EIATTR_EXIT_INSTR_OFFSETS
	.align		4
        /*1580*/ 	.byte	0x04, 0x1c
        /*1582*/ 	.short	(.L_151 - .L_150)


	//   ....[0]....
.L_150:
        /*1584*/ 	.word	0x00017340


	//----- nvinfo : EIATTR_MAX_THREADS
	.align		4
.L_151:
        /*1588*/ 	.byte	0x04, 0x05
        /*158a*/ 	.short	(.L_153 - .L_152)
.L_152:
        /*158c*/ 	.word	0x00000200
        /*1590*/ 	.word	0x00000001
        /*1594*/ 	.word	0x00000001


	//----- nvinfo : EIATTR_CRS_STACK_SIZE
	.align		4
.L_153:
        /*1598*/ 	.byte	0x04, 0x1e
        /*159a*/ 	.short	(.L_155 - .L_154)
.L_154:
        /*159c*/ 	.word	0x00000000


	//----- nvinfo : EIATTR_CBANK_PARAM_SIZE
	.align		4
.L_155:
        /*15a0*/ 	.byte	0x03, 0x19
        /*15a2*/ 	.short	0x0af0


	//----- nvinfo : EIATTR_PARAM_CBANK
	.align		4
        /*15a4*/ 	.byte	0x04, 0x0a
        /*15a6*/ 	.short	(.L_157 - .L_156)
	.align		4
.L_156:
        /*15a8*/ 	.word	index@(.nv.constant0._ZN7cutlass13device_kernelIN5flash11enable_sm90INS1_16FlashAttnFwdSm90INS1_25CollectiveMainloopFwdSm90ILi2EN4cute5tupleIJNS5_1CILi1EEES8_S8_EEENS6_IJNS7_ILi192EEENS7_ILi128EEENS7_ILi64EEEEEELi64ENS_6half_tEfNS_4arch4Sm90ELb0ELb0ELb1ELb1ELb1ELb1ELb0ELb1ELb1ELb1ELb1ELb0EEENS1_21CollectiveEpilogueFwdINS6_IJSA_SC_SB_EEES9_SE_SG_Li384ELb1ELb1ELb1ELb0EEENS1_36VarlenDynamicPersistentTileSchedulerILi192ELi128ELi384ELi128ELb1ELb1ELb1ELb0ELb1ELb1EEEEEEEEEvNT_6ParamsE)
        /*15ac*/ 	.short	0x0210
        /*15ae*/ 	.short	0x0af0


	//----- nvinfo : EIATTR_SW_WAR
	.align		4
.L_157:
        /*15b0*/ 	.byte	0x04, 0x36
        /*15b2*/ 	.short	(.L_159 - .L_158)
.L_158:
        /*15b4*/ 	.word	0x00000008
.L_159:


//--------------------- .nv.info._ZN7cutlass13device_kernelIN5flash11enable_sm90INS1_16FlashAttnFwdSm90INS1_25CollectiveMainloopFwdSm90ILi2EN4cute5tupleIJNS5_1CILi1EEES8_S8_EEENS6_IJNS7_ILi192EEENS7_ILi128EEENS7_ILi64EEEEEELi64ENS_6half_tEfNS_4arch4Sm90ELb0ELb1ELb1ELb0ELb1ELb0ELb0ELb1ELb1ELb1ELb1ELb0EEENS1_21CollectiveEpilogueFwdINS6_IJSA_SC_SB_EEES9_SE_SG_Li384ELb0ELb1ELb1ELb0EEENS1_19SingleTileSchedulerILb0ELb1ELb1ELi192EEEEEEEEEvNT_6ParamsE --------------------------
	.section	.nv.info._ZN7cutlass13device_kernelIN5flash11enable_sm90INS1_16FlashAttnFwdSm90INS1_25CollectiveMainloopFwdSm90ILi2EN4cute5tupleIJNS5_1CILi1EEES8_S8_EEENS6_IJNS7_ILi192EEENS7_ILi128EEENS7_ILi64EEEEEELi64ENS_6half_tEfNS_4arch4Sm90ELb0ELb1ELb1ELb0ELb1ELb0ELb0ELb1ELb1ELb1ELb1ELb0EEENS1_21CollectiveEpilogueFwdINS6_IJSA_SC_SB_EEES9_SE_SG_Li384ELb0ELb1ELb1ELb0EEENS1_19SingleTileSchedulerILb0ELb1ELb1ELi192EEEEEEEEEvNT_6ParamsE,"",@"SHT_CUDA_INFO"
	.sectionflags	@""
	.align	4


	//----- nvinfo : EIATTR_CUDA_API_VERSION
	.align		4
        /*0000*/ 	.byte	0x04, 0x37
        /*0002*/ 	.short	(.L_161 - .L_160)
.L_160:
        /*0004*/ 	.word	0x00000082


	//----- nvinfo : EIATTR_KPARAM_INFO
	.align		4
.L_161:
        /*0008*/ 	.byte	0x04, 0x17
        /*000a*/ 	.short	(.L_163 - .L_162)
.L_162:
        /*000c*/ 	.word	0x00000000
        /*0010*/ 	.short	0x0000
        /*0012*/ 	.short	0x0070
        /*0014*/ 	.byte	0x00, 0xf0, 0x01, 0x28


	//----- nvinfo : EIATTR_SPARSE_MMA_MASK
	.align		4
.L_163:
        /*0018*/ 	.byte	0x03, 0x50
        /*001a*/ 	.short	0x0000


	//----- nvinfo : EIATTR_MAXREG_COUNT
	.align		4
        /*001c*/ 	.byte	0x03, 0x1b
        /*001e*/ 	.short	0x0080


	//----- nvinfo : EIATTR_NUM_BARRIERS
	.align		4
        /*0020*/ 	.byte	0x02, 0x4c
        /*0022*/ 	.byte	0x10
	.zero		1


	//----- nvinfo : EIATTR_EXTERNS
	.align		4
        /*0024*/ 	.byte	0x04, 0x0f
        /*0026*/ 	.short	(.L_165 - .L_164)


	//   ....[0]....
	.align		4
.L_164:
        /*0028*/ 	.word	index@(__assertfail)


	//----- nvinfo : EIATTR_ANNOTATIONS
	.align		4
.L_165:
        /*002c*/ 	.byte	0x04, 0x55
        /*002e*/ 	.short	(.L_167 - .L_166)


	//   ....[0]....
.L_166:
        /*0030*/ 	.word	0x00000001
        /*0034*/ 	.byte	0x20, 0x11, 0x01, 0x00, 0x01, 0x00, 0x00, 0x00, 0xc0, 0x29, 0x01, 0x00


	//----- nvinfo : EIATTR_MERCURY_ISA_VERSION
	.align		4
.L_167:
        /*0040*/ 	.byte	0x03, 0x5f
        /*0042*/ 	.short	0x0101


	//----- nvinfo : EIATTR_INT_WARP_WIDE_INSTR_OFFSETS
	.align		4
        /*0044*/ 	.byte	0x04, 0x31
        /*0046*/ 	.short	(.L_169 - .L_168)


	//   ....[0]....
.L_168:
        /*0048*/ 	.word	0x000000c0


	//   ....[1]....
        /*004c*/ 	.word	0x000000d0


	//   ....[2]....
        /*0050*/ 	.word	0x00000170


	//----- nvinfo : EIATTR_COOP_GROUP_MASK_REGIDS
	.align		4
.L_169:
        /*0054*/ 	.byte	0x04, 0x29
        /*0056*/ 	.short	(.L_171 - .L_170)


	//   ....[0]....
.L_170:
        /*0058*/ 	.word	0xffffffff


	//   ....[1]....
        /*005c*/ 	.word	0xffffffff


	//   ....[2]....
        /*0060*/ 	.word	0xffffffff


	//   ....[3]....
        /*0064*/ 	.word	0xffffffff


	//   ....[4]....
        /*0068*/ 	.word	0xffffffff


	//   ....[5]....
        /*006c*/ 	.word	0xffffffff


	//   ....[6]....
        /*0070*/ 	.word	0xffffffff


	//   ....[7]....
        /*0074*/ 	.word	0xffffffff


	//   ....[8]....
        /*0078*/ 	.word	0xffffffff


	//   ....[9]....
        /*007c*/ 	.word	0xffffffff


	//   ....[10]....
        /*0080*/ 	.word	0xffffffff


	//   ....[11]....
        /*0084*/ 	.word	0xffffffff


	//   ....[12]....
        /*0088*/ 	.word	0xffffffff


	//   ....[13]....
        /*008c*/ 	.word	0xffffffff


	//   ....[14]....
        /*0090*/ 	.word	0xffffffff


	//   ....[15]....
        /*0094*/ 	.word	0xffffffff


	//   ....[16]....
        /*0098*/ 	.word	0xffffffff


	//   ....[17]....
        /*009c*/ 	.word	0xffffffff


	//   ....[18]....
        /*00a0*/ 	.word	0xffffffff


	//   ....[19]....
        /*00a4*/ 	.word	0xffffffff


	//   ....[20]....
        /*00a8*/ 	.word	0xffffffff


	//   ....[21]....
        /*00ac*/ 	.word	0xffffffff


	//   ....[22]....
        /*00b0*/ 	.word	0xffffffff


	//   ....[23]....
        /*00b4*/ 	.word	0xffffffff


	//   ....[24]....
        /*00b8*/ 	.word	0xffffffff


	//   ....[25]....
        /*00bc*/ 	.word	0xffffffff


	//   ....[26]....
        /*00c0*/ 	.word	0xffffffff


	//   ....[27]....
        /*00c4*/ 	.word	0xffffffff


	//   ....[28]....
        /*00c8*/ 	.word	0xffffffff


	//   ....[29]....
        /*00cc*/ 	.word	0xffffffff


	//   ....[30]....
        /*00d0*/ 	.word	0xffffffff


	//   ....[31]....
        /*00d4*/ 	.word	0xffffffff


	//   ....[32]....
        /*00d8*/ 	.word	0xffffffff


	//   ....[33]....
        /*00dc*/ 	.word	0xffffffff


	//   ....[34]....
        /*00e0*/ 	.word	0xffffffff


	//   ....[35]....
        /*00e4*/ 	.word	0xffffffff


	//   ....[36]....
        /*00e8*/ 	.word	0xffffffff


	//   ....[37]....
        /*00ec*/ 	.word	0xffffffff


	//   ....[38]....
        /*00f0*/ 	.word	0xffffffff


	//   ....[39]....
        /*00f4*/ 	.word	0xffffffff


	//   ....[40]....
        /*00f8*/ 	.word	0xffffffff


	//   ....[41]....
        /*00fc*/ 	.word	0xffffffff


	//   ....[42]....
        /*0100*/ 	.word	0xffffffff


	//   ....[43]....
        /*0104*/ 	.word	0xffffffff


	//   ....[44]....
        /*0108*/ 	.word	0xffffffff


	//   ....[45]....
        /*010c*/ 	.word	0xffffffff


	//   ....[46]....
        /*0110*/ 	.word	0xffffffff


	//   ....[47]....
        /*0114*/ 	.word	0xffffffff


	//   ....[48]....
        /*0118*/ 	.word	0xffffffff


	//   ....[49]....
        /*011c*/ 	.word	0xffffffff


	//   ....[50]....
        /*0120*/ 	.word	0xffffffff


	//   ....[51]....
        /*0124*/ 	.word	0xffffffff


	//   ....[52]....
        /*0128*/ 	.word	0xffffffff


	//   ....[53]....
        /*012c*/ 	.word	0xffffffff


	//   ....[54]....
        /*0130*/ 	.word	0xffffffff


	//   ....[55]....
        /*0134*/ 	.word	0xffffffff


	//   ....[56]....
        /*0138*/ 	.word	0xffffffff


	//   ....[57]....
        /*013c*/ 	.word	0xffffffff


	//   ....[58]....
        /*0140*/ 	.word	0xffffffff


	//   ....[59]....
        /*0144*/ 	.word	0xffffffff


	//   ....[60]....
        /*0148*/ 	.word	0xffffffff


	//   ....[61]....
        /*014c*/ 	.word	0xffffffff


	//   ....[62]....
        /*0150*/ 	.word	0xffffffff


	//   ....[63]....
        /*0154*/ 	.word	0xffffffff


	//   ....[64]....
        /*0158*/ 	.word	0xffffffff


	//   ....[65]....
        /*015c*/ 	.word	0xffffffff


	//   ....[66]....
        /*0160*/ 	.word	0xffffffff


	//   ....[67]....
        /*0164*/ 	.word	0xffffffff


	//   ....[68]....
        /*0168*/ 	.word	0xffffffff


	//   ....[69]....
        /*016c*/ 	.word	0xffffffff


	//   ....[70]....
        /*0170*/ 	.word	0xffffffff


	//   ....[71]....
        /*0174*/ 	.word	0xffffffff


	//   ....[72]....
        /*0178*/ 	.word	0xffffffff


	//   ....[73]....
        /*017c*/ 	.word	0xffffffff


	//   ....[74]....
        /*0180*/ 	.word	0xffffffff


	//   ....[75]....
        /*0184*/ 	.word	0xffffffff


	//   ....[76]....
        /*0188*/ 	.word	0xffffffff


	//   ....[77]....
        /*018c*/ 	.word	0xffffffff


	//   ....[78]....
        /*0190*/ 	.word	0xffffffff


	//   ....[79]....
        /*0194*/ 	.word	0xffffffff


	//   ....[80]....
        /*0198*/ 	.word	0xffffffff


	//   ....[81]....
        /*019c*/ 	.word	0xffffffff


	//   ....[82]....
        /*01a0*/ 	.word	0xffffffff


	//   ....[83]....
        /*01a4*/ 	.word	0xffffffff


	//   ....[84]....
        /*01a8*/ 	.word	0xffffffff


	//   ....[85]....
        /*01ac*/ 	.word	0xffffffff


	//   ....[86]....
        /*01b0*/ 	.word	0xffffffff


	//   ....[87]....
        /*01b4*/ 	.word	0xffffffff


	//   ....[88]....
        /*01b8*/ 	.word	0xffffffff


	//   ....[89]....
        /*01bc*/ 	.word	0xffffffff


	//   ....[90]....
        /*01c0*/ 	.word	0xffffffff


	//   ....[91]....
        /*01c4*/ 	.word	0xffffffff


	//   ....[92]....
        /*01c8*/ 	.word	0xffffffff


	//   ....[93]....
        /*01cc*/ 	.word	0xffffffff


	//   ....[94]....
        /*01d0*/ 	.word	0xffffffff


	//   ....[95]....
        /*01d4*/ 	.word	0xffffffff


	//   ....[96]....
        /*01d8*/ 	.word	0xffffffff


	//   ....[97]....
        /*01dc*/ 	.word	0xffffffff


	//   ....[98]....
        /*01e0*/ 	.word	0xffffffff


	//   ....[99]....
        /*01e4*/ 	.word	0xffffffff


	//   ....[100]....
        /*01e8*/ 	.word	0xffffffff


	//   ....[101]....
        /*01ec*/ 	.word	0xffffffff


	//   ....[102]....
        /*01f0*/ 	.word	0xffffffff


	//   ....[103]....
        /*01f4*/ 	.word	0xffffffff


	//   ....[104]....
        /*01f8*/ 	.word	0xffffffff


	//   ....[105]....
        /*01fc*/ 	.word	0xffffffff


	//   ....[106]....
        /*0200*/ 	.word	0xffffffff


	//   ....[107]....
        /*0204*/ 	.word	0xffffffff


	//   ....[108]....
        /*0208*/ 	.word	0xffffffff


	//   ....[109]....
        /*020c*/ 	.word	0xffffffff


	//   ....[110]....
        /*0210*/ 	.word	0xffffffff


	//   ....[111]....
        /*0214*/ 	.word	0xffffffff


	//   ....[112]....
        /*0218*/ 	.word	0xffffffff


	//   ....[113]....
        /*021c*/ 	.word	0xffffffff


	//   ....[114]....
        /*0220*/ 	.word	0xffffffff


	//   ....[115]....
        /*0224*/ 	.word	0xffffffff


	//   ....[116]....
        /*0228*/ 	.word	0xffffffff


	//   ....[117]....
        /*022c*/ 	.word	0xffffffff


	//   ....[118]....
        /*0230*/ 	.word	0xffffffff


	//   ....[119]....
        /*0234*/ 	.word	0xffffffff


	//   ....[120]....
        /*0238*/ 	.word	0xffffffff


	//   ....[121]....
        /*023c*/ 	.word	0xffffffff


	//   ....[122]....
        /*0240*/ 	.word	0xffffffff


	//   ....[123]....
        /*0244*/ 	.word	0xffffffff


	//   ....[124]....
        /*0248*/ 	.word	0xffffffff


	//   ....[125]....
        /*024c*/ 	.word	0xffffffff


	//   ....[126]....
        /*0250*/ 	.word	0xffffffff


	//   ....[127]....
        /*0254*/ 	.word	0xffffffff


	//   ....[128]....
        /*0258*/ 	.word	0xffffffff


	//   ....[129]....
        /*025c*/ 	.word	0xffffffff


	//   ....[130]....
        /*0260*/ 	.word	0xffffffff


	//   ....[131]....
        /*0264*/ 	.word	0x0500000f


	//   ....[132]....
        /*0268*/ 	.word	0x0500000f


	//   ....[133]....
        /*026c*/ 	.word	0x0500000f


	//   ....[134]....
        /*0270*/ 	.word	0x0500000f


	//   ....[135]....
        /*0274*/ 	.word	0x0500000f


	//   ....[136]....
        /*0278*/ 	.word	0x0500000f


	//   ....[137]....
        /*027c*/ 	.word	0x0500000f


	//   ....[138]....
        /*0280*/ 	.word	0x0500000f


	//   ....[139]....
        /*0284*/ 	.word	0x0500000f


	//   ....[140]....
        /*0288*/ 	.word	0x0500000f


	//   ....[141]....
        /*028c*/ 	.word	0x0500000f


	//   ....[142]....
        /*0290*/ 	.word	0x0500000f


	//   ....[143]....
        /*0294*/ 	.word	0x0500000f


	//   ....[144]....
        /*0298*/ 	.word	0x0500000f


	//   ....[145]....
        /*029c*/ 	.word	0x0500000f


	//   ....[146]....
        /*02a0*/ 	.word	0x0500000f


	//   ....[147]....
        /*02a4*/ 	.word	0x0500000f


	//   ....[148]....
        /*02a8*/ 	.word	0x0500000f


	//   ....[149]....
        /*02ac*/ 	.word	0x0500000f


	//   ....[150]....
        /*02b0*/ 	.word	0x0500000f


	//   ....[151]....
        /*02b4*/ 	.word	0x0500000f


	//   ....[152]....
        /*02b8*/ 	.word	0x0500000f


	//   ....[153]....
        /*02bc*/ 	.word	0x0500000f


	//   ....[154]....
        /*02c0*/ 	.word	0x0500000f


	//   ....[155]....
        /*02c4*/ 	.word	0x0500000f


	//   ....[156]....
        /*02c8*/ 	.word	0x0500000f


	//   ....[157]....
        /*02cc*/ 	.word	0x0500000f


	//   ....[158]....
        /*02d0*/ 	.word	0x0500000f


	//   ....[159]....
        /*02d4*/ 	.word	0x0500000f


	//   ....[160]....
        /*02d8*/ 	.word	0x0500000f


	//   ....[161]....
        /*02dc*/ 	.word	0x0500000f


	//   ....[162]....
        /*02e0*/ 	.word	0x0500000f


	//   ....[163]....
        /*02e4*/ 	.word	0x0500000f


	//   ....[164]....
        /*02e8*/ 	.word	0x0500000f


	//   ....[165]....
        /*02ec*/ 	.word	0x0500000f


	//   ....[166]....
        /*02f0*/ 	.word	0x0500000f


	//   ....[167]....
        /*02f4*/ 	.word	0x0500000f


	//   ....[168]....
        /*02f8*/ 	.word	0x0500000f


	//   ....[169]....
        /*02fc*/ 	.word	0x0500000f


	//   ....[170]....
        /*0300*/ 	.word	0x0500000f


	//   ....[171]....
        /*0304*/ 	.word	0x0500000f


	//   ....[172]....
        /*0308*/ 	.word	0x0500000f


	//   ....[173]....
        /*030c*/ 	.word	0x0500000f


	//   ....[174]....
        /*0310*/ 	.word	0x0500000f


	//   ....[175]....
        /*0314*/ 	.word	0x0500000f


	//   ....[176]....
        /*0318*/ 	.word	0x0500000f


	//   ....[177]....
        /*031c*/ 	.word	0x0500000f


	//   ....[178]....
        /*0320*/ 	.word	0x0500000f


	//   ....[179]....
        /*0324*/ 	.word	0x0500000f


	//   ....[180]....
        /*0328*/ 	.word	0x0500000f


	//   ....[181]....
        /*032c*/ 	.word	0x0500000f


	//   ....[182]....
        /*0330*/ 	.word	0x0500000f


	//   ....[183]....
        /*0334*/ 	.word	0x0500000f


	//   ....[184]....
        /*0338*/ 	.word	0x0500000f


	//   ....[185]....
        /*033c*/ 	.word	0x0500000f


	//   ....[186]....
        /*0340*/ 	.word	0x0500000f


	//   ....[187]....
        /*0344*/ 	.word	0x0500000f


	//   ....[188]....
        /*0348*/ 	.word	0x0500000f


	//   ....[189]....
        /*034c*/ 	.word	0x0500000f


	//   ....[190]....
        /*0350*/ 	.word	0x0500000f


	//   ....[191]....
        /*0354*/ 	.word	0x0500000f


	//   ....[192]....
        /*0358*/ 	.word	0x0500000f


	//   ....[193]....
        /*035c*/ 	.word	0x0500000f


	//   ....[194]....
        /*0360*/ 	.word	0x0500000f


	//   ....[195]....
        /*0364*/ 	.word	0x0500000f


	//   ....[196]....
        /*0368*/ 	.word	0x0500000f


	//   ....[197]....
        /*036c*/ 	.word	0x0500000f


	//   ....[198]....
        /*0370*/ 	.word	0x0500000f


	//   ....[199]....
        /*0374*/ 	.word	0x0500000f


	//   ....[200]....
        /*0378*/ 	.word	0x0500000f


	//   ....[201]....
        /*037c*/ 	.word	0x0500000f


	//   ....[202]....
        /*0380*/ 	.word	0x0500000f


	//   ....[203]....
        /*0384*/ 	.word	0x0500000f


	//   ....[204]....
        /*0388*/ 	.word	0x0500000f


	//   ....[205]....
        /*038c*/ 	.word	0x0500000f


	//   ....[206]....
        /*0390*/ 	.word	0x0500000f


	//   ....[207]....
        /*0394*/ 	.word	0x0500000f


	//   ....[208]....
        /*0398*/ 	.word	0x0500000f


	//   ....[209]....
        /*039c*/ 	.word	0x0500000f


	//   ....[210]....
        /*03a0*/ 	.word	0x0500000f


	//   ....[211]....
        /*03a4*/ 	.word	0x0500000f


	//   ....[212]....
        /*03a8*/ 	.word	0x0500000f


	//   ....[213]....
        /*03ac*/ 	.word	0x0500000f


	//   ....[214]....
        /*03b0*/ 	.word	0x0500000f


	//   ....[215]....
        /*03b4*/ 	.word	0x0500000f


	//   ....[216]....
        /*03b8*/ 	.word	0x0500000f


	//   ....[217]....
        /*03bc*/ 	.word	0x0500000f


	//   ....[218]....
        /*03c0*/ 	.word	0x0500000f


	//   ....[219]....
        /*03c4*/ 	.word	0x0500000f


	//   ....[220]....
        /*03c8*/ 	.word	0x0500000f


	//----- nvinfo : EIATTR_COOP_GROUP_INSTR_OFFSETS
	.align		4
.L_171:
        /*03cc*/ 	.byte	0x04, 0x28
        /*03ce*/ 	.short	(.L_173 - .L_172)


	//   ....[0]....
.L_172:
        /*03d0*/ 	.word	0x00000080


	//   ....[1]....
        /*03d4*/ 	.word	0x00000090


	//   ....[2]....
        /*03d8*/ 	.word	0x000002d0


	//   ....[3]....
        /*03dc*/ 	.word	0x00000430


	//   ....[4]....
        /*03e0*/ 	.word	0x00000550


	//   ....[5]....
        /*03e4*/ 	.word	0x000006b0


	//   ....[6]....
        /*03e8*/ 	.word	0x00001420


	//   ....[7]....
        /*03ec*/ 	.word	0x00001d50


	//   ....[8]....
        /*03f0*/ 	.word	0x00002ac0


	//   ....[9]....
        /*03f4*/ 	.word	0x00003a00


	//   ....[10]....
        /*03f8*/ 	.word	0x00003b10


	//   ....[11]....
        /*03fc*/ 	.word	0x00004390


	//   ....[12]....
        /*0400*/ 	.word	0x000043f0


	//   ....[13]....
        /*0404*/ 	.word	0x00005b00


	//   ....[14]....
        /*0408*/ 	.word	0x00006450


	//   ....[15]....
        /*040c*/ 	.word	0x00006fd0


	//   ....[16]....
        /*0410*/ 	.word	0x00006ff0


	//   ....[17]....
        /*0414*/ 	.word	0x00007a40


	//   ....[18]....
        /*0418*/ 	.word	0x00007aa0


	//   ....[19]....
        /*041c*/ 	.word	0x00009e50


	//   ....[20]....
        /*0420*/ 	.word	0x00009e90


	//   ....[21]....
        /*0424*/ 	.word	0x00009ec0


	//   ....[22]....
        /*0428*/ 	.word	0x00009ed0


	//   ....[23]....
        /*042c*/ 	.word	0x0000b950


	//   ....[24]....
        /*0430*/ 	.word	0x0000c290


	//   ....[25]....
        /*0434*/ 	.word	0x0000ce70


	//   ....[26]....
        /*0438*/ 	.word	0x0000cf10


	//   ....[27]....
        /*043c*/ 	.word	0x0000d810


	//   ....[28]....
        /*0440*/ 	.word	0x0000d890


	//   ....[29]....
        /*0444*/ 	.word	0x0000e780


	//   ....[30]....
        /*0448*/ 	.word	0x0000e7b0


	//   ....[31]....
        /*044c*/ 	.word	0x0000e870


	//   ....[32]....
        /*0450*/ 	.word	0x0000e880


	//   ....[33]....
        /*0454*/ 	.word	0x0000f5f0


	//   ....[34]....
        /*0458*/ 	.word	0x0000f630


	//   ....[35]....
        /*045c*/ 	.word	0x0000f670


	//   ....[36]....
        /*0460*/ 	.word	0x0000f690


	//   ....[37]....
        /*0464*/ 	.word	0x0000f6c0


	//   ....[38]....
        /*0468*/ 	.word	0x0000f6d0


	//   ....[39]....
        /*046c*/ 	.word	0x0000fa10


	//   ....[40]....
        /*0470*/ 	.word	0x0000fa20


	//   ....[41]....
        /*0474*/ 	.word	0x00010140


	//   ....[42]....
        /*0478*/ 	.word	0x00011690


	//   ....[43]....
        /*047c*/ 	.word	0x000116b0


	//   ....[44]....
        /*0480*/ 	.word	0x000116c0


	//   ....[45]....
        /*0484*/ 	.word	0x000116d0


	//   ....[46]....
        /*0488*/ 	.word	0x000116e0


	//   ....[47]....
        /*048c*/ 	.word	0x00011730


	//   ....[48]....
        /*0490*/ 	.word	0x00011790


	//   ....[49]....
        /*0494*/ 	.word	0x000117b0


	//   ....[50]....
        /*0498*/ 	.word	0x000117e0


	//   ....[51]....
        /*049c*/ 	.word	0x00011810


	//   ....[52]....
        /*04a0*/ 	.word	0x00011860


	//   ....[53]....
        /*04a4*/ 	.word	0x00011890


	//   ....[54]....
        /*04a8*/ 	.word	0x000118c0


	//   ....[55]....
        /*04ac*/ 	.word	0x000118f0


	//   ....[56]....
        /*04b0*/ 	.word	0x00011920


	//   ....[57]....
        /*04b4*/ 	.word	0x00011950


	//   ....[58]....
        /*04b8*/ 	.word	0x00012110


	//   ....[59]....
        /*04bc*/ 	.word	0x00012120


	//   ....[60]....
        /*04c0*/ 	.word	0x00012130


	//   ....[61]....
        /*04c4*/ 	.word	0x00012140


	//   ....[62]....
        /*04c8*/ 	.word	0x00012150


	//   ....[63]....
        /*04cc*/ 	.word	0x00012210


	//   ....[64]....
        /*04d0*/ 	.word	0x00012260


	//   ....[65]....
        /*04d4*/ 	.word	0x000122a0


	//   ....[66]....
        /*04d8*/ 	.word	0x000122f0


	//   ....[67]....
        /*04dc*/ 	.word	0x00012320


	//   ....[68]....
        /*04e0*/ 	.word	0x00012370


	//   ....[69]....
        /*04e4*/ 	.word	0x000123a0


	//   ....[70]....
        /*04e8*/ 	.word	0x000123f0


	//   ....[71]....
        /*04ec*/ 	.word	0x00012420


	//   ....[72]....
        /*04f0*/ 	.word	0x00012460


	//   ....[73]....
        /*04f4*/ 	.word	0x000124a0


	//   ....[74]....
        /*04f8*/ 	.word	0x000124e0


	//   ....[75]....
        /*04fc*/ 	.word	0x00012500


	//   ....[76]....
        /*0500*/ 	.word	0x00012530


	//   ....[77]....
        /*0504*/ 	.word	0x00012580


	//   ....[78]....
        /*0508*/ 	.word	0x000125a0


	//   ....[79]....
        /*050c*/ 	.word	0x000125e0


	//   ....[80]....
        /*0510*/ 	.word	0x00012600


	//   ....[81]....
        /*0514*/ 	.word	0x000126a0


	//   ....[82]....
        /*0518*/ 	.word	0x00012dc0


	//   ....[83]....
        /*051c*/ 	.word	0x00012df0


	//   ....[84]....
        /*0520*/ 	.word	0x00012e00


	//   ....[85]....
        /*0524*/ 	.word	0x00012e40


	//   ....[86]....
        /*0528*/ 	.word	0x00012e50


	//   ....[87]....
        /*052c*/ 	.word	0x00012e90


	//   ....[88]....
        /*0530*/ 	.word	0x00012ea0


	//   ....[89]....
        /*0534*/ 	.word	0x00012ee0


	//   ....[90]....
        /*0538*/ 	.word	0x00012ef0


	//   ....[91]....
        /*053c*/ 	.word	0x00012f30


	//   ....[92]....
        /*0540*/ 	.word	0x00012f40


	//   ....[93]....
        /*0544*/ 	.word	0x00012f80


	//   ....[94]....
        /*0548*/ 	.word	0x00012f90


	//   ....[95]....
        /*054c*/ 	.word	0x00012fd0


	//   ....[96]....
        /*0550*/ 	.word	0x00012fe0


	//   ....[97]....
        /*0554*/ 	.word	0x00012ff0


	//   ....[98]....
        /*0558*/ 	.word	0x00013250


	//   ....[99]....
        /*055c*/ 	.word	0x00013280


	//   ....[100]....
        /*0560*/ 	.word	0x00013290


	//   ....[101]....
        /*0564*/ 	.word	0x000132a0


	//   ....[102]....
        /*0568*/ 	.word	0x000132b0


	//   ....[103]....
        /*056c*/ 	.word	0x000132c0


	//   ....[104]....
        /*0570*/ 	.word	0x000132e0


	//   ....[105]....
        /*0574*/ 	.word	0x00013330


	//   ....[106]....
        /*0578*/ 	.word	0x00013350


	//   ....[107]....
        /*057c*/ 	.word	0x00013390


	//   ....[108]....
        /*0580*/ 	.word	0x000133b0


	//   ....[109]....
        /*0584*/ 	.word	0x000133f0


	//   ....[110]....
        /*0588*/ 	.word	0x00013410


	//   ....[111]....
        /*058c*/ 	.word	0x00013450


	//   ....[112]....
        /*0590*/ 	.word	0x00013470


	//   ....[113]....
        /*0594*/ 	.word	0x000134a0


	//   ....[114]....
        /*0598*/ 	.word	0x000139b0


	//   ....[115]....
        /*059c*/ 	.word	0x000139e0


	//   ....[116]....
        /*05a0*/ 	.word	0x00013a10


	//   ....[117]....
        /*05a4*/ 	.word	0x00013a30


	//   ....[118]....
        /*05a8*/ 	.word	0x00013a40


	//   ....[119]....
        /*05ac*/ 	.word	0x00013a50


	//   ....[120]....
        /*05b0*/ 	.word	0x00013a70


	//   ....[121]....
        /*05b4*/ 	.word	0x00013a90


	//   ....[122]....
        /*05b8*/ 	.word	0x00013ab0


	//   ....[123]....
        /*05bc*/ 	.word	0x00013ad0


	//   ....[124]....
        /*05c0*/ 	.word	0x00013af0


	//   ....[125]....
        /*05c4*/ 	.word	0x00013b10


	//   ....[126]....
        /*05c8*/ 	.word	0x00013b40


	//   ....[127]....
        /*05cc*/ 	.word	0x00013b60


	//   ....[128]....
        /*05d0*/ 	.word	0x00013bc0


	//   ....[129]....
        /*05d4*/ 	.word	0x00013bf0


	//   ....[130]....
        /*05d8*/ 	.word	0x00013f00


	//   ....[131]....
        /*05dc*/ 	.word	0x00014520


	//   ....[132]....
        /*05e0*/ 	.word	0x00014610


	//   ....[133]....
        /*05e4*/ 	.word	0x000146b0


	//   ....[134]....
        /*05e8*/ 	.word	0x00014740


	//   ....[135]....
        /*05ec*/ 	.word	0x00014800


	//   ....[136]....
        /*05f0*/ 	.word	0x00014860


	//   ....[137]....
        /*05f4*/ 	.word	0x00014900


	//   ....[138]....
        /*05f8*/ 	.word	0x00014960


	//   ....[139]....
        /*05fc*/ 	.word	0x00014a40


	//   ....[140]....
        /*0600*/ 	.word	0x00014ab0


	//   ....[141]....
        /*0604*/ 	.word	0x00014b50


	//   ....[142]....
        /*0608*/ 	.word	0x00014bb0


	//   ....[143]....
        /*060c*/ 	.word	0x00014c80


	//   ....[144]....
        /*0610*/ 	.word	0x00014cf0


	//   ....[145]....
        /*0614*/ 	.word	0x00014da0


	//   ....[146]....
        /*0618*/ 	.word	0x00014e00


	//   ....[147]....
        /*061c*/ 	.word	0x00014eb0


	//   ....[148]....
        /*0620*/ 	.word	0x00014f40


	//   ....[149]....
        /*0624*/ 	.word	0x00014fa0


	//   ....[150]....
        /*0628*/ 	.word	0x00015060


	//   ....[151]....
        /*062c*/ 	.word	0x00015110


	//   ....[152]....
        /*0630*/ 	.word	0x00015170


	//   ....[153]....
        /*0634*/ 	.word	0x00015250


	//   ....[154]....
        /*0638*/ 	.word	0x000152c0


	//   ....[155]....
        /*063c*/ 	.word	0x00015380


	//   ....[156]....
        /*0640*/ 	.word	0x000153e0


	//   ....[157]....
        /*0644*/ 	.word	0x000154c0


	//   ....[158]....
        /*0648*/ 	.word	0x00015530


	//   ....[159]....
        /*064c*/ 	.word	0x000155f0


	//   ....[160]....
        /*0650*/ 	.word	0x00015650


	//   ....[161]....
        /*0654*/ 	.word	0x00015720


	//   ....[162]....
        /*0658*/ 	.word	0x00015790


	//   ....[163]....
        /*065c*/ 	.word	0x00015850


	//   ....[164]....
        /*0660*/ 	.word	0x000158c0


	//   ....[165]....
        /*0664*/ 	.word	0x000159a0


	//   ....[166]....
        /*0668*/ 	.word	0x00015a00


	//   ....[167]....
        /*066c*/ 	.word	0x00015ad0


	//   ....[168]....
        /*0670*/ 	.word	0x00015b30


	//   ....[169]....
        /*0674*/ 	.word	0x00015be0


	//   ....[170]....
        /*0678*/ 	.word	0x00015c60


	//   ....[171]....
        /*067c*/ 	.word	0x00015d10


	//   ....[172]....
        /*0680*/ 	.word	0x00015e50


	//   ....[173]....
        /*0684*/ 	.word	0x00015ef0


	//   ....[174]....
        /*0688*/ 	.word	0x00015f90


	//   ....[175]....
        /*068c*/ 	.word	0x00016020


	//   ....[176]....
        /*0690*/ 	.word	0x000160c0


	//   ....[177]....
        /*0694*/ 	.word	0x00016150


	//   ....[178]....
        /*0698*/ 	.word	0x000161f0


	//   ....[179]....
        /*069c*/ 	.word	0x00016280


	//   ....[180]....
        /*06a0*/ 	.word	0x00016320


	//   ....[181]....
        /*06a4*/ 	.word	0x000163b0


	//   ....[182]....
        /*06a8*/ 	.word	0x00016450


	//   ....[183]....
        /*06ac*/ 	.word	0x000164e0


	//   ....[184]....
        /*06b0*/ 	.word	0x00016580


	//   ....[185]....
        /*06b4*/ 	.word	0x00016610


	//   ....[186]....
        /*06b8*/ 	.word	0x000166b0


	//   ....[187]....
        /*06bc*/ 	.word	0x00016740


	//   ....[188]....
        /*06c0*/ 	.word	0x00016820


	//   ....[189]....
        /*06c4*/ 	.word	0x000168d0


	//   ....[190]....
        /*06c8*/ 	.word	0x00016930


	//   ....[191]....
        /*06cc*/ 	.word	0x000169e0


	//   ....[192]....
        /*06d0*/ 	.word	0x00016a70


	//   ....[193]....
        /*06d4*/ 	.word	0x00016b10


	//   ....[194]....
        /*06d8*/ 	.word	0x00016b90


	//   ....[195]....
        /*06dc*/ 	.word	0x00016c30


	//   ....[196]....
        /*06e0*/ 	.word	0x00016cc0


	//   ....[197]....
        /*06e4*/ 	.word	0x00016d60


	//   ....[198]....
        /*06e8*/ 	.word	0x00016de0


	//   ....[199]....
        /*06ec*/ 	.word	0x00016e80


	//   ....[200]....
        /*06f0*/ 	.word	0x00016f10


	//   ....[201]....
        /*06f4*/ 	.word	0x00016fb0


	//   ....[202]....
        /*06f8*/ 	.word	0x00017030


	//   ....[203]....
        /*06fc*/ 	.word	0x000170c0


	//   ....[204]....
        /*0700*/ 	.word	0x000171a0


	//   ....[205]....
        /*0704*/ 	.word	0x00017260


	//   ....[206]....
        /*0708*/ 	.word	0x000172c0


	//   ....[207]....
        /*070c*/ 	.word	0x00017370


	//   ....[208]....
        /*0710*/ 	.word	0x000173d0


	//   ....[209]....
        /*0714*/ 	.word	0x00017490


	//   ....[210]....
        /*0718*/ 	.word	0x000174f0


	//   ....[211]....
        /*071c*/ 	.word	0x000175b0


	//   ....[212]....
        /*0720*/ 	.word	0x00017610


	//   ....[213]....
        /*0724*/ 	.word	0x000176d0


	//   ....[214]....
        /*0728*/ 	.word	0x00017730


	//   ....[215]....
        /*072c*/ 	.word	0x000177f0


	//   ....[216]....
        /*0730*/ 	.word	0x00017850


	//   ....[217]....
        /*0734*/ 	.word	0x00017910


	//   ....[218]....
        /*0738*/ 	.word	0x00017970


	//   ....[219]....
        /*073c*/ 	.word	0x00017a20


	//   ....[220]....
        /*0740*/ 	.word	0x00017b30


	//----- nvinfo : EIATTR_REG_RECONFIG
	.align		4
.L_173:
        /*0744*/ 	.byte	0x01, 0x54
	.zero		2


	//----- nvinfo : EIATTR_SYSCALL_OFFSETS
	.align		4
        /*0748*/ 	.byte	0x04, 0x46
        /*074a*/ 	.short	(.L_175 - .L_174)


	//   ....[0]....
.L_174:
        /*074c*/ 	.word	0x000015e0


	//   ....[1]....
        /*0750*/ 	.word	0x00010d00


	//   ....[2]....
        /*0754*/ 	.word	0x00010e40


	//   ....[3]....
        /*0758*/ 	.word	0x00010f30


	//   ....[4]....
        /*075c*/ 	.word	0x00011c90


	//----- nvinfo : EIATTR_MBARRIER_INSTR_OFFSETS
	.align		4
.L_175:
        /*0760*/ 	.byte	0x04, 0x39
        /*0762*/ 	.short	(.L_177 - .L_176)


	//   ....[0]....
.L_176:
        /*0764*/ 	.word	0x00000180
        /*0768*/ 	.word	0x000000ff
        /*076c*/ 	.word	0x00016800
        /*0770*/ 	.short	0x0100
        /*0772*/ 	.byte	0x08
	.zero		1


	//   ....[1]....
        /*0774*/ 	.word	0x00000190
        /*0778*/ 	.word	0x000000ff
        /*077c*/ 	.word	0x00016820
        /*0780*/ 	.short	0x0100
        /*0782*/ 	.byte	0x08
	.zero		1


	//   ....[2]....
        /*0784*/ 	.word	0x00000280
        /*0788*/ 	.word	0x000000ff
        /*078c*/ 	.word	0x00016830
        /*0790*/ 	.short	0x0100
        /*0792*/ 	.byte	0x08
	.zero		1


	//   ....[3]....
        /*0794*/ 	.word	0x00000290
        /*0798*/ 	.word	0x000000ff
        /*079c*/ 	.word	0x00016840
        /*07a0*/ 	.short	0x0100
        /*07a2*/ 	.byte	0x08
	.zero		1


	//   ....[4]....
        /*07a4*/ 	.word	0x000002a0
        /*07a8*/ 	.word	0x000000ff
        /*07ac*/ 	.word	0x00016838
        /*07b0*/ 	.short	0x0100
        /*07b2*/ 	.byte	0x08
	.zero		1


	//   ....[5]....
        /*07b4*/ 	.word	0x000002b0
        /*07b8*/ 	.word	0x000000ff
        /*07bc*/ 	.word	0x00016848
        /*07c0*/ 	.short	0x0100
        /*07c2*/ 	.byte	0x08
	.zero		1


	//   ....[6]....
        /*07c4*/ 	.word	0x000003e0
        /*07c8*/ 	.word	0x000000ff
        /*07cc*/ 	.word	0x00016850
        /*07d0*/ 	.short	0x0100
        /*07d2*/ 	.byte	0x08
	.zero		1


	//   ....[7]....
        /*07d4*/ 	.word	0x000003f0
        /*07d8*/ 	.word	0x000000ff
        /*07dc*/ 	.word	0x00016860
        /*07e0*/ 	.short	0x0100
        /*07e2*/ 	.byte	0x08
	.zero		1


	//   ....[8]....
        /*07e4*/ 	.word	0x00000400
        /*07e8*/ 	.word	0x000000ff
        /*07ec*/ 	.word	0x00016858
        /*07f0*/ 	.short	0x0100
        /*07f2*/ 	.byte	0x08
	.zero		1


	//   ....[9]....
        /*07f4*/ 	.word	0x00000410
        /*07f8*/ 	.word	0x000000ff
        /*07fc*/ 	.word	0x00016868
        /*0800*/ 	.short	0x0100
        /*0802*/ 	.byte	0x08
	.zero		1


	//   ....[10]....
        /*0804*/ 	.word	0x00000500
        /*0808*/ 	.word	0x000000ff
        /*080c*/ 	.word	0x00016870
        /*0810*/ 	.short	0x0100
        /*0812*/ 	.byte	0x06
	.zero		1


	//   ....[11]....
        /*0814*/ 	.word	0x00000510
        /*0818*/ 	.word	0x000000ff
        /*081c*/ 	.word	0x00016880
        /*0820*/ 	.short	0x0100
        /*0822*/ 	.byte	0x06
	.zero		1


	//   ....[12]....
        /*0824*/ 	.word	0x00000520
        /*0828*/ 	.word	0x000000ff
        /*082c*/ 	.word	0x00016878
        /*0830*/ 	.short	0x0100
        /*0832*/ 	.byte	0x06
	.zero		1


	//   ....[13]....
        /*0834*/ 	.word	0x00000530
        /*0838*/ 	.word	0x000000ff
        /*083c*/ 	.word	0x00016888
        /*0840*/ 	.short	0x0100
        /*0842*/ 	.byte	0x06
	.zero		1


	//   ....[14]....
        /*0844*/ 	.word	0x00000660
        /*0848*/ 	.word	0x000000ff
        /*084c*/ 	.word	0x00016890
        /*0850*/ 	.short	0x0100
        /*0852*/ 	.byte	0x08
	.zero		1


	//   ....[15]....
        /*0854*/ 	.word	0x00000670
        /*0858*/ 	.word	0x000000ff
        /*085c*/ 	.word	0x000168a0
        /*0860*/ 	.short	0x0100
        /*0862*/ 	.byte	0x08
	.zero		1


	//   ....[16]....
        /*0864*/ 	.word	0x00000680
        /*0868*/ 	.word	0x000000ff
        /*086c*/ 	.word	0x00016898
        /*0870*/ 	.short	0x0100
        /*0872*/ 	.byte	0x08
	.zero		1


	//   ....[17]....
        /*0874*/ 	.word	0x00000690
        /*0878*/ 	.word	0x000000ff
        /*087c*/ 	.word	0x000168a8
        /*0880*/ 	.short	0x0100
        /*0882*/ 	.byte	0x08
	.zero		1


	//   ....[18]....
        /*0884*/ 	.word	0x000007d0
        /*0888*/ 	.word	0x000000ff
        /*088c*/ 	.word	0x000168b0
        /*0890*/ 	.short	0x0100
        /*0892*/ 	.byte	0x08
	.zero		1


	//   ....[19]....
        /*0894*/ 	.word	0x000007e0
        /*0898*/ 	.word	0x000000ff
        /*089c*/ 	.word	0x000168c0
        /*08a0*/ 	.short	0x0100
        /*08a2*/ 	.byte	0x08
	.zero		1


	//   ....[20]....
        /*08a4*/ 	.word	0x000007f0
        /*08a8*/ 	.word	0x000000ff
        /*08ac*/ 	.word	0x000168b8
        /*08b0*/ 	.short	0x0100
        /*08b2*/ 	.byte	0x08
	.zero		1


	//   ....[21]....
        /*08b4*/ 	.word	0x00000800
        /*08b8*/ 	.word	0x000000ff
        /*08bc*/ 	.word	0x000168c8
        /*08c0*/ 	.short	0x0100
        /*08c2*/ 	.byte	0x08
	.zero		1


	//   ....[22]....
        /*08c4*/ 	.word	0x00001600
        /*08c8*/ 	.word	0x000000ff
        /*08cc*/ 	.word	0x00016800
        /*08d0*/ 	.short	0x010a
        /*08d2*/ 	.byte	0x2b
	.zero		1


	//   ....[23]....
        /*08d4*/ 	.word	0x00001670
        /*08d8*/ 	.word	0x000000ff
        /*08dc*/ 	.word	0x00016830
        /*08e0*/ 	.short	0x010a
        /*08e2*/ 	.byte	0x2b
	.zero		1


	//   ....[24]....
        /*08e4*/ 	.word	0x000016d0
        /*08e8*/ 	.word	0x000000ff
        /*08ec*/ 	.word	0x00016830
        /*08f0*/ 	.short	0x010a
        /*08f2*/ 	.byte	0x2b
	.zero		1


	//   ....[25]....
        /*08f4*/ 	.word	0x00002000
        /*08f8*/ 	.word	0x000000ff
        /*08fc*/ 	.word	0x00000000
        /*0900*/ 	.short	0x0101
        /*0902*/ 	.byte	0x04
	.zero		1


	//   ....[26]....
        /*0904*/ 	.word	0x00005340
        /*0908*/ 	.word	0x000000ff
        /*090c*/ 	.word	0x00016830
        /*0910*/ 	.short	0x010a
        /*0912*/ 	.byte	0x07
	.zero		1


	//   ....[27]....
        /*0914*/ 	.word	0x00005380
        /*0918*/ 	.word	0x000000ff
        /*091c*/ 	.word	0x00016830
        /*0920*/ 	.short	0x010a
        /*0922*/ 	.byte	0x07
	.zero		1


	//   ....[28]....
        /*0924*/ 	.word	0x000055b0
        /*0928*/ 	.word	0x000000ff
        /*092c*/ 	.word	0x00016850
        /*0930*/ 	.short	0x010a
        /*0932*/ 	.byte	0x0a
	.zero		1


	//   ....[29]....
        /*0934*/ 	.word	0x000055f0
        /*0938*/ 	.word	0x000000ff
        /*093c*/ 	.word	0x00016850
        /*0940*/ 	.short	0x010a
        /*0942*/ 	.byte	0x0a
	.zero		1


	//   ....[30]....
        /*0944*/ 	.word	0x00005eb0
        /*0948*/ 	.word	0x000000ff
        /*094c*/ 	.word	0x00000000
        /*0950*/ 	.short	0x0101
        /*0952*/ 	.byte	0x0a
	.zero		1


	//   ....[31]....
        /*0954*/ 	.word	0x000084c0
        /*0958*/ 	.word	0x000000ff
        /*095c*/ 	.word	0x00000000
        /*0960*/ 	.short	0x0101
        /*0962*/ 	.byte	0x0a
	.zero		1


	//   ....[32]....
        /*0964*/ 	.word	0x00008c40
        /*0968*/ 	.word	0x000000ff
        /*096c*/ 	.word	0x00016830
        /*0970*/ 	.short	0x010a
        /*0972*/ 	.byte	0x07
	.zero		1


	//   ....[33]....
        /*0974*/ 	.word	0x00008c80
        /*0978*/ 	.word	0x000000ff
        /*097c*/ 	.word	0x00016830
        /*0980*/ 	.short	0x010a
        /*0982*/ 	.byte	0x07
	.zero		1


	//   ....[34]....
        /*0984*/ 	.word	0x00008eb0
        /*0988*/ 	.word	0x000000ff
        /*098c*/ 	.word	0x00016850
        /*0990*/ 	.short	0x010a
        /*0992*/ 	.byte	0x0a
	.zero		1


	//   ....[35]....
        /*0994*/ 	.word	0x00008ef0
        /*0998*/ 	.word	0x000000ff
        /*099c*/ 	.word	0x00016850
        /*09a0*/ 	.short	0x010a
        /*09a2*/ 	.byte	0x0a
	.zero		1


	//   ....[36]....
        /*09a4*/ 	.word	0x000097c0
        /*09a8*/ 	.word	0x000000ff
        /*09ac*/ 	.word	0x00000000
        /*09b0*/ 	.short	0x0101
        /*09b2*/ 	.byte	0x0a
	.zero		1


	//   ....[37]....
        /*09b4*/ 	.word	0x0000acb0
        /*09b8*/ 	.word	0x000000ff
        /*09bc*/ 	.word	0x00000000
        /*09c0*/ 	.short	0x0101
        /*09c2*/ 	.byte	0x0a
	.zero		1


	//   ....[38]....
        /*09c4*/ 	.word	0x0000b200
        /*09c8*/ 	.word	0x000000ff
        /*09cc*/ 	.word	0x00016830
        /*09d0*/ 	.short	0x010a
        /*09d2*/ 	.byte	0x0a
	.zero		1


	//   ....[39]....
        /*09d4*/ 	.word	0x0000b240
        /*09d8*/ 	.word	0x000000ff
        /*09dc*/ 	.word	0x00016830
        /*09e0*/ 	.short	0x010a
        /*09e2*/ 	.byte	0x0a
	.zero		1


	//   ....[40]....
        /*09e4*/ 	.word	0x0000b430
        /*09e8*/ 	.word	0x000000ff
        /*09ec*/ 	.word	0x00016850
        /*09f0*/ 	.short	0x010a
        /*09f2*/ 	.byte	0x0a
	.zero		1


	//   ....[41]....
        /*09f4*/ 	.word	0x0000b470
        /*09f8*/ 	.word	0x000000ff
        /*09fc*/ 	.word	0x00016850
        /*0a00*/ 	.short	0x010a
        /*0a02*/ 	.byte	0x0a
	.zero		1


	//   ....[42]....
        /*0a04*/ 	.word	0x0000bcf0
        /*0a08*/ 	.word	0x000000ff
        /*0a0c*/ 	.word	0x00000000
        /*0a10*/ 	.short	0x0101
        /*0a12*/ 	.byte	0x0a
	.zero		1


	//   ....[43]....
        /*0a14*/ 	.word	0x0000e300
        /*0a18*/ 	.word	0x000000ff
        /*0a1c*/ 	.word	0x00000000
        /*0a20*/ 	.short	0x0101
        /*0a22*/ 	.byte	0x0a
	.zero		1


	//   ....[44]....
        /*0a24*/ 	.word	0x0000e700
        /*0a28*/ 	.word	0x000000ff
        /*0a2c*/ 	.word	0x00016850
        /*0a30*/ 	.short	0x010a
        /*0a32*/ 	.byte	0x08
	.zero		1


	//   ....[45]....
        /*0a34*/ 	.word	0x0000e740
        /*0a38*/ 	.word	0x000000ff
        /*0a3c*/ 	.word	0x00016850
        /*0a40*/ 	.short	0x010a
        /*0a42*/ 	.byte	0x08
	.zero		1


	//   ....[46]....
        /*0a44*/ 	.word	0x0000eca0
        /*0a48*/ 	.word	0x000000ff
        /*0a4c*/ 	.word	0x00000000
        /*0a50*/ 	.short	0x0101
        /*0a52*/ 	.byte	0x04
	.zero		1


	//   ....[47]....
        /*0a54*/ 	.word	0x0000f6b0
        /*0a58*/ 	.word	0x000000ff
        /*0a5c*/ 	.word	0x00000000
        /*0a60*/ 	.short	0x0101
        /*0a62*/ 	.byte	0x04
	.zero		1


	//   ....[48]....
        /*0a64*/ 	.word	0x00011390
        /*0a68*/ 	.word	0x000000ff
        /*0a6c*/ 	.word	0x00016840
        /*0a70*/ 	.short	0x010a
        /*0a72*/ 	.byte	0x30
	.zero		1


	//   ....[49]....
        /*0a74*/ 	.word	0x00011a40
        /*0a78*/ 	.word	0x000000ff
        /*0a7c*/ 	.word	0x00016830
        /*0a80*/ 	.short	0x0107
        /*0a82*/ 	.byte	0x30
	.zero		1


	//   ....[50]....
        /*0a84*/ 	.word	0x00011ad0
        /*0a88*/ 	.word	0x000000ff
        /*0a8c*/ 	.word	0x00016830
        /*0a90*/ 	.short	0x0101
        /*0a92*/ 	.byte	0x30
	.zero		1


	//   ....[51]....
        /*0a94*/ 	.word	0x00012790
        /*0a98*/ 	.word	0x000000ff
        /*0a9c*/ 	.word	0x00016800
        /*0aa0*/ 	.short	0x0107
        /*0aa2*/ 	.byte	0x30
	.zero		1


	//   ....[52]....
        /*0aa4*/ 	.word	0x000127d0
        /*0aa8*/ 	.word	0x000000ff
        /*0aac*/ 	.word	0x00016800
        /*0ab0*/ 	.short	0x0101
        /*0ab2*/ 	.byte	0x30
	.zero		1


	//   ....[53]....
        /*0ab4*/ 	.word	0x00012800
        /*0ab8*/ 	.word	0x000000ff
        /*0abc*/ 	.word	0x00016820
        /*0ac0*/ 	.short	0x010a
        /*0ac2*/ 	.byte	0x30
	.zero		1


	//   ....[54]....
        /*0ac4*/ 	.word	0x00012bd0
        /*0ac8*/ 	.word	0x00000007
        /*0acc*/ 	.word	0x00016840
        /*0ad0*/ 	.short	0x010a
        /*0ad2*/ 	.byte	0x3f
	.zero		1


	//   ....[55]....
        /*0ad4*/ 	.word	0x000130b0
        /*0ad8*/ 	.word	0x00000007
        /*0adc*/ 	.word	0x00016830
        /*0ae0*/ 	.short	0x0107
        /*0ae2*/ 	.byte	0x3f
	.zero		1


	//   ....[56]....
        /*0ae4*/ 	.word	0x00013180
        /*0ae8*/ 	.word	0x00000007
        /*0aec*/ 	.word	0x00016830
        /*0af0*/ 	.short	0x0101
        /*0af2*/ 	.byte	0x3f
	.zero		1


	//   ....[57]....
        /*0af4*/ 	.word	0x000131e0
        /*0af8*/ 	.word	0x00000007
        /*0afc*/ 	.word	0x00016860
        /*0b00*/ 	.short	0x010a
        /*0b02*/ 	.byte	0x3f
	.zero		1


	//   ....[58]....
        /*0b04*/ 	.word	0x000135d0
        /*0b08*/ 	.word	0x00000007
        /*0b0c*/ 	.word	0x00016850
        /*0b10*/ 	.short	0x0107
        /*0b12*/ 	.byte	0x3f
	.zero		1


	//   ....[59]....
        /*0b14*/ 	.word	0x00013740
        /*0b18*/ 	.word	0x00000007
        /*0b1c*/ 	.word	0x00016850
        /*0b20*/ 	.short	0x0101
        /*0b22*/ 	.byte	0x3f
	.zero		1


	//   ....[60]....
        /*0b24*/ 	.word	0x00013900
        /*0b28*/ 	.word	0x00000000
        /*0b2c*/ 	.word	0x00016860
        /*0b30*/ 	.short	0x010a
        /*0b32*/ 	.byte	0x3f
	.zero		1


	//   ....[61]....
        /*0b34*/ 	.word	0x00013d20
        /*0b38*/ 	.word	0x00000000
        /*0b3c*/ 	.word	0x00016850
        /*0b40*/ 	.short	0x0107
        /*0b42*/ 	.byte	0x3f
	.zero		1


	//   ....[62]....
        /*0b44*/ 	.word	0x00013e00
        /*0b48*/ 	.word	0x00000000
        /*0b4c*/ 	.word	0x00016850
        /*0b50*/ 	.short	0x0101
        /*0b52*/ 	.byte	0x3f
	.zero		1


	//   ....[63]....
        /*0b54*/ 	.word	0x00013e90
        /*0b58*/ 	.word	0x00000007
        /*0b5c*/ 	.word	0x00016820
        /*0b60*/ 	.short	0x010a
        /*0b62*/ 	.byte	0x3f
	.zero		1


	//   ....[64]....
        /*0b64*/ 	.word	0x00013ff0
        /*0b68*/ 	.word	0x00000005
        /*0b6c*/ 	.word	0x00016840
        /*0b70*/ 	.short	0x010a
        /*0b72*/ 	.byte	0x3f
	.zero		1


	//   ....[65]....
        /*0b74*/ 	.word	0x00014090
        /*0b78*/ 	.word	0x00000003
        /*0b7c*/ 	.word	0x00016840
        /*0b80*/ 	.short	0x010a
        /*0b82*/ 	.byte	0x3f
	.zero		1


	//   ....[66]....
        /*0b84*/ 	.word	0x000140d0
        /*0b88*/ 	.word	0x00000005
        /*0b8c*/ 	.word	0x00016860
        /*0b90*/ 	.short	0x010a
        /*0b92*/ 	.byte	0x3f
	.zero		1


	//   ....[67]....
        /*0b94*/ 	.word	0x00014110
        /*0b98*/ 	.word	0x00000003
        /*0b9c*/ 	.word	0x00016860
        /*0ba0*/ 	.short	0x010a
        /*0ba2*/ 	.byte	0x3f
	.zero		1


	//   ....[68]....
        /*0ba4*/ 	.word	0x00014180
        /*0ba8*/ 	.word	0x00000003
        /*0bac*/ 	.word	0x00016800
        /*0bb0*/ 	.short	0x010a
        /*0bb2*/ 	.byte	0x3f
	.zero		1


	//   ....[69]....
        /*0bb4*/ 	.word	0x000141e0
        /*0bb8*/ 	.word	0x00000003
        /*0bbc*/ 	.word	0x00016830
        /*0bc0*/ 	.short	0x010a
        /*0bc2*/ 	.byte	0x3f
	.zero		1


	//   ....[70]....
        /*0bc4*/ 	.word	0x00014240
        /*0bc8*/ 	.word	0x0000000b
        /*0bcc*/ 	.word	0x00016830
        /*0bd0*/ 	.short	0x010a
        /*0bd2*/ 	.byte	0x3f
	.zero		1


	//   ....[71]....
        /*0bd4*/ 	.word	0x000142a0
        /*0bd8*/ 	.word	0x0000000b
        /*0bdc*/ 	.word	0x00016850
        /*0be0*/ 	.short	0x010a
        /*0be2*/ 	.byte	0x3f
	.zero		1


	//   ....[72]....
        /*0be4*/ 	.word	0x00014300
        /*0be8*/ 	.word	0x0000000b
        /*0bec*/ 	.word	0x00016830
        /*0bf0*/ 	.short	0x010a
        /*0bf2*/ 	.byte	0x3f
	.zero		1


	//   ....[73]....
        /*0bf4*/ 	.word	0x00014360
        /*0bf8*/ 	.word	0x0000000b
        /*0bfc*/ 	.word	0x00016850
        /*0c00*/ 	.short	0x010a
        /*0c02*/ 	.byte	0x3f
	.zero		1


	//   ....[74]....
        /*0c04*/ 	.word	0x000143c0
        /*0c08*/ 	.word	0x0000000c
        /*0c0c*/ 	.word	0x00016830
        /*0c10*/ 	.short	0x010a
        /*0c12*/ 	.byte	0x3f
	.zero		1


	//   ....[75]....
        /*0c14*/ 	.word	0x00014420
        /*0c18*/ 	.word	0x0000000c
        /*0c1c*/ 	.word	0x00016850
        /*0c20*/ 	.short	0x010a
        /*0c22*/ 	.byte	0x3f
	.zero		1


	//   ....[76]....
        /*0c24*/ 	.word	0x00014480
        /*0c28*/ 	.word	0x00000005
        /*0c2c*/ 	.word	0x00016850
        /*0c30*/ 	.short	0x010a
        /*0c32*/ 	.byte	0x3f
	.zero		1


	//   ....[77]....
        /*0c34*/ 	.word	0x00014560
        /*0c38*/ 	.word	0x00000002
        /*0c3c*/ 	.word	0x00016840
        /*0c40*/ 	.short	0x010a
        /*0c42*/ 	.byte	0x3f
	.zero		1


	//   ....[78]....
        /*0c44*/ 	.word	0x00015d50
        /*0c48*/ 	.word	0x00000003
        /*0c4c*/ 	.word	0x00016820
        /*0c50*/ 	.short	0x010a
        /*0c52*/ 	.byte	0x3f
	.zero		1


	//   ....[79]....
        /*0c54*/ 	.word	0x00015da0
        /*0c58*/ 	.word	0x00000007
        /*0c5c*/ 	.word	0x00016840
        /*0c60*/ 	.short	0x010a
        /*0c62*/ 	.byte	0x3f
	.zero		1


	//   ....[80]....
        /*0c64*/ 	.word	0x00016770
        /*0c68*/ 	.word	0x00000007
        /*0c6c*/ 	.word	0x00016860
        /*0c70*/ 	.short	0x010a
        /*0c72*/ 	.byte	0x3f
	.zero		1


	//   ....[81]....
        /*0c74*/ 	.word	0x000170f0
        /*0c78*/ 	.word	0x00000000
        /*0c7c*/ 	.word	0x00016860
        /*0c80*/ 	.short	0x010a
        /*0c82*/ 	.byte	0x3f
	.zero		1


	//   ....[82]....
        /*0c84*/ 	.word	0x00017a50
        /*0c88*/ 	.word	0x00000007
        /*0c8c*/ 	.word	0x00016820
        /*0c90*/ 	.short	0x010a
        /*0c92*/ 	.byte	0x3f
	.zero		1


	//   ....[83]....
        /*0c94*/ 	.word	0x00017bf0
        /*0c98*/ 	.word	0x00000005
        /*0c9c*/ 	.word	0x00016840
        /*0ca0*/ 	.short	0x010a
        /*0ca2*/ 	.byte	0x3f
	.zero		1


	//   ....[84]....
        /*0ca4*/ 	.word	0x00017c40
        /*0ca8*/ 	.word	0x00000003
        /*0cac*/ 	.word	0x00016840
        /*0cb0*/ 	.short	0x010a
        /*0cb2*/ 	.byte	0x3f
	.zero		1


	//   ....[85]....
        /*0cb4*/ 	.word	0x00017c90
        /*0cb8*/ 	.word	0x00000005
        /*0cbc*/ 	.word	0x00016860
        /*0cc0*/ 	.short	0x010a
        /*0cc2*/ 	.byte	0x3f
	.zero		1


	//----- nvinfo : EIATTR_NUM_MBARRIERS
	.align		4
.L_177:
        /*0cc4*/ 	.byte	0x03, 0x38
        /*0cc6*/ 	.short	0x0016


	//----- nvinfo : EIATTR_EXIT_INSTR_OFFSETS
	.align		4
        /*0cc8*/ 	.byte	0x04, 0x1c
        /*0cca*/ 	.short	(.L_179 - .L_178)


	//   ....[0]....
.L_178:
        /*0ccc*/ 	.word	0x00014160


	//----- nvinfo : EIATTR_MAX_THREADS
	.align		4
.L_179:
        /*0cd0*/ 	.byte	0x04, 0x05
        /*0cd2*/ 	.short	(.L_181 - .L_180)
.L_180:
        /*0cd4*/ 	.word	0x00000200
        /*0cd8*/ 	.word	0x00000001
        /*0cdc*/ 	.word	0x00000001


	//----- nvinfo : EIATTR_CRS_STACK_SIZE
	.align		4
.L_181:
        /*0ce0*/ 	.byte	0x04, 0x1e
        /*0ce2*/ 	.short	(.L_183 - .L_182)
.L_182:
        /*0ce4*/ 	.word	0x00000000


	//----- nvinfo : EIATTR_CBANK_PARAM_SIZE
	.align		4
.L_183:
        /*0ce8*/ 	.byte	0x03, 0x19
        /*0cea*/ 	.short	0x0a70


	//----- nvinfo : EIATTR_PARAM_CBANK
	.align		4
        /*0cec*/ 	.byte	0x04, 0x0a
        /*0cee*/ 	.short	(.L_185 - .L_184)
	.align		4
.L_184:
        /*0cf0*/ 	.word	index@(.nv.constant0._ZN7cutlass13device_kernelIN5flash11enable_sm90INS1_16FlashAttnFwdSm90INS1_25CollectiveMainloopFwdSm90ILi2EN4cute5tupleIJNS5_1CILi1EEES8_S8_EEENS6_IJNS7_ILi192EEENS7_ILi128EEENS7_ILi64EEEEEELi64ENS_6half_tEfNS_4arch4Sm90ELb0ELb1ELb1ELb0ELb1ELb0ELb0ELb1ELb1ELb1ELb1ELb0EEENS1_21CollectiveEpilogueFwdINS6_IJSA_SC_SB_EEES9_SE_SG_Li384ELb0ELb1ELb1ELb0EEENS1_19SingleTileSchedulerILb0ELb1ELb1ELi192EEEEEEEEEvNT_6ParamsE)
        /*0cf4*/ 	.short	0x0210
        /*0cf6*/ 	.short	0x0a70


	//----- nvinfo : EIATTR_SW_WAR
	.align		4
.L_185:
        /*0cf8*/ 	.byte	0x04, 0x36
        /*0cfa*/ 	.short	(.L_187 - .L_186)
.L_186:
        /*0cfc*/ 	.word	0x00000008
.L_187:


//--------------------- .nv.info._ZN7cutlass13device_kernelIN5flash11enable_sm90INS1_16FlashAttnFwdSm90INS1_25CollectiveMainloopFwdSm90ILi2EN4cute5tupleIJNS5_1CILi1EEES8_S8_EEENS6_IJNS7_ILi192EEENS7_ILi128EEENS7_ILi64EEEEEELi64ENS_6half_tEfNS_4arch4Sm90ELb0ELb1ELb1ELb1ELb1ELb0ELb0ELb1ELb1ELb1ELb1ELb0EEENS1_21CollectiveEpilogueFwdINS6_IJSA_SC_SB_EEES9_SE_SG_Li384ELb1ELb1ELb1ELb0EEENS1_36VarlenDynamicPersistentTileSchedulerILi192ELi128ELi384ELi128ELb1ELb1ELb1ELb1ELb0ELb1EEEEEEEEEvNT_6ParamsE --------------------------
	.section	.nv.info._ZN7cutlass13device_kernelIN5flash11enable_sm90INS1_16FlashAttnFwdSm90INS1_25CollectiveMainloopFwdSm90ILi2EN4cute5tupleIJNS5_1CILi1EEES8_S8_EEENS6_IJNS7_ILi192EEENS7_ILi128EEENS7_ILi64EEEEEELi64ENS_6half_tEfNS_4arch4Sm90ELb0ELb1ELb1ELb1ELb1ELb0ELb0ELb1ELb1ELb1ELb1ELb0EEENS1_21CollectiveEpilogueFwdINS6_IJSA_SC_SB_EEES9_SE_SG_Li384ELb1ELb1ELb1ELb0EEENS1_36VarlenDynamicPersistentTileSchedulerILi192ELi128ELi384ELi128ELb1ELb1ELb1ELb1ELb0ELb1EEEEEEEEEvNT_6ParamsE,"",@"SHT_CUDA_INFO"
	.sectionflags	@""
	.align	4


	//----- nvinfo : EIATTR_CUDA_API_VERSION
	.align		4
        /*0000*/ 	.byte	0x04, 0x37
        /*0002*/ 	.short	(.L_189 - .L_188)
.L_188:
        /*0004*/ 	.word	0x00000082


	//----- nvinfo : EIATTR_KPARAM_INFO
	.align		4
.L_189:
        /*0008*/ 	.byte	0x04, 0x17
        /*000a*/ 	.short	(.L_191 - .L_190)
.L_190:
        /*000c*/ 	.word	0x00000000
        /*0010*/ 	.short	0x0000
        /*0012*/ 	.short	0x0070
        /*0014*/ 	.byte	0x00, 0xf0, 0x01, 0x2a


	//----- nvinfo : EIATTR_SPARSE_MMA_MASK
	.align		4
.L_191:
        /*0018*/ 	.byte	0x03, 0x50
        /*001a*/ 	.short	0x0000


	//----- nvinfo : EIATTR_MAXREG_COUNT
	.align		4
        /*001c*/ 	.byte	0x03, 0x1b
        /*001e*/ 	.short	0x0080


	//----- nvinfo : EIATTR_NUM_BARRIERS
	.align		4
        /*0020*/ 	.byte	0x02, 0x4c
        /*0022*/ 	.byte	0x10
	.zero		1


	//----- nvinfo : EIATTR_EXTERNS
	.align		4
        /*0024*/ 	.byte	0x04, 0x0f
        /*0026*/ 	.short	(.L_193 - .L_192)


	//   ....[0]....
	.align		4
.L_192:
        /*0028*/ 	.word	index@(__assertfail)


	//----- nvinfo : EIATTR_ANNOTATIONS
	.align		4
.L_193:
        /*002c*/ 	.byte	0x04, 0x55
        /*002e*/ 	.short	(.L_195 - .L_194)


	//   ....[0]....
.L_194:
        /* <DEDUP_REMOVED lines=22> */


	//----- nvinfo : EIATTR_MERCURY_ISA_VERSION
	.align		4
.L_195:
        /*0178*/ 	.byte	0x03, 0x5f
        /*017a*/ 	.short	0x0101


	//----- nvinfo : EIATTR_UNUSED_LOAD_BYTE_OFFSET
	.align		4
        /*017c*/ 	.byte	0x04, 0x44
        /*017e*/ 	.short	(.L_197 - .L_196)


	//   ....[0]....
.L_196:
        /*0180*/ 	.word	0x00000970
        /*0184*/ 	.word	0x0000fff0


	//   ....[1]....
        /*0188*/ 	.word	0x0000f550
        /*018c*/ 	.word	0x0000fff0


	//----- nvinfo : EIATTR_INT_WARP_WIDE_INSTR_OFFSETS
	.align		4
.L_197:
        /*0190*/ 	.byte	0x04, 0x31
        /*0192*/ 	.short	(.L_199 - .L_198)


	//   ....[0]....
.L_198:
        /*0194*/ 	.word	0x000000c0


	//   ....[1]....
        /*0198*/ 	.word	0x000000d0


	//   ....[2]....
        /*019c*/ 	.word	0x00000170


	//   ....[3]....
        /*01a0*/ 	.word	0x00013640


	//   ....[4]....
        /*01a4*/ 	.word	0x000136d0


	//   ....[5]....
        /*01a8*/ 	.word	0x00016760


	//   ....[6]....
        /*01ac*/ 	.word	0x000167f0


	//----- nvinfo : EIATTR_COOP_GROUP_MASK_REGIDS
	.align		4
.L_199:
        /*01b0*/ 	.byte	0x04, 0x29
        /*01b2*/ 	.short	(.L_201 - .L_200)


	//   ....[0]....
.L_200:
        /*01b4*/ 	.word	0xffffffff


	//   ....[1]....
        /*01b8*/ 	.word	0xffffffff


	//   ....[2]....
        /*01bc*/ 	.word	0xffffffff


	//   ....[3]....
        /*01c0*/ 	.word	0xffffffff


	//   ....[4]....
        /*01c4*/ 	.word	0xffffffff


	//   ....[5]....
        /*01c8*/ 	.word	0xffffffff


	//   ....[6]....
        /*01cc*/ 	.word	0xffffffff


	//   ....[7]....
        /*01d0*/ 	.word	0xffffffff


	//   ....[8]....
        /*01d4*/ 	.word	0xffffffff


	//   ....[9]....
        /*01d8*/ 	.word	0xffffffff


	//   ....[10]....
        /*01dc*/ 	.word	0xffffffff


	//   ....[11]....
        /*01e0*/ 	.word	0xffffffff


	//   ....[12]....
        /*01e4*/ 	.word	0xffffffff


	//   ....[13]....
        /*01e8*/ 	.word	0xffffffff


	//   ....[14]....
        /*01ec*/ 	.word	0xffffffff


	//   ....[15]....
        /*01f0*/ 	.word	0xffffffff


	//   ....[16]....
        /*01f4*/ 	.word	0xffffffff


	//   ....[17]....
        /*01f8*/ 	.word	0xffffffff


	//   ....[18]....
        /*01fc*/ 	.word	0xffffffff


	//   ....[19]....
        /*0200*/ 	.word	0xffffffff


	//   ....[20]....
        /*0204*/ 	.word	0xffffffff


	//   ....[21]....
        /*0208*/ 	.word	0xffffffff


	//   ....[22]....
        /*020c*/ 	.word	0xffffffff


	//   ....[23]....
        /*0210*/ 	.word	0xffffffff


	//   ....[24]....
        /*0214*/ 	.word	0xffffffff


	//   ....[25]....
        /*0218*/ 	.word	0xffffffff


	//   ....[26]....
        /*021c*/ 	.word	0xffffffff


	//   ....[27]....
        /*0220*/ 	.word	0xffffffff


	//   ....[28]....
        /*0224*/ 	.word	0xffffffff


	//   ....[29]....
        /*0228*/ 	.word	0xffffffff


	//   ....[30]....
        /*022c*/ 	.word	0xffffffff


	//   ....[31]....
        /*0230*/ 	.word	0xffffffff


	//   ....[32]....
        /*0234*/ 	.word	0xffffffff


	//   ....[33]....
        /*0238*/ 	.word	0xffffffff


	//   ....[34]....
        /*023c*/ 	.word	0xffffffff


	//   ....[35]....
        /*0240*/ 	.word	0xffffffff


	//   ....[36]....
        /*0244*/ 	.word	0xffffffff


	//   ....[37]....
        /*0248*/ 	.word	0xffffffff


	//   ....[38]....
        /*024c*/ 	.word	0xffffffff


	//   ....[39]....
        /*0250*/ 	.word	0xffffffff


	//   ....[40]....
        /*0254*/ 	.word	0xffffffff


	//   ....[41]....
        /*0258*/ 	.word	0xffffffff


	//   ....[42]....
        /*025c*/ 	.word	0xffffffff


	//   ....[43]....
        /*0260*/ 	.word	0xffffffff


	//   ....[44]....
        /*0264*/ 	.word	0xffffffff


	//   ....[45]....
        /*0268*/ 	.word	0xffffffff


	//   ....[46]....
        /*026c*/ 	.word	0xffffffff


	//   ....[47]....
        /*0270*/ 	.word	0xffffffff


	//   ....[48]....
        /*0274*/ 	.word	0xffffffff


	//   ....[49]....
        /*0278*/ 	.word	0xffffffff


	//   ....[50]....
        /*027c*/ 	.word	0xffffffff


	//   ....[51]....
        /*0280*/ 	.word	0xffffffff


	//   ....[52]....
        /*0284*/ 	.word	0xffffffff


	//   ....[53]....
        /*0288*/ 	.word	0xffffffff


	//   ....[54]....
        /*028c*/ 	.word	0xffffffff


	//   ....[55]....
        /*0290*/ 	.word	0xffffffff


	//   ....[56]....
        /*0294*/ 	.word	0xffffffff


	//   ....[57]....
        /*0298*/ 	.word	0xffffffff


	//   ....[58]....
        /*029c*/ 	.word	0xffffffff


	//   ....[59]....
        /*02a0*/ 	.word	0xffffffff


	//   ....[60]....
        /*02a4*/ 	.word	0xffffffff


	//   ....[61]....
        /*02a8*/ 	.word	0xffffffff


	//   ....[62]....
        /*02ac*/ 	.word	0xffffffff


	//   ....[63]....
        /*02b0*/ 	.word	0xffffffff


	//   ....[64]....
        /*02b4*/ 	.word	0xffffffff


	//   ....[65]....
        /*02b8*/ 	.word	0xffffffff


	//   ....[66]....
        /*02bc*/ 	.word	0xffffffff


	//   ....[67]....
        /*02c0*/ 	.word	0xffffffff


	//   ....[68]....
        /*02c4*/ 	.word	0xffffffff


	//   ....[69]....
        /*02c8*/ 	.word	0xffffffff


	//   ....[70]....
        /*02cc*/ 	.word	0xffffffff


	//   ....[71]....
        /*02d0*/ 	.word	0xffffffff


	//   ....[72]....
        /*02d4*/ 	.word	0xffffffff


	//   ....[73]....
        /*02d8*/ 	.word	0xffffffff


	//   ....[74]....
        /*02dc*/ 	.word	0xffffffff


	//   ....[75]....
        /*02e0*/ 	.word	0xffffffff


	//   ....[76]....
        /*02e4*/ 	.word	0xffffffff


	//   ....[77]....
        /*02e8*/ 	.word	0xffffffff


	//   ....[78]....
        /*02ec*/ 	.word	0xffffffff


	//   ....[79]....
        /*02f0*/ 	.word	0xffffffff


	//   ....[80]....
        /*02f4*/ 	.word	0xffffffff


	//   ....[81]....
        /*02f8*/ 	.word	0xffffffff


	//   ....[82]....
        /*02fc*/ 	.word	0xffffffff


	//   ....[83]....
        /*0300*/ 	.word	0xffffffff


	//   ....[84]....
        /*0304*/ 	.word	0xffffffff


	//   ....[85]....
        /*0308*/ 	.word	0xffffffff


	//   ....[86]....
        /*030c*/ 	.word	0xffffffff


	//   ....[87]....
        /*0310*/ 	.word	0xffffffff


	//   ....[88]....
        /*0314*/ 	.word	0xffffffff


	//   ....[89]....
        /*0318*/ 	.word	0xffffffff


	//   ....[90]....
        /*031c*/ 	.word	0xffffffff


	//   ....[91]....
        /*0320*/ 	.word	0xffffffff


	//   ....[92]....
        /*0324*/ 	.word	0xffffffff


	//   ....[93]....
        /*0328*/ 	.word	0xffffffff


	//   ....[94]....
        /*032c*/ 	.word	0xffffffff


	//   ....[95]....
        /*0330*/ 	.word	0xffffffff


	//   ....[96]....
        /*0334*/ 	.word	0xffffffff


	//   ....[97]....
        /*0338*/ 	.word	0xffffffff


	//   ....[98]....
        /*033c*/ 	.word	0xffffffff


	//   ....[99]....
        /*0340*/ 	.word	0xffffffff


	//   ....[100]....
        /*0344*/ 	.word	0xffffffff


	//   ....[101]....
        /*0348*/ 	.word	0xffffffff


	//   ....[102]....
        /*034c*/ 	.word	0xffffffff


	//   ....[103]....
        /*0350*/ 	.word	0xffffffff


	//   ....[104]....
        /*0354*/ 	.word	0xffffffff


	//   ....[105]....
        /*0358*/ 	.word	0xffffffff


	//   ....[106]....
        /*035c*/ 	.word	0xffffffff


	//   ....[107]....
        /*0360*/ 	.word	0xffffffff


	//   ....[108]....
        /*0364*/ 	.word	0xffffffff


	//   ....[109]....
        /*0368*/ 	.word	0xffffffff


	//   ....[110]....
        /*036c*/ 	.word	0xffffffff


	//   ....[111]....
        /*0370*/ 	.word	0xffffffff


	//   ....[112]....
        /*0374*/ 	.word	0xffffffff


	//   ....[113]....
        /*0378*/ 	.word	0xffffffff


	//   ....[114]....
        /*037c*/ 	.word	0xffffffff


	//   ....[115]....
        /*0380*/ 	.word	0xffffffff


	//   ....[116]....
        /*0384*/ 	.word	0xffffffff


	//   ....[117]....
        /*0388*/ 	.word	0xffffffff


	//   ....[118]....
        /*038c*/ 	.word	0xffffffff


	//   ....[119]....
        /*0390*/ 	.word	0xffffffff


	//   ....[120]....
        /*0394*/ 	.word	0xffffffff


	//   ....[121]....
        /*0398*/ 	.word	0xffffffff


	//   ....[122]....
        /*039c*/ 	.word	0xffffffff


	//   ....[123]....
        /*03a0*/ 	.word	0xffffffff


	//   ....[124]....
        /*03a4*/ 	.word	0xffffffff


	//   ....[125]....
        /*03a8*/ 	.word	0xffffffff


	//   ....[126]....
        /*03ac*/ 	.word	0xffffffff


	//   ....[127]....
        /*03b0*/ 	.word	0xffffffff


	//   ....[128]....
        /*03b4*/ 	.word	0xffffffff


	//   ....[129]....
        /*03b8*/ 	.word	0xffffffff


	//   ....[130]....
        /*03bc*/ 	.word	0xffffffff


	//   ....[131]....
        /*03c0*/ 	.word	0xffffffff


	//   ....[132]....
        /*03c4*/ 	.word	0xffffffff


	//   ....[133]....
        /*03c8*/ 	.word	0xffffffff


	//   ....[134]....
        /*03cc*/ 	.word	0xffffffff


	//   ....[135]....
        /*03d0*/ 	.word	0xffffffff


	//   ....[136]....
        /*03d4*/ 	.word	0xffffffff


	//   ....[137]....
        /*03d8*/ 	.word	0xffffffff


	//   ....[138]....
        /*03dc*/ 	.word	0xffffffff


	//   ....[139]....
        /*03e0*/ 	.word	0xffffffff


	//   ....[140]....
        /*03e4*/ 	.word	0xffffffff


	//   ....[141]....
        /*03e8*/ 	.word	0xffffffff


	//   ....[142]....
        /*03ec*/ 	.word	0xffffffff


	//   ....[143]....
        /*03f0*/ 	.word	0xffffffff


	//   ....[144]....
        /*03f4*/ 	.word	0xffffffff


	//   ....[145]....
        /*03f8*/ 	.word	0xffffffff


	//   ....[146]....
        /*03fc*/ 	.word	0xffffffff


	//   ....[147]....
        /*0400*/ 	.word	0xffffffff


	//   ....[148]....
        /*0404*/ 	.word	0xffffffff


	//   ....[149]....
        /*0408*/ 	.word	0xffffffff


	//   ....[150]....
        /*040c*/ 	.word	0xffffffff


	//   ....[151]....
        /*0410*/ 	.word	0xffffffff


	//   ....[152]....
        /*0414*/ 	.word	0xffffffff


	//   ....[153]....
        /*0418*/ 	.word	0xffffffff


	//   ....[154]....
        /*041c*/ 	.word	0xffffffff


	//   ....[155]....
        /*0420*/ 	.word	0xffffffff


	//   ....[156]....
        /*0424*/ 	.word	0xffffffff


	//   ....[157]....
        /*0428*/ 	.word	0xffffffff


	//   ....[158]....
        /*042c*/ 	.word	0xffffffff


	//   ....[159]....
        /*0430*/ 	.word	0xffffffff


	//   ....[160]....
        /*0434*/ 	.word	0xffffffff


	//   ....[161]....
        /*0438*/ 	.word	0xffffffff


	//   ....[162]....
        /*043c*/ 	.word	0xffffffff


	//   ....[163]....
        /*0440*/ 	.word	0xffffffff


	//   ....[164]....
        /*0444*/ 	.word	0xffffffff


	//   ....[165]....
        /*0448*/ 	.word	0xffffffff


	//   ....[166]....
        /*044c*/ 	.word	0xffffffff


	//   ....[167]....
        /*0450*/ 	.word	0xffffffff


	//   ....[168]....
        /*0454*/ 	.word	0xffffffff


	//   ....[169]....
        /*0458*/ 	.word	0xffffffff


	//   ....[170]....
        /*045c*/ 	.word	0xffffffff


	//   ....[171]....
        /*0460*/ 	.word	0xffffffff


	//   ....[172]....
        /*0464*/ 	.word	0xffffffff


	//   ....[173]....
        /*0468*/ 	.word	0xffffffff


	//   ....[174]....
        /*046c*/ 	.word	0xffffffff


	//   ....[175]....
        /*0470*/ 	.word	0xffffffff


	//   ....[176]....
        /*0474*/ 	.word	0xffffffff


	//   ....[177]....
        /*0478*/ 	.word	0xffffffff


	//   ....[178]....
        /*047c*/ 	.word	0xffffffff


	//   ....[179]....
        /*0480*/ 	.word	0xffffffff


	//   ....[180]....
        /*0484*/ 	.word	0xffffffff


	//   ....[181]....
        /*0488*/ 	.word	0x0500000f


	//   ....[182]....
        /*048c*/ 	.word	0x0500000f


	//   ....[183]....
        /*0490*/ 	.word	0x0500000f


	//   ....[184]....
        /*0494*/ 	.word	0x0500000f


	//   ....[185]....
        /*0498*/ 	.word	0x0500000f


	//   ....[186]....
        /*049c*/ 	.word	0x0500000f


	//   ....[187]....
        /*04a0*/ 	.word	0x0500000f


	//   ....[188]....
        /*04a4*/ 	.word	0x0500000f


	//   ....[189]....
        /*04a8*/ 	.word	0x0500000f


	//   ....[190]....
        /*04ac*/ 	.word	0x0500000f


	//   ....[191]....
        /*04b0*/ 	.word	0x0500000f


	//   ....[192]....
        /*04b4*/ 	.word	0x0500000f


	//   ....[193]....
        /*04b8*/ 	.word	0x0500000f


	//   ....[194]....
        /*04bc*/ 	.word	0x0500000f


	//   ....[195]....
        /*04c0*/ 	.word	0x0500000f


	//   ....[196]....
        /*04c4*/ 	.word	0x0500000f


	//   ....[197]....
        /*04c8*/ 	.word	0x0500000f


	//   ....[198]....
        /*04cc*/ 	.word	0x0500000f


	//   ....[199]....
        /*04d0*/ 	.word	0x0500000f


	//   ....[200]....
        /*04d4*/ 	.word	0x0500000f


	//   ....[201]....
        /*04d8*/ 	.word	0x0500000f


	//   ....[202]....
        /*04dc*/ 	.word	0x0500000f


	//   ....[203]....
        /*04e0*/ 	.word	0x0500000f


	//   ....[204]....
        /*04e4*/ 	.word	0x0500000f


	//   ....[205]....
        /*04e8*/ 	.word	0x0500000f


	//   ....[206]....
        /*04ec*/ 	.word	0x0500000f


	//   ....[207]....
        /*04f0*/ 	.word	0x0500000f


	//   ....[208]....
        /*04f4*/ 	.word	0x0500000f


	//   ....[209]....
        /*04f8*/ 	.word	0x0500000f


	//   ....[210]....
        /*04fc*/ 	.word	0x0500000f


	//   ....[211]....
        /*0500*/ 	.word	0x0500000f


	//   ....[212]....
        /*0504*/ 	.word	0x0500000f


	//   ....[213]....
        /*0508*/ 	.word	0x0500000f


	//   ....[214]....
        /*050c*/ 	.word	0x0500000f


	//   ....[215]....
        /*0510*/ 	.word	0x0500000f


	//   ....[216]....
        /*0514*/ 	.word	0x0500000f


	//   ....[217]....
        /*0518*/ 	.word	0x0500000f


	//   ....[218]....
        /*051c*/ 	.word	0x0500000f


	//   ....[219]....
        /*0520*/ 	.word	0x0500000f


	//   ....[220]....
        /*0524*/ 	.word	0x0500000f


	//   ....[221]....
        /*0528*/ 	.word	0x0500000f


	//   ....[222]....
        /*052c*/ 	.word	0x0500000f


	//   ....[223]....
        /*0530*/ 	.word	0x0500000f


	//   ....[224]....
        /*0534*/ 	.word	0x0500000f


	//   ....[225]....
        /*0538*/ 	.word	0x0500000f


	//   ....[226]....
        /*053c*/ 	.word	0x0500000f


	//   ....[227]....
        /*0540*/ 	.word	0x0500000f


	//   ....[228]....
        /*0544*/ 	.word	0x0500000f


	//   ....[229]....
        /*0548*/ 	.word	0x0500000f


	//   ....[230]....
        /*054c*/ 	.word	0x0500000f


	//   ....[231]....
        /*0550*/ 	.word	0x0500000f


	//   ....[232]....
        /*0554*/ 	.word	0x0500000f


	//   ....[233]....
        /*0558*/ 	.word	0x0500000f


	//   ....[234]....
        /*055c*/ 	.word	0x0500000f


	//   ....[235]....
        /*0560*/ 	.word	0x0500000f


	//   ....[236]....
        /*0564*/ 	.word	0x0500000f


	//   ....[237]....
        /*0568*/ 	.word	0x0500000f


	//   ....[238]....
        /*056c*/ 	.word	0x0500000f


	//   ....[239]....
        /*0570*/ 	.word	0x0500000f


	//   ....[240]....
        /*0574*/ 	.word	0x0500000f


	//   ....[241]....
        /*0578*/ 	.word	0x0500000f


	//   ....[242]....
        /*057c*/ 	.word	0x0500000f


	//   ....[243]....
        /*0580*/ 	.word	0x0500000f


	//   ....[244]....
        /*0584*/ 	.word	0x0500000f


	//   ....[245]....
        /*0588*/ 	.word	0x0500000f


	//   ....[246]....
        /*058c*/ 	.word	0x0500000f


	//   ....[247]....
        /*0590*/ 	.word	0x0500000f


	//   ....[248]....
        /*0594*/ 	.word	0x0500000f


	//   ....[249]....
        /*0598*/ 	.word	0x0500000f


	//   ....[250]....
        /*059c*/ 	.word	0x0500000f


	//   ....[251]....
        /*05a0*/ 	.word	0x0500000f


	//   ....[252]....
        /*05a4*/ 	.word	0x0500000f


	//   ....[253]....
        /*05a8*/ 	.word	0x0500000f


	//   ....[254]....
        /*05ac*/ 	.word	0x0500000f


	//   ....[255]....
        /*05b0*/ 	.word	0x0500000f


	//   ....[0]....
        /*05b4*/ 	.word	0x0500000f


	//   ....[1]....
        /*05b8*/ 	.word	0x0500000f


	//   ....[2]....
        /*05bc*/ 	.word	0x0500000f


	//   ....[3]....
        /*05c0*/ 	.word	0x0500000f


	//   ....[4]....
        /*05c4*/ 	.word	0x0500000f


	//   ....[5]....
        /*05c8*/ 	.word	0x0500000f


	//   ....[6]....
        /*05cc*/ 	.word	0x0500000f


	//   ....[7]....
        /*05d0*/ 	.word	0x0500000f


	//   ....[8]....
        /*05d4*/ 	.word	0x0500000f


	//   ....[9]....
        /*05d8*/ 	.word	0x0500000f


	//   ....[10]....
        /*05dc*/ 	.word	0x0500000f


	//   ....[11]....
        /*05e0*/ 	.word	0x0500000f


	//   ....[12]....
        /*05e4*/ 	.word	0x0500000f


	//   ....[13]....
        /*05e8*/ 	.word	0x0500000f


	//   ....[14]....
        /*05ec*/ 	.word	0x0500000f


	//   ....[15]....
        /*05f0*/ 	.word	0x0500000f


	//   ....[16]....
        /*05f4*/ 	.word	0x0500000f


	//   ....[17]....
        /*05f8*/ 	.word	0x0500000f


	//   ....[18]....
        /*05fc*/ 	.word	0x0500000f


	//   ....[19]....
        /*0600*/ 	.word	0x0500000f


	//   ....[20]....
        /*0604*/ 	.word	0x0500000f


	//   ....[21]....
        /*0608*/ 	.word	0x0500000f


	//   ....[22]....
        /*060c*/ 	.word	0x0500000f


	//   ....[23]....
        /*0610*/ 	.word	0x0500000f


	//   ....[24]....
        /*0614*/ 	.word	0x0500000f


	//   ....[25]....
        /*0618*/ 	.word	0x0500000f


	//   ....[26]....
        /*061c*/ 	.word	0x0500000f


	//   ....[27]....
        /*0620*/ 	.word	0x0500000f


	//   ....[28]....
        /*0624*/ 	.word	0x0500000f


	//   ....[29]....
        /*0628*/ 	.word	0x0500000f


	//   ....[30]....
        /*062c*/ 	.word	0x0500000f


	//   ....[31]....
        /*0630*/ 	.word	0x0500000f


	//   ....[32]....
        /*0634*/ 	.word	0x0500000f


	//----- nvinfo : EIATTR_COOP_GROUP_INSTR_OFFSETS
	.align		4
.L_201:
        /*0638*/ 	.byte	0x04, 0x28
        /*063a*/ 	.short	(.L_203 - .L_202)


	//   ....[0]....
.L_202:
        /*063c*/ 	.word	0x00000080


	//   ....[1]....
        /*0640*/ 	.word	0x00000090


	//   ....[2]....
        /*0644*/ 	.word	0x000002d0


	//   ....[3]....
        /*0648*/ 	.word	0x00000430


	//   ....[4]....
        /*064c*/ 	.word	0x00000550


	//   ....[5]....
        /*0650*/ 	.word	0x000006b0


	//   ....[6]....
        /*0654*/ 	.word	0x00001c80


	//   ....[7]....
        /*0658*/ 	.word	0x000023a0


	//   ....[8]....
        /*065c*/ 	.word	0x00003730


	//   ....[9]....
        /*0660*/ 	.word	0x00004150


	//   ....[10]....
        /*0664*/ 	.word	0x00004260


	//   ....[11]....
        /*0668*/ 	.word	0x00004a20


	//   ....[12]....
        /*066c*/ 	.word	0x00004a80


	//   ....[13]....
        /*0670*/ 	.word	0x000061a0


	//   ....[14]....
        /*0674*/ 	.word	0x00006ae0


	//   ....[15]....
        /*0678*/ 	.word	0x000076c0


	//   ....[16]....
        /*067c*/ 	.word	0x000077c0


	//   ....[17]....
        /*0680*/ 	.word	0x00008000


	//   ....[18]....
        /*0684*/ 	.word	0x00008080


	//   ....[19]....
        /*0688*/ 	.word	0x0000a4d0


	//   ....[20]....
        /*068c*/ 	.word	0x0000a4f0


	//   ....[21]....
        /*0690*/ 	.word	0x0000a520


	//   ....[22]....
        /*0694*/ 	.word	0x0000a530


	//   ....[23]....
        /*0698*/ 	.word	0x0000bfd0


	//   ....[24]....
        /*069c*/ 	.word	0x0000c910


	//   ....[25]....
        /*06a0*/ 	.word	0x0000d4f0


	//   ....[26]....
        /*06a4*/ 	.word	0x0000d5f0


	//   ....[27]....
        /*06a8*/ 	.word	0x0000de50


	//   ....[28]....
        /*06ac*/ 	.word	0x0000dec0


	//   ....[29]....
        /*06b0*/ 	.word	0x0000ee00


	//   ....[30]....
        /*06b4*/ 	.word	0x0000ee30


	//   ....[31]....
        /*06b8*/ 	.word	0x0000eed0


	//   ....[32]....
        /*06bc*/ 	.word	0x0000eef0


	//   ....[33]....
        /*06c0*/ 	.word	0x0000fdf0


	//   ....[34]....
        /*06c4*/ 	.word	0x0000fe00


	//   ....[35]....
        /*06c8*/ 	.word	0x0000fe10


	//   ....[36]....
        /*06cc*/ 	.word	0x0000fe50


	//   ....[37]....
        /*06d0*/ 	.word	0x00010470


	//   ....[38]....
        /*06d4*/ 	.word	0x000104b0


	//   ....[39]....
        /*06d8*/ 	.word	0x000104d0


	//   ....[40]....
        /*06dc*/ 	.word	0x00010510


	//   ....[41]....
        /*06e0*/ 	.word	0x00010530


	//   ....[42]....
        /*06e4*/ 	.word	0x00010540


	//   ....[43]....
        /*06e8*/ 	.word	0x00010560


	//   ....[44]....
        /*06ec*/ 	.word	0x00010580


	//   ....[45]....
        /*06f0*/ 	.word	0x00010990


	//   ....[46]....
        /*06f4*/ 	.word	0x000109c0


	//   ....[47]....
        /*06f8*/ 	.word	0x00010c00


	//   ....[48]....
        /*06fc*/ 	.word	0x00010c10


	//   ....[49]....
        /*0700*/ 	.word	0x00011760


	//   ....[50]....
        /*0704*/ 	.word	0x00011790


	//   ....[51]....
        /*0708*/ 	.word	0x000117d0


	//   ....[52]....
        /*070c*/ 	.word	0x00011800


	//   ....[53]....
        /*0710*/ 	.word	0x00011810


	//   ....[54]....
        /*0714*/ 	.word	0x00011820


	//   ....[55]....
        /*0718*/ 	.word	0x00011830


	//   ....[56]....
        /*071c*/ 	.word	0x00011850


	//   ....[57]....
        /*0720*/ 	.word	0x000119c0


	//   ....[58]....
        /*0724*/ 	.word	0x00011bc0


	//   ....[59]....
        /*0728*/ 	.word	0x00011bf0


	//   ....[60]....
        /*072c*/ 	.word	0x00011c20


	//   ....[61]....
        /*0730*/ 	.word	0x00011c50


	//   ....[62]....
        /*0734*/ 	.word	0x00011c80


	//   ....[63]....
        /*0738*/ 	.word	0x00011cb0


	//   ....[64]....
        /*073c*/ 	.word	0x00011e10


	//   ....[65]....
        /*0740*/ 	.word	0x00011e40


	//   ....[66]....
        /*0744*/ 	.word	0x00011e70


	//   ....[67]....
        /*0748*/ 	.word	0x00011ea0


	//   ....[68]....
        /*074c*/ 	.word	0x00011ed0


	//   ....[69]....
        /*0750*/ 	.word	0x00011f00


	//   ....[70]....
        /*0754*/ 	.word	0x00011f90


	//   ....[71]....
        /*0758*/ 	.word	0x00011fc0


	//   ....[72]....
        /*075c*/ 	.word	0x00011fd0


	//   ....[73]....
        /*0760*/ 	.word	0x00012010


	//   ....[74]....
        /*0764*/ 	.word	0x00014190


	//   ....[75]....
        /*0768*/ 	.word	0x000141b0


	//   ....[76]....
        /*076c*/ 	.word	0x00014240


	//   ....[77]....
        /*0770*/ 	.word	0x00014260


	//   ....[78]....
        /*0774*/ 	.word	0x000142e0


	//   ....[79]....
        /*0778*/ 	.word	0x00014300


	//   ....[80]....
        /*077c*/ 	.word	0x00014380


	//   ....[81]....
        /*0780*/ 	.word	0x000143a0


	//   ....[82]....
        /*0784*/ 	.word	0x00014420


	//   ....[83]....
        /*0788*/ 	.word	0x00014440


	//   ....[84]....
        /*078c*/ 	.word	0x000144c0


	//   ....[85]....
        /*0790*/ 	.word	0x000144e0


	//   ....[86]....
        /*0794*/ 	.word	0x00014560


	//   ....[87]....
        /*0798*/ 	.word	0x00014580


	//   ....[88]....
        /*079c*/ 	.word	0x00014590


	//   ....[89]....
        /*07a0*/ 	.word	0x000145a0


	//   ....[90]....
        /*07a4*/ 	.word	0x00014e50


	//   ....[91]....
        /*07a8*/ 	.word	0x00014e80


	//   ....[92]....
        /*07ac*/ 	.word	0x00014f20


	//   ....[93]....
        /*07b0*/ 	.word	0x00014f40


	//   ....[94]....
        /*07b4*/ 	.word	0x00014fc0


	//   ....[95]....
        /*07b8*/ 	.word	0x00014fe0


	//   ....[96]....
        /*07bc*/ 	.word	0x00015060


	//   ....[97]....
        /*07c0*/ 	.word	0x00015080


	//   ....[98]....
        /*07c4*/ 	.word	0x00015100


	//   ....[99]....
        /*07c8*/ 	.word	0x00015120


	//   ....[100]....
        /*07cc*/ 	.word	0x000151a0


	//   ....[101]....
        /*07d0*/ 	.word	0x000151c0


	//   ....[102]....
        /*07d4*/ 	.word	0x00015240


	//   ....[103]....
        /*07d8*/ 	.word	0x00015260


	//   ....[104]....
        /*07dc*/ 	.word	0x00015270


	//   ....[105]....
        /*07e0*/ 	.word	0x000152e0


	//   ....[106]....
        /*07e4*/ 	.word	0x00015330


	//   ....[107]....
        /*07e8*/ 	.word	0x00015360


	//   ....[108]....
        /*07ec*/ 	.word	0x000153f0


	//   ....[109]....
        /*07f0*/ 	.word	0x00015400


	//   ....[110]....
        /*07f4*/ 	.word	0x00015470


	//   ....[111]....
        /*07f8*/ 	.word	0x00015480


	//   ....[112]....
        /*07fc*/ 	.word	0x000154c0


	//   ....[113]....
        /*0800*/ 	.word	0x000154e0


	//   ....[114]....
        /*0804*/ 	.word	0x00015c20


	//   ....[115]....
        /*0808*/ 	.word	0x00015c50


	//   ....[116]....
        /*080c*/ 	.word	0x00015ca0


	//   ....[117]....
        /*0810*/ 	.word	0x00015cb0


	//   ....[118]....
        /*0814*/ 	.word	0x00015cf0


	//   ....[119]....
        /*0818*/ 	.word	0x00015d00


	//   ....[120]....
        /*081c*/ 	.word	0x00015d40


	//   ....[121]....
        /*0820*/ 	.word	0x00015d50


	//   ....[122]....
        /*0824*/ 	.word	0x00015d90


	//   ....[123]....
        /*0828*/ 	.word	0x00015da0


	//   ....[124]....
        /*082c*/ 	.word	0x00015de0


	//   ....[125]....
        /*0830*/ 	.word	0x00015df0


	//   ....[126]....
        /*0834*/ 	.word	0x00015e30


	//   ....[127]....
        /*0838*/ 	.word	0x00015e40


	//   ....[128]....
        /*083c*/ 	.word	0x00015e50


	//   ....[129]....
        /*0840*/ 	.word	0x00015e90


	//   ....[130]....
        /*0844*/ 	.word	0x00016150


	//   ....[131]....
        /*0848*/ 	.word	0x00016180


	//   ....[132]....
        /*084c*/ 	.word	0x000161e0


	//   ....[133]....
        /*0850*/ 	.word	0x000161f0


	//   ....[134]....
        /*0854*/ 	.word	0x00016240


	//   ....[135]....
        /*0858*/ 	.word	0x00016250


	//   ....[136]....
        /*085c*/ 	.word	0x000162a0


	//   ....[137]....
        /*0860*/ 	.word	0x000162b0


	//   ....[138]....
        /*0864*/ 	.word	0x00016300


	//   ....[139]....
        /*0868*/ 	.word	0x00016310


	//   ....[140]....
        /*086c*/ 	.word	0x00016360


	//   ....[141]....
        /*0870*/ 	.word	0x00016370


	//   ....[142]....
        /*0874*/ 	.word	0x000163c0


	//   ....[143]....
        /*0878*/ 	.word	0x000163d0


	//   ....[144]....
        /*087c*/ 	.word	0x000163e0


	//   ....[145]....
        /*0880*/ 	.word	0x00016420


	//   ....[146]....
        /*0884*/ 	.word	0x000169c0


	//   ....[147]....
        /*0888*/ 	.word	0x00016a00


	//   ....[148]....
        /*088c*/ 	.word	0x00016a10


	//   ....[149]....
        /*0890*/ 	.word	0x00016a20


	//   ....[150]....
        /*0894*/ 	.word	0x00016a30


	//   ....[151]....
        /*0898*/ 	.word	0x00016a40


	//   ....[152]....
        /*089c*/ 	.word	0x00016a60


	//   ....[153]....
        /*08a0*/ 	.word	0x00016ab0


	//   ....[154]....
        /*08a4*/ 	.word	0x00016ad0


	//   ....[155]....
        /*08a8*/ 	.word	0x00016b10


	//   ....[156]....
        /*08ac*/ 	.word	0x00016b30


	//   ....[157]....
        /*08b0*/ 	.word	0x00016b70


	//   ....[158]....
        /*08b4*/ 	.word	0x00016b90


	//   ....[159]....
        /*08b8*/ 	.word	0x00016be0


	//   ....[160]....
        /*08bc*/ 	.word	0x00016c10


	//   ....[161]....
        /*08c0*/ 	.word	0x00016c70


	//   ....[162]....
        /*08c4*/ 	.word	0x00017020


	//   ....[163]....
        /*08c8*/ 	.word	0x00017050


	//   ....[164]....
        /*08cc*/ 	.word	0x000170b0


	//   ....[165]....
        /*08d0*/ 	.word	0x000170e0


	//   ....[166]....
        /*08d4*/ 	.word	0x00017110


	//   ....[167]....
        /*08d8*/ 	.word	0x00017140


	//   ....[168]....
        /*08dc*/ 	.word	0x00017170


	//   ....[169]....
        /*08e0*/ 	.word	0x000171a0


	//   ....[170]....
        /*08e4*/ 	.word	0x00017340


	//   ....[171]....
        /*08e8*/ 	.word	0x00017370


	//   ....[172]....
        /*08ec*/ 	.word	0x000173a0


	//   ....[173]....
        /*08f0*/ 	.word	0x000173d0


	//   ....[174]....
        /*08f4*/ 	.word	0x00017400


	//   ....[175]....
        /*08f8*/ 	.word	0x00017430


	//   ....[176]....
        /*08fc*/ 	.word	0x000174f0


	//   ....[177]....
        /*0900*/ 	.word	0x00017510


	//   ....[178]....
        /*0904*/ 	.word	0x00017530


	//   ....[179]....
        /*0908*/ 	.word	0x00017590


	//   ....[180]....
        /*090c*/ 	.word	0x00017fb0


	//   ....[181]....
        /*0910*/ 	.word	0x00018610


	//   ....[182]....
        /*0914*/ 	.word	0x00018700


	//   ....[183]....
        /*0918*/ 	.word	0x000187a0


	//   ....[184]....
        /*091c*/ 	.word	0x00018800


	//   ....[185]....
        /*0920*/ 	.word	0x000188f0


	//   ....[186]....
        /*0924*/ 	.word	0x00018960


	//   ....[187]....
        /*0928*/ 	.word	0x00018a50


	//   ....[188]....
        /*092c*/ 	.word	0x00018ac0


	//   ....[189]....
        /*0930*/ 	.word	0x00018bb0


	//   ....[190]....
        /*0934*/ 	.word	0x00018c20


	//   ....[191]....
        /*0938*/ 	.word	0x00018d10


	//   ....[192]....
        /*093c*/ 	.word	0x00018d80


	//   ....[193]....
        /*0940*/ 	.word	0x00018e70


	//   ....[194]....
        /*0944*/ 	.word	0x00018ee0


	//   ....[195]....
        /*0948*/ 	.word	0x00018fd0


	//   ....[196]....
        /*094c*/ 	.word	0x00019040


	//   ....[197]....
        /*0950*/ 	.word	0x000190e0


	//   ....[198]....
        /*0954*/ 	.word	0x000191d0


	//   ....[199]....
        /*0958*/ 	.word	0x00019240


	//   ....[200]....
        /*095c*/ 	.word	0x000192a0


	//   ....[201]....
        /*0960*/ 	.word	0x00019390


	//   ....[202]....
        /*0964*/ 	.word	0x000193f0


	//   ....[203]....
        /*0968*/ 	.word	0x000194f0


	//   ....[204]....
        /*096c*/ 	.word	0x00019550


	//   ....[205]....
        /*0970*/ 	.word	0x00019650


	//   ....[206]....
        /*0974*/ 	.word	0x000196b0


	//   ....[207]....
        /*0978*/ 	.word	0x000197b0


	//   ....[208]....
        /*097c*/ 	.word	0x00019810


	//   ....[209]....
        /*0980*/ 	.word	0x00019910


	//   ....[210]....
        /*0984*/ 	.word	0x00019970


	//   ....[211]....
        /*0988*/ 	.word	0x00019a70


	//   ....[212]....
        /*098c*/ 	.word	0x00019ad0


	//   ....[213]....
        /*0990*/ 	.word	0x00019b80


	//   ....[214]....
        /*0994*/ 	.word	0x00019c40


	//   ....[215]....
        /*0998*/ 	.word	0x00019d00


	//   ....[216]....
        /*099c*/ 	.word	0x00019d60


	//   ....[217]....
        /*09a0*/ 	.word	0x00019e60


	//   ....[218]....
        /*09a4*/ 	.word	0x00019ec0


	//   ....[219]....
        /*09a8*/ 	.word	0x00019f90


	//   ....[220]....
        /*09ac*/ 	.word	0x00019ff0


	//   ....[221]....
        /*09b0*/ 	.word	0x0001a0b0


	//   ....[222]....
        /*09b4*/ 	.word	0x0001a1f0


	//   ....[223]....
        /*09b8*/ 	.word	0x0001a290


	//   ....[224]....
        /*09bc*/ 	.word	0x0001a300


	//   ....[225]....
        /*09c0*/ 	.word	0x0001a3b0


	//   ....[226]....
        /*09c4*/ 	.word	0x0001a410


	//   ....[227]....
        /*09c8*/ 	.word	0x0001a4c0


	//   ....[228]....
        /*09cc*/ 	.word	0x0001a520


	//   ....[229]....
        /*09d0*/ 	.word	0x0001a5d0


	//   ....[230]....
        /*09d4*/ 	.word	0x0001a630


	//   ....[231]....
        /*09d8*/ 	.word	0x0001a6e0


	//   ....[232]....
        /*09dc*/ 	.word	0x0001a740


	//   ....[233]....
        /*09e0*/ 	.word	0x0001a7f0


	//   ....[234]....
        /*09e4*/ 	.word	0x0001a850


	//   ....[235]....
        /*09e8*/ 	.word	0x0001a900


	//   ....[236]....
        /*09ec*/ 	.word	0x0001a960


	//   ....[237]....
        /*09f0*/ 	.word	0x0001aa10


	//   ....[238]....
        /*09f4*/ 	.word	0x0001ab00


	//   ....[239]....
        /*09f8*/ 	.word	0x0001abb0


	//   ....[240]....
        /*09fc*/ 	.word	0x0001ac10


	//   ....[241]....
        /*0a00*/ 	.word	0x0001acd0


	//   ....[242]....
        /*0a04*/ 	.word	0x0001ad30


	//   ....[243]....
        /*0a08*/ 	.word	0x0001adf0


	//   ....[244]....
        /*0a0c*/ 	.word	0x0001ae50


	//   ....[245]....
        /*0a10*/ 	.word	0x0001af10


	//   ....[246]....
        /*0a14*/ 	.word	0x0001af70


	//   ....[247]....
        /*0a18*/ 	.word	0x0001b030


	//   ....[248]....
        /*0a1c*/ 	.word	0x0001b090


	//   ....[249]....
        /*0a20*/ 	.word	0x0001b150


	//   ....[250]....
        /*0a24*/ 	.word	0x0001b1b0


	//   ....[251]....
        /*0a28*/ 	.word	0x0001b270


	//   ....[252]....
        /*0a2c*/ 	.word	0x0001b2d0


	//   ....[253]....
        /*0a30*/ 	.word	0x0001b380


	//   ....[254]....
        /*0a34*/ 	.word	0x0001b470


	//   ....[255]....
        /*0a38*/ 	.word	0x0001b520


	//   ....[0]....
        /*0a3c*/ 	.word	0x0001b590


	//   ....[1]....
        /*0a40*/ 	.word	0x0001b640


	//   ....[2]....
        /*0a44*/ 	.word	0x0001b6a0


	//   ....[3]....
        /*0a48*/ 	.word	0x0001b760


	//   ....[4]....
        /*0a4c*/ 	.word	0x0001b7c0


	//   ....[5]....
        /*0a50*/ 	.word	0x0001b880


	//   ....[6]....
        /*0a54*/ 	.word	0x0001b8e0


	//   ....[7]....
        /*0a58*/ 	.word	0x0001b9a0


	//   ....[8]....
        /*0a5c*/ 	.word	0x0001ba00


	//   ....[9]....
        /*0a60*/ 	.word	0x0001bac0


	//   ....[10]....
        /*0a64*/ 	.word	0x0001bb20


	//   ....[11]....
        /*0a68*/ 	.word	0x0001bbe0


	//   ....[12]....
        /*0a6c*/ 	.word	0x0001bc40


	//   ....[13]....
        /*0a70*/ 	.word	0x0001bce0


	//   ....[14]....
        /*0a74*/ 	.word	0x0001bd70


	//   ....[15]....
        /*0a78*/ 	.word	0x0001be10


	//   ....[16]....
        /*0a7c*/ 	.word	0x0001bf80


	//   ....[17]....
        /*0a80*/ 	.word	0x0001bff0


	//   ....[18]....
        /*0a84*/ 	.word	0x0001c060


	//   ....[19]....
        /*0a88*/ 	.word	0x0001c0d0


	//   ....[20]....
        /*0a8c*/ 	.word	0x0001c140


	//   ....[21]....
        /*0a90*/ 	.word	0x0001c1c0


	//   ....[22]....
        /*0a94*/ 	.word	0x0001c240


	//   ....[23]....
        /*0a98*/ 	.word	0x0001c2d0


	//   ....[24]....
        /*0a9c*/ 	.word	0x0001c340


	//   ....[25]....
        /*0aa0*/ 	.word	0x0001c3b0


	//   ....[26]....
        /*0aa4*/ 	.word	0x0001c420


	//   ....[27]....
        /*0aa8*/ 	.word	0x0001c4a0


	//   ....[28]....
        /*0aac*/ 	.word	0x0001c510


	//   ....[29]....
        /*0ab0*/ 	.word	0x0001c5c0


	//   ....[30]....
        /*0ab4*/ 	.word	0x0001c610


	//   ....[31]....
        /*0ab8*/ 	.word	0x0001c6a0


	//   ....[32]....
        /*0abc*/ 	.word	0x0001c7d0


	//----- nvinfo : EIATTR_REG_RECONFIG
	.align		4
.L_203:
        /*0ac0*/ 	.byte	0x01, 0x54
	.zero		2


	//----- nvinfo : EIATTR_SYSCALL_OFFSETS
	.align		4
        /*0ac4*/ 	.byte	0x04, 0x46
        /*0ac6*/ 	.short	(.L_205 - .L_204)


	//   ....[0]....
.L_204:
        /*0ac8*/ 	.word	0x00001e30


	//   ....[1]....
        /*0acc*/ 	.word	0x00013830


	//   ....[2]....
        /*0ad0*/ 	.word	0x00013980


	//   ....[3]....
        /*0ad4*/ 	.word	0x00013a70


	//   ....[4]....
        /*0ad8*/ 	.word	0x00014950


	//----- nvinfo : EIATTR_MBARRIER_INSTR_OFFSETS
	.align		4
.L_205:
        /*0adc*/ 	.byte	0x04, 0x39
        /*0ade*/ 	.short	(.L_207 - .L_206)


	//   ....[0]....
.L_206:
        /*0ae0*/ 	.word	0x00000180
        /*0ae4*/ 	.word	0x000000ff
        /*0ae8*/ 	.word	0x00016800
        /*0aec*/ 	.short	0x0100
        /*0aee*/ 	.byte	0x08
	.zero		1


	//   ....[1]....
        /*0af0*/ 	.word	0x00000190
        /*0af4*/ 	.word	0x000000ff
        /*0af8*/ 	.word	0x00016820
        /*0afc*/ 	.short	0x0100
        /*0afe*/ 	.byte	0x08
	.zero		1


	//   ....[2]....
        /*0b00*/ 	.word	0x00000280
        /*0b04*/ 	.word	0x000000ff
        /*0b08*/ 	.word	0x00016830
        /*0b0c*/ 	.short	0x0100
        /*0b0e*/ 	.byte	0x08
	.zero		1


	//   ....[3]....
        /*0b10*/ 	.word	0x00000290
        /*0b14*/ 	.word	0x000000ff
        /*0b18*/ 	.word	0x00016840
        /*0b1c*/ 	.short	0x0100
        /*0b1e*/ 	.byte	0x08
	.zero		1


	//   ....[4]....
        /*0b20*/ 	.word	0x000002a0
        /*0b24*/ 	.word	0x000000ff
        /*0b28*/ 	.word	0x00016838
        /*0b2c*/ 	.short	0x0100
        /*0b2e*/ 	.byte	0x08
	.zero		1


	//   ....[5]....
        /*0b30*/ 	.word	0x000002b0
        /*0b34*/ 	.word	0x000000ff
        /*0b38*/ 	.word	0x00016848
        /*0b3c*/ 	.short	0x0100
        /*0b3e*/ 	.byte	0x08
	.zero		1


	//   ....[6]....
        /*0b40*/ 	.word	0x000003e0
        /*0b44*/ 	.word	0x000000ff
        /*0b48*/ 	.word	0x00016850
        /*0b4c*/ 	.short	0x0100
        /*0b4e*/ 	.byte	0x08
	.zero		1


	//   ....[7]....
        /*0b50*/ 	.word	0x000003f0
        /*0b54*/ 	.word	0x000000ff
        /*0b58*/ 	.word	0x00016860
        /*0b5c*/ 	.short	0x0100
        /*0b5e*/ 	.byte	0x08
	.zero		1


	//   ....[8]....
        /*0b60*/ 	.word	0x00000400
        /*0b64*/ 	.word	0x000000ff
        /*0b68*/ 	.word	0x00016858
        /*0b6c*/ 	.short	0x0100
        /*0b6e*/ 	.byte	0x08
	.zero		1


	//   ....[9]....
        /*0b70*/ 	.word	0x00000410
        /*0b74*/ 	.word	0x000000ff
        /*0b78*/ 	.word	0x00016868
        /*0b7c*/ 	.short	0x0100
        /*0b7e*/ 	.byte	0x08
	.zero		1


	//   ....[10]....
        /*0b80*/ 	.word	0x00000500
        /*0b84*/ 	.word	0x000000ff
        /*0b88*/ 	.word	0x00016870
        /*0b8c*/ 	.short	0x0100
        /*0b8e*/ 	.byte	0x06
	.zero		1


	//   ....[11]....
        /*0b90*/ 	.word	0x00000510
        /*0b94*/ 	.word	0x000000ff
        /*0b98*/ 	.word	0x00016880
        /*0b9c*/ 	.short	0x0100
        /*0b9e*/ 	.byte	0x06
	.zero		1


	//   ....[12]....
        /*0ba0*/ 	.word	0x00000520
        /*0ba4*/ 	.word	0x000000ff
        /*0ba8*/ 	.word	0x00016878
        /*0bac*/ 	.short	0x0100
        /*0bae*/ 	.byte	0x06
	.zero		1


	//   ....[13]....
        /*0bb0*/ 	.word	0x00000530
        /*0bb4*/ 	.word	0x000000ff
        /*0bb8*/ 	.word	0x00016888
        /*0bbc*/ 	.short	0x0100
        /*0bbe*/ 	.byte	0x06
	.zero		1


	//   ....[14]....
        /*0bc0*/ 	.word	0x00000660
        /*0bc4*/ 	.word	0x000000ff
        /*0bc8*/ 	.word	0x00016890
        /*0bcc*/ 	.short	0x0100
        /*0bce*/ 	.byte	0x08
	.zero		1


	//   ....[15]....
        /*0bd0*/ 	.word	0x00000670
        /*0bd4*/ 	.word	0x000000ff
        /*0bd8*/ 	.word	0x000168a0
        /*0bdc*/ 	.short	0x0100
        /*0bde*/ 	.byte	0x08
	.zero		1


	//   ....[16]....
        /*0be0*/ 	.word	0x00000680
        /*0be4*/ 	.word	0x000000ff
        /*0be8*/ 	.word	0x00016898
        /*0bec*/ 	.short	0x0100
        /*0bee*/ 	.byte	0x08
	.zero		1


	//   ....[17]....
        /*0bf0*/ 	.word	0x00000690
        /*0bf4*/ 	.word	0x000000ff
        /*0bf8*/ 	.word	0x000168a8
        /*0bfc*/ 	.short	0x0100
        /*0bfe*/ 	.byte	0x08
	.zero		1


	//   ....[18]....
        /*0c00*/ 	.word	0x000007d0
        /*0c04*/ 	.word	0x000000ff
        /*0c08*/ 	.word	0x000168b0
        /*0c0c*/ 	.short	0x0100
        /*0c0e*/ 	.byte	0x08
	.zero		1


	//   ....[19]....
        /*0c10*/ 	.word	0x000007e0
        /*0c14*/ 	.word	0x000000ff
        /*0c18*/ 	.word	0x000168c0
        /*0c1c*/ 	.short	0x0100
        /*0c1e*/ 	.byte	0x08
	.zero		1


	//   ....[20]....
        /*0c20*/ 	.word	0x000007f0
        /*0c24*/ 	.word	0x000000ff
        /*0c28*/ 	.word	0x000168b8
        /*0c2c*/ 	.short	0x0100
        /*0c2e*/ 	.byte	0x08
	.zero		1


	//   ....[21]....
        /*0c30*/ 	.word	0x00000800
        /*0c34*/ 	.word	0x000000ff
        /*0c38*/ 	.word	0x000168c8
        /*0c3c*/ 	.short	0x0100
        /*0c3e*/ 	.byte	0x08
	.zero		1


	//   ....[22]....
        /*0c40*/ 	.word	0x00001eb0
        /*0c44*/ 	.word	0x000000ff
        /*0c48*/ 	.word	0x00016800
        /*0c4c*/ 	.short	0x010a
        /*0c4e*/ 	.byte	0x2d
	.zero		1


	//   ....[23]....
        /*0c50*/ 	.word	0x00001f30
        /*0c54*/ 	.word	0x0000005b
        /*0c58*/ 	.word	0x00016830
        /*0c5c*/ 	.short	0x010a
        /*0c5e*/ 	.byte	0x3f
	.zero		1


	//   ....[24]....
        /*0c60*/ 	.word	0x00001f70
        /*0c64*/ 	.word	0x0000005b
        /*0c68*/ 	.word	0x00016830
        /*0c6c*/ 	.short	0x010a
        /*0c6e*/ 	.byte	0x3f
	.zero		1


	//   ....[25]....
        /*0c70*/ 	.word	0x00002710
        /*0c74*/ 	.word	0x000000ff
        /*0c78*/ 	.word	0x00000000
        /*0c7c*/ 	.short	0x0101
        /*0c7e*/ 	.byte	0x06
	.zero		1


	//   ....[26]....
        /*0c80*/ 	.word	0x000059c0
        /*0c84*/ 	.word	0x000000ff
        /*0c88*/ 	.word	0x00016830
        /*0c8c*/ 	.short	0x010a
        /*0c8e*/ 	.byte	0x06
	.zero		1


	//   ....[27]....
        /*0c90*/ 	.word	0x00005a00
        /*0c94*/ 	.word	0x000000ff
        /*0c98*/ 	.word	0x00016830
        /*0c9c*/ 	.short	0x010a
        /*0c9e*/ 	.byte	0x06
	.zero		1


	//   ....[28]....
        /*0ca0*/ 	.word	0x00005c30
        /*0ca4*/ 	.word	0x000000ff
        /*0ca8*/ 	.word	0x00016850
        /*0cac*/ 	.short	0x010a
        /*0cae*/ 	.byte	0x06
	.zero		1


	//   ....[29]....
        /*0cb0*/ 	.word	0x00005c70
        /*0cb4*/ 	.word	0x000000ff
        /*0cb8*/ 	.word	0x00016850
        /*0cbc*/ 	.short	0x010a
        /*0cbe*/ 	.byte	0x06
	.zero		1


	//   ....[30]....
        /*0cc0*/ 	.word	0x000064f0
        /*0cc4*/ 	.word	0x000000ff
        /*0cc8*/ 	.word	0x00000000
        /*0ccc*/ 	.short	0x0101
        /*0cce*/ 	.byte	0x06
	.zero		1


	//   ....[31]....
        /*0cd0*/ 	.word	0x00008b40
        /*0cd4*/ 	.word	0x000000ff
        /*0cd8*/ 	.word	0x00000000
        /*0cdc*/ 	.short	0x0101
        /*0cde*/ 	.byte	0x06
	.zero		1


	//   ....[32]....
        /*0ce0*/ 	.word	0x00009290
        /*0ce4*/ 	.word	0x000000ff
        /*0ce8*/ 	.word	0x00016830
        /*0cec*/ 	.short	0x010a
        /*0cee*/ 	.byte	0x06
	.zero		1


	//   ....[33]....
        /*0cf0*/ 	.word	0x000092d0
        /*0cf4*/ 	.word	0x000000ff
        /*0cf8*/ 	.word	0x00016830
        /*0cfc*/ 	.short	0x010a
        /*0cfe*/ 	.byte	0x06
	.zero		1


	//   ....[34]....
        /*0d00*/ 	.word	0x00009500
        /*0d04*/ 	.word	0x000000ff
        /*0d08*/ 	.word	0x00016850
        /*0d0c*/ 	.short	0x010a
        /*0d0e*/ 	.byte	0x06
	.zero		1


	//   ....[35]....
        /*0d10*/ 	.word	0x00009540
        /*0d14*/ 	.word	0x000000ff
        /*0d18*/ 	.word	0x00016850
        /*0d1c*/ 	.short	0x010a
        /*0d1e*/ 	.byte	0x06
	.zero		1


	//   ....[36]....
        /*0d20*/ 	.word	0x00009d40
        /*0d24*/ 	.word	0x000000ff
        /*0d28*/ 	.word	0x00000000
        /*0d2c*/ 	.short	0x0101
        /*0d2e*/ 	.byte	0x06
	.zero		1


	//   ....[37]....
        /*0d30*/ 	.word	0x0000b310
        /*0d34*/ 	.word	0x000000ff
        /*0d38*/ 	.word	0x00000000
        /*0d3c*/ 	.short	0x0101
        /*0d3e*/ 	.byte	0x06
	.zero		1


	//   ....[38]....
        /*0d40*/ 	.word	0x0000b820
        /*0d44*/ 	.word	0x000000ff
        /*0d48*/ 	.word	0x00016830
        /*0d4c*/ 	.short	0x010a
        /*0d4e*/ 	.byte	0x06
	.zero		1


	//   ....[39]....
        /*0d50*/ 	.word	0x0000b860
        /*0d54*/ 	.word	0x000000ff
        /*0d58*/ 	.word	0x00016830
        /*0d5c*/ 	.short	0x010a
        /*0d5e*/ 	.byte	0x06
	.zero		1


	//   ....[40]....
        /*0d60*/ 	.word	0x0000ba60
        /*0d64*/ 	.word	0x000000ff
        /*0d68*/ 	.word	0x00016850
        /*0d6c*/ 	.short	0x010a
        /*0d6e*/ 	.byte	0x06
	.zero		1


	//   ....[41]....
        /*0d70*/ 	.word	0x0000baa0
        /*0d74*/ 	.word	0x000000ff
        /*0d78*/ 	.word	0x00016850
        /*0d7c*/ 	.short	0x010a
        /*0d7e*/ 	.byte	0x06
	.zero		1


	//   ....[42]....
        /*0d80*/ 	.word	0x0000c320
        /*0d84*/ 	.word	0x000000ff
        /*0d88*/ 	.word	0x00000000
        /*0d8c*/ 	.short	0x0101
        /*0d8e*/ 	.byte	0x06
	.zero		1


	//   ....[43]....
        /*0d90*/ 	.word	0x0000e970
        /*0d94*/ 	.word	0x000000ff
        /*0d98*/ 	.word	0x00000000
        /*0d9c*/ 	.short	0x0101
        /*0d9e*/ 	.byte	0x06
	.zero		1


	//   ....[44]....
        /*0da0*/ 	.word	0x0000ed70
        /*0da4*/ 	.word	0x000000ff
        /*0da8*/ 	.word	0x00016850
        /*0dac*/ 	.short	0x010a
        /*0dae*/ 	.byte	0x05
	.zero		1


	//   ....[45]....
        /*0db0*/ 	.word	0x0000edb0
        /*0db4*/ 	.word	0x000000ff
        /*0db8*/ 	.word	0x00016850
        /*0dbc*/ 	.short	0x010a
        /*0dbe*/ 	.byte	0x05
	.zero		1


	//   ....[46]....
        /*0dc0*/ 	.word	0x0000f330
        /*0dc4*/ 	.word	0x000000ff
        /*0dc8*/ 	.word	0x00000000
        /*0dcc*/ 	.short	0x0101
        /*0dce*/ 	.byte	0x04
	.zero		1


	//   ....[47]....
        /*0dd0*/ 	.word	0x00010320
        /*0dd4*/ 	.word	0x00000000
        /*0dd8*/ 	.word	0x00000000
        /*0ddc*/ 	.short	0x0101
        /*0dde*/ 	.byte	0x3f
	.zero		1


	//   ....[48]....
        /*0de0*/ 	.word	0x000109b0
        /*0de4*/ 	.word	0x00000006
        /*0de8*/ 	.word	0x00000000
        /*0dec*/ 	.short	0x0101
        /*0dee*/ 	.byte	0x3f
	.zero		1


	//   ....[49]....
        /*0df0*/ 	.word	0x00013f30
        /*0df4*/ 	.word	0x00000005
        /*0df8*/ 	.word	0x00016840
        /*0dfc*/ 	.short	0x010a
        /*0dfe*/ 	.byte	0x3f
	.zero		1


	//   ....[50]....
        /*0e00*/ 	.word	0x000146a0
        /*0e04*/ 	.word	0x00000005
        /*0e08*/ 	.word	0x00016830
        /*0e0c*/ 	.short	0x0107
        /*0e0e*/ 	.byte	0x3f
	.zero		1


	//   ....[51]....
        /*0e10*/ 	.word	0x00014770
        /*0e14*/ 	.word	0x00000005
        /*0e18*/ 	.word	0x00016830
        /*0e1c*/ 	.short	0x0101
        /*0e1e*/ 	.byte	0x3f
	.zero		1


	//   ....[52]....
        /*0e20*/ 	.word	0x00015580
        /*0e24*/ 	.word	0x00000016
        /*0e28*/ 	.word	0x00016800
        /*0e2c*/ 	.short	0x0107
        /*0e2e*/ 	.byte	0x3f
	.zero		1


	//   ....[53]....
        /*0e30*/ 	.word	0x00015680
        /*0e34*/ 	.word	0x00000016
        /*0e38*/ 	.word	0x00016800
        /*0e3c*/ 	.short	0x0101
        /*0e3e*/ 	.byte	0x3f
	.zero		1


	//   ....[54]....
        /*0e40*/ 	.word	0x000156b0
        /*0e44*/ 	.word	0x00000016
        /*0e48*/ 	.word	0x00016820
        /*0e4c*/ 	.short	0x010a
        /*0e4e*/ 	.byte	0x3f
	.zero		1


	//   ....[55]....
        /*0e50*/ 	.word	0x00015a40
        /*0e54*/ 	.word	0x00000005
        /*0e58*/ 	.word	0x00016840
        /*0e5c*/ 	.short	0x010a
        /*0e5e*/ 	.byte	0x3f
	.zero		1


	//   ....[56]....
        /*0e60*/ 	.word	0x00015f10
        /*0e64*/ 	.word	0x00000005
        /*0e68*/ 	.word	0x00016830
        /*0e6c*/ 	.short	0x0107
        /*0e6e*/ 	.byte	0x3f
	.zero		1


	//   ....[57]....
        /*0e70*/ 	.word	0x00015fd0
        /*0e74*/ 	.word	0x00000005
        /*0e78*/ 	.word	0x00016830
        /*0e7c*/ 	.short	0x0101
        /*0e7e*/ 	.byte	0x3f
	.zero		1


	//   ....[58]....
        /*0e80*/ 	.word	0x00016030
        /*0e84*/ 	.word	0x00000005
        /*0e88*/ 	.word	0x00016860
        /*0e8c*/ 	.short	0x010a
        /*0e8e*/ 	.byte	0x3f
	.zero		1


	//   ....[59]....
        /*0e90*/ 	.word	0x00016510
        /*0e94*/ 	.word	0x00000005
        /*0e98*/ 	.word	0x00016850
        /*0e9c*/ 	.short	0x0107
        /*0e9e*/ 	.byte	0x3f
	.zero		1


	//   ....[60]....
        /*0ea0*/ 	.word	0x00016680
        /*0ea4*/ 	.word	0x00000005
        /*0ea8*/ 	.word	0x00016850
        /*0eac*/ 	.short	0x0101
        /*0eae*/ 	.byte	0x3f
	.zero		1


	//   ....[61]....
        /*0eb0*/ 	.word	0x000168a0
        /*0eb4*/ 	.word	0x00000000
        /*0eb8*/ 	.word	0x00016860
        /*0ebc*/ 	.short	0x010a
        /*0ebe*/ 	.byte	0x3f
	.zero		1


	//   ....[62]....
        /*0ec0*/ 	.word	0x00016d20
        /*0ec4*/ 	.word	0x00000000
        /*0ec8*/ 	.word	0x00016850
        /*0ecc*/ 	.short	0x0107
        /*0ece*/ 	.byte	0x3f
	.zero		1


	//   ....[63]....
        /*0ed0*/ 	.word	0x00016de0
        /*0ed4*/ 	.word	0x00000000
        /*0ed8*/ 	.word	0x00016850
        /*0edc*/ 	.short	0x0101
        /*0ede*/ 	.byte	0x3f
	.zero		1


	//   ....[64]....
        /*0ee0*/ 	.word	0x00017f30
        /*0ee4*/ 	.word	0x00000004
        /*0ee8*/ 	.word	0x00016820
        /*0eec*/ 	.short	0x010a
        /*0eee*/ 	.byte	0x3f
	.zero		1


	//   ....[65]....
        /*0ef0*/ 	.word	0x000180b0
        /*0ef4*/ 	.word	0x00000005
        /*0ef8*/ 	.word	0x00016840
        /*0efc*/ 	.short	0x010a
        /*0efe*/ 	.byte	0x3f
	.zero		1


	//   ....[66]....
        /*0f00*/ 	.word	0x00018150
        /*0f04*/ 	.word	0x00000019
        /*0f08*/ 	.word	0x00016840
        /*0f0c*/ 	.short	0x010a
        /*0f0e*/ 	.byte	0x3f
	.zero		1


	//   ....[67]....
        /*0f10*/ 	.word	0x00018190
        /*0f14*/ 	.word	0x00000005
        /*0f18*/ 	.word	0x00016860
        /*0f1c*/ 	.short	0x010a
        /*0f1e*/ 	.byte	0x3f
	.zero		1


	//   ....[68]....
        /*0f20*/ 	.word	0x000181d0
        /*0f24*/ 	.word	0x00000019
        /*0f28*/ 	.word	0x00016860
        /*0f2c*/ 	.short	0x010a
        /*0f2e*/ 	.byte	0x3f
	.zero		1


	//   ....[69]....
        /*0f30*/ 	.word	0x00018240
        /*0f34*/ 	.word	0x00000003
        /*0f38*/ 	.word	0x00016800
        /*0f3c*/ 	.short	0x010a
        /*0f3e*/ 	.byte	0x3f
	.zero		1


	//   ....[70]....
        /*0f40*/ 	.word	0x00018290
        /*0f44*/ 	.word	0x0000005b
        /*0f48*/ 	.word	0x00016830
        /*0f4c*/ 	.short	0x010a
        /*0f4e*/ 	.byte	0x3f
	.zero		1


	//   ....[71]....
        /*0f50*/ 	.word	0x000182f0
        /*0f54*/ 	.word	0x00000007
        /*0f58*/ 	.word	0x00016830
        /*0f5c*/ 	.short	0x010a
        /*0f5e*/ 	.byte	0x3f
	.zero		1


	//   ....[72]....
        /*0f60*/ 	.word	0x00018350
        /*0f64*/ 	.word	0x00000007
        /*0f68*/ 	.word	0x00016850
        /*0f6c*/ 	.short	0x010a
        /*0f6e*/ 	.byte	0x3f
	.zero		1


	//   ....[73]....
        /*0f70*/ 	.word	0x000183b0
        /*0f74*/ 	.word	0x00000007
        /*0f78*/ 	.word	0x00016830
        /*0f7c*/ 	.short	0x010a
        /*0f7e*/ 	.byte	0x3f
	.zero		1


	//   ....[74]....
        /*0f80*/ 	.word	0x00018410
        /*0f84*/ 	.word	0x00000007
        /*0f88*/ 	.word	0x00016850
        /*0f8c*/ 	.short	0x010a
        /*0f8e*/ 	.byte	0x3f
	.zero		1


	//   ....[75]....
        /*0f90*/ 	.word	0x00018470
        /*0f94*/ 	.word	0x00000007
        /*0f98*/ 	.word	0x00016830
        /*0f9c*/ 	.short	0x010a
        /*0f9e*/ 	.byte	0x3f
	.zero		1


	//   ....[76]....
        /*0fa0*/ 	.word	0x000184d0
        /*0fa4*/ 	.word	0x00000007
        /*0fa8*/ 	.word	0x00016850
        /*0fac*/ 	.short	0x010a
        /*0fae*/ 	.byte	0x3f
	.zero		1


	//   ....[77]....
        /*0fb0*/ 	.word	0x00018530
        /*0fb4*/ 	.word	0x00000004
        /*0fb8*/ 	.word	0x00016850
        /*0fbc*/ 	.short	0x010a
        /*0fbe*/ 	.byte	0x3f
	.zero		1


	//   ....[78]....
        /*0fc0*/ 	.word	0x00018650
        /*0fc4*/ 	.word	0x00000005
        /*0fc8*/ 	.word	0x00016840
        /*0fcc*/ 	.short	0x010a
        /*0fce*/ 	.byte	0x3f
	.zero		1


	//   ....[79]....
        /*0fd0*/ 	.word	0x0001a0f0
        /*0fd4*/ 	.word	0x00000016
        /*0fd8*/ 	.word	0x00016820
        /*0fdc*/ 	.short	0x010a
        /*0fde*/ 	.byte	0x3f
	.zero		1


	//   ....[80]....
        /*0fe0*/ 	.word	0x0001a140
        /*0fe4*/ 	.word	0x00000005
        /*0fe8*/ 	.word	0x00016840
        /*0fec*/ 	.short	0x010a
        /*0fee*/ 	.byte	0x3f
	.zero		1


	//   ....[81]....
        /*0ff0*/ 	.word	0x0001aa50
        /*0ff4*/ 	.word	0x00000005
        /*0ff8*/ 	.word	0x00016860
        /*0ffc*/ 	.short	0x010a
        /*0ffe*/ 	.byte	0x3f
	.zero		1


	//   ....[82]....
        /*1000*/ 	.word	0x0001b3c0
        /*1004*/ 	.word	0x00000000
        /*1008*/ 	.word	0x00016860
        /*100c*/ 	.short	0x010a
        /*100e*/ 	.byte	0x3f
	.zero		1


	//   ....[83]....
        /*1010*/ 	.word	0x0001c6f0
        /*1014*/ 	.word	0x00000004
        /*1018*/ 	.word	0x00016820
        /*101c*/ 	.short	0x010a
        /*101e*/ 	.byte	0x3f
	.zero		1


	//   ....[84]....
        /*1020*/ 	.word	0x0001c890
        /*1024*/ 	.word	0x00000005
        /*1028*/ 	.word	0x00016840
        /*102c*/ 	.short	0x010a
        /*102e*/ 	.byte	0x3f
	.zero		1


	//   ....[85]....
        /*1030*/ 	.word	0x0001c8e0
        /*1034*/ 	.word	0x00000019
        /*1038*/ 	.word	0x00016840
        /*103c*/ 	.short	0x010a
        /*103e*/ 	.byte	0x3f
	.zero		1


	//   ....[86]....
        /*1040*/ 	.word	0x0001c930
        /*1044*/ 	.word	0x00000005
        /*1048*/ 	.word	0x00016860
        /*104c*/ 	.short	0x010a
        /*104e*/ 	.byte	0x3f
	.zero		1


	//----- nvinfo : EIATTR_NUM_MBARRIERS
	.align		4
.L_207:
        /*1050*/ 	.byte	0x03, 0x38
        /*1052*/ 	.short	0x0016


	//----- nvinfo : EIATTR_EXIT_INSTR_OFFSETS
	.align		4
        /*1054*/ 	.byte	0x04, 0x1c
        /*1056*/ 	.short	(.L_209 - .L_208)


	//   ....[0]....
.L_208:
        /*1058*/ 	.word	0x000009b0


	//   ....[1]....
        /*105c*/ 	.word	0x00011960


	//   ....[2]....
        /*1060*/ 	.word	0x00018220


	//----- nvinfo : EIATTR_MAX_THREADS
	.align		4
.L_209:
        /*1064*/ 	.byte	0x04, 0x05
        /*1066*/ 	.short	(.L_211 - .L_210)
.L_210:
        /*1068*/ 	.word	0x00000200
        /*106c*/ 	.word	0x00000001
        /*1070*/ 	.word	0x00000001


	//----- nvinfo : EIATTR_CRS_STACK_SIZE
	.align		4
.L_211:
        /*1074*/ 	.byte	0x04, 0x1e
        /*1076*/ 	.short	(.L_213 - .L_212)
.L_212:
        /*1078*/ 	.word	0x00000000


	//----- nvinfo : EIATTR_CBANK_PARAM_SIZE
	.align		4
.L_213:
        /*107c*/ 	.byte	0x03, 0x19
        /*107e*/ 	.short	0x0af0


	//----- nvinfo : EIATTR_PARAM_CBANK
	.align		4
        /*1080*/ 	.byte	0x04, 0x0a
        /*1082*/ 	.short	(.L_215 - .L_214)
	.align		4
.L_214:
        /*1084*/ 	.word	index@(.nv.constant0._ZN7cutlass13device_kernelIN5flash11enable_sm90INS1_16FlashAttnFwdSm90INS1_25CollectiveMainloopFwdSm90ILi2EN4cute5tupleIJNS5_1CILi1EEES8_S8_EEENS6_IJNS7_ILi192EEENS7_ILi128EEENS7_ILi64EEEEEELi64ENS_6half_tEfNS_4arch4Sm90ELb0ELb1ELb1ELb1ELb1ELb0ELb0ELb1ELb1ELb1ELb1ELb0EEENS1_21CollectiveEpilogueFwdINS6_IJSA_SC_SB_EEES9_SE_SG_Li384ELb1ELb1ELb1ELb0EEENS1_36VarlenDynamicPersistentTileSchedulerILi192ELi128ELi384ELi128ELb1ELb1ELb1ELb1ELb0ELb1EEEEEEEEEvNT_6ParamsE)
        /*1088*/ 	.short	0x0210
        /*108a*/ 	.short	0x0af0


	//----- nvinfo : EIATTR_SW_WAR
	.align		4
.L_215:
        /*108c*/ 	.byte	0x04, 0x36
        /*108e*/ 	.short	(.L_217 - .L_216)
.L_216:
        /*1090*/ 	.word	0x00000008
.L_217:


//--------------------- .nv.info._ZN7cutlass13device_kernelIN5flash11enable_sm90INS1_16FlashAttnFwdSm90INS1_25CollectiveMainloopFwdSm90ILi2EN4cute5tupleIJNS5_1CILi1EEES8_S8_EEENS6_IJNS7_ILi192EEENS7_ILi128EEENS7_ILi64EEEEEELi64ENS_6half_tEfNS_4arch4Sm90ELb0ELb1ELb1ELb1ELb1ELb1ELb0ELb1ELb1ELb1ELb1ELb0EEENS1_21CollectiveEpilogueFwdINS6_IJSA_SC_SB_EEES9_SE_SG_Li384ELb1ELb1ELb1ELb0EEENS1_36VarlenDynamicPersistentTileSchedulerILi192ELi128ELi384ELi128ELb1ELb1ELb1ELb1ELb0ELb1EEEEEEEEEvNT_6ParamsE --------------------------
	.section	.nv.info._ZN7cutlass13device_kernelIN5flash11enable_sm90INS1_16FlashAttnFwdSm90INS1_25CollectiveMainloopFwdSm90ILi2EN4cute5tupleIJNS5_1CILi1EEES8_S8_EEENS6_IJNS7_ILi192EEENS7_ILi128EEENS7_ILi64EEEEEELi64ENS_6half_tEfNS_4arch4Sm90ELb0ELb1ELb1ELb1ELb1ELb1ELb0ELb1ELb1ELb1ELb1ELb0EEENS1_21CollectiveEpilogueFwdINS6_IJSA_SC_SB_EEES9_SE_SG_Li384ELb1ELb1ELb1ELb0EEENS1_36VarlenDynamicPersistentTileSchedulerILi192ELi128ELi384ELi128ELb1ELb1ELb1ELb1ELb0ELb1EEEEEEEEEvNT_6ParamsE,"",@"SHT_CUDA_INFO"
	.sectionflags	@""
	.align	4


	//----- nvinfo : EIATTR_CUDA_API_VERSION
	.align		4
        /*0000*/ 	.byte	0x04, 0x37
        /*0002*/ 	.short	(.L_219 - .L_218)
.L_218:
        /*0004*/ 	.word	0x00000082


	//----- nvinfo : EIATTR_KPARAM_INFO
	.align		4
.L_219:
        /*0008*/ 	.byte	0x04, 0x17
        /*000a*/ 	.short	(.L_221 - .L_220)
.L_220:
        /*000c*/ 	.word	0x00000000
        /*0010*/ 	.short	0x0000
        /*0012*/ 	.short	0x0070
        /*0014*/ 	.byte	0x00, 0xf0, 0x01, 0x2a


	//----- nvinfo : EIATTR_SPARSE_MMA_MASK
	.align		4
.L_221:
        /*0018*/ 	.byte	0x03, 0x50
        /*001a*/ 	.short	0x0000


	//----- nvinfo : EIATTR_MAXREG_COUNT
	.align		4
        /*001c*/ 	.byte	0x03, 0x1b
        /*001e*/ 	.short	0x0080


	//----- nvinfo : EIATTR_NUM_BARRIERS
	.align		4
        /*0020*/ 	.byte	0x02, 0x4c
        /*0022*/ 	.byte	0x10
	.zero		1


	//----- nvinfo : EIATTR_EXTERNS
	.align		4
        /*0024*/ 	.byte	0x04, 0x0f
        /*0026*/ 	.short	(.L_223 - .L_222)


	//   ....[0]....
	.align		4
.L_222:
        /*0028*/ 	.word	index@(__assertfail)


	//----- nvinfo : EIATTR_ANNOTATIONS
	.align		4
.L_223:
        /*002c*/ 	.byte	0x04, 0x55
        /*002e*/ 	.short	(.L_225 - .L_224)


	//   ....[0]....
.L_224:
        /* <DEDUP_REMOVED lines=85> */
        /*0574*/ 	.byte	0x50, 0x27, 0x02, 0x00, 0x01, 0x00, 0x00, 0x00, 0xe0, 0x2b, 0x02, 0x00


	//----- nvinfo : EIATTR_MERCURY_ISA_VERSION
	.align		4
.L_225:
        /*0580*/ 	.byte	0x03, 0x5f
        /*0582*/ 	.short	0x0101


	//----- nvinfo : EIATTR_UNUSED_LOAD_BYTE_OFFSET
	.align		4
        /*0584*/ 	.byte	0x04, 0x44
        /*0586*/ 	.short	(.L_227 - .L_226)


	//   ....[0]....
.L_226:
        /*0588*/ 	.word	0x00000a90
        /*058c*/ 	.word	0x0000fff0


	//   ....[1]....
        /*0590*/ 	.word	0x00017b60
        /*0594*/ 	.word	0x0000fff0


	//----- nvinfo : EIATTR_INT_WARP_WIDE_INSTR_OFFSETS
	.align		4
.L_227:
        /*0598*/ 	.byte	0x04, 0x31
        /*059a*/ 	.short	(.L_229 - .L_228)


	//   ....[0]....
.L_228:
        /*059c*/ 	.word	0x00000130


	//   ....[1]....
        /*05a0*/ 	.word	0x00000170


	//   ....[2]....
        /*05a4*/ 	.word	0x000001e0


	//   ....[3]....
        /*05a8*/ 	.word	0x0001d110


	//   ....[4]....
        /*05ac*/ 	.word	0x0001d1a0


	//   ....[5]....
        /*05b0*/ 	.word	0x000202f0


	//   ....[6]....
        /*05b4*/ 	.word	0x00020380


	//----- nvinfo : EIATTR_COOP_GROUP_MASK_REGIDS
	.align		4
.L_229:
        /*05b8*/ 	.byte	0x04, 0x29
        /*05ba*/ 	.short	(.L_231 - .L_230)


	//   ....[0]....
.L_230:
        /*05bc*/ 	.word	0xffffffff


	//   ....[1]....
        /*05c0*/ 	.word	0xffffffff


	//   ....[2]....
        /*05c4*/ 	.word	0xffffffff


	//   ....[3]....
        /*05c8*/ 	.word	0xffffffff


	//   ....[4]....
        /*05cc*/ 	.word	0xffffffff


	//   ....[5]....
        /*05d0*/ 	.word	0xffffffff


	//   ....[6]....
        /*05d4*/ 	.word	0xffffffff


	//   ....[7]....
        /*05d8*/ 	.word	0xffffffff


	//   ....[8]....
        /*05dc*/ 	.word	0xffffffff


	//   ....[9]....
        /*05e0*/ 	.word	0xffffffff


	//   ....[10]....
        /*05e4*/ 	.word	0xffffffff


	//   ....[11]....
        /*05e8*/ 	.word	0xffffffff


	//   ....[12]....
        /*05ec*/ 	.word	0xffffffff


	//   ....[13]....
        /*05f0*/ 	.word	0xffffffff


	//   ....[14]....
        /*05f4*/ 	.word	0xffffffff


	//   ....[15]....
        /*05f8*/ 	.word	0xffffffff


	//   ....[16]....
        /*05fc*/ 	.word	0xffffffff


	//   ....[17]....
        /*0600*/ 	.word	0xffffffff


	//   ....[18]....
        /*0604*/ 	.word	0xffffffff


	//   ....[19]....
        /*0608*/ 	.word	0xffffffff


	//   ....[20]....
        /*060c*/ 	.word	0xffffffff


	//   ....[21]....
        /*0610*/ 	.word	0xffffffff


	//   ....[22]....
        /*0614*/ 	.word	0xffffffff


	//   ....[23]....
        /*0618*/ 	.word	0xffffffff


	//   ....[24]....
        /*061c*/ 	.word	0xffffffff


	//   ....[25]....
        /*0620*/ 	.word	0xffffffff


	//   ....[26]....
        /*0624*/ 	.word	0xffffffff


	//   ....[27]....
        /*0628*/ 	.word	0xffffffff


	//   ....[28]....
        /*062c*/ 	.word	0xffffffff


	//   ....[29]....
        /*0630*/ 	.word	0xffffffff


	//   ....[30]....
        /*0634*/ 	.word	0xffffffff


	//   ....[31]....
        /*0638*/ 	.word	0xffffffff


	//   ....[32]....
        /*063c*/ 	.word	0xffffffff


	//   ....[33]....
        /*0640*/ 	.word	0xffffffff


	//   ....[34]....
        /*0644*/ 	.word	0xffffffff


	//   ....[35]....
        /*0648*/ 	.word	0xffffffff


	//   ....[36]....
        /*064c*/ 	.word	0xffffffff


	//   ....[37]....
        /*0650*/ 	.word	0xffffffff


	//   ....[38]....
        /*0654*/ 	.word	0xffffffff


	//   ....[39]....
        /*0658*/ 	.word	0xffffffff


	//   ....[40]....
        /*065c*/ 	.word	0xffffffff


	//   ....[41]....
        /*0660*/ 	.word	0xffffffff


	//   ....[42]....
        /*0664*/ 	.word	0xffffffff


	//   ....[43]....
        /*0668*/ 	.word	0xffffffff


	//   ....[44]....
        /*066c*/ 	.word	0xffffffff


	//   ....[45]....
        /*0670*/ 	.word	0xffffffff


	//   ....[46]....
        /*0674*/ 	.word	0xffffffff


	//   ....[47]....
        /*0678*/ 	.word	0xffffffff


	//   ....[48]....
        /*067c*/ 	.word	0xffffffff


	//   ....[49]....
        /*0680*/ 	.word	0xffffffff


	//   ....[50]....
        /*0684*/ 	.word	0xffffffff


	//   ....[51]....
        /*0688*/ 	.word	0xffffffff


	//   ....[52]....
        /*068c*/ 	.word	0xffffffff


	//   ....[53]....
        /*0690*/ 	.word	0xffffffff


	//   ....[54]....
        /*0694*/ 	.word	0xffffffff


	//   ....[55]....
        /*0698*/ 	.word	0xffffffff


	//   ....[56]....
        /*069c*/ 	.word	0xffffffff


	//   ....[57]....
        /*06a0*/ 	.word	0xffffffff


	//   ....[58]....
        /*06a4*/ 	.word	0xffffffff


	//   ....[59]....
        /*06a8*/ 	.word	0xffffffff


	//   ....[60]....
        /*06ac*/ 	.word	0xffffffff


	//   ....[61]....
        /*06b0*/ 	.word	0xffffffff


	//   ....[62]....
        /*06b4*/ 	.word	0xffffffff


	//   ....[63]....
        /*06b8*/ 	.word	0xffffffff


	//   ....[64]....
        /*06bc*/ 	.word	0xffffffff


	//   ....[65]....
        /*06c0*/ 	.word	0xffffffff


	//   ....[66]....
        /*06c4*/ 	.word	0xffffffff


	//   ....[67]....
        /*06c8*/ 	.word	0xffffffff


	//   ....[68]....
        /*06cc*/ 	.word	0xffffffff


	//   ....[69]....
        /*06d0*/ 	.word	0xffffffff


	//   ....[70]....
        /*06d4*/ 	.word	0xffffffff


	//   ....[71]....
        /*06d8*/ 	.word	0xffffffff


	//   ....[72]....
        /*06dc*/ 	.word	0xffffffff


	//   ....[73]....
        /*06e0*/ 	.word	0xffffffff


	//   ....[74]....
        /*06e4*/ 	.word	0xffffffff


	//   ....[75]....
        /*06e8*/ 	.word	0xffffffff


	//   ....[76]....
        /*06ec*/ 	.word	0xffffffff


	//   ....[77]....
        /*06f0*/ 	.word	0xffffffff


	//   ....[78]....
        /*06f4*/ 	.word	0xffffffff


	//   ....[79]....
        /*06f8*/ 	.word	0xffffffff


	//   ....[80]....
        /*06fc*/ 	.word	0xffffffff


	//   ....[81]....
        /*0700*/ 	.word	0xffffffff


	//   ....[82]....
        /*0704*/ 	.word	0xffffffff


	//   ....[83]....
        /*0708*/ 	.word	0xffffffff


	//   ....[84]....
        /*070c*/ 	.word	0xffffffff


	//   ....[85]....
        /*0710*/ 	.word	0xffffffff


	//   ....[86]....
        /*0714*/ 	.word	0xffffffff


	//   ....[87]....
        /*0718*/ 	.word	0xffffffff


	//   ....[88]....
        /*071c*/ 	.word	0xffffffff


	//   ....[89]....
        /*0720*/ 	.word	0xffffffff


	//   ....[90]....
        /*0724*/ 	.word	0xffffffff


	//   ....[91]....
        /*0728*/ 	.word	0xffffffff


	//   ....[92]....
        /*072c*/ 	.word	0xffffffff


	//   ....[93]....
        /*0730*/ 	.word	0xffffffff


	//   ....[94]....
        /*0734*/ 	.word	0xffffffff


	//   ....[95]....
        /*0738*/ 	.word	0xffffffff


	//   ....[96]....
        /*073c*/ 	.word	0xffffffff


	//   ....[97]....
        /*0740*/ 	.word	0xffffffff


	//   ....[98]....
        /*0744*/ 	.word	0xffffffff


	//   ....[99]....
        /*0748*/ 	.word	0xffffffff


	//   ....[100]....
        /*074c*/ 	.word	0xffffffff


	//   ....[101]....
        /*0750*/ 	.word	0xffffffff


	//   ....[102]....
        /*0754*/ 	.word	0xffffffff


	//   ....[103]....
        /*0758*/ 	.word	0xffffffff


	//   ....[104]....
        /*075c*/ 	.word	0xffffffff


	//   ....[105]....
        /*0760*/ 	.word	0xffffffff


	//   ....[106]....
        /*0764*/ 	.word	0xffffffff


	//   ....[107]....
        /*0768*/ 	.word	0xffffffff


	//   ....[108]....
        /*076c*/ 	.word	0xffffffff


	//   ....[109]....
        /*0770*/ 	.word	0xffffffff


	//   ....[110]....
        /*0774*/ 	.word	0xffffffff


	//   ....[111]....
        /*0778*/ 	.word	0xffffffff


	//   ....[112]....
        /*077c*/ 	.word	0xffffffff


	//   ....[113]....
        /*0780*/ 	.word	0xffffffff


	//   ....[114]....
        /*0784*/ 	.word	0xffffffff


	//   ....[115]....
        /*0788*/ 	.word	0xffffffff


	//   ....[116]....
        /*078c*/ 	.word	0xffffffff


	//   ....[117]....
        /*0790*/ 	.word	0xffffffff


	//   ....[118]....
        /*0794*/ 	.word	0xffffffff


	//   ....[119]....
        /*0798*/ 	.word	0xffffffff


	//   ....[120]....
        /*079c*/ 	.word	0xffffffff


	//   ....[121]....
        /*07a0*/ 	.word	0xffffffff


	//   ....[122]....
        /*07a4*/ 	.word	0xffffffff


	//   ....[123]....
        /*07a8*/ 	.word	0xffffffff


	//   ....[124]....
        /*07ac*/ 	.word	0xffffffff


	//   ....[125]....
        /*07b0*/ 	.word	0xffffffff


	//   ....[126]....
        /*07b4*/ 	.word	0xffffffff


	//   ....[127]....
        /*07b8*/ 	.word	0xffffffff


	//   ....[128]....
        /*07bc*/ 	.word	0xffffffff


	//   ....[129]....
        /*07c0*/ 	.word	0xffffffff


	//   ....[130]....
        /*07c4*/ 	.word	0xffffffff


	//   ....[131]....
        /*07c8*/ 	.word	0xffffffff


	//   ....[132]....
        /*07cc*/ 	.word	0xffffffff


	//   ....[133]....
        /*07d0*/ 	.word	0xffffffff


	//   ....[134]....
        /*07d4*/ 	.word	0xffffffff


	//   ....[135]....
        /*07d8*/ 	.word	0xffffffff


	//   ....[136]....
        /*07dc*/ 	.word	0xffffffff


	//   ....[137]....
        /*07e0*/ 	.word	0xffffffff


	//   ....[138]....
        /*07e4*/ 	.word	0xffffffff


	//   ....[139]....
        /*07e8*/ 	.word	0xffffffff


	//   ....[140]....
        /*07ec*/ 	.word	0xffffffff


	//   ....[141]....
        /*07f0*/ 	.word	0xffffffff


	//   ....[142]....
        /*07f4*/ 	.word	0xffffffff


	//   ....[143]....
        /*07f8*/ 	.word	0xffffffff


	//   ....[144]....
        /*07fc*/ 	.word	0xffffffff


	//   ....[145]....
        /*0800*/ 	.word	0xffffffff


	//   ....[146]....
        /*0804*/ 	.word	0xffffffff


	//   ....[147]....
        /*0808*/ 	.word	0xffffffff


	//   ....[148]....
        /*080c*/ 	.word	0xffffffff


	//   ....[149]....
        /*0810*/ 	.word	0xffffffff


	//   ....[150]....
        /*0814*/ 	.word	0xffffffff


	//   ....[151]....
        /*0818*/ 	.word	0xffffffff


	//   ....[152]....
        /*081c*/ 	.word	0xffffffff


	//   ....[153]....
        /*0820*/ 	.word	0xffffffff


	//   ....[154]....
        /*0824*/ 	.word	0xffffffff


	//   ....[155]....
        /*0828*/ 	.word	0xffffffff


	//   ....[156]....
        /*082c*/ 	.word	0xffffffff


	//   ....[157]....
        /*0830*/ 	.word	0xffffffff


	//   ....[158]....
        /*0834*/ 	.word	0xffffffff


	//   ....[159]....
        /*0838*/ 	.word	0xffffffff


	//   ....[160]....
        /*083c*/ 	.word	0xffffffff


	//   ....[161]....
        /*0840*/ 	.word	0xffffffff


	//   ....[162]....
        /*0844*/ 	.word	0xffffffff


	//   ....[163]....
        /*0848*/ 	.word	0xffffffff


	//   ....[164]....
        /*084c*/ 	.word	0xffffffff


	//   ....[165]....
        /*0850*/ 	.word	0xffffffff


	//   ....[166]....
        /*0854*/ 	.word	0xffffffff


	//   ....[167]....
        /*0858*/ 	.word	0xffffffff


	//   ....[168]....
        /*085c*/ 	.word	0xffffffff


	//   ....[169]....
        /*0860*/ 	.word	0xffffffff


	//   ....[170]....
        /*0864*/ 	.word	0xffffffff


	//   ....[171]....
        /*0868*/ 	.word	0xffffffff


	//   ....[172]....
        /*086c*/ 	.word	0xffffffff


	//   ....[173]....
        /*0870*/ 	.word	0xffffffff


	//   ....[174]....
        /*0874*/ 	.word	0xffffffff


	//   ....[175]....
        /*0878*/ 	.word	0xffffffff


	//   ....[176]....
        /*087c*/ 	.word	0xffffffff


	//   ....[177]....
        /*0880*/ 	.word	0xffffffff


	//   ....[178]....
        /*0884*/ 	.word	0xffffffff


	//   ....[179]....
        /*0888*/ 	.word	0xffffffff


	//   ....[180]....
        /*088c*/ 	.word	0xffffffff


	//   ....[181]....
        /*0890*/ 	.word	0xffffffff


	//   ....[182]....
        /*0894*/ 	.word	0xffffffff


	//   ....[183]....
        /*0898*/ 	.word	0xffffffff


	//   ....[184]....
        /*089c*/ 	.word	0xffffffff


	//   ....[185]....
        /*08a0*/ 	.word	0xffffffff


	//   ....[186]....
        /*08a4*/ 	.word	0xffffffff


	//   ....[187]....
        /*08a8*/ 	.word	0xffffffff


	//   ....[188]....
        /*08ac*/ 	.word	0xffffffff


	//   ....[189]....
        /*08b0*/ 	.word	0xffffffff


	//   ....[190]....
        /*08b4*/ 	.word	0xffffffff


	//   ....[191]....
        /*08b8*/ 	.word	0xffffffff


	//   ....[192]....
        /*08bc*/ 	.word	0xffffffff


	//   ....[193]....
        /*08c0*/ 	.word	0xffffffff


	//   ....[194]....
        /*08c4*/ 	.word	0xffffffff


	//   ....[195]....
        /*08c8*/ 	.word	0xffffffff


	//   ....[196]....
        /*08cc*/ 	.word	0xffffffff


	//   ....[197]....
        /*08d0*/ 	.word	0xffffffff


	//   ....[198]....
        /*08d4*/ 	.word	0xffffffff


	//   ....[199]....
        /*08d8*/ 	.word	0xffffffff


	//   ....[200]....
        /*08dc*/ 	.word	0xffffffff


	//   ....[201]....
        /*08e0*/ 	.word	0xffffffff


	//   ....[202]....
        /*08e4*/ 	.word	0xffffffff


	//   ....[203]....
        /*08e8*/ 	.word	0xffffffff


	//   ....[204]....
        /*08ec*/ 	.word	0xffffffff


	//   ....[205]....
        /*08f0*/ 	.word	0xffffffff


	//   ....[206]....
        /*08f4*/ 	.word	0xffffffff


	//   ....[207]....
        /*08f8*/ 	.word	0xffffffff


	//   ....[208]....
        /*08fc*/ 	.word	0xffffffff


	//   ....[209]....
        /*0900*/ 	.word	0xffffffff


	//   ....[210]....
        /*0904*/ 	.word	0xffffffff


	//   ....[211]....
        /*0908*/ 	.word	0xffffffff


	//   ....[212]....
        /*090c*/ 	.word	0xffffffff


	//   ....[213]....
        /*0910*/ 	.word	0xffffffff


	//   ....[214]....
        /*0914*/ 	.word	0xffffffff


	//   ....[215]....
        /*0918*/ 	.word	0x0500000f


	//   ....[216]....
        /*091c*/ 	.word	0x0500000f


	//   ....[217]....
        /*0920*/ 	.word	0x0500000f


	//   ....[218]....
        /*0924*/ 	.word	0x0500000f


	//   ....[219]....
        /*0928*/ 	.word	0x0500000f


	//   ....[220]....
        /*092c*/ 	.word	0x0500000f


	//   ....[221]....
        /*0930*/ 	.word	0x0500000f


	//   ....[222]....
        /*0934*/ 	.word	0x0500000f


	//   ....[223]....
        /*0938*/ 	.word	0x0500000f


	//   ....[224]....
        /*093c*/ 	.word	0x0500000f


	//   ....[225]....
        /*0940*/ 	.word	0x0500000f


	//   ....[226]....
        /*0944*/ 	.word	0x0500000f


	//   ....[227]....
        /*0948*/ 	.word	0x0500000f


	//   ....[228]....
        /*094c*/ 	.word	0x0500000f


	//   ....[229]....
        /*0950*/ 	.word	0x0500000f


	//   ....[230]....
        /*0954*/ 	.word	0x0500000f


	//   ....[231]....
        /*0958*/ 	.word	0x0500000f


	//   ....[232]....
        /*095c*/ 	.word	0x0500000f


	//   ....[233]....
        /*0960*/ 	.word	0x0500000f


	//   ....[234]....
        /*0964*/ 	.word	0x0500000f


	//   ....[235]....
        /*0968*/ 	.word	0x0500000f


	//   ....[236]....
        /*096c*/ 	.word	0x0500000f


	//   ....[237]....
        /*0970*/ 	.word	0x0500000f


	//   ....[238]....
        /*0974*/ 	.word	0x0500000f


	//   ....[239]....
        /*0978*/ 	.word	0x0500000f


	//   ....[240]....
        /*097c*/ 	.word	0x0500000f


	//   ....[241]....
        /*0980*/ 	.word	0x0500000f


	//   ....[242]....
        /*0984*/ 	.word	0x0500000f


	//   ....[243]....
        /*0988*/ 	.word	0x0500000f


	//   ....[244]....
        /*098c*/ 	.word	0x0500000f


	//   ....[245]....
        /*0990*/ 	.word	0x0500000f


	//   ....[246]....
        /*0994*/ 	.word	0x0500000f


	//   ....[247]....
        /*0998*/ 	.word	0x0500000f


	//   ....[248]....
        /*099c*/ 	.word	0x0500000f


	//   ....[249]....
        /*09a0*/ 	.word	0x0500000f


	//   ....[250]....
        /*09a4*/ 	.word	0x0500000f


	//   ....[251]....
        /*09a8*/ 	.word	0x0500000f


	//   ....[252]....
        /*09ac*/ 	.word	0x0500000f


	//   ....[253]....
        /*09b0*/ 	.word	0x0500000f


	//   ....[254]....
        /*09b4*/ 	.word	0x0500000f


	//   ....[255]....
        /*09b8*/ 	.word	0x0500000f


	//   ....[0]....
        /*09bc*/ 	.word	0x0500000f


	//   ....[1]....
        /*09c0*/ 	.word	0x0500000f


	//   ....[2]....
        /*09c4*/ 	.word	0x0500000f


	//   ....[3]....
        /*09c8*/ 	.word	0x0500000f


	//   ....[4]....
        /*09cc*/ 	.word	0x0500000f


	//   ....[5]....
        /*09d0*/ 	.word	0x0500000f


	//   ....[6]....
        /*09d4*/ 	.word	0x0500000f


	//   ....[7]....
        /*09d8*/ 	.word	0x0500000f


	//   ....[8]....
        /*09dc*/ 	.word	0x0500000f


	//   ....[9]....
        /*09e0*/ 	.word	0x0500000f


	//   ....[10]....
        /*09e4*/ 	.word	0x0500000f


	//   ....[11]....
        /*09e8*/ 	.word	0x0500000f


	//   ....[12]....
        /*09ec*/ 	.word	0x0500000f


	//   ....[13]....
        /*09f0*/ 	.word	0x0500000f


	//   ....[14]....
        /*09f4*/ 	.word	0x0500000f


	//   ....[15]....
        /*09f8*/ 	.word	0x0500000f


	//   ....[16]....
        /*09fc*/ 	.word	0x0500000f


	//   ....[17]....
        /*0a00*/ 	.word	0x0500000f


	//   ....[18]....
        /*0a04*/ 	.word	0x0500000f


	//   ....[19]....
        /*0a08*/ 	.word	0x0500000f


	//   ....[20]....
        /*0a0c*/ 	.word	0x0500000f


	//   ....[21]....
        /*0a10*/ 	.word	0x0500000f


	//   ....[22]....
        /*0a14*/ 	.word	0x0500000f


	//   ....[23]....
        /*0a18*/ 	.word	0x0500000f


	//   ....[24]....
        /*0a1c*/ 	.word	0x0500000f


	//   ....[25]....
        /*0a20*/ 	.word	0x0500000f


	//   ....[26]....
        /*0a24*/ 	.word	0x0500000f


	//   ....[27]....
        /*0a28*/ 	.word	0x0500000f


	//   ....[28]....
        /*0a2c*/ 	.word	0x0500000f


	//   ....[29]....
        /*0a30*/ 	.word	0x0500000f


	//   ....[30]....
        /*0a34*/ 	.word	0x0500000f


	//   ....[31]....
        /*0a38*/ 	.word	0x0500000f


	//   ....[32]....
        /*0a3c*/ 	.word	0x0500000f


	//   ....[33]....
        /*0a40*/ 	.word	0x0500000f


	//   ....[34]....
        /*0a44*/ 	.word	0x0500000f


	//   ....[35]....
        /*0a48*/ 	.word	0x0500000f


	//   ....[36]....
        /*0a4c*/ 	.word	0x0500000f


	//   ....[37]....
        /*0a50*/ 	.word	0x0500000f


	//   ....[38]....
        /*0a54*/ 	.word	0x0500000f


	//   ....[39]....
        /*0a58*/ 	.word	0x0500000f


	//   ....[40]....
        /*0a5c*/ 	.word	0x0500000f


	//   ....[41]....
        /*0a60*/ 	.word	0x0500000f


	//   ....[42]....
        /*0a64*/ 	.word	0x0500000f


	//   ....[43]....
        /*0a68*/ 	.word	0x0500000f


	//   ....[44]....
        /*0a6c*/ 	.word	0x0500000f


	//   ....[45]....
        /*0a70*/ 	.word	0x0500000f


	//   ....[46]....
        /*0a74*/ 	.word	0x0500000f


	//   ....[47]....
        /*0a78*/ 	.word	0x0500000f


	//   ....[48]....
        /*0a7c*/ 	.word	0x0500000f


	//   ....[49]....
        /*0a80*/ 	.word	0x0500000f


	//   ....[50]....
        /*0a84*/ 	.word	0x0500000f


	//   ....[51]....
        /*0a88*/ 	.word	0x0500000f


	//   ....[52]....
        /*0a8c*/ 	.word	0x0500000f


	//   ....[53]....
        /*0a90*/ 	.word	0x0500000f


	//   ....[54]....
        /*0a94*/ 	.word	0x0500000f


	//   ....[55]....
        /*0a98*/ 	.word	0x0500000f


	//   ....[56]....
        /*0a9c*/ 	.word	0x0500000f


	//   ....[57]....
        /*0aa0*/ 	.word	0x0500000f


	//   ....[58]....
        /*0aa4*/ 	.word	0x0500000f


	//   ....[59]....
        /*0aa8*/ 	.word	0x0500000f


	//   ....[60]....
        /*0aac*/ 	.word	0x0500000f


	//   ....[61]....
        /*0ab0*/ 	.word	0x0500000f


	//   ....[62]....
        /*0ab4*/ 	.word	0x0500000f


	//   ....[63]....
        /*0ab8*/ 	.word	0x0500000f


	//   ....[64]....
        /*0abc*/ 	.word	0x0500000f


	//   ....[65]....
        /*0ac0*/ 	.word	0x0500000f


	//   ....[66]....
        /*0ac4*/ 	.word	0x0500000f


	//   ....[67]....
        /*0ac8*/ 	.word	0x0500000f


	//   ....[68]....
        /*0acc*/ 	.word	0x0500000f


	//   ....[69]....
        /*0ad0*/ 	.word	0x0500000f


	//   ....[70]....
        /*0ad4*/ 	.word	0x0500000f


	//   ....[71]....
        /*0ad8*/ 	.word	0x0500000f


	//   ....[72]....
        /*0adc*/ 	.word	0x0500000f


	//   ....[73]....
        /*0ae0*/ 	.word	0x0500000f


	//   ....[74]....
        /*0ae4*/ 	.word	0x0500000f


	//   ....[75]....
        /*0ae8*/ 	.word	0x0500000f


	//   ....[76]....
        /*0aec*/ 	.word	0x0500000f


	//   ....[77]....
        /*0af0*/ 	.word	0x0500000f


	//   ....[78]....
        /*0af4*/ 	.word	0x0500000f


	//   ....[79]....
        /*0af8*/ 	.word	0x0500000f


	//   ....[80]....
        /*0afc*/ 	.word	0x0500000f


	//   ....[81]....
        /*0b00*/ 	.word	0x0500000f


	//   ....[82]....
        /*0b04*/ 	.word	0x0500000f


	//   ....[83]....
        /*0b08*/ 	.word	0x0500000f


	//   ....[84]....
        /*0b0c*/ 	.word	0x0500000f


	//   ....[85]....
        /*0b10*/ 	.word	0x0500000f


	//   ....[86]....
        /*0b14*/ 	.word	0x0500000f


	//   ....[87]....
        /*0b18*/ 	.word	0x0500000f


	//   ....[88]....
        /*0b1c*/ 	.word	0x0500000f


	//   ....[89]....
        /*0b20*/ 	.word	0x0500000f


	//   ....[90]....
        /*0b24*/ 	.word	0x0500000f


	//   ....[91]....
        /*0b28*/ 	.word	0x0500000f


	//   ....[92]....
        /*0b2c*/ 	.word	0x0500000f


	//   ....[93]....
        /*0b30*/ 	.word	0x0500000f


	//   ....[94]....
        /*0b34*/ 	.word	0x0500000f


	//   ....[95]....
        /*0b38*/ 	.word	0x0500000f


	//   ....[96]....
        /*0b3c*/ 	.word	0x0500000f


	//   ....[97]....
        /*0b40*/ 	.word	0x0500000f


	//   ....[98]....
        /*0b44*/ 	.word	0x0500000f


	//   ....[99]....
        /*0b48*/ 	.word	0x0500000f


	//   ....[100]....
        /*0b4c*/ 	.word	0x0500000f


	//   ....[101]....
        /*0b50*/ 	.word	0x0500000f


	//   ....[102]....
        /*0b54*/ 	.word	0x0500000f


	//   ....[103]....
        /*0b58*/ 	.word	0x0500000f


	//   ....[104]....
        /*0b5c*/ 	.word	0x0500000f


	//   ....[105]....
        /*0b60*/ 	.word	0x0500000f


	//   ....[106]....
        /*0b64*/ 	.word	0x0500000f


	//   ....[107]....
        /*0b68*/ 	.word	0x0500000f


	//   ....[108]....
        /*0b6c*/ 	.word	0x0500000f


	//   ....[109]....
        /*0b70*/ 	.word	0x0500000f


	//   ....[110]....
        /*0b74*/ 	.word	0x0500000f


	//   ....[111]....
        /*0b78*/ 	.word	0x0500000f


	//   ....[112]....
        /*0b7c*/ 	.word	0x0500000f


	//   ....[113]....
        /*0b80*/ 	.word	0x0500000f


	//   ....[114]....
        /*0b84*/ 	.word	0x0500000f


	//   ....[115]....
        /*0b88*/ 	.word	0x0500000f


	//   ....[116]....
        /*0b8c*/ 	.word	0x0500000f


	//----- nvinfo : EIATTR_COOP_GROUP_INSTR_OFFSETS
	.align		4
.L_231:
        /*0b90*/ 	.byte	0x04, 0x28
        /*0b92*/ 	.short	(.L_233 - .L_232)


	//   ....[0]....
.L_232:
        /*0b94*/ 	.word	0x00000070


	//   ....[1]....
        /*0b98*/ 	.word	0x00000140


	//   ....[2]....
        /*0b9c*/ 	.word	0x00000190


	//   ....[3]....
        /*0ba0*/ 	.word	0x000003c0


	//   ....[4]....
        /*0ba4*/ 	.word	0x00000520


	//   ....[5]....
        /*0ba8*/ 	.word	0x00000640


	//   ....[6]....
        /*0bac*/ 	.word	0x000007a0


	//   ....[7]....
        /*0bb0*/ 	.word	0x00003190


	//   ....[8]....
        /*0bb4*/ 	.word	0x000031a0


	//   ....[9]....
        /*0bb8*/ 	.word	0x00003880


	//   ....[10]....
        /*0bbc*/ 	.word	0x00003890


	//   ....[11]....
        /*0bc0*/ 	.word	0x000045c0


	//   ....[12]....
        /*0bc4*/ 	.word	0x000045d0


	//   ....[13]....
        /*0bc8*/ 	.word	0x00004d90


	//   ....[14]....
        /*0bcc*/ 	.word	0x00004da0


	//   ....[15]....
        /*0bd0*/ 	.word	0x00005810


	//   ....[16]....
        /*0bd4*/ 	.word	0x00005820


	//   ....[17]....
        /*0bd8*/ 	.word	0x00005940


	//   ....[18]....
        /*0bdc*/ 	.word	0x00005950


	//   ....[19]....
        /*0be0*/ 	.word	0x00005d40


	//   ....[20]....
        /*0be4*/ 	.word	0x00005d60


	//   ....[21]....
        /*0be8*/ 	.word	0x00005e40


	//   ....[22]....
        /*0bec*/ 	.word	0x00005e60


	//   ....[23]....
        /*0bf0*/ 	.word	0x00006990


	//   ....[24]....
        /*0bf4*/ 	.word	0x000071a0


	//   ....[25]....
        /*0bf8*/ 	.word	0x000071b0


	//   ....[26]....
        /*0bfc*/ 	.word	0x000071c0


	//   ....[27]....
        /*0c00*/ 	.word	0x000071d0


	//   ....[28]....
        /*0c04*/ 	.word	0x000074f0


	//   ....[29]....
        /*0c08*/ 	.word	0x00007500


	//   ....[30]....
        /*0c0c*/ 	.word	0x00007510


	//   ....[31]....
        /*0c10*/ 	.word	0x00007520


	//   ....[32]....
        /*0c14*/ 	.word	0x00008850


	//   ....[33]....
        /*0c18*/ 	.word	0x00008860


	//   ....[34]....
        /*0c1c*/ 	.word	0x00008870


	//   ....[35]....
        /*0c20*/ 	.word	0x00008880


	//   ....[36]....
        /*0c24*/ 	.word	0x00008980


	//   ....[37]....
        /*0c28*/ 	.word	0x000089a0


	//   ....[38]....
        /*0c2c*/ 	.word	0x00008a40


	//   ....[39]....
        /*0c30*/ 	.word	0x00008a80


	//   ....[40]....
        /*0c34*/ 	.word	0x0000a610


	//   ....[41]....
        /*0c38*/ 	.word	0x0000b650


	//   ....[42]....
        /*0c3c*/ 	.word	0x0000bd40


	//   ....[43]....
        /*0c40*/ 	.word	0x0000be30


	//   ....[44]....
        /*0c44*/ 	.word	0x0000c740


	//   ....[45]....
        /*0c48*/ 	.word	0x0000c790


	//   ....[46]....
        /*0c4c*/ 	.word	0x0000e480


	//   ....[47]....
        /*0c50*/ 	.word	0x0000ea40


	//   ....[48]....
        /*0c54*/ 	.word	0x0000f670


	//   ....[49]....
        /*0c58*/ 	.word	0x0000fa60


	//   ....[50]....
        /*0c5c*/ 	.word	0x0000fe80


	//   ....[51]....
        /*0c60*/ 	.word	0x0000fee0


	//   ....[52]....
        /*0c64*/ 	.word	0x00012560


	//   ....[53]....
        /*0c68*/ 	.word	0x00012620


	//   ....[54]....
        /*0c6c*/ 	.word	0x00012760


	//   ....[55]....
        /*0c70*/ 	.word	0x00012790


	//   ....[56]....
        /*0c74*/ 	.word	0x000146f0


	//   ....[57]....
        /*0c78*/ 	.word	0x00014d50


	//   ....[58]....
        /*0c7c*/ 	.word	0x000159d0


	//   ....[59]....
        /*0c80*/ 	.word	0x00015b30


	//   ....[60]....
        /*0c84*/ 	.word	0x00016210


	//   ....[61]....
        /*0c88*/ 	.word	0x00016280


	//   ....[62]....
        /*0c8c*/ 	.word	0x000172a0


	//   ....[63]....
        /*0c90*/ 	.word	0x000172d0


	//   ....[64]....
        /*0c94*/ 	.word	0x00017390


	//   ....[65]....
        /*0c98*/ 	.word	0x00017660


	//   ....[66]....
        /*0c9c*/ 	.word	0x00018410


	//   ....[67]....
        /*0ca0*/ 	.word	0x00018430


	//   ....[68]....
        /*0ca4*/ 	.word	0x00018440


	//   ....[69]....
        /*0ca8*/ 	.word	0x00018450


	//   ....[70]....
        /*0cac*/ 	.word	0x00018970


	//   ....[71]....
        /*0cb0*/ 	.word	0x000189b0


	//   ....[72]....
        /*0cb4*/ 	.word	0x000189e0


	//   ....[73]....
        /*0cb8*/ 	.word	0x00018a10


	//   ....[74]....
        /*0cbc*/ 	.word	0x00018a30


	//   ....[75]....
        /*0cc0*/ 	.word	0x00018a40


	//   ....[76]....
        /*0cc4*/ 	.word	0x00018a80


	//   ....[77]....
        /*0cc8*/ 	.word	0x00018ab0


	//   ....[78]....
        /*0ccc*/ 	.word	0x00018f60


	//   ....[79]....
        /*0cd0*/ 	.word	0x00018f70


	//   ....[80]....
        /*0cd4*/ 	.word	0x000191f0


	//   ....[81]....
        /*0cd8*/ 	.word	0x00019200


	//   ....[82]....
        /*0cdc*/ 	.word	0x00019cb0


	//   ....[83]....
        /*0ce0*/ 	.word	0x00019ce0


	//   ....[84]....
        /*0ce4*/ 	.word	0x00019d00


	//   ....[85]....
        /*0ce8*/ 	.word	0x00019d30


	//   ....[86]....
        /*0cec*/ 	.word	0x00019d60


	//   ....[87]....
        /*0cf0*/ 	.word	0x00019d70


	//   ....[88]....
        /*0cf4*/ 	.word	0x00019da0


	//   ....[89]....
        /*0cf8*/ 	.word	0x00019e10


	//   ....[90]....
        /*0cfc*/ 	.word	0x00019f40


	//   ....[91]....
        /*0d00*/ 	.word	0x0001a140


	//   ....[92]....
        /*0d04*/ 	.word	0x0001a170


	//   ....[93]....
        /*0d08*/ 	.word	0x0001a1a0


	//   ....[94]....
        /*0d0c*/ 	.word	0x0001a1d0


	//   ....[95]....
        /*0d10*/ 	.word	0x0001a200


	//   ....[96]....
        /*0d14*/ 	.word	0x0001a230


	//   ....[97]....
        /*0d18*/ 	.word	0x0001a3c0


	//   ....[98]....
        /*0d1c*/ 	.word	0x0001a3f0


	//   ....[99]....
        /*0d20*/ 	.word	0x0001a420


	//   ....[100]....
        /*0d24*/ 	.word	0x0001a450


	//   ....[101]....
        /*0d28*/ 	.word	0x0001a480


	//   ....[102]....
        /*0d2c*/ 	.word	0x0001a4b0


	//   ....[103]....
        /*0d30*/ 	.word	0x0001a540


	//   ....[104]....
        /*0d34*/ 	.word	0x0001a570


	//   ....[105]....
        /*0d38*/ 	.word	0x0001a580


	//   ....[106]....
        /*0d3c*/ 	.word	0x0001a5c0


	//   ....[107]....
        /*0d40*/ 	.word	0x0001bd90


	//   ....[108]....
        /*0d44*/ 	.word	0x0001dc70


	//   ....[109]....
        /*0d48*/ 	.word	0x0001dc90


	//   ....[110]....
        /*0d4c*/ 	.word	0x0001dd20


	//   ....[111]....
        /*0d50*/ 	.word	0x0001dd40


	//   ....[112]....
        /*0d54*/ 	.word	0x0001ddc0


	//   ....[113]....
        /*0d58*/ 	.word	0x0001dde0


	//   ....[114]....
        /*0d5c*/ 	.word	0x0001de60


	//   ....[115]....
        /*0d60*/ 	.word	0x0001de80


	//   ....[116]....
        /*0d64*/ 	.word	0x0001df00


	//   ....[117]....
        /*0d68*/ 	.word	0x0001df20


	//   ....[118]....
        /*0d6c*/ 	.word	0x0001dfa0


	//   ....[119]....
        /*0d70*/ 	.word	0x0001dfc0


	//   ....[120]....
        /*0d74*/ 	.word	0x0001e040


	//   ....[121]....
        /*0d78*/ 	.word	0x0001e060


	//   ....[122]....
        /*0d7c*/ 	.word	0x0001e070


	//   ....[123]....
        /*0d80*/ 	.word	0x0001e080


	//   ....[124]....
        /*0d84*/ 	.word	0x0001e980


	//   ....[125]....
        /*0d88*/ 	.word	0x0001e9b0


	//   ....[126]....
        /*0d8c*/ 	.word	0x0001e9d0


	//   ....[127]....
        /*0d90*/ 	.word	0x0001ea50


	//   ....[128]....
        /*0d94*/ 	.word	0x0001ea70


	//   ....[129]....
        /*0d98*/ 	.word	0x0001eaf0


	//   ....[130]....
        /*0d9c*/ 	.word	0x0001eb10


	//   ....[131]....
        /*0da0*/ 	.word	0x0001eb90


	//   ....[132]....
        /*0da4*/ 	.word	0x0001ebb0


	//   ....[133]....
        /*0da8*/ 	.word	0x0001ec30


	//   ....[134]....
        /*0dac*/ 	.word	0x0001ec50


	//   ....[135]....
        /*0db0*/ 	.word	0x0001ecd0


	//   ....[136]....
        /*0db4*/ 	.word	0x0001ecf0


	//   ....[137]....
        /*0db8*/ 	.word	0x0001ed70


	//   ....[138]....
        /*0dbc*/ 	.word	0x0001ed90


	//   ....[139]....
        /*0dc0*/ 	.word	0x0001eda0


	//   ....[140]....
        /*0dc4*/ 	.word	0x0001ee10


	//   ....[141]....
        /*0dc8*/ 	.word	0x0001ee60


	//   ....[142]....
        /*0dcc*/ 	.word	0x0001ef10


	//   ....[143]....
        /*0dd0*/ 	.word	0x0001ef20


	//   ....[144]....
        /*0dd4*/ 	.word	0x0001ef90


	//   ....[145]....
        /*0dd8*/ 	.word	0x0001efa0


	//   ....[146]....
        /*0ddc*/ 	.word	0x0001efb0


	//   ....[147]....
        /*0de0*/ 	.word	0x0001efc0


	//   ....[148]....
        /*0de4*/ 	.word	0x0001f7a0


	//   ....[149]....
        /*0de8*/ 	.word	0x0001f7c0


	//   ....[150]....
        /*0dec*/ 	.word	0x0001f830


	//   ....[151]....
        /*0df0*/ 	.word	0x0001f840


	//   ....[152]....
        /*0df4*/ 	.word	0x0001f880


	//   ....[153]....
        /*0df8*/ 	.word	0x0001f890


	//   ....[154]....
        /*0dfc*/ 	.word	0x0001f8d0


	//   ....[155]....
        /*0e00*/ 	.word	0x0001f8e0


	//   ....[156]....
        /*0e04*/ 	.word	0x0001f920


	//   ....[157]....
        /*0e08*/ 	.word	0x0001f930


	//   ....[158]....
        /*0e0c*/ 	.word	0x0001f970


	//   ....[159]....
        /*0e10*/ 	.word	0x0001f980


	//   ....[160]....
        /*0e14*/ 	.word	0x0001f9c0


	//   ....[161]....
        /*0e18*/ 	.word	0x0001f9d0


	//   ....[162]....
        /*0e1c*/ 	.word	0x0001f9e0


	//   ....[163]....
        /*0e20*/ 	.word	0x0001fa20


	//   ....[164]....
        /*0e24*/ 	.word	0x0001fcd0


	//   ....[165]....
        /*0e28*/ 	.word	0x0001fd00


	//   ....[166]....
        /*0e2c*/ 	.word	0x0001fd60


	//   ....[167]....
        /*0e30*/ 	.word	0x0001fd70


	//   ....[168]....
        /*0e34*/ 	.word	0x0001fdc0


	//   ....[169]....
        /*0e38*/ 	.word	0x0001fdd0


	//   ....[170]....
        /*0e3c*/ 	.word	0x0001fe20


	//   ....[171]....
        /*0e40*/ 	.word	0x0001fe30


	//   ....[172]....
        /*0e44*/ 	.word	0x0001fe80


	//   ....[173]....
        /*0e48*/ 	.word	0x0001fe90


	//   ....[174]....
        /*0e4c*/ 	.word	0x0001fee0


	//   ....[175]....
        /*0e50*/ 	.word	0x0001fef0


	//   ....[176]....
        /*0e54*/ 	.word	0x0001ff40


	//   ....[177]....
        /*0e58*/ 	.word	0x0001ff50


	//   ....[178]....
        /*0e5c*/ 	.word	0x0001ff60


	//   ....[179]....
        /*0e60*/ 	.word	0x0001ffa0


	//   ....[180]....
        /*0e64*/ 	.word	0x00020580


	//   ....[181]....
        /*0e68*/ 	.word	0x000205c0


	//   ....[182]....
        /*0e6c*/ 	.word	0x000205e0


	//   ....[183]....
        /*0e70*/ 	.word	0x00020620


	//   ....[184]....
        /*0e74*/ 	.word	0x00020640


	//   ....[185]....
        /*0e78*/ 	.word	0x00020680


	//   ....[186]....
        /*0e7c*/ 	.word	0x000206a0


	//   ....[187]....
        /*0e80*/ 	.word	0x000206e0


	//   ....[188]....
        /*0e84*/ 	.word	0x00020700


	//   ....[189]....
        /*0e88*/ 	.word	0x00020740


	//   ....[190]....
        /*0e8c*/ 	.word	0x00020760


	//   ....[191]....
        /*0e90*/ 	.word	0x000207a0


	//   ....[192]....
        /*0e94*/ 	.word	0x000207c0


	//   ....[193]....
        /*0e98*/ 	.word	0x00020800


	//   ....[194]....
        /*0e9c*/ 	.word	0x00020820


	//   ....[195]....
        /*0ea0*/ 	.word	0x00020830


	//   ....[196]....
        /*0ea4*/ 	.word	0x00020bf0


	//   ....[197]....
        /*0ea8*/ 	.word	0x00020c20


	//   ....[198]....
        /*0eac*/ 	.word	0x00020c90


	//   ....[199]....
        /*0eb0*/ 	.word	0x00020cc0


	//   ....[200]....
        /*0eb4*/ 	.word	0x00020cf0


	//   ....[201]....
        /*0eb8*/ 	.word	0x00020d20


	//   ....[202]....
        /*0ebc*/ 	.word	0x00020d50


	//   ....[203]....
        /*0ec0*/ 	.word	0x00020d80


	//   ....[204]....
        /*0ec4*/ 	.word	0x00020f20


	//   ....[205]....
        /*0ec8*/ 	.word	0x00020f50


	//   ....[206]....
        /*0ecc*/ 	.word	0x00020f80


	//   ....[207]....
        /*0ed0*/ 	.word	0x00020fb0


	//   ....[208]....
        /*0ed4*/ 	.word	0x00020fe0


	//   ....[209]....
        /*0ed8*/ 	.word	0x00021010


	//   ....[210]....
        /*0edc*/ 	.word	0x000210d0


	//   ....[211]....
        /*0ee0*/ 	.word	0x000210f0


	//   ....[212]....
        /*0ee4*/ 	.word	0x00021110


	//   ....[213]....
        /*0ee8*/ 	.word	0x00021170


	//   ....[214]....
        /*0eec*/ 	.word	0x00021ba0


	//   ....[215]....
        /*0ef0*/ 	.word	0x00021ee0


	//   ....[216]....
        /*0ef4*/ 	.word	0x00021f70


	//   ....[217]....
        /*0ef8*/ 	.word	0x00022000


	//   ....[218]....
        /*0efc*/ 	.word	0x00022090


	//   ....[219]....
        /*0f00*/ 	.word	0x00022170


	//   ....[220]....
        /*0f04*/ 	.word	0x00022200


	//   ....[221]....
        /*0f08*/ 	.word	0x000222a0


	//   ....[222]....
        /*0f0c*/ 	.word	0x00022330


	//   ....[223]....
        /*0f10*/ 	.word	0x00022420


	//   ....[224]....
        /*0f14*/ 	.word	0x000224b0


	//   ....[225]....
        /*0f18*/ 	.word	0x00022550


	//   ....[226]....
        /*0f1c*/ 	.word	0x000225e0


	//   ....[227]....
        /*0f20*/ 	.word	0x00022720


	//   ....[228]....
        /*0f24*/ 	.word	0x000227d0


	//   ....[229]....
        /*0f28*/ 	.word	0x00022860


	//   ....[230]....
        /*0f2c*/ 	.word	0x000228b0


	//   ....[231]....
        /*0f30*/ 	.word	0x00022900


	//   ....[232]....
        /*0f34*/ 	.word	0x00022990


	//   ....[233]....
        /*0f38*/ 	.word	0x00022a20


	//   ....[234]....
        /*0f3c*/ 	.word	0x00022a70


	//   ....[235]....
        /*0f40*/ 	.word	0x00022ac0


	//   ....[236]....
        /*0f44*/ 	.word	0x00022bb0


	//   ....[237]....
        /*0f48*/ 	.word	0x00022c60


	//   ....[238]....
        /*0f4c*/ 	.word	0x00022cb0


	//   ....[239]....
        /*0f50*/ 	.word	0x00022d00


	//   ....[240]....
        /*0f54*/ 	.word	0x00022e90


	//   ....[241]....
        /*0f58*/ 	.word	0x00022ff0


	//   ....[242]....
        /*0f5c*/ 	.word	0x00023070


	//   ....[243]....
        /*0f60*/ 	.word	0x000230c0


	//   ....[244]....
        /*0f64*/ 	.word	0x00023420


	//   ....[245]....
        /*0f68*/ 	.word	0x00023480


	//   ....[246]....
        /*0f6c*/ 	.word	0x00023540


	//   ....[247]....
        /*0f70*/ 	.word	0x000235b0


	//   ....[248]....
        /*0f74*/ 	.word	0x00023610


	//   ....[249]....
        /*0f78*/ 	.word	0x000236c0


	//   ....[250]....
        /*0f7c*/ 	.word	0x00023720


	//   ....[251]....
        /*0f80*/ 	.word	0x000237b0


	//   ....[252]....
        /*0f84*/ 	.word	0x00023830


	//   ....[253]....
        /*0f88*/ 	.word	0x00023880


	//   ....[254]....
        /*0f8c*/ 	.word	0x00023910


	//   ....[255]....
        /*0f90*/ 	.word	0x000239a0


	//   ....[0]....
        /*0f94*/ 	.word	0x00023a40


	//   ....[1]....
        /*0f98*/ 	.word	0x00023ae0


	//   ....[2]....
        /*0f9c*/ 	.word	0x00023b40


	//   ....[3]....
        /*0fa0*/ 	.word	0x00023bb0


	//   ....[4]....
        /*0fa4*/ 	.word	0x00023c10


	//   ....[5]....
        /*0fa8*/ 	.word	0x00023c80


	//   ....[6]....
        /*0fac*/ 	.word	0x00023d40


	//   ....[7]....
        /*0fb0*/ 	.word	0x00023da0


	//   ....[8]....
        /*0fb4*/ 	.word	0x00023e60


	//   ....[9]....
        /*0fb8*/ 	.word	0x00024140


	//   ....[10]....
        /*0fbc*/ 	.word	0x00024230


	//   ....[11]....
        /*0fc0*/ 	.word	0x000242d0


	//   ....[12]....
        /*0fc4*/ 	.word	0x00024330


	//   ....[13]....
        /*0fc8*/ 	.word	0x00024420


	//   ....[14]....
        /*0fcc*/ 	.word	0x00024490


	//   ....[15]....
        /*0fd0*/ 	.word	0x00024580


	//   ....[16]....
        /*0fd4*/ 	.word	0x000245f0


	//   ....[17]....
        /*0fd8*/ 	.word	0x000246e0


	//   ....[18]....
        /*0fdc*/ 	.word	0x00024750


	//   ....[19]....
        /*0fe0*/ 	.word	0x00024840


	//   ....[20]....
        /*0fe4*/ 	.word	0x000248b0


	//   ....[21]....
        /*0fe8*/ 	.word	0x000249a0


	//   ....[22]....
        /*0fec*/ 	.word	0x00024a10


	//   ....[23]....
        /*0ff0*/ 	.word	0x00024b00


	//   ....[24]....
        /*0ff4*/ 	.word	0x00024b70


	//   ....[25]....
        /*0ff8*/ 	.word	0x00024c10


	//   ....[26]....
        /*0ffc*/ 	.word	0x00024d10


	//   ....[27]....
        /*1000*/ 	.word	0x00024d70


	//   ....[28]....
        /*1004*/ 	.word	0x00024dd0


	//   ....[29]....
        /*1008*/ 	.word	0x00024ec0


	//   ....[30]....
        /*100c*/ 	.word	0x00024f20


	//   ....[31]....
        /*1010*/ 	.word	0x00025020


	//   ....[32]....
        /*1014*/ 	.word	0x00025080


	//   ....[33]....
        /*1018*/ 	.word	0x00025180


	//   ....[34]....
        /*101c*/ 	.word	0x000251e0


	//   ....[35]....
        /*1020*/ 	.word	0x000252e0


	//   ....[36]....
        /*1024*/ 	.word	0x00025340


	//   ....[37]....
        /*1028*/ 	.word	0x00025440


	//   ....[38]....
        /*102c*/ 	.word	0x000254a0


	//   ....[39]....
        /*1030*/ 	.word	0x000255a0


	//   ....[40]....
        /*1034*/ 	.word	0x00025600


	//   ....[41]....
        /*1038*/ 	.word	0x000256b0


	//   ....[42]....
        /*103c*/ 	.word	0x00025770


	//   ....[43]....
        /*1040*/ 	.word	0x00025850


	//   ....[44]....
        /*1044*/ 	.word	0x000258b0


	//   ....[45]....
        /*1048*/ 	.word	0x00025990


	//   ....[46]....
        /*104c*/ 	.word	0x000259f0


	//   ....[47]....
        /*1050*/ 	.word	0x00025ac0


	//   ....[48]....
        /*1054*/ 	.word	0x00025b20


	//   ....[49]....
        /*1058*/ 	.word	0x00025be0


	//   ....[50]....
        /*105c*/ 	.word	0x00025d20


	//   ....[51]....
        /*1060*/ 	.word	0x00025dd0


	//   ....[52]....
        /*1064*/ 	.word	0x00025e40


	//   ....[53]....
        /*1068*/ 	.word	0x00025f10


	//   ....[54]....
        /*106c*/ 	.word	0x00025f70


	//   ....[55]....
        /*1070*/ 	.word	0x00026020


	//   ....[56]....
        /*1074*/ 	.word	0x00026080


	//   ....[57]....
        /*1078*/ 	.word	0x00026130


	//   ....[58]....
        /*107c*/ 	.word	0x00026190


	//   ....[59]....
        /*1080*/ 	.word	0x00026240


	//   ....[60]....
        /*1084*/ 	.word	0x000262a0


	//   ....[61]....
        /*1088*/ 	.word	0x00026350


	//   ....[62]....
        /*108c*/ 	.word	0x000263b0


	//   ....[63]....
        /*1090*/ 	.word	0x00026460


	//   ....[64]....
        /*1094*/ 	.word	0x000264c0


	//   ....[65]....
        /*1098*/ 	.word	0x00026570


	//   ....[66]....
        /*109c*/ 	.word	0x00026660


	//   ....[67]....
        /*10a0*/ 	.word	0x00026710


	//   ....[68]....
        /*10a4*/ 	.word	0x00026770


	//   ....[69]....
        /*10a8*/ 	.word	0x00026830


	//   ....[70]....
        /*10ac*/ 	.word	0x00026890


	//   ....[71]....
        /*10b0*/ 	.word	0x00026950


	//   ....[72]....
        /*10b4*/ 	.word	0x000269b0


	//   ....[73]....
        /*10b8*/ 	.word	0x00026a70


	//   ....[74]....
        /*10bc*/ 	.word	0x00026ad0


	//   ....[75]....
        /*10c0*/ 	.word	0x00026b90


	//   ....[76]....
        /*10c4*/ 	.word	0x00026bf0


	//   ....[77]....
        /*10c8*/ 	.word	0x00026cb0


	//   ....[78]....
        /*10cc*/ 	.word	0x00026d10


	//   ....[79]....
        /*10d0*/ 	.word	0x00026dd0


	//   ....[80]....
        /*10d4*/ 	.word	0x00026e30


	//   ....[81]....
        /*10d8*/ 	.word	0x00026ee0


	//   ....[82]....
        /*10dc*/ 	.word	0x00026fd0


	//   ....[83]....
        /*10e0*/ 	.word	0x00027090


	//   ....[84]....
        /*10e4*/ 	.word	0x000270f0


	//   ....[85]....
        /*10e8*/ 	.word	0x000271a0


	//   ....[86]....
        /*10ec*/ 	.word	0x00027200


	//   ....[87]....
        /*10f0*/ 	.word	0x000272b0


	//   ....[88]....
        /*10f4*/ 	.word	0x00027310


	//   ....[89]....
        /*10f8*/ 	.word	0x000273c0


	//   ....[90]....
        /*10fc*/ 	.word	0x00027420


	//   ....[91]....
        /*1100*/ 	.word	0x000274d0


	//   ....[92]....
        /*1104*/ 	.word	0x00027530


	//   ....[93]....
        /*1108*/ 	.word	0x000275e0


	//   ....[94]....
        /*110c*/ 	.word	0x00027640


	//   ....[95]....
        /*1110*/ 	.word	0x000276f0


	//   ....[96]....
        /*1114*/ 	.word	0x00027750


	//   ....[97]....
        /*1118*/ 	.word	0x000277f0


	//   ....[98]....
        /*111c*/ 	.word	0x00027880


	//   ....[99]....
        /*1120*/ 	.word	0x00027920


	//   ....[100]....
        /*1124*/ 	.word	0x00027a90


	//   ....[101]....
        /*1128*/ 	.word	0x00027b00


	//   ....[102]....
        /*112c*/ 	.word	0x00027b70


	//   ....[103]....
        /*1130*/ 	.word	0x00027be0


	//   ....[104]....
        /*1134*/ 	.word	0x00027c50


	//   ....[105]....
        /*1138*/ 	.word	0x00027cd0


	//   ....[106]....
        /*113c*/ 	.word	0x00027d50


	//   ....[107]....
        /*1140*/ 	.word	0x00027de0


	//   ....[108]....
        /*1144*/ 	.word	0x00027e50


	//   ....[109]....
        /*1148*/ 	.word	0x00027ec0


	//   ....[110]....
        /*114c*/ 	.word	0x00027f30


	//   ....[111]....
        /*1150*/ 	.word	0x00027fb0


	//   ....[112]....
        /*1154*/ 	.word	0x00028020


	//   ....[113]....
        /*1158*/ 	.word	0x000280d0


	//   ....[114]....
        /*115c*/ 	.word	0x00028120


	//   ....[115]....
        /*1160*/ 	.word	0x000281b0


	//   ....[116]....
        /*1164*/ 	.word	0x000282e0


	//----- nvinfo : EIATTR_REG_RECONFIG
	.align		4
.L_233:
        /*1168*/ 	.byte	0x01, 0x54
	.zero		2


	//----- nvinfo : EIATTR_SYSCALL_OFFSETS
	.align		4
        /*116c*/ 	.byte	0x04, 0x46
        /*116e*/ 	.short	(.L_235 - .L_234)


	//   ....[0]....
.L_234:
        /*1170*/ 	.word	0x00001e90


	//   ....[1]....
        /*1174*/ 	.word	0x00001fe0


	//   ....[2]....
        /*1178*/ 	.word	0x00006b60


	//   ....[3]....
        /*117c*/ 	.word	0x00006e80


	//   ....[4]....
        /*1180*/ 	.word	0x0001d300


	//   ....[5]....
        /*1184*/ 	.word	0x0001d450


	//   ....[6]....
        /*1188*/ 	.word	0x0001d540


	//   ....[7]....
        /*118c*/ 	.word	0x0001e4a0


	//----- nvinfo : EIATTR_MBARRIER_INSTR_OFFSETS
	.align		4
.L_235:
        /*1190*/ 	.byte	0x04, 0x39
        /*1192*/ 	.short	(.L_237 - .L_236)


	//   ....[0]....
.L_236:
        /*1194*/ 	.word	0x00000270
        /*1198*/ 	.word	0x000000ff
        /*119c*/ 	.word	0x00016800
        /*11a0*/ 	.short	0x0100
        /*11a2*/ 	.byte	0x08
	.zero		1


	//   ....[1]....
        /*11a4*/ 	.word	0x00000280
        /*11a8*/ 	.word	0x000000ff
        /*11ac*/ 	.word	0x00016820
        /*11b0*/ 	.short	0x0100
        /*11b2*/ 	.byte	0x08
	.zero		1


	//   ....[2]....
        /*11b4*/ 	.word	0x00000370
        /*11b8*/ 	.word	0x000000ff
        /*11bc*/ 	.word	0x00016830
        /*11c0*/ 	.short	0x0100
        /*11c2*/ 	.byte	0x08
	.zero		1


	//   ....[3]....
        /*11c4*/ 	.word	0x00000380
        /*11c8*/ 	.word	0x000000ff
        /*11cc*/ 	.word	0x00016840
        /*11d0*/ 	.short	0x0100
        /*11d2*/ 	.byte	0x08
	.zero		1


	//   ....[4]....
        /*11d4*/ 	.word	0x00000390
        /*11d8*/ 	.word	0x000000ff
        /*11dc*/ 	.word	0x00016838
        /*11e0*/ 	.short	0x0100
        /*11e2*/ 	.byte	0x08
	.zero		1


	//   ....[5]....
        /*11e4*/ 	.word	0x000003a0
        /*11e8*/ 	.word	0x000000ff
        /*11ec*/ 	.word	0x00016848
        /*11f0*/ 	.short	0x0100
        /*11f2*/ 	.byte	0x08
	.zero		1


	//   ....[6]....
        /*11f4*/ 	.word	0x000004d0
        /*11f8*/ 	.word	0x000000ff
        /*11fc*/ 	.word	0x00016850
        /*1200*/ 	.short	0x0100
        /*1202*/ 	.byte	0x08
	.zero		1


	//   ....[7]....
        /*1204*/ 	.word	0x000004e0
        /*1208*/ 	.word	0x000000ff
        /*120c*/ 	.word	0x00016860
        /*1210*/ 	.short	0x0100
        /*1212*/ 	.byte	0x08
	.zero		1


	//   ....[8]....
        /*1214*/ 	.word	0x000004f0
        /*1218*/ 	.word	0x000000ff
        /*121c*/ 	.word	0x00016858
        /*1220*/ 	.short	0x0100
        /*1222*/ 	.byte	0x08
	.zero		1


	//   ....[9]....
        /*1224*/ 	.word	0x00000500
        /*1228*/ 	.word	0x000000ff
        /*122c*/ 	.word	0x00016868
        /*1230*/ 	.short	0x0100
        /*1232*/ 	.byte	0x08
	.zero		1


	//   ....[10]....
        /*1234*/ 	.word	0x000005f0
        /*1238*/ 	.word	0x000000ff
        /*123c*/ 	.word	0x00016870
        /*1240*/ 	.short	0x0100
        /*1242*/ 	.byte	0x06
	.zero		1


	//   ....[11]....
        /*1244*/ 	.word	0x00000600
        /*1248*/ 	.word	0x000000ff
        /*124c*/ 	.word	0x00016880
        /*1250*/ 	.short	0x0100
        /*1252*/ 	.byte	0x06
	.zero		1


	//   ....[12]....
        /*1254*/ 	.word	0x00000610
        /*1258*/ 	.word	0x000000ff
        /*125c*/ 	.word	0x00016878
        /*1260*/ 	.short	0x0100
        /*1262*/ 	.byte	0x06
	.zero		1


	//   ....[13]....
        /*1264*/ 	.word	0x00000620
        /*1268*/ 	.word	0x000000ff
        /*126c*/ 	.word	0x00016888
        /*1270*/ 	.short	0x0100
        /*1272*/ 	.byte	0x06
	.zero		1


	//   ....[14]....
        /*1274*/ 	.word	0x00000750
        /*1278*/ 	.word	0x000000ff
        /*127c*/ 	.word	0x00016890
        /*1280*/ 	.short	0x0100
        /*1282*/ 	.byte	0x08
	.zero		1


	//   ....[15]....
        /*1284*/ 	.word	0x00000760
        /*1288*/ 	.word	0x000000ff
        /*128c*/ 	.word	0x000168a0
        /*1290*/ 	.short	0x0100
        /*1292*/ 	.byte	0x08
	.zero		1


	//   ....[16]....
        /*1294*/ 	.word	0x00000770
        /*1298*/ 	.word	0x000000ff
        /*129c*/ 	.word	0x00016898
        /*12a0*/ 	.short	0x0100
        /*12a2*/ 	.byte	0x08
	.zero		1


	//   ....[17]....
        /*12a4*/ 	.word	0x00000780
        /*12a8*/ 	.word	0x000000ff
        /*12ac*/ 	.word	0x000168a8
        /*12b0*/ 	.short	0x0100
        /*12b2*/ 	.byte	0x08
	.zero		1


	//   ....[18]....
        /*12b4*/ 	.word	0x000008b0
        /*12b8*/ 	.word	0x000000ff
        /*12bc*/ 	.word	0x000168b0
        /*12c0*/ 	.short	0x0100
        /*12c2*/ 	.byte	0x08
	.zero		1


	//   ....[19]....
        /*12c4*/ 	.word	0x000008c0
        /*12c8*/ 	.word	0x000000ff
        /*12cc*/ 	.word	0x000168c0
        /*12d0*/ 	.short	0x0100
        /*12d2*/ 	.byte	0x08
	.zero		1


	//   ....[20]....
        /*12d4*/ 	.word	0x000008d0
        /*12d8*/ 	.word	0x000000ff
        /*12dc*/ 	.word	0x000168b8
        /*12e0*/ 	.short	0x0100
        /*12e2*/ 	.byte	0x08
	.zero		1


	//   ....[21]....
        /*12e4*/ 	.word	0x000008e0
        /*12e8*/ 	.word	0x000000ff
        /*12ec*/ 	.word	0x000168c8
        /*12f0*/ 	.short	0x0100
        /*12f2*/ 	.byte	0x08
	.zero		1


	//   ....[22]....
        /*12f4*/ 	.word	0x00003140
        /*12f8*/ 	.word	0x00000045
        /*12fc*/ 	.word	0x00016890
        /*1300*/ 	.short	0x010a
        /*1302*/ 	.byte	0x3f
	.zero		1


	//   ....[23]....
        /*1304*/ 	.word	0x00004560
        /*1308*/ 	.word	0x00000045
        /*130c*/ 	.word	0x00016890
        /*1310*/ 	.short	0x010a
        /*1312*/ 	.byte	0x3f
	.zero		1


	//   ....[24]....
        /*1314*/ 	.word	0x00005610
        /*1318*/ 	.word	0x00000045
        /*131c*/ 	.word	0x00016890
        /*1320*/ 	.short	0x010a
        /*1322*/ 	.byte	0x3f
	.zero		1


	//   ....[25]....
        /*1324*/ 	.word	0x00005b20
        /*1328*/ 	.word	0x00000008
        /*132c*/ 	.word	0x00000000
        /*1330*/ 	.short	0x0101
        /*1332*/ 	.byte	0x3f
	.zero		1


	//   ....[26]....
        /*1334*/ 	.word	0x00005b60
        /*1338*/ 	.word	0x00000045
        /*133c*/ 	.word	0x000168b0
        /*1340*/ 	.short	0x010a
        /*1342*/ 	.byte	0x3f
	.zero		1


	//   ....[27]....
        /*1344*/ 	.word	0x00005ff0
        /*1348*/ 	.word	0x00000045
        /*134c*/ 	.word	0x00000000
        /*1350*/ 	.short	0x0101
        /*1352*/ 	.byte	0x3f
	.zero		1


	//   ....[28]....
        /*1354*/ 	.word	0x00006c00
        /*1358*/ 	.word	0x00000002
        /*135c*/ 	.word	0x00016800
        /*1360*/ 	.short	0x010a
        /*1362*/ 	.byte	0x3f
	.zero		1


	//   ....[29]....
        /*1364*/ 	.word	0x00006c50
        /*1368*/ 	.word	0x00000002
        /*136c*/ 	.word	0x00016800
        /*1370*/ 	.short	0x010a
        /*1372*/ 	.byte	0x3f
	.zero		1


	//   ....[30]....
        /*1374*/ 	.word	0x00007860
        /*1378*/ 	.word	0x00000002
        /*137c*/ 	.word	0x00016800
        /*1380*/ 	.short	0x010a
        /*1382*/ 	.byte	0x3f
	.zero		1


	//   ....[31]....
        /*1384*/ 	.word	0x00008d40
        /*1388*/ 	.word	0x00000002
        /*138c*/ 	.word	0x00016800
        /*1390*/ 	.short	0x010a
        /*1392*/ 	.byte	0x3f
	.zero		1


	//   ....[32]....
        /*1394*/ 	.word	0x00009c00
        /*1398*/ 	.word	0x00000000
        /*139c*/ 	.word	0x00016830
        /*13a0*/ 	.short	0x010a
        /*13a2*/ 	.byte	0x3f
	.zero		1


	//   ....[33]....
        /*13a4*/ 	.word	0x00009cb0
        /*13a8*/ 	.word	0x00000000
        /*13ac*/ 	.word	0x00016830
        /*13b0*/ 	.short	0x010a
        /*13b2*/ 	.byte	0x3f
	.zero		1


	//   ....[34]....
        /*13b4*/ 	.word	0x0000a650
        /*13b8*/ 	.word	0x00000004
        /*13bc*/ 	.word	0x00000000
        /*13c0*/ 	.short	0x0101
        /*13c2*/ 	.byte	0x3f
	.zero		1


	//   ....[35]....
        /*13c4*/ 	.word	0x0000d750
        /*13c8*/ 	.word	0x00000009
        /*13cc*/ 	.word	0x00016830
        /*13d0*/ 	.short	0x010a
        /*13d2*/ 	.byte	0x3f
	.zero		1


	//   ....[36]....
        /*13d4*/ 	.word	0x0000d7a0
        /*13d8*/ 	.word	0x00000009
        /*13dc*/ 	.word	0x00016830
        /*13e0*/ 	.short	0x010a
        /*13e2*/ 	.byte	0x3f
	.zero		1


	//   ....[37]....
        /*13e4*/ 	.word	0x0000dac0
        /*13e8*/ 	.word	0x00000009
        /*13ec*/ 	.word	0x00016850
        /*13f0*/ 	.short	0x010a
        /*13f2*/ 	.byte	0x3f
	.zero		1


	//   ....[38]....
        /*13f4*/ 	.word	0x0000db00
        /*13f8*/ 	.word	0x00000009
        /*13fc*/ 	.word	0x00016850
        /*1400*/ 	.short	0x010a
        /*1402*/ 	.byte	0x3f
	.zero		1


	//   ....[39]....
        /*1404*/ 	.word	0x0000e640
        /*1408*/ 	.word	0x00000038
        /*140c*/ 	.word	0x00000000
        /*1410*/ 	.short	0x0101
        /*1412*/ 	.byte	0x3f
	.zero		1


	//   ....[40]....
        /*1414*/ 	.word	0x00010a50
        /*1418*/ 	.word	0x00000013
        /*141c*/ 	.word	0x00000000
        /*1420*/ 	.short	0x0101
        /*1422*/ 	.byte	0x3f
	.zero		1


	//   ....[41]....
        /*1424*/ 	.word	0x00011250
        /*1428*/ 	.word	0x00000009
        /*142c*/ 	.word	0x00016830
        /*1430*/ 	.short	0x010a
        /*1432*/ 	.byte	0x3f
	.zero		1


	//   ....[42]....
        /*1434*/ 	.word	0x000112a0
        /*1438*/ 	.word	0x00000009
        /*143c*/ 	.word	0x00016830
        /*1440*/ 	.short	0x010a
        /*1442*/ 	.byte	0x3f
	.zero		1


	//   ....[43]....
        /*1444*/ 	.word	0x000115f0
        /*1448*/ 	.word	0x00000009
        /*144c*/ 	.word	0x00016850
        /*1450*/ 	.short	0x010a
        /*1452*/ 	.byte	0x3f
	.zero		1


	//   ....[44]....
        /*1454*/ 	.word	0x00011630
        /*1458*/ 	.word	0x00000009
        /*145c*/ 	.word	0x00016850
        /*1460*/ 	.short	0x010a
        /*1462*/ 	.byte	0x3f
	.zero		1


	//   ....[45]....
        /*1464*/ 	.word	0x00011b90
        /*1468*/ 	.word	0x0000000c
        /*146c*/ 	.word	0x00000000
        /*1470*/ 	.short	0x0101
        /*1472*/ 	.byte	0x3f
	.zero		1


	//   ....[46]....
        /*1474*/ 	.word	0x000134f0
        /*1478*/ 	.word	0x0000000f
        /*147c*/ 	.word	0x00000000
        /*1480*/ 	.short	0x0101
        /*1482*/ 	.byte	0x3f
	.zero		1


	//   ....[47]....
        /*1484*/ 	.word	0x00013a30
        /*1488*/ 	.word	0x00000009
        /*148c*/ 	.word	0x00016830
        /*1490*/ 	.short	0x010a
        /*1492*/ 	.byte	0x3f
	.zero		1


	//   ....[48]....
        /*1494*/ 	.word	0x00013a80
        /*1498*/ 	.word	0x00000009
        /*149c*/ 	.word	0x00016830
        /*14a0*/ 	.short	0x010a
        /*14a2*/ 	.byte	0x3f
	.zero		1


	//   ....[49]....
        /*14a4*/ 	.word	0x00013dd0
        /*14a8*/ 	.word	0x00000009
        /*14ac*/ 	.word	0x00016850
        /*14b0*/ 	.short	0x010a
        /*14b2*/ 	.byte	0x3f
	.zero		1


	//   ....[50]....
        /*14b4*/ 	.word	0x00013e10
        /*14b8*/ 	.word	0x00000009
        /*14bc*/ 	.word	0x00016850
        /*14c0*/ 	.short	0x010a
        /*14c2*/ 	.byte	0x3f
	.zero		1


	//   ....[51]....
        /*14c4*/ 	.word	0x000143e0
        /*14c8*/ 	.word	0x00000036
        /*14cc*/ 	.word	0x00000000
        /*14d0*/ 	.short	0x0101
        /*14d2*/ 	.byte	0x3f
	.zero		1


	//   ....[52]....
        /*14d4*/ 	.word	0x00016d60
        /*14d8*/ 	.word	0x0000000f
        /*14dc*/ 	.word	0x00000000
        /*14e0*/ 	.short	0x0101
        /*14e2*/ 	.byte	0x3f
	.zero		1


	//   ....[53]....
        /*14e4*/ 	.word	0x000171b0
        /*14e8*/ 	.word	0x0000000b
        /*14ec*/ 	.word	0x00016850
        /*14f0*/ 	.short	0x010a
        /*14f2*/ 	.byte	0x3f
	.zero		1


	//   ....[54]....
        /*14f4*/ 	.word	0x00017220
        /*14f8*/ 	.word	0x0000000b
        /*14fc*/ 	.word	0x00016850
        /*1500*/ 	.short	0x010a
        /*1502*/ 	.byte	0x3f
	.zero		1


	//   ....[55]....
        /*1504*/ 	.word	0x00017840
        /*1508*/ 	.word	0x00000002
        /*150c*/ 	.word	0x00000000
        /*1510*/ 	.short	0x0101
        /*1512*/ 	.byte	0x3f
	.zero		1


	//   ....[56]....
        /*1514*/ 	.word	0x00018870
        /*1518*/ 	.word	0x00000000
        /*151c*/ 	.word	0x00000000
        /*1520*/ 	.short	0x0101
        /*1522*/ 	.byte	0x3f
	.zero		1


	//   ....[57]....
        /*1524*/ 	.word	0x00018ec0
        /*1528*/ 	.word	0x00000008
        /*152c*/ 	.word	0x00000000
        /*1530*/ 	.short	0x0101
        /*1532*/ 	.byte	0x3f
	.zero		1


	//   ....[58]....
        /*1534*/ 	.word	0x0001be70
        /*1538*/ 	.word	0x00000010
        /*153c*/ 	.word	0x00016820
        /*1540*/ 	.short	0x010a
        /*1542*/ 	.byte	0x3f
	.zero		1


	//   ....[59]....
        /*1544*/ 	.word	0x0001bf30
        /*1548*/ 	.word	0x00000005
        /*154c*/ 	.word	0x000168a0
        /*1550*/ 	.short	0x010a
        /*1552*/ 	.byte	0x3f
	.zero		1


	//   ....[60]....
        /*1554*/ 	.word	0x0001c170
        /*1558*/ 	.word	0x00000005
        /*155c*/ 	.word	0x000168c0
        /*1560*/ 	.short	0x010a
        /*1562*/ 	.byte	0x3f
	.zero		1


	//   ....[61]....
        /*1564*/ 	.word	0x0001c500
        /*1568*/ 	.word	0x00000005
        /*156c*/ 	.word	0x000168a0
        /*1570*/ 	.short	0x010a
        /*1572*/ 	.byte	0x3f
	.zero		1


	//   ....[62]....
        /*1574*/ 	.word	0x0001c720
        /*1578*/ 	.word	0x00000005
        /*157c*/ 	.word	0x000168c0
        /*1580*/ 	.short	0x010a
        /*1582*/ 	.byte	0x3f
	.zero		1


	//   ....[63]....
        /*1584*/ 	.word	0x0001d9f0
        /*1588*/ 	.word	0x00000003
        /*158c*/ 	.word	0x00016840
        /*1590*/ 	.short	0x010a
        /*1592*/ 	.byte	0x3f
	.zero		1


	//   ....[64]....
        /*1594*/ 	.word	0x0001e180
        /*1598*/ 	.word	0x00000003
        /*159c*/ 	.word	0x00016830
        /*15a0*/ 	.short	0x0107
        /*15a2*/ 	.byte	0x3f
	.zero		1


	//   ....[65]....
        /*15a4*/ 	.word	0x0001e250
        /*15a8*/ 	.word	0x00000003
        /*15ac*/ 	.word	0x00016830
        /*15b0*/ 	.short	0x0101
        /*15b2*/ 	.byte	0x3f
	.zero		1


	//   ....[66]....
        /*15b4*/ 	.word	0x0001f0a0
        /*15b8*/ 	.word	0x00000010
        /*15bc*/ 	.word	0x00016800
        /*15c0*/ 	.short	0x0107
        /*15c2*/ 	.byte	0x3f
	.zero		1


	//   ....[67]....
        /*15c4*/ 	.word	0x0001f190
        /*15c8*/ 	.word	0x00000010
        /*15cc*/ 	.word	0x00016800
        /*15d0*/ 	.short	0x0101
        /*15d2*/ 	.byte	0x3f
	.zero		1


	//   ....[68]....
        /*15d4*/ 	.word	0x0001f1b0
        /*15d8*/ 	.word	0x00000010
        /*15dc*/ 	.word	0x00016820
        /*15e0*/ 	.short	0x010a
        /*15e2*/ 	.byte	0x3f
	.zero		1


	//   ....[69]....
        /*15e4*/ 	.word	0x0001f590
        /*15e8*/ 	.word	0x00000005
        /*15ec*/ 	.word	0x00016840
        /*15f0*/ 	.short	0x010a
        /*15f2*/ 	.byte	0x3f
	.zero		1


	//   ....[70]....
        /*15f4*/ 	.word	0x0001faa0
        /*15f8*/ 	.word	0x00000005
        /*15fc*/ 	.word	0x00016830
        /*1600*/ 	.short	0x0107
        /*1602*/ 	.byte	0x3f
	.zero		1


	//   ....[71]....
        /*1604*/ 	.word	0x0001fb60
        /*1608*/ 	.word	0x00000005
        /*160c*/ 	.word	0x00016830
        /*1610*/ 	.short	0x0101
        /*1612*/ 	.byte	0x3f
	.zero		1


	//   ....[72]....
        /*1614*/ 	.word	0x0001fbc0
        /*1618*/ 	.word	0x00000005
        /*161c*/ 	.word	0x00016860
        /*1620*/ 	.short	0x010a
        /*1622*/ 	.byte	0x3f
	.zero		1


	//   ....[73]....
        /*1624*/ 	.word	0x00020090
        /*1628*/ 	.word	0x00000005
        /*162c*/ 	.word	0x00016850
        /*1630*/ 	.short	0x0107
        /*1632*/ 	.byte	0x3f
	.zero		1


	//   ....[74]....
        /*1634*/ 	.word	0x00020210
        /*1638*/ 	.word	0x00000005
        /*163c*/ 	.word	0x00016850
        /*1640*/ 	.short	0x0101
        /*1642*/ 	.byte	0x3f
	.zero		1


	//   ....[75]....
        /*1644*/ 	.word	0x00020440
        /*1648*/ 	.word	0x00000000
        /*164c*/ 	.word	0x00016860
        /*1650*/ 	.short	0x010a
        /*1652*/ 	.byte	0x3f
	.zero		1


	//   ....[76]....
        /*1654*/ 	.word	0x000208e0
        /*1658*/ 	.word	0x00000000
        /*165c*/ 	.word	0x00016850
        /*1660*/ 	.short	0x0107
        /*1662*/ 	.byte	0x3f
	.zero		1


	//   ....[77]....
        /*1664*/ 	.word	0x000209c0
        /*1668*/ 	.word	0x00000000
        /*166c*/ 	.word	0x00016850
        /*1670*/ 	.short	0x0101
        /*1672*/ 	.byte	0x3f
	.zero		1


	//   ....[78]....
        /*1674*/ 	.word	0x00021b20
        /*1678*/ 	.word	0x00000005
        /*167c*/ 	.word	0x00016820
        /*1680*/ 	.short	0x010a
        /*1682*/ 	.byte	0x3f
	.zero		1


	//   ....[79]....
        /*1684*/ 	.word	0x00021cc0
        /*1688*/ 	.word	0x00000003
        /*168c*/ 	.word	0x00016840
        /*1690*/ 	.short	0x010a
        /*1692*/ 	.byte	0x3f
	.zero		1


	//   ....[80]....
        /*1694*/ 	.word	0x00021d50
        /*1698*/ 	.word	0x00000005
        /*169c*/ 	.word	0x00016840
        /*16a0*/ 	.short	0x010a
        /*16a2*/ 	.byte	0x3f
	.zero		1


	//   ....[81]....
        /*16a4*/ 	.word	0x00021d90
        /*16a8*/ 	.word	0x00000003
        /*16ac*/ 	.word	0x00016860
        /*16b0*/ 	.short	0x010a
        /*16b2*/ 	.byte	0x3f
	.zero		1


	//   ....[82]....
        /*16b4*/ 	.word	0x00021dd0
        /*16b8*/ 	.word	0x00000005
        /*16bc*/ 	.word	0x00016860
        /*16c0*/ 	.short	0x010a
        /*16c2*/ 	.byte	0x3f
	.zero		1


	//   ....[83]....
        /*16c4*/ 	.word	0x00021e30
        /*16c8*/ 	.word	0x00000045
        /*16cc*/ 	.word	0x00016890
        /*16d0*/ 	.short	0x010a
        /*16d2*/ 	.byte	0x3f
	.zero		1


	//   ....[84]....
        /*16d4*/ 	.word	0x000220c0
        /*16d8*/ 	.word	0x00000045
        /*16dc*/ 	.word	0x00016890
        /*16e0*/ 	.short	0x010a
        /*16e2*/ 	.byte	0x3f
	.zero		1


	//   ....[85]....
        /*16e4*/ 	.word	0x00022370
        /*16e8*/ 	.word	0x00000045
        /*16ec*/ 	.word	0x00016890
        /*16f0*/ 	.short	0x010a
        /*16f2*/ 	.byte	0x3f
	.zero		1


	//   ....[86]....
        /*16f4*/ 	.word	0x00022620
        /*16f8*/ 	.word	0x00000045
        /*16fc*/ 	.word	0x000168b0
        /*1700*/ 	.short	0x010a
        /*1702*/ 	.byte	0x3f
	.zero		1


	//   ....[87]....
        /*1704*/ 	.word	0x00022af0
        /*1708*/ 	.word	0x00000002
        /*170c*/ 	.word	0x00016800
        /*1710*/ 	.short	0x010a
        /*1712*/ 	.byte	0x3f
	.zero		1


	//   ....[88]....
        /*1714*/ 	.word	0x000230f0
        /*1718*/ 	.word	0x00000002
        /*171c*/ 	.word	0x00016800
        /*1720*/ 	.short	0x010a
        /*1722*/ 	.byte	0x3f
	.zero		1


	//   ....[89]....
        /*1724*/ 	.word	0x00023140
        /*1728*/ 	.word	0x00000000
        /*172c*/ 	.word	0x00016830
        /*1730*/ 	.short	0x010a
        /*1732*/ 	.byte	0x3f
	.zero		1


	//   ....[90]....
        /*1734*/ 	.word	0x00023190
        /*1738*/ 	.word	0x00000009
        /*173c*/ 	.word	0x00016830
        /*1740*/ 	.short	0x010a
        /*1742*/ 	.byte	0x3f
	.zero		1


	//   ....[91]....
        /*1744*/ 	.word	0x000231e0
        /*1748*/ 	.word	0x00000009
        /*174c*/ 	.word	0x00016850
        /*1750*/ 	.short	0x010a
        /*1752*/ 	.byte	0x3f
	.zero		1


	//   ....[92]....
        /*1754*/ 	.word	0x00023230
        /*1758*/ 	.word	0x00000009
        /*175c*/ 	.word	0x00016830
        /*1760*/ 	.short	0x010a
        /*1762*/ 	.byte	0x3f
	.zero		1


	//   ....[93]....
        /*1764*/ 	.word	0x00023280
        /*1768*/ 	.word	0x00000009
        /*176c*/ 	.word	0x00016850
        /*1770*/ 	.short	0x010a
        /*1772*/ 	.byte	0x3f
	.zero		1


	//   ....[94]....
        /*1774*/ 	.word	0x000232d0
        /*1778*/ 	.word	0x00000009
        /*177c*/ 	.word	0x00016830
        /*1780*/ 	.short	0x010a
        /*1782*/ 	.byte	0x3f
	.zero		1


	//   ....[95]....
        /*1784*/ 	.word	0x00023320
        /*1788*/ 	.word	0x00000009
        /*178c*/ 	.word	0x00016850
        /*1790*/ 	.short	0x010a
        /*1792*/ 	.byte	0x3f
	.zero		1


	//   ....[96]....
        /*1794*/ 	.word	0x00023370
        /*1798*/ 	.word	0x0000000b
        /*179c*/ 	.word	0x00016850
        /*17a0*/ 	.short	0x010a
        /*17a2*/ 	.byte	0x3f
	.zero		1


	//   ....[97]....
        /*17a4*/ 	.word	0x00023f20
        /*17a8*/ 	.word	0x00000010
        /*17ac*/ 	.word	0x00016820
        /*17b0*/ 	.short	0x010a
        /*17b2*/ 	.byte	0x3f
	.zero		1


	//   ....[98]....
        /*17b4*/ 	.word	0x00023f70
        /*17b8*/ 	.word	0x00000005
        /*17bc*/ 	.word	0x000168a0
        /*17c0*/ 	.short	0x010a
        /*17c2*/ 	.byte	0x3f
	.zero		1


	//   ....[99]....
        /*17c4*/ 	.word	0x00023fc0
        /*17c8*/ 	.word	0x00000005
        /*17cc*/ 	.word	0x000168c0
        /*17d0*/ 	.short	0x010a
        /*17d2*/ 	.byte	0x3f
	.zero		1


	//   ....[100]....
        /*17d4*/ 	.word	0x00024010
        /*17d8*/ 	.word	0x00000005
        /*17dc*/ 	.word	0x000168a0
        /*17e0*/ 	.short	0x010a
        /*17e2*/ 	.byte	0x3f
	.zero		1


	//   ....[101]....
        /*17e4*/ 	.word	0x00024060
        /*17e8*/ 	.word	0x00000005
        /*17ec*/ 	.word	0x000168c0
        /*17f0*/ 	.short	0x010a
        /*17f2*/ 	.byte	0x3f
	.zero		1


	//   ....[102]....
        /*17f4*/ 	.word	0x00024180
        /*17f8*/ 	.word	0x00000003
        /*17fc*/ 	.word	0x00016840
        /*1800*/ 	.short	0x010a
        /*1802*/ 	.byte	0x3f
	.zero		1


	//   ....[103]....
        /*1804*/ 	.word	0x00025c20
        /*1808*/ 	.word	0x00000010
        /*180c*/ 	.word	0x00016820
        /*1810*/ 	.short	0x010a
        /*1812*/ 	.byte	0x3f
	.zero		1


	//   ....[104]....
        /*1814*/ 	.word	0x00025c70
        /*1818*/ 	.word	0x00000005
        /*181c*/ 	.word	0x00016840
        /*1820*/ 	.short	0x010a
        /*1822*/ 	.byte	0x3f
	.zero		1


	//   ....[105]....
        /*1824*/ 	.word	0x000265b0
        /*1828*/ 	.word	0x00000005
        /*182c*/ 	.word	0x00016860
        /*1830*/ 	.short	0x010a
        /*1832*/ 	.byte	0x3f
	.zero		1


	//   ....[106]....
        /*1834*/ 	.word	0x00026f20
        /*1838*/ 	.word	0x00000000
        /*183c*/ 	.word	0x00016860
        /*1840*/ 	.short	0x010a
        /*1842*/ 	.byte	0x3f
	.zero		1


	//   ....[107]....
        /*1844*/ 	.word	0x00028200
        /*1848*/ 	.word	0x00000005
        /*184c*/ 	.word	0x00016820
        /*1850*/ 	.short	0x010a
        /*1852*/ 	.byte	0x3f
	.zero		1


	//   ....[108]....
        /*1854*/ 	.word	0x000283a0
        /*1858*/ 	.word	0x00000003
        /*185c*/ 	.word	0x00016840
        /*1860*/ 	.short	0x010a
        /*1862*/ 	.byte	0x3f
	.zero		1


	//   ....[109]....
        /*1864*/ 	.word	0x000283f0
        /*1868*/ 	.word	0x00000005
        /*186c*/ 	.word	0x00016840
        /*1870*/ 	.short	0x010a
        /*1872*/ 	.byte	0x3f
	.zero		1


	//   ....[110]....
        /*1874*/ 	.word	0x00028440
        /*1878*/ 	.word	0x00000003
        /*187c*/ 	.word	0x00016860
        /*1880*/ 	.short	0x010a
        /*1882*/ 	.byte	0x3f
	.zero		1


	//----- nvinfo : EIATTR_NUM_MBARRIERS
	.align		4
.L_237:
        /*1884*/ 	.byte	0x03, 0x38
        /*1886*/ 	.short	0x0016


	//----- nvinfo : EIATTR_EXIT_INSTR_OFFSETS
	.align		4
        /*1888*/ 	.byte	0x04, 0x1c
        /*188a*/ 	.short	(.L_239 - .L_238)


	//   ....[0]....
.L_238:
        /*188c*/ 	.word	0x00021e20


	//----- nvinfo : EIATTR_MAX_THREADS
	.align		4
.L_239:
        /*1890*/ 	.byte	0x04, 0x05
        /*1892*/ 	.short	(.L_241 - .L_240)
.L_240:
        /*1894*/ 	.word	0x00000200
        /*1898*/ 	.word	0x00000001
        /*189c*/ 	.word	0x00000001


	//----- nvinfo : EIATTR_CRS_STACK_SIZE
	.align		4
.L_241:
        /*18a0*/ 	.byte	0x04, 0x1e
        /*18a2*/ 	.short	(.L_243 - .L_242)
.L_242:
        /*18a4*/ 	.word	0x00000000


	//----- nvinfo : EIATTR_CBANK_PARAM_SIZE
	.align		4
.L_243:
        /*18a8*/ 	.byte	0x03, 0x19
        /*18aa*/ 	.short	0x0af0


	//----- nvinfo : EIATTR_PARAM_CBANK
	.align		4
        /*18ac*/ 	.byte	0x04, 0x0a
        /*18ae*/ 	.short	(.L_245 - .L_244)
	.align		4
.L_244:
        /*18b0*/ 	.word	index@(.nv.constant0._ZN7cutlass13device_kernelIN5flash11enable_sm90INS1_16FlashAttnFwdSm90INS1_25CollectiveMainloopFwdSm90ILi2EN4cute5tupleIJNS5_1CILi1EEES8_S8_EEENS6_IJNS7_ILi192EEENS7_ILi128EEENS7_ILi64EEEEEELi64ENS_6half_tEfNS_4arch4Sm90ELb0ELb1ELb1ELb1ELb1ELb1ELb0ELb1ELb1ELb1ELb1ELb0EEENS1_21CollectiveEpilogueFwdINS6_IJSA_SC_SB_EEES9_SE_SG_Li384ELb1ELb1ELb1ELb0EEENS1_36VarlenDynamicPersistentTileSchedulerILi192ELi128ELi384ELi128ELb1ELb1ELb1ELb1ELb0ELb1EEEEEEEEEvNT_6ParamsE)
        /*18b4*/ 	.short	0x0210
        /*18b6*/ 	.short	0x0af0


	//----- nvinfo : EIATTR_SW_WAR
	.align		4
.L_245:
        /*18b8*/ 	.byte	0x04, 0x36
        /*18ba*/ 	.short	(.L_247 - .L_246)
.L_246:
        /*18bc*/ 	.word	0x00000008
.L_247:


//--------------------- .nv.info._ZN7cutlass13device_kernelIN5flash11enable_sm90INS1_16FlashAttnFwdSm90INS1_25CollectiveMainloopFwdSm90ILi2EN4cute5tupleIJNS5_1CILi1EEES8_S8_EEENS6_IJNS7_ILi192EEENS7_ILi128EEENS7_ILi64EEEEEELi64ENS_6half_tEfNS_4arch4Sm90ELb1ELb0ELb1ELb0ELb1ELb0ELb0ELb1ELb1ELb1ELb1ELb0EEENS1_21CollectiveEpilogueFwdINS6_IJSA_SC_SB_EEES9_SE_SG_Li384ELb0ELb1ELb1ELb0EEENS1_19SingleTileSchedulerILb0ELb1ELb1ELi192EEEEEEEEEvNT_6ParamsE --------------------------
	.section	.nv.info._ZN7cutlass13device_kernelIN5flash11enable_sm90INS1_16FlashAttnFwdSm90INS1_25CollectiveMainloopFwdSm90ILi2EN4cute5tupleIJNS5_1CILi1EEES8_S8_EEENS6_IJNS7_ILi192EEENS7_ILi128EEENS7_ILi64EEEEEELi64ENS_6half_tEfNS_4arch4Sm90ELb1ELb0ELb1ELb0ELb1ELb0ELb0ELb1ELb1ELb1ELb1ELb0EEENS1_21CollectiveEpilogueFwdINS6_IJSA_SC_SB_EEES9_SE_SG_Li384ELb0ELb1ELb1ELb0EEENS1_19SingleTileSchedulerILb0ELb1ELb1ELi192EEEEEEEEEvNT_6ParamsE,"",@"SHT_CUDA_INFO"
	.sectionflags	@""
	.align	4


	//----- nvinfo : EIATTR_CUDA_API_VERSION
	.align		4
        /*0000*/ 	.byte	0x04, 0x37
        /*0002*/ 	.short	(.L_249 - .L_248)
.L_248:
        /*0004*/ 	.word	0x00000082


	//----- nvinfo : EIATTR_KPARAM_INFO
	.align		4
.L_249:
        /*0008*/ 	.byte	0x04, 0x17
        /*000a*/ 	.short	(.L_251 - .L_250)
.L_250:
        /*000c*/ 	.word	0x00000000
        /*0010*/ 	.short	0x0000
        /*0012*/ 	.short	0x0070
        /*0014*/ 	.byte	0x00, 0xf0, 0x01, 0x28


	//----- nvinfo : EIATTR_SPARSE_MMA_MASK
	.align		4
.L_251:
        /*0018*/ 	.byte	0x03, 0x50
        /*001a*/ 	.short	0x0000


	//----- nvinfo : EIATTR_MAXREG_COUNT
	.align		4
        /*001c*/ 	.byte	0x03, 0x1b
        /*001e*/ 	.short	0x0080


	//----- nvinfo : EIATTR_NUM_BARRIERS
	.align		4
        /*0020*/ 	.byte	0x02, 0x4c
        /*0022*/ 	.byte	0x10
	.zero		1


	//----- nvinfo : EIATTR_EXTERNS
	.align		4
        /*0024*/ 	.byte	0x04, 0x0f
        /*0026*/ 	.short	(.L_253 - .L_252)


	//   ....[0]....
	.align		4
.L_252:
        /*0028*/ 	.word	index@(__assertfail)


	//----- nvinfo : EIATTR_ANNOTATIONS
	.align		4
.L_253:
        /*002c*/ 	.byte	0x04, 0x55
        /*002e*/ 	.short	(.L_255 - .L_254)


	//   ....[0]....
.L_254:
        /*0030*/ 	.word	0x00000001
        /*0034*/ 	.byte	0x80, 0xbe, 0x00, 0x00, 0x01, 0x00, 0x00, 0x00, 0x20, 0xd4, 0x00, 0x00


	//----- nvinfo : EIATTR_MERCURY_ISA_VERSION
	.align		4
.L_255:
        /*0040*/ 	.byte	0x03, 0x5f
        /*0042*/ 	.short	0x0101


	//----- nvinfo : EIATTR_INT_WARP_WIDE_INSTR_OFFSETS
	.align		4
        /*0044*/ 	.byte	0x04, 0x31
        /*0046*/ 	.short	(.L_257 - .L_256)


	//   ....[0]....
.L_256:
        /*0048*/ 	.word	0x000000c0


	//   ....[1]....
        /*004c*/ 	.word	0x000000d0


	//   ....[2]....
        /*0050*/ 	.word	0x00000170


	//----- nvinfo : EIATTR_COOP_GROUP_MASK_REGIDS
	.align		4
.L_257:
        /*0054*/ 	.byte	0x04, 0x29
        /*0056*/ 	.short	(.L_259 - .L_258)


	//   ....[0]....
.L_258:
        /*0058*/ 	.word	0xffffffff


	//   ....[1]....
        /*005c*/ 	.word	0xffffffff


	//   ....[2]....
        /*0060*/ 	.word	0xffffffff


	//   ....[3]....
        /*0064*/ 	.word	0xffffffff


	//   ....[4]....
        /*0068*/ 	.word	0xffffffff


	//   ....[5]....
        /*006c*/ 	.word	0xffffffff


	//   ....[6]....
        /*0070*/ 	.word	0xffffffff


	//   ....[7]....
        /*0074*/ 	.word	0xffffffff


	//   ....[8]....
        /*0078*/ 	.word	0xffffffff


	//   ....[9]....
        /*007c*/ 	.word	0xffffffff


	//   ....[10]....
        /*0080*/ 	.word	0xffffffff


	//   ....[11]....
        /*0084*/ 	.word	0xffffffff


	//   ....[12]....
        /*0088*/ 	.word	0xffffffff


	//   ....[13]....
        /*008c*/ 	.word	0xffffffff


	//   ....[14]....
        /*0090*/ 	.word	0xffffffff


	//   ....[15]....
        /*0094*/ 	.word	0xffffffff


	//   ....[16]....
        /*0098*/ 	.word	0xffffffff


	//   ....[17]....
        /*009c*/ 	.word	0xffffffff


	//   ....[18]....
        /*00a0*/ 	.word	0xffffffff


	//   ....[19]....
        /*00a4*/ 	.word	0xffffffff


	//   ....[20]....
        /*00a8*/ 	.word	0xffffffff


	//   ....[21]....
        /*00ac*/ 	.word	0xffffffff


	//   ....[22]....
        /*00b0*/ 	.word	0xffffffff


	//   ....[23]....
        /*00b4*/ 	.word	0xffffffff


	//   ....[24]....
        /*00b8*/ 	.word	0xffffffff


	//   ....[25]....
        /*00bc*/ 	.word	0xffffffff


	//   ....[26]....
        /*00c0*/ 	.word	0xffffffff


	//   ....[27]....
        /*00c4*/ 	.word	0xffffffff


	//   ....[28]....
        /*00c8*/ 	.word	0xffffffff


	//   ....[29]....
        /*00cc*/ 	.word	0xffffffff


	//   ....[30]....
        /*00d0*/ 	.word	0xffffffff


	//   ....[31]....
        /*00d4*/ 	.word	0xffffffff


	//   ....[32]....
        /*00d8*/ 	.word	0xffffffff


	//   ....[33]....
        /*00dc*/ 	.word	0xffffffff


	//   ....[34]....
        /*00e0*/ 	.word	0xffffffff


	//   ....[35]....
        /*00e4*/ 	.word	0xffffffff


	//   ....[36]....
        /*00e8*/ 	.word	0xffffffff


	//   ....[37]....
        /*00ec*/ 	.word	0xffffffff


	//   ....[38]....
        /*00f0*/ 	.word	0xffffffff


	//   ....[39]....
        /*00f4*/ 	.word	0xffffffff


	//   ....[40]....
        /*00f8*/ 	.word	0xffffffff


	//   ....[41]....
        /*00fc*/ 	.word	0xffffffff


	//   ....[42]....
        /*0100*/ 	.word	0xffffffff


	//   ....[43]....
        /*0104*/ 	.word	0xffffffff


	//   ....[44]....
        /*0108*/ 	.word	0xffffffff


	//   ....[45]....
        /*010c*/ 	.word	0xffffffff


	//   ....[46]....
        /*0110*/ 	.word	0xffffffff


	//   ....[47]....
        /*0114*/ 	.word	0xffffffff


	//   ....[48]....
        /*0118*/ 	.word	0xffffffff


	//   ....[49]....
        /*011c*/ 	.word	0xffffffff


	//   ....[50]....
        /*0120*/ 	.word	0xffffffff


	//   ....[51]....
        /*0124*/ 	.word	0xffffffff


	//   ....[52]....
        /*0128*/ 	.word	0xffffffff


	//   ....[53]....
        /*012c*/ 	.word	0xffffffff


	//   ....[54]....
        /*0130*/ 	.word	0xffffffff


	//   ....[55]....
        /*0134*/ 	.word	0xffffffff


	//   ....[56]....
        /*0138*/ 	.word	0xffffffff


	//   ....[57]....
        /*013c*/ 	.word	0xffffffff


	//   ....[58]....
        /*0140*/ 	.word	0xffffffff


	//   ....[59]....
        /*0144*/ 	.word	0xffffffff


	//   ....[60]....
        /*0148*/ 	.word	0xffffffff


	//   ....[61]....
        /*014c*/ 	.word	0xffffffff


	//   ....[62]....
        /*0150*/ 	.word	0xffffffff


	//   ....[63]....
        /*0154*/ 	.word	0xffffffff


	//   ....[64]....
        /*0158*/ 	.word	0xffffffff


	//   ....[65]....
        /*015c*/ 	.word	0xffffffff


	//   ....[66]....
        /*0160*/ 	.word	0xffffffff


	//   ....[67]....
        /*0164*/ 	.word	0xffffffff


	//   ....[68]....
        /*0168*/ 	.word	0xffffffff


	//   ....[69]....
        /*016c*/ 	.word	0xffffffff


	//   ....[70]....
        /*0170*/ 	.word	0xffffffff


	//   ....[71]....
        /*0174*/ 	.word	0xffffffff


	//   ....[72]....
        /*0178*/ 	.word	0xffffffff


	//   ....[73]....
        /*017c*/ 	.word	0xffffffff


	//   ....[74]....
        /*0180*/ 	.word	0xffffffff


	//   ....[75]....
        /*0184*/ 	.word	0xffffffff


	//   ....[76]....
        /*0188*/ 	.word	0xffffffff


	//   ....[77]....
        /*018c*/ 	.word	0xffffffff


	//   ....[78]....
        /*0190*/ 	.word	0xffffffff


	//   ....[79]....
        /*0194*/ 	.word	0xffffffff


	//   ....[80]....
        /*0198*/ 	.word	0xffffffff


	//   ....[81]....
        /*019c*/ 	.word	0xffffffff


	//   ....[82]....
        /*01a0*/ 	.word	0xffffffff


	//   ....[83]....
        /*01a4*/ 	.word	0xffffffff


	//   ....[84]....
        /*01a8*/ 	.word	0xffffffff


	//   ....[85]....
        /*01ac*/ 	.word	0xffffffff


	//   ....[86]....
        /*01b0*/ 	.word	0xffffffff


	//   ....[87]....
        /*01b4*/ 	.word	0xffffffff


	//   ....[88]....
        /*01b8*/ 	.word	0xffffffff


	//   ....[89]....
        /*01bc*/ 	.word	0xffffffff


	//   ....[90]....
        /*01c0*/ 	.word	0xffffffff


	//   ....[91]....
        /*01c4*/ 	.word	0xffffffff


	//   ....[92]....
        /*01c8*/ 	.word	0xffffffff


	//   ....[93]....
        /*01cc*/ 	.word	0xffffffff


	//   ....[94]....
        /*01d0*/ 	.word	0xffffffff


	//   ....[95]....
        /*01d4*/ 	.word	0xffffffff


	//   ....[96]....
        /*01d8*/ 	.word	0xffffffff


	//   ....[97]....
        /*01dc*/ 	.word	0xffffffff


	//   ....[98]....
        /*01e0*/ 	.word	0xffffffff


	//   ....[99]....
        /*01e4*/ 	.word	0xffffffff


	//   ....[100]....
        /*01e8*/ 	.word	0xffffffff


	//   ....[101]....
        /*01ec*/ 	.word	0xffffffff


	//   ....[102]....
        /*01f0*/ 	.word	0xffffffff


	//   ....[103]....
        /*01f4*/ 	.word	0xffffffff


	//   ....[104]....
        /*01f8*/ 	.word	0xffffffff


	//   ....[105]....
        /*01fc*/ 	.word	0xffffffff


	//   ....[106]....
        /*0200*/ 	.word	0xffffffff


	//   ....[107]....
        /*0204*/ 	.word	0xffffffff


	//   ....[108]....
        /*0208*/ 	.word	0xffffffff


	//   ....[109]....
        /*020c*/ 	.word	0xffffffff


	//   ....[110]....
        /*0210*/ 	.word	0xffffffff


	//   ....[111]....
        /*0214*/ 	.word	0xffffffff


	//   ....[112]....
        /*0218*/ 	.word	0xffffffff


	//   ....[113]....
        /*021c*/ 	.word	0xffffffff


	//   ....[114]....
        /*0220*/ 	.word	0xffffffff


	//   ....[115]....
        /*0224*/ 	.word	0xffffffff


	//   ....[116]....
        /*0228*/ 	.word	0xffffffff


	//   ....[117]....
        /*022c*/ 	.word	0xffffffff


	//   ....[118]....
        /*0230*/ 	.word	0xffffffff


	//   ....[119]....
        /*0234*/ 	.word	0xffffffff


	//   ....[120]....
        /*0238*/ 	.word	0xffffffff


	//   ....[121]....
        /*023c*/ 	.word	0xffffffff


	//   ....[122]....
        /*0240*/ 	.word	0xffffffff


	//   ....[123]....
        /*0244*/ 	.word	0xffffffff


	//   ....[124]....
        /*0248*/ 	.word	0xffffffff


	//   ....[125]....
        /*024c*/ 	.word	0x0500000f


	//   ....[126]....
        /*0250*/ 	.word	0x0500000f


	//   ....[127]....
        /*0254*/ 	.word	0x0500000f


	//   ....[128]....
        /*0258*/ 	.word	0x0500000f


	//   ....[129]....
        /*025c*/ 	.word	0x0500000f


	//   ....[130]....
        /*0260*/ 	.word	0x0500000f


	//   ....[131]....
        /*0264*/ 	.word	0x0500000f


	//   ....[132]....
        /*0268*/ 	.word	0x0500000f


	//   ....[133]....
        /*026c*/ 	.word	0x0500000f


	//   ....[134]....
        /*0270*/ 	.word	0x0500000f


	//   ....[135]....
        /*0274*/ 	.word	0x0500000f


	//   ....[136]....
        /*0278*/ 	.word	0x0500000f


	//   ....[137]....
        /*027c*/ 	.word	0x0500000f


	//   ....[138]....
        /*0280*/ 	.word	0x0500000f


	//   ....[139]....
        /*0284*/ 	.word	0x0500000f


	//   ....[140]....
        /*0288*/ 	.word	0x0500000f


	//   ....[141]....
        /*028c*/ 	.word	0x0500000f


	//   ....[142]....
        /*0290*/ 	.word	0x0500000f


	//   ....[143]....
        /*0294*/ 	.word	0x0500000f


	//   ....[144]....
        /*0298*/ 	.word	0x0500000f


	//   ....[145]....
        /*029c*/ 	.word	0x0500000f


	//   ....[146]....
        /*02a0*/ 	.word	0x0500000f


	//   ....[147]....
        /*02a4*/ 	.word	0x0500000f


	//   ....[148]....
        /*02a8*/ 	.word	0x0500000f


	//   ....[149]....
        /*02ac*/ 	.word	0x0500000f


	//   ....[150]....
        /*02b0*/ 	.word	0x0500000f


	//   ....[151]....
        /*02b4*/ 	.word	0x0500000f


	//   ....[152]....
        /*02b8*/ 	.word	0x0500000f


	//   ....[153]....
        /*02bc*/ 	.word	0x0500000f


	//   ....[154]....
        /*02c0*/ 	.word	0x0500000f


	//   ....[155]....
        /*02c4*/ 	.word	0x0500000f


	//   ....[156]....
        /*02c8*/ 	.word	0x0500000f


	//   ....[157]....
        /*02cc*/ 	.word	0x0500000f


	//   ....[158]....
        /*02d0*/ 	.word	0x0500000f


	//   ....[159]....
        /*02d4*/ 	.word	0x0500000f


	//   ....[160]....
        /*02d8*/ 	.word	0x0500000f


	//   ....[161]....
        /*02dc*/ 	.word	0x0500000f


	//   ....[162]....
        /*02e0*/ 	.word	0x0500000f


	//   ....[163]....
        /*02e4*/ 	.word	0x0500000f


	//   ....[164]....
        /*02e8*/ 	.word	0x0500000f


	//   ....[165]....
        /*02ec*/ 	.word	0x0500000f


	//   ....[166]....
        /*02f0*/ 	.word	0x0500000f


	//   ....[167]....
        /*02f4*/ 	.word	0x0500000f


	//   ....[168]....
        /*02f8*/ 	.word	0x0500000f


	//   ....[169]....
        /*02fc*/ 	.word	0x0500000f


	//   ....[170]....
        /*0300*/ 	.word	0x0500000f


	//   ....[171]....
        /*0304*/ 	.word	0x0500000f


	//   ....[172]....
        /*0308*/ 	.word	0x0500000f


	//   ....[173]....
        /*030c*/ 	.word	0x0500000f


	//   ....[174]....
        /*0310*/ 	.word	0x0500000f


	//   ....[175]....
        /*0314*/ 	.word	0x0500000f


	//   ....[176]....
        /*0318*/ 	.word	0x0500000f


	//   ....[177]....
        /*031c*/ 	.word	0x0500000f


	//   ....[178]....
        /*0320*/ 	.word	0x0500000f


	//   ....[179]....
        /*0324*/ 	.word	0x0500000f


	//   ....[180]....
        /*0328*/ 	.word	0x0500000f


	//   ....[181]....
        /*032c*/ 	.word	0x0500000f


	//   ....[182]....
        /*0330*/ 	.word	0x0500000f


	//   ....[183]....
        /*0334*/ 	.word	0x0500000f


	//   ....[184]....
        /*0338*/ 	.word	0x0500000f


	//   ....[185]....
        /*033c*/ 	.word	0x0500000f


	//   ....[186]....
        /*0340*/ 	.word	0x0500000f


	//   ....[187]....
        /*0344*/ 	.word	0x0500000f


	//   ....[188]....
        /*0348*/ 	.word	0x0500000f


	//   ....[189]....
        /*034c*/ 	.word	0x0500000f


	//   ....[190]....
        /*0350*/ 	.word	0x0500000f


	//   ....[191]....
        /*0354*/ 	.word	0x0500000f


	//   ....[192]....
        /*0358*/ 	.word	0x0500000f


	//   ....[193]....
        /*035c*/ 	.word	0x0500000f


	//   ....[194]....
        /*0360*/ 	.word	0x0500000f


	//   ....[195]....
        /*0364*/ 	.word	0x0500000f


	//   ....[196]....
        /*0368*/ 	.word	0x0500000f


	//   ....[197]....
        /*036c*/ 	.word	0x0500000f


	//   ....[198]....
        /*0370*/ 	.word	0x0500000f


	//   ....[199]....
        /*0374*/ 	.word	0x0500000f


	//   ....[200]....
        /*0378*/ 	.word	0x0500000f


	//   ....[201]....
        /*037c*/ 	.word	0x0500000f


	//   ....[202]....
        /*0380*/ 	.word	0x0500000f


	//   ....[203]....
        /*0384*/ 	.word	0x0500000f


	//   ....[204]....
        /*0388*/ 	.word	0x0500000f


	//   ....[205]....
        /*038c*/ 	.word	0x0500000f


	//   ....[206]....
        /*0390*/ 	.word	0x0500000f


	//   ....[207]....
        /*0394*/ 	.word	0x0500000f


	//   ....[208]....
        /*0398*/ 	.word	0x0500000f


	//   ....[209]....
        /*039c*/ 	.word	0x0500000f


	//   ....[210]....
        /*03a0*/ 	.word	0x0500000f


	//   ....[211]....
        /*03a4*/ 	.word	0x0500000f


	//   ....[212]....
        /*03a8*/ 	.word	0x0500000f


	//   ....[213]....
        /*03ac*/ 	.word	0x0500000f


	//   ....[214]....
        /*03b0*/ 	.word	0x0500000f


	//----- nvinfo : EIATTR_COOP_GROUP_INSTR_OFFSETS
	.align		4
.L_259:
        /*03b4*/ 	.byte	0x04, 0x28
        /*03b6*/ 	.short	(.L_261 - .L_260)


	//   ....[0]....
.L_260:
        /*03b8*/ 	.word	0x00000080


	//   ....[1]....
        /*03bc*/ 	.word	0x00000090


	//   ....[2]....
        /*03c0*/ 	.word	0x000002d0


	//   ....[3]....
        /*03c4*/ 	.word	0x00000430


	//   ....[4]....
        /*03c8*/ 	.word	0x00000550


	//   ....[5]....
        /*03cc*/ 	.word	0x000006b0


	//   ....[6]....
        /*03d0*/ 	.word	0x00001080


	//   ....[7]....
        /*03d4*/ 	.word	0x00001970


	//   ....[8]....
        /*03d8*/ 	.word	0x00001dc0


	//   ....[9]....
        /*03dc*/ 	.word	0x00002600


	//   ....[10]....
        /*03e0*/ 	.word	0x00002690


	//   ....[11]....
        /*03e4*/ 	.word	0x00003100


	//   ....[12]....
        /*03e8*/ 	.word	0x000031a0


	//   ....[13]....
        /*03ec*/ 	.word	0x00004700


	//   ....[14]....
        /*03f0*/ 	.word	0x00004ab0


	//   ....[15]....
        /*03f4*/ 	.word	0x000052f0


	//   ....[16]....
        /*03f8*/ 	.word	0x00005430


	//   ....[17]....
        /*03fc*/ 	.word	0x00005d30


	//   ....[18]....
        /*0400*/ 	.word	0x00005da0


	//   ....[19]....
        /*0404*/ 	.word	0x00008030


	//   ....[20]....
        /*0408*/ 	.word	0x00008050


	//   ....[21]....
        /*040c*/ 	.word	0x00008070


	//   ....[22]....
        /*0410*/ 	.word	0x00008090


	//   ....[23]....
        /*0414*/ 	.word	0x00009320


	//   ....[24]....
        /*0418*/ 	.word	0x00009340


	//   ....[25]....
        /*041c*/ 	.word	0x00009400


	//   ....[26]....
        /*0420*/ 	.word	0x00009420


	//   ....[27]....
        /*0424*/ 	.word	0x0000a1a0


	//   ....[28]....
        /*0428*/ 	.word	0x0000a1e0


	//   ....[29]....
        /*042c*/ 	.word	0x0000a220


	//   ....[30]....
        /*0430*/ 	.word	0x0000a250


	//   ....[31]....
        /*0434*/ 	.word	0x0000a270


	//   ....[32]....
        /*0438*/ 	.word	0x0000a290


	//   ....[33]....
        /*043c*/ 	.word	0x0000a5f0


	//   ....[34]....
        /*0440*/ 	.word	0x0000a600


	//   ....[35]....
        /*0444*/ 	.word	0x0000ad20


	//   ....[36]....
        /*0448*/ 	.word	0x0000bec0


	//   ....[37]....
        /*044c*/ 	.word	0x0000bee0


	//   ....[38]....
        /*0450*/ 	.word	0x0000bef0


	//   ....[39]....
        /*0454*/ 	.word	0x0000bf00


	//   ....[40]....
        /*0458*/ 	.word	0x0000bf10


	//   ....[41]....
        /*045c*/ 	.word	0x0000bf60


	//   ....[42]....
        /*0460*/ 	.word	0x0000bfa0


	//   ....[43]....
        /*0464*/ 	.word	0x0000bfd0


	//   ....[44]....
        /*0468*/ 	.word	0x0000c010


	//   ....[45]....
        /*046c*/ 	.word	0x0000c040


	//   ....[46]....
        /*0470*/ 	.word	0x0000c090


	//   ....[47]....
        /*0474*/ 	.word	0x0000c0c0


	//   ....[48]....
        /*0478*/ 	.word	0x0000c0f0


	//   ....[49]....
        /*047c*/ 	.word	0x0000c120


	//   ....[50]....
        /*0480*/ 	.word	0x0000c150


	//   ....[51]....
        /*0484*/ 	.word	0x0000c170


	//   ....[52]....
        /*0488*/ 	.word	0x0000c930


	//   ....[53]....
        /*048c*/ 	.word	0x0000c960


	//   ....[54]....
        /*0490*/ 	.word	0x0000c990


	//   ....[55]....
        /*0494*/ 	.word	0x0000c9c0


	//   ....[56]....
        /*0498*/ 	.word	0x0000c9f0


	//   ....[57]....
        /*049c*/ 	.word	0x0000ca40


	//   ....[58]....
        /*04a0*/ 	.word	0x0000caa0


	//   ....[59]....
        /*04a4*/ 	.word	0x0000cad0


	//   ....[60]....
        /*04a8*/ 	.word	0x0000cb00


	//   ....[61]....
        /*04ac*/ 	.word	0x0000cb60


	//   ....[62]....
        /*04b0*/ 	.word	0x0000cba0


	//   ....[63]....
        /*04b4*/ 	.word	0x0000cbd0


	//   ....[64]....
        /*04b8*/ 	.word	0x0000cc00


	//   ....[65]....
        /*04bc*/ 	.word	0x0000cc60


	//   ....[66]....
        /*04c0*/ 	.word	0x0000cc80


	//   ....[67]....
        /*04c4*/ 	.word	0x0000ccb0


	//   ....[68]....
        /*04c8*/ 	.word	0x0000cd00


	//   ....[69]....
        /*04cc*/ 	.word	0x0000cd70


	//   ....[70]....
        /*04d0*/ 	.word	0x0000cdb0


	//   ....[71]....
        /*04d4*/ 	.word	0x0000cdd0


	//   ....[72]....
        /*04d8*/ 	.word	0x0000ce00


	//   ....[73]....
        /*04dc*/ 	.word	0x0000ce10


	//   ....[74]....
        /*04e0*/ 	.word	0x0000ce50


	//   ....[75]....
        /*04e4*/ 	.word	0x0000ced0


	//   ....[76]....
        /*04e8*/ 	.word	0x0000d5f0


	//   ....[77]....
        /*04ec*/ 	.word	0x0000d620


	//   ....[78]....
        /*04f0*/ 	.word	0x0000d630


	//   ....[79]....
        /*04f4*/ 	.word	0x0000d670


	//   ....[80]....
        /*04f8*/ 	.word	0x0000d680


	//   ....[81]....
        /*04fc*/ 	.word	0x0000d6c0


	//   ....[82]....
        /*0500*/ 	.word	0x0000d6d0


	//   ....[83]....
        /*0504*/ 	.word	0x0000d710


	//   ....[84]....
        /*0508*/ 	.word	0x0000d720


	//   ....[85]....
        /*050c*/ 	.word	0x0000d760


	//   ....[86]....
        /*0510*/ 	.word	0x0000d770


	//   ....[87]....
        /*0514*/ 	.word	0x0000d7b0


	//   ....[88]....
        /*0518*/ 	.word	0x0000d7c0


	//   ....[89]....
        /*051c*/ 	.word	0x0000d800


	//   ....[90]....
        /*0520*/ 	.word	0x0000d810


	//   ....[91]....
        /*0524*/ 	.word	0x0000d820


	//   ....[92]....
        /*0528*/ 	.word	0x0000da80


	//   ....[93]....
        /*052c*/ 	.word	0x0000dab0


	//   ....[94]....
        /*0530*/ 	.word	0x0000dac0


	//   ....[95]....
        /*0534*/ 	.word	0x0000dad0


	//   ....[96]....
        /*0538*/ 	.word	0x0000dae0


	//   ....[97]....
        /*053c*/ 	.word	0x0000daf0


	//   ....[98]....
        /*0540*/ 	.word	0x0000db10


	//   ....[99]....
        /*0544*/ 	.word	0x0000db60


	//   ....[100]....
        /*0548*/ 	.word	0x0000db80


	//   ....[101]....
        /*054c*/ 	.word	0x0000dbc0


	//   ....[102]....
        /*0550*/ 	.word	0x0000dbe0


	//   ....[103]....
        /*0554*/ 	.word	0x0000dc20


	//   ....[104]....
        /*0558*/ 	.word	0x0000dc40


	//   ....[105]....
        /*055c*/ 	.word	0x0000dc80


	//   ....[106]....
        /*0560*/ 	.word	0x0000dca0


	//   ....[107]....
        /*0564*/ 	.word	0x0000dcd0


	//   ....[108]....
        /*0568*/ 	.word	0x0000e1e0


	//   ....[109]....
        /*056c*/ 	.word	0x0000e210


	//   ....[110]....
        /*0570*/ 	.word	0x0000e240


	//   ....[111]....
        /*0574*/ 	.word	0x0000e260


	//   ....[112]....
        /*0578*/ 	.word	0x0000e270


	//   ....[113]....
        /*057c*/ 	.word	0x0000e280


	//   ....[114]....
        /*0580*/ 	.word	0x0000e2a0


	//   ....[115]....
        /*0584*/ 	.word	0x0000e2c0


	//   ....[116]....
        /*0588*/ 	.word	0x0000e2e0


	//   ....[117]....
        /*058c*/ 	.word	0x0000e300


	//   ....[118]....
        /*0590*/ 	.word	0x0000e320


	//   ....[119]....
        /*0594*/ 	.word	0x0000e340


	//   ....[120]....
        /*0598*/ 	.word	0x0000e370


	//   ....[121]....
        /*059c*/ 	.word	0x0000e390


	//   ....[122]....
        /*05a0*/ 	.word	0x0000e3f0


	//   ....[123]....
        /*05a4*/ 	.word	0x0000e420


	//   ....[124]....
        /*05a8*/ 	.word	0x0000e730


	//   ....[125]....
        /*05ac*/ 	.word	0x0000ec90


	//   ....[126]....
        /*05b0*/ 	.word	0x0000ed80


	//   ....[127]....
        /*05b4*/ 	.word	0x0000ee20


	//   ....[128]....
        /*05b8*/ 	.word	0x0000eea0


	//   ....[129]....
        /*05bc*/ 	.word	0x0000ef70


	//   ....[130]....
        /*05c0*/ 	.word	0x0000efd0


	//   ....[131]....
        /*05c4*/ 	.word	0x0000f070


	//   ....[132]....
        /*05c8*/ 	.word	0x0000f0d0


	//   ....[133]....
        /*05cc*/ 	.word	0x0000f1b0


	//   ....[134]....
        /*05d0*/ 	.word	0x0000f220


	//   ....[135]....
        /*05d4*/ 	.word	0x0000f2c0


	//   ....[136]....
        /*05d8*/ 	.word	0x0000f320


	//   ....[137]....
        /*05dc*/ 	.word	0x0000f3f0


	//   ....[138]....
        /*05e0*/ 	.word	0x0000f450


	//   ....[139]....
        /*05e4*/ 	.word	0x0000f500


	//   ....[140]....
        /*05e8*/ 	.word	0x0000f560


	//   ....[141]....
        /*05ec*/ 	.word	0x0000f620


	//   ....[142]....
        /*05f0*/ 	.word	0x0000f6b0


	//   ....[143]....
        /*05f4*/ 	.word	0x0000f710


	//   ....[144]....
        /*05f8*/ 	.word	0x0000f7e0


	//   ....[145]....
        /*05fc*/ 	.word	0x0000f8a0


	//   ....[146]....
        /*0600*/ 	.word	0x0000f900


	//   ....[147]....
        /*0604*/ 	.word	0x0000f9c0


	//   ....[148]....
        /*0608*/ 	.word	0x0000fa30


	//   ....[149]....
        /*060c*/ 	.word	0x0000fb10


	//   ....[150]....
        /*0610*/ 	.word	0x0000fb70


	//   ....[151]....
        /*0614*/ 	.word	0x0000fc30


	//   ....[152]....
        /*0618*/ 	.word	0x0000fca0


	//   ....[153]....
        /*061c*/ 	.word	0x0000fd80


	//   ....[154]....
        /*0620*/ 	.word	0x0000fde0


	//   ....[155]....
        /*0624*/ 	.word	0x0000fea0


	//   ....[156]....
        /*0628*/ 	.word	0x0000ff10


	//   ....[157]....
        /*062c*/ 	.word	0x0000ffd0


	//   ....[158]....
        /*0630*/ 	.word	0x00010050


	//   ....[159]....
        /*0634*/ 	.word	0x00010110


	//   ....[160]....
        /*0638*/ 	.word	0x00010170


	//   ....[161]....
        /*063c*/ 	.word	0x00010240


	//   ....[162]....
        /*0640*/ 	.word	0x000102a0


	//   ....[163]....
        /*0644*/ 	.word	0x00010370


	//   ....[164]....
        /*0648*/ 	.word	0x000103e0


	//   ....[165]....
        /*064c*/ 	.word	0x00010490


	//   ....[166]....
        /*0650*/ 	.word	0x000105d0


	//   ....[167]....
        /*0654*/ 	.word	0x00010670


	//   ....[168]....
        /*0658*/ 	.word	0x00010710


	//   ....[169]....
        /*065c*/ 	.word	0x000107a0


	//   ....[170]....
        /*0660*/ 	.word	0x00010840


	//   ....[171]....
        /*0664*/ 	.word	0x000108d0


	//   ....[172]....
        /*0668*/ 	.word	0x00010970


	//   ....[173]....
        /*066c*/ 	.word	0x00010a00


	//   ....[174]....
        /*0670*/ 	.word	0x00010aa0


	//   ....[175]....
        /*0674*/ 	.word	0x00010b30


	//   ....[176]....
        /*0678*/ 	.word	0x00010bd0


	//   ....[177]....
        /*067c*/ 	.word	0x00010c60


	//   ....[178]....
        /*0680*/ 	.word	0x00010d00


	//   ....[179]....
        /*0684*/ 	.word	0x00010d90


	//   ....[180]....
        /*0688*/ 	.word	0x00010e30


	//   ....[181]....
        /*068c*/ 	.word	0x00010ec0


	//   ....[182]....
        /*0690*/ 	.word	0x00010fa0


	//   ....[183]....
        /*0694*/ 	.word	0x00011050


	//   ....[184]....
        /*0698*/ 	.word	0x000110b0


	//   ....[185]....
        /*069c*/ 	.word	0x00011160


	//   ....[186]....
        /*06a0*/ 	.word	0x000111f0


	//   ....[187]....
        /*06a4*/ 	.word	0x00011290


	//   ....[188]....
        /*06a8*/ 	.word	0x00011310


	//   ....[189]....
        /*06ac*/ 	.word	0x000113b0


	//   ....[190]....
        /*06b0*/ 	.word	0x00011440


	//   ....[191]....
        /*06b4*/ 	.word	0x000114e0


	//   ....[192]....
        /*06b8*/ 	.word	0x00011560


	//   ....[193]....
        /*06bc*/ 	.word	0x00011600


	//   ....[194]....
        /*06c0*/ 	.word	0x00011690


	//   ....[195]....
        /*06c4*/ 	.word	0x00011730


	//   ....[196]....
        /*06c8*/ 	.word	0x000117b0


	//   ....[197]....
        /*06cc*/ 	.word	0x00011840


	//   ....[198]....
        /*06d0*/ 	.word	0x00011920


	//   ....[199]....
        /*06d4*/ 	.word	0x000119e0


	//   ....[200]....
        /*06d8*/ 	.word	0x00011a40


	//   ....[201]....
        /*06dc*/ 	.word	0x00011af0


	//   ....[202]....
        /*06e0*/ 	.word	0x00011b50


	//   ....[203]....
        /*06e4*/ 	.word	0x00011c10


	//   ....[204]....
        /*06e8*/ 	.word	0x00011c70


	//   ....[205]....
        /*06ec*/ 	.word	0x00011d30


	//   ....[206]....
        /*06f0*/ 	.word	0x00011d90


	//   ....[207]....
        /*06f4*/ 	.word	0x00011e50


	//   ....[208]....
        /*06f8*/ 	.word	0x00011eb0


	//   ....[209]....
        /*06fc*/ 	.word	0x00011f70


	//   ....[210]....
        /*0700*/ 	.word	0x00011fd0


	//   ....[211]....
        /*0704*/ 	.word	0x00012090


	//   ....[212]....
        /*0708*/ 	.word	0x000120f0


	//   ....[213]....
        /*070c*/ 	.word	0x000121a0


	//   ....[214]....
        /*0710*/ 	.word	0x000122b0


	//----- nvinfo : EIATTR_REG_RECONFIG
	.align		4
.L_261:
        /*0714*/ 	.byte	0x01, 0x54
	.zero		2


	//----- nvinfo : EIATTR_SYSCALL_OFFSETS
	.align		4
        /*0718*/ 	.byte	0x04, 0x46
        /*071a*/ 	.short	(.L_263 - .L_262)


	//   ....[0]....
.L_262:
        /*071c*/ 	.word	0x00001240


	//   ....[1]....
        /*0720*/ 	.word	0x0000b570


	//   ....[2]....
        /*0724*/ 	.word	0x0000b6b0


	//   ....[3]....
        /*0728*/ 	.word	0x0000b7a0


	//   ....[4]....
        /*072c*/ 	.word	0x0000c4d0


	//----- nvinfo : EIATTR_MBARRIER_INSTR_OFFSETS
	.align		4
.L_263:
        /*0730*/ 	.byte	0x04, 0x39
        /*0732*/ 	.short	(.L_265 - .L_264)


	//   ....[0]....
.L_264:
        /*0734*/ 	.word	0x00000180
        /*0738*/ 	.word	0x000000ff
        /*073c*/ 	.word	0x00016800
        /*0740*/ 	.short	0x0100
        /*0742*/ 	.byte	0x08
	.zero		1


	//   ....[1]....
        /*0744*/ 	.word	0x00000190
        /*0748*/ 	.word	0x000000ff
        /*074c*/ 	.word	0x00016820
        /*0750*/ 	.short	0x0100
        /*0752*/ 	.byte	0x08
	.zero		1


	//   ....[2]....
        /*0754*/ 	.word	0x00000280
        /*0758*/ 	.word	0x000000ff
        /*075c*/ 	.word	0x00016830
        /*0760*/ 	.short	0x0100
        /*0762*/ 	.byte	0x08
	.zero		1


	//   ....[3]....
        /*0764*/ 	.word	0x00000290
        /*0768*/ 	.word	0x000000ff
        /*076c*/ 	.word	0x00016840
        /*0770*/ 	.short	0x0100
        /*0772*/ 	.byte	0x08
	.zero		1


	//   ....[4]....
        /*0774*/ 	.word	0x000002a0
        /*0778*/ 	.word	0x000000ff
        /*077c*/ 	.word	0x00016838
        /*0780*/ 	.short	0x0100
        /*0782*/ 	.byte	0x08
	.zero		1


	//   ....[5]....
        /*0784*/ 	.word	0x000002b0
        /*0788*/ 	.word	0x000000ff
        /*078c*/ 	.word	0x00016848
        /*0790*/ 	.short	0x0100
        /*0792*/ 	.byte	0x08
	.zero		1


	//   ....[6]....
        /*0794*/ 	.word	0x000003e0
        /*0798*/ 	.word	0x000000ff
        /*079c*/ 	.word	0x00016850
        /*07a0*/ 	.short	0x0100
        /*07a2*/ 	.byte	0x08
	.zero		1


	//   ....[7]....
        /*07a4*/ 	.word	0x000003f0
        /*07a8*/ 	.word	0x000000ff
        /*07ac*/ 	.word	0x00016860
        /*07b0*/ 	.short	0x0100
        /*07b2*/ 	.byte	0x08
	.zero		1


	//   ....[8]....
        /*07b4*/ 	.word	0x00000400
        /*07b8*/ 	.word	0x000000ff
        /*07bc*/ 	.word	0x00016858
        /*07c0*/ 	.short	0x0100
        /*07c2*/ 	.byte	0x08
	.zero		1


	//   ....[9]....
        /*07c4*/ 	.word	0x00000410
        /*07c8*/ 	.word	0x000000ff
        /*07cc*/ 	.word	0x00016868
        /*07d0*/ 	.short	0x0100
        /*07d2*/ 	.byte	0x08
	.zero		1


	//   ....[10]....
        /*07d4*/ 	.word	0x00000500
        /*07d8*/ 	.word	0x000000ff
        /*07dc*/ 	.word	0x00016870
        /*07e0*/ 	.short	0x0100
        /*07e2*/ 	.byte	0x06
	.zero		1


	//   ....[11]....
        /*07e4*/ 	.word	0x00000510
        /*07e8*/ 	.word	0x000000ff
        /*07ec*/ 	.word	0x00016880
        /*07f0*/ 	.short	0x0100
        /*07f2*/ 	.byte	0x06
	.zero		1


	//   ....[12]....
        /*07f4*/ 	.word	0x00000520
        /*07f8*/ 	.word	0x000000ff
        /*07fc*/ 	.word	0x00016878
        /*0800*/ 	.short	0x0100
        /*0802*/ 	.byte	0x06
	.zero		1


	//   ....[13]....
        /*0804*/ 	.word	0x00000530
        /*0808*/ 	.word	0x000000ff
        /*080c*/ 	.word	0x00016888
        /*0810*/ 	.short	0x0100
        /*0812*/ 	.byte	0x06
	.zero		1


	//   ....[14]....
        /*0814*/ 	.word	0x00000660
        /*0818*/ 	.word	0x000000ff
        /*081c*/ 	.word	0x00016890
        /*0820*/ 	.short	0x0100
        /*0822*/ 	.byte	0x08
	.zero		1


	//   ....[15]....
        /*0824*/ 	.word	0x00000670
        /*0828*/ 	.word	0x000000ff
        /*082c*/ 	.word	0x000168a0
        /*0830*/ 	.short	0x0100
        /*0832*/ 	.byte	0x08
	.zero		1


	//   ....[16]....
        /*0834*/ 	.word	0x00000680
        /*0838*/ 	.word	0x000000ff
        /*083c*/ 	.word	0x00016898
        /*0840*/ 	.short	0x0100
        /*0842*/ 	.byte	0x08
	.zero		1


	//   ....[17]....
        /*0844*/ 	.word	0x00000690
        /*0848*/ 	.word	0x000000ff
        /*084c*/ 	.word	0x000168a8
        /*0850*/ 	.short	0x0100
        /*0852*/ 	.byte	0x08
	.zero		1


	//   ....[18]....
        /*0854*/ 	.word	0x000007d0
        /*0858*/ 	.word	0x000000ff
        /*085c*/ 	.word	0x000168b0
        /*0860*/ 	.short	0x0100
        /*0862*/ 	.byte	0x08
	.zero		1


	//   ....[19]....
        /*0864*/ 	.word	0x000007e0
        /*0868*/ 	.word	0x000000ff
        /*086c*/ 	.word	0x000168c0
        /*0870*/ 	.short	0x0100
        /*0872*/ 	.byte	0x08
	.zero		1


	//   ....[20]....
        /*0874*/ 	.word	0x000007f0
        /*0878*/ 	.word	0x000000ff
        /*087c*/ 	.word	0x000168b8
        /*0880*/ 	.short	0x0100
        /*0882*/ 	.byte	0x08
	.zero		1


	//   ....[21]....
        /*0884*/ 	.word	0x00000800
        /*0888*/ 	.word	0x000000ff
        /*088c*/ 	.word	0x000168c8
        /*0890*/ 	.short	0x0100
        /*0892*/ 	.byte	0x08
	.zero		1


	//   ....[22]....
        /*0894*/ 	.word	0x00001260
        /*0898*/ 	.word	0x000000ff
        /*089c*/ 	.word	0x00016800
        /*08a0*/ 	.short	0x010a
        /*08a2*/ 	.byte	0x2a
	.zero		1


	//   ....[23]....
        /*08a4*/ 	.word	0x000012d0
        /*08a8*/ 	.word	0x000000ff
        /*08ac*/ 	.word	0x00016830
        /*08b0*/ 	.short	0x010a
        /*08b2*/ 	.byte	0x2a
	.zero		1


	//   ....[24]....
        /*08b4*/ 	.word	0x00001330
        /*08b8*/ 	.word	0x000000ff
        /*08bc*/ 	.word	0x00016830
        /*08c0*/ 	.short	0x010a
        /*08c2*/ 	.byte	0x2a
	.zero		1


	//   ....[25]....
        /*08c4*/ 	.word	0x000025f0
        /*08c8*/ 	.word	0x000000ff
        /*08cc*/ 	.word	0x00000000
        /*08d0*/ 	.short	0x0101
        /*08d2*/ 	.byte	0x06
	.zero		1


	//   ....[26]....
        /*08d4*/ 	.word	0x00003f40
        /*08d8*/ 	.word	0x000000ff
        /*08dc*/ 	.word	0x00016830
        /*08e0*/ 	.short	0x010a
        /*08e2*/ 	.byte	0x04
	.zero		1


	//   ....[27]....
        /*08e4*/ 	.word	0x00003f80
        /*08e8*/ 	.word	0x000000ff
        /*08ec*/ 	.word	0x00016830
        /*08f0*/ 	.short	0x010a
        /*08f2*/ 	.byte	0x04
	.zero		1


	//   ....[28]....
        /*08f4*/ 	.word	0x000041b0
        /*08f8*/ 	.word	0x000000ff
        /*08fc*/ 	.word	0x00016850
        /*0900*/ 	.short	0x010a
        /*0902*/ 	.byte	0x0a
	.zero		1


	//   ....[29]....
        /*0904*/ 	.word	0x000041f0
        /*0908*/ 	.word	0x000000ff
        /*090c*/ 	.word	0x00016850
        /*0910*/ 	.short	0x010a
        /*0912*/ 	.byte	0x0a
	.zero		1


	//   ....[30]....
        /*0914*/ 	.word	0x00004df0
        /*0918*/ 	.word	0x000000ff
        /*091c*/ 	.word	0x00000000
        /*0920*/ 	.short	0x0101
        /*0922*/ 	.byte	0x07
	.zero		1


	//   ....[31]....
        /*0924*/ 	.word	0x00006940
        /*0928*/ 	.word	0x000000ff
        /*092c*/ 	.word	0x00000000
        /*0930*/ 	.short	0x0101
        /*0932*/ 	.byte	0x06
	.zero		1


	//   ....[32]....
        /*0934*/ 	.word	0x00006e80
        /*0938*/ 	.word	0x000000ff
        /*093c*/ 	.word	0x00016830
        /*0940*/ 	.short	0x010a
        /*0942*/ 	.byte	0x0a
	.zero		1


	//   ....[33]....
        /*0944*/ 	.word	0x00006ec0
        /*0948*/ 	.word	0x000000ff
        /*094c*/ 	.word	0x00016830
        /*0950*/ 	.short	0x010a
        /*0952*/ 	.byte	0x0a
	.zero		1


	//   ....[34]....
        /*0954*/ 	.word	0x000070b0
        /*0958*/ 	.word	0x000000ff
        /*095c*/ 	.word	0x00016850
        /*0960*/ 	.short	0x010a
        /*0962*/ 	.byte	0x0a
	.zero		1


	//   ....[35]....
        /*0964*/ 	.word	0x000070f0
        /*0968*/ 	.word	0x000000ff
        /*096c*/ 	.word	0x00016850
        /*0970*/ 	.short	0x010a
        /*0972*/ 	.byte	0x0a
	.zero		1


	//   ....[36]....
        /*0974*/ 	.word	0x00007980
        /*0978*/ 	.word	0x000000ff
        /*097c*/ 	.word	0x00000000
        /*0980*/ 	.short	0x0101
        /*0982*/ 	.byte	0x07
	.zero		1


	//   ....[37]....
        /*0984*/ 	.word	0x00008e80
        /*0988*/ 	.word	0x000000ff
        /*098c*/ 	.word	0x00000000
        /*0990*/ 	.short	0x0101
        /*0992*/ 	.byte	0x06
	.zero		1


	//   ....[38]....
        /*0994*/ 	.word	0x00009290
        /*0998*/ 	.word	0x000000ff
        /*099c*/ 	.word	0x00016850
        /*09a0*/ 	.short	0x010a
        /*09a2*/ 	.byte	0x07
	.zero		1


	//   ....[39]....
        /*09a4*/ 	.word	0x000092d0
        /*09a8*/ 	.word	0x000000ff
        /*09ac*/ 	.word	0x00016850
        /*09b0*/ 	.short	0x010a
        /*09b2*/ 	.byte	0x07
	.zero		1


	//   ....[40]....
        /*09b4*/ 	.word	0x00009880
        /*09b8*/ 	.word	0x000000ff
        /*09bc*/ 	.word	0x00000000
        /*09c0*/ 	.short	0x0101
        /*09c2*/ 	.byte	0x04
	.zero		1


	//   ....[41]....
        /*09c4*/ 	.word	0x0000a260
        /*09c8*/ 	.word	0x000000ff
        /*09cc*/ 	.word	0x00000000
        /*09d0*/ 	.short	0x0101
        /*09d2*/ 	.byte	0x04
	.zero		1


	//   ....[42]....
        /*09d4*/ 	.word	0x0000bb40
        /*09d8*/ 	.word	0x000000ff
        /*09dc*/ 	.word	0x00016840
        /*09e0*/ 	.short	0x010a
        /*09e2*/ 	.byte	0x2f
	.zero		1


	//   ....[43]....
        /*09e4*/ 	.word	0x0000c270
        /*09e8*/ 	.word	0x000000ff
        /*09ec*/ 	.word	0x00016830
        /*09f0*/ 	.short	0x0107
        /*09f2*/ 	.byte	0x2f
	.zero		1


	//   ....[44]....
        /*09f4*/ 	.word	0x0000c300
        /*09f8*/ 	.word	0x000000ff
        /*09fc*/ 	.word	0x00016830
        /*0a00*/ 	.short	0x0101
        /*0a02*/ 	.byte	0x2f
	.zero		1


	//   ....[45]....
        /*0a04*/ 	.word	0x0000cfc0
        /*0a08*/ 	.word	0x000000ff
        /*0a0c*/ 	.word	0x00016800
        /*0a10*/ 	.short	0x0107
        /*0a12*/ 	.byte	0x2f
	.zero		1


	//   ....[46]....
        /*0a14*/ 	.word	0x0000d000
        /*0a18*/ 	.word	0x000000ff
        /*0a1c*/ 	.word	0x00016800
        /*0a20*/ 	.short	0x0101
        /*0a22*/ 	.byte	0x2f
	.zero		1


	//   ....[47]....
        /*0a24*/ 	.word	0x0000d010
        /*0a28*/ 	.word	0x000000ff
        /*0a2c*/ 	.word	0x00016820
        /*0a30*/ 	.short	0x010a
        /*0a32*/ 	.byte	0x2f
	.zero		1


	//   ....[48]....
        /*0a34*/ 	.word	0x0000d3f0
        /*0a38*/ 	.word	0x00000007
        /*0a3c*/ 	.word	0x00016840
        /*0a40*/ 	.short	0x010a
        /*0a42*/ 	.byte	0x3f
	.zero		1


	//   ....[49]....
        /*0a44*/ 	.word	0x0000d8e0
        /*0a48*/ 	.word	0x00000007
        /*0a4c*/ 	.word	0x00016830
        /*0a50*/ 	.short	0x0107
        /*0a52*/ 	.byte	0x3f
	.zero		1


	//   ....[50]....
        /*0a54*/ 	.word	0x0000d9b0
        /*0a58*/ 	.word	0x00000007
        /*0a5c*/ 	.word	0x00016830
        /*0a60*/ 	.short	0x0101
        /*0a62*/ 	.byte	0x3f
	.zero		1


	//   ....[51]....
        /*0a64*/ 	.word	0x0000da10
        /*0a68*/ 	.word	0x00000007
        /*0a6c*/ 	.word	0x00016860
        /*0a70*/ 	.short	0x010a
        /*0a72*/ 	.byte	0x3f
	.zero		1


	//   ....[52]....
        /*0a74*/ 	.word	0x0000de00
        /*0a78*/ 	.word	0x00000007
        /*0a7c*/ 	.word	0x00016850
        /*0a80*/ 	.short	0x0107
        /*0a82*/ 	.byte	0x3f
	.zero		1


	//   ....[53]....
        /*0a84*/ 	.word	0x0000df80
        /*0a88*/ 	.word	0x00000007
        /*0a8c*/ 	.word	0x00016850
        /*0a90*/ 	.short	0x0101
        /*0a92*/ 	.byte	0x3f
	.zero		1


	//   ....[54]....
        /*0a94*/ 	.word	0x0000e130
        /*0a98*/ 	.word	0x00000000
        /*0a9c*/ 	.word	0x00016860
        /*0aa0*/ 	.short	0x010a
        /*0aa2*/ 	.byte	0x3f
	.zero		1


	//   ....[55]....
        /*0aa4*/ 	.word	0x0000e550
        /*0aa8*/ 	.word	0x00000000
        /*0aac*/ 	.word	0x00016850
        /*0ab0*/ 	.short	0x0107
        /*0ab2*/ 	.byte	0x3f
	.zero		1


	//   ....[56]....
        /*0ab4*/ 	.word	0x0000e630
        /*0ab8*/ 	.word	0x00000000
        /*0abc*/ 	.word	0x00016850
        /*0ac0*/ 	.short	0x0101
        /*0ac2*/ 	.byte	0x3f
	.zero		1


	//   ....[57]....
        /*0ac4*/ 	.word	0x0000e6c0
        /*0ac8*/ 	.word	0x00000007
        /*0acc*/ 	.word	0x00016820
        /*0ad0*/ 	.short	0x010a
        /*0ad2*/ 	.byte	0x3f
	.zero		1


	//   ....[58]....
        /*0ad4*/ 	.word	0x0000e820
        /*0ad8*/ 	.word	0x00000005
        /*0adc*/ 	.word	0x00016840
        /*0ae0*/ 	.short	0x010a
        /*0ae2*/ 	.byte	0x3f
	.zero		1


	//   ....[59]....
        /*0ae4*/ 	.word	0x0000e8c0
        /*0ae8*/ 	.word	0x00000003
        /*0aec*/ 	.word	0x00016840
        /*0af0*/ 	.short	0x010a
        /*0af2*/ 	.byte	0x3f
	.zero		1


	//   ....[60]....
        /*0af4*/ 	.word	0x0000e900
        /*0af8*/ 	.word	0x00000005
        /*0afc*/ 	.word	0x00016860
        /*0b00*/ 	.short	0x010a
        /*0b02*/ 	.byte	0x3f
	.zero		1


	//   ....[61]....
        /*0b04*/ 	.word	0x0000e940
        /*0b08*/ 	.word	0x00000003
        /*0b0c*/ 	.word	0x00016860
        /*0b10*/ 	.short	0x010a
        /*0b12*/ 	.byte	0x3f
	.zero		1


	//   ....[62]....
        /*0b14*/ 	.word	0x0000e9b0
        /*0b18*/ 	.word	0x00000003
        /*0b1c*/ 	.word	0x00016800
        /*0b20*/ 	.short	0x010a
        /*0b22*/ 	.byte	0x3f
	.zero		1


	//   ....[63]....
        /*0b24*/ 	.word	0x0000ea10
        /*0b28*/ 	.word	0x00000003
        /*0b2c*/ 	.word	0x00016830
        /*0b30*/ 	.short	0x010a
        /*0b32*/ 	.byte	0x3f
	.zero		1


	//   ....[64]....
        /*0b34*/ 	.word	0x0000ea70
        /*0b38*/ 	.word	0x0000000a
        /*0b3c*/ 	.word	0x00016830
        /*0b40*/ 	.short	0x010a
        /*0b42*/ 	.byte	0x3f
	.zero		1


	//   ....[65]....
        /*0b44*/ 	.word	0x0000ead0
        /*0b48*/ 	.word	0x0000000a
        /*0b4c*/ 	.word	0x00016850
        /*0b50*/ 	.short	0x010a
        /*0b52*/ 	.byte	0x3f
	.zero		1


	//   ....[66]....
        /*0b54*/ 	.word	0x0000eb30
        /*0b58*/ 	.word	0x00000009
        /*0b5c*/ 	.word	0x00016830
        /*0b60*/ 	.short	0x010a
        /*0b62*/ 	.byte	0x3f
	.zero		1


	//   ....[67]....
        /*0b64*/ 	.word	0x0000eb90
        /*0b68*/ 	.word	0x00000009
        /*0b6c*/ 	.word	0x00016850
        /*0b70*/ 	.short	0x010a
        /*0b72*/ 	.byte	0x3f
	.zero		1


	//   ....[68]....
        /*0b74*/ 	.word	0x0000ebf0
        /*0b78*/ 	.word	0x00000004
        /*0b7c*/ 	.word	0x00016850
        /*0b80*/ 	.short	0x010a
        /*0b82*/ 	.byte	0x3f
	.zero		1


	//   ....[69]....
        /*0b84*/ 	.word	0x0000ecd0
        /*0b88*/ 	.word	0x00000003
        /*0b8c*/ 	.word	0x00016840
        /*0b90*/ 	.short	0x010a
        /*0b92*/ 	.byte	0x3f
	.zero		1


	//   ....[70]....
        /*0b94*/ 	.word	0x000104d0
        /*0b98*/ 	.word	0x00000003
        /*0b9c*/ 	.word	0x00016820
        /*0ba0*/ 	.short	0x010a
        /*0ba2*/ 	.byte	0x3f
	.zero		1


	//   ....[71]....
        /*0ba4*/ 	.word	0x00010520
        /*0ba8*/ 	.word	0x00000007
        /*0bac*/ 	.word	0x00016840
        /*0bb0*/ 	.short	0x010a
        /*0bb2*/ 	.byte	0x3f
	.zero		1


	//   ....[72]....
        /*0bb4*/ 	.word	0x00010ef0
        /*0bb8*/ 	.word	0x00000007
        /*0bbc*/ 	.word	0x00016860
        /*0bc0*/ 	.short	0x010a
        /*0bc2*/ 	.byte	0x3f
	.zero		1


	//   ....[73]....
        /*0bc4*/ 	.word	0x00011870
        /*0bc8*/ 	.word	0x00000000
        /*0bcc*/ 	.word	0x00016860
        /*0bd0*/ 	.short	0x010a
        /*0bd2*/ 	.byte	0x3f
	.zero		1


	//   ....[74]....
        /*0bd4*/ 	.word	0x000121d0
        /*0bd8*/ 	.word	0x00000007
        /*0bdc*/ 	.word	0x00016820
        /*0be0*/ 	.short	0x010a
        /*0be2*/ 	.byte	0x3f
	.zero		1


	//   ....[75]....
        /*0be4*/ 	.word	0x00012370
        /*0be8*/ 	.word	0x00000005
        /*0bec*/ 	.word	0x00016840
        /*0bf0*/ 	.short	0x010a
        /*0bf2*/ 	.byte	0x3f
	.zero		1


	//   ....[76]....
        /*0bf4*/ 	.word	0x000123c0
        /*0bf8*/ 	.word	0x00000003
        /*0bfc*/ 	.word	0x00016840
        /*0c00*/ 	.short	0x010a
        /*0c02*/ 	.byte	0x3f
	.zero		1


	//   ....[77]....
        /*0c04*/ 	.word	0x00012410
        /*0c08*/ 	.word	0x00000005
        /*0c0c*/ 	.word	0x00016860
        /*0c10*/ 	.short	0x010a
        /*0c12*/ 	.byte	0x3f
	.zero		1


	//----- nvinfo : EIATTR_NUM_MBARRIERS
	.align		4
.L_265:
        /*0c14*/ 	.byte	0x03, 0x38
        /*0c16*/ 	.short	0x0016


	//----- nvinfo : EIATTR_EXIT_INSTR_OFFSETS
	.align		4
        /*0c18*/ 	.byte	0x04, 0x1c
        /*0c1a*/ 	.short	(.L_267 - .L_266)


	//   ....[0]....
.L_266:
        /*0c1c*/ 	.word	0x0000e990


	//----- nvinfo : EIATTR_MAX_THREADS
	.align		4
.L_267:
        /*0c20*/ 	.byte	0x04, 0x05
        /*0c22*/ 	.short	(.L_269 - .L_268)
.L_268:
        /*0c24*/ 	.word	0x00000200
        /*0c28*/ 	.word	0x00000001
        /*0c2c*/ 	.word	0x00000001


	//----- nvinfo : EIATTR_CRS_STACK_SIZE
	.align		4
.L_269:
        /*0c30*/ 	.byte	0x04, 0x1e
        /*0c32*/ 	.short	(.L_271 - .L_270)
.L_270:
        /*0c34*/ 	.word	0x00000000


	//----- nvinfo : EIATTR_CBANK_PARAM_SIZE
	.align		4
.L_271:
        /*0c38*/ 	.byte	0x03, 0x19
        /*0c3a*/ 	.short	0x0a70


	//----- nvinfo : EIATTR_PARAM_CBANK
	.align		4
        /*0c3c*/ 	.byte	0x04, 0x0a
        /*0c3e*/ 	.short	(.L_273 - .L_272)
	.align		4
.L_272:
        /*0c40*/ 	.word	index@(.nv.constant0._ZN7cutlass13device_kernelIN5flash11enable_sm90INS1_16FlashAttnFwdSm90INS1_25CollectiveMainloopFwdSm90ILi2EN4cute5tupleIJNS5_1CILi1EEES8_S8_EEENS6_IJNS7_ILi192EEENS7_ILi128EEENS7_ILi64EEEEEELi64ENS_6half_tEfNS_4arch4Sm90ELb1ELb0ELb1ELb0ELb1ELb0ELb0ELb1ELb1ELb1ELb1ELb0EEENS1_21CollectiveEpilogueFwdINS6_IJSA_SC_SB_EEES9_SE_SG_Li384ELb0ELb1ELb1ELb0EEENS1_19SingleTileSchedulerILb0ELb1ELb1ELi192EEEEEEEEEvNT_6ParamsE)
        /*0c44*/ 	.short	0x0210
        /*0c46*/ 	.short	0x0a70


	//----- nvinfo : EIATTR_SW_WAR
	.align		4
.L_273:
        /*0c48*/ 	.byte	0x04, 0x36
        /*0c4a*/ 	.short	(.L_275 - .L_274)
.L_274:
        /*0c4c*/ 	.word	0x00000008
.L_275:


//--------------------- .nv.info._ZN7cutlass13device_kernelIN5flash11enable_sm90INS1_16FlashAttnFwdSm90INS1_25CollectiveMainloopFwdSm90ILi2EN4cute5tupleIJNS5_1CILi1EEES8_S8_EEENS6_IJNS7_ILi192EEENS7_ILi128EEENS7_ILi64EEEEEELi64ENS_6half_tEfNS_4arch4Sm90ELb1ELb0ELb1ELb1ELb1ELb0ELb0ELb1ELb1ELb1ELb1ELb0EEENS1_21CollectiveEpilogueFwdINS6_IJSA_SC_SB_EEES9_SE_SG_Li384ELb1ELb1ELb1ELb0EEENS1_36VarlenDynamicPersistentTileSchedulerILi192ELi128ELi384ELi128ELb1ELb1ELb1ELb1ELb1ELb1EEEEEEEEEvNT_6ParamsE --------------------------
	.section	.nv.info._ZN7cutlass13device_kernelIN5flash11enable_sm90INS1_16FlashAttnFwdSm90INS1_25CollectiveMainloopFwdSm90ILi2EN4cute5tupleIJNS5_1CILi1EEES8_S8_EEENS6_IJNS7_ILi192EEENS7_ILi128EEENS7_ILi64EEEEEELi64ENS_6half_tEfNS_4arch4Sm90ELb1ELb0ELb1ELb1ELb1ELb0ELb0ELb1ELb1ELb1ELb1ELb0EEENS1_21CollectiveEpilogueFwdINS6_IJSA_SC_SB_EEES9_SE_SG_Li384ELb1ELb1ELb1ELb0EEENS1_36VarlenDynamicPersistentTileSchedulerILi192ELi128ELi384ELi128ELb1ELb1ELb1ELb1ELb1ELb1EEEEEEEEEvNT_6ParamsE,"",@"SHT_CUDA_INFO"
	.sectionflags	@""
	.align	4


	//----- nvinfo : EIATTR_CUDA_API_VERSION
	.align		4
        /*0000*/ 	.byte	0x04, 0x37
        /*0002*/ 	.short	(.L_277 - .L_276)
.L_276:
        /*0004*/ 	.word	0x00000082


	//----- nvinfo : EIATTR_KPARAM_INFO
	.align		4
.L_277:
        /*0008*/ 	.byte	0x04, 0x17
        /*000a*/ 	.short	(.L_279 - .L_278)
.L_278:
        /*000c*/ 	.word	0x00000000
        /*0010*/ 	.short	0x0000
        /*0012*/ 	.short	0x0070
        /*0014*/ 	.byte	0x00, 0xf0, 0x01, 0x2a


	//----- nvinfo : EIATTR_SPARSE_MMA_MASK
	.align		4
.L_279:
        /*0018*/ 	.byte	0x03, 0x50
        /*001a*/ 	.short	0x0000


	//----- nvinfo : EIATTR_MAXREG_COUNT
	.align		4
        /*001c*/ 	.byte	0x03, 0x1b
        /*001e*/ 	.short	0x0080


	//----- nvinfo : EIATTR_NUM_BARRIERS
	.align		4
        /*0020*/ 	.byte	0x02, 0x4c
        /*0022*/ 	.byte	0x10
	.zero		1


	//----- nvinfo : EIATTR_EXTERNS
	.align		4
        /*0024*/ 	.byte	0x04, 0x0f
        /*0026*/ 	.short	(.L_281 - .L_280)


	//   ....[0]....
	.align		4
.L_280:
        /*0028*/ 	.word	index@(__assertfail)


	//----- nvinfo : EIATTR_ANNOTATIONS
	.align		4
.L_281:
        /*002c*/ 	.byte	0x04, 0x55
        /*002e*/ 	.short	(.L_283 - .L_282)


	//   ....[0]....
.L_282:
        /* <DEDUP_REMOVED lines=30> */


	//----- nvinfo : EIATTR_MERCURY_ISA_VERSION
	.align		4
.L_283:
        /*0200*/ 	.byte	0x03, 0x5f
        /*0202*/ 	.short	0x0101


	//----- nvinfo : EIATTR_UNUSED_LOAD_BYTE_OFFSET
	.align		4
        /*0204*/ 	.byte	0x04, 0x44
        /*0206*/ 	.short	(.L_285 - .L_284)


	//   ....[0]....
.L_284:
        /*0208*/ 	.word	0x00000970
        /*020c*/ 	.word	0x0000fff0


	//   ....[1]....
        /*0210*/ 	.word	0x0000a0f0
        /*0214*/ 	.word	0x0000fff0


	//----- nvinfo : EIATTR_INT_WARP_WIDE_INSTR_OFFSETS
	.align		4
.L_285:
        /*0218*/ 	.byte	0x04, 0x31
        /*021a*/ 	.short	(.L_287 - .L_286)


	//   ....[0]....
.L_286:
        /*021c*/ 	.word	0x000000c0


	//   ....[1]....
        /*0220*/ 	.word	0x000000d0


	//   ....[2]....
        /*0224*/ 	.word	0x00000170


	//   ....[3]....
        /*0228*/ 	.word	0x0000deb0


	//   ....[4]....
        /*022c*/ 	.word	0x0000df40


	//   ....[5]....
        /*0230*/ 	.word	0x00011050


	//   ....[6]....
        /*0234*/ 	.word	0x000110e0


	//----- nvinfo : EIATTR_COOP_GROUP_MASK_REGIDS
	.align		4
.L_287:
        /*0238*/ 	.byte	0x04, 0x29
        /*023a*/ 	.short	(.L_289 - .L_288)


	//   ....[0]....
.L_288:
        /*023c*/ 	.word	0xffffffff


	//   ....[1]....
        /*0240*/ 	.word	0xffffffff


	//   ....[2]....
        /*0244*/ 	.word	0xffffffff


	//   ....[3]....
        /*0248*/ 	.word	0xffffffff


	//   ....[4]....
        /*024c*/ 	.word	0xffffffff


	//   ....[5]....
        /*0250*/ 	.word	0xffffffff


	//   ....[6]....
        /*0254*/ 	.word	0xffffffff


	//   ....[7]....
        /*0258*/ 	.word	0xffffffff


	//   ....[8]....
        /*025c*/ 	.word	0xffffffff


	//   ....[9]....
        /*0260*/ 	.word	0xffffffff


	//   ....[10]....
        /*0264*/ 	.word	0xffffffff


	//   ....[11]....
        /*0268*/ 	.word	0xffffffff


	//   ....[12]....
        /*026c*/ 	.word	0xffffffff


	//   ....[13]....
        /*0270*/ 	.word	0xffffffff


	//   ....[14]....
        /*0274*/ 	.word	0xffffffff


	//   ....[15]....
        /*0278*/ 	.word	0xffffffff


	//   ....[16]....
        /*027c*/ 	.word	0xffffffff


	//   ....[17]....
        /*0280*/ 	.word	0xffffffff


	//   ....[18]....
        /*0284*/ 	.word	0xffffffff


	//   ....[19]....
        /*0288*/ 	.word	0xffffffff


	//   ....[20]....
        /*028c*/ 	.word	0xffffffff


	//   ....[21]....
        /*0290*/ 	.word	0xffffffff


	//   ....[22]....
        /*0294*/ 	.word	0xffffffff


	//   ....[23]....
        /*0298*/ 	.word	0xffffffff


	//   ....[24]....
        /*029c*/ 	.word	0xffffffff


	//   ....[25]....
        /*02a0*/ 	.word	0xffffffff


	//   ....[26]....
        /*02a4*/ 	.word	0xffffffff


	//   ....[27]....
        /*02a8*/ 	.word	0xffffffff


	//   ....[28]....
        /*02ac*/ 	.word	0xffffffff


	//   ....[29]....
        /*02b0*/ 	.word	0xffffffff


	//   ....[30]....
        /*02b4*/ 	.word	0xffffffff


	//   ....[31]....
        /*02b8*/ 	.word	0xffffffff


	//   ....[32]....
        /*02bc*/ 	.word	0xffffffff


	//   ....[33]....
        /*02c0*/ 	.word	0xffffffff


	//   ....[34]....
        /*02c4*/ 	.word	0xffffffff


	//   ....[35]....
        /*02c8*/ 	.word	0xffffffff


	//   ....[36]....
        /*02cc*/ 	.word	0xffffffff


	//   ....[37]....
        /*02d0*/ 	.word	0xffffffff


	//   ....[38]....
        /*02d4*/ 	.word	0xffffffff


	//   ....[39]....
        /*02d8*/ 	.word	0xffffffff


	//   ....[40]....
        /*02dc*/ 	.word	0xffffffff


	//   ....[41]....
        /*02e0*/ 	.word	0xffffffff


	//   ....[42]....
        /*02e4*/ 	.word	0xffffffff


	//   ....[43]....
        /*02e8*/ 	.word	0xffffffff


	//   ....[44]....
        /*02ec*/ 	.word	0xffffffff


	//   ....[45]....
        /*02f0*/ 	.word	0xffffffff


	//   ....[46]....
        /*02f4*/ 	.word	0xffffffff


	//   ....[47]....
        /*02f8*/ 	.word	0xffffffff


	//   ....[48]....
        /*02fc*/ 	.word	0xffffffff


	//   ....[49]....
        /*0300*/ 	.word	0xffffffff


	//   ....[50]....
        /*0304*/ 	.word	0xffffffff


	//   ....[51]....
        /*0308*/ 	.word	0xffffffff


	//   ....[52]....
        /*030c*/ 	.word	0xffffffff


	//   ....[53]....
        /*0310*/ 	.word	0xffffffff


	//   ....[54]....
        /*0314*/ 	.word	0xffffffff


	//   ....[55]....
        /*0318*/ 	.word	0xffffffff


	//   ....[56]....
        /*031c*/ 	.word	0xffffffff


	//   ....[57]....
        /*0320*/ 	.word	0xffffffff


	//   ....[58]....
        /*0324*/ 	.word	0xffffffff


	//   ....[59]....
        /*0328*/ 	.word	0xffffffff


	//   ....[60]....
        /*032c*/ 	.word	0xffffffff


	//   ....[61]....
        /*0330*/ 	.word	0xffffffff


	//   ....[62]....
        /*0334*/ 	.word	0xffffffff


	//   ....[63]....
        /*0338*/ 	.word	0xffffffff


	//   ....[64]....
        /*033c*/ 	.word	0xffffffff


	//   ....[65]....
        /*0340*/ 	.word	0xffffffff


	//   ....[66]....
        /*0344*/ 	.word	0xffffffff


	//   ....[67]....
        /*0348*/ 	.word	0xffffffff


	//   ....[68]....
        /*034c*/ 	.word	0xffffffff


	//   ....[69]....
        /*0350*/ 	.word	0xffffffff


	//   ....[70]....
        /*0354*/ 	.word	0xffffffff


	//   ....[71]....
        /*0358*/ 	.word	0xffffffff


	//   ....[72]....
        /*035c*/ 	.word	0xffffffff


	//   ....[73]....
        /*0360*/ 	.word	0xffffffff


	//   ....[74]....
        /*0364*/ 	.word	0xffffffff


	//   ....[75]....
        /*0368*/ 	.word	0xffffffff


	//   ....[76]....
        /*036c*/ 	.word	0xffffffff


	//   ....[77]....
        /*0370*/ 	.word	0xffffffff


	//   ....[78]....
        /*0374*/ 	.word	0xffffffff


	//   ....[79]....
        /*0378*/ 	.word	0xffffffff


	//   ....[80]....
        /*037c*/ 	.word	0xffffffff


	//   ....[81]....
        /*0380*/ 	.word	0xffffffff


	//   ....[82]....
        /*0384*/ 	.word	0xffffffff


	//   ....[83]....
        /*0388*/ 	.word	0xffffffff


	//   ....[84]....
        /*038c*/ 	.word	0xffffffff


	//   ....[85]....
        /*0390*/ 	.word	0xffffffff


	//   ....[86]....
        /*0394*/ 	.word	0xffffffff


	//   ....[87]....
        /*0398*/ 	.word	0xffffffff


	//   ....[88]....
        /*039c*/ 	.word	0xffffffff


	//   ....[89]....
        /*03a0*/ 	.word	0xffffffff


	//   ....[90]....
        /*03a4*/ 	.word	0xffffffff


	//   ....[91]....
        /*03a8*/ 	.word	0xffffffff


	//   ....[92]....
        /*03ac*/ 	.word	0xffffffff


	//   ....[93]....
        /*03b0*/ 	.word	0xffffffff


	//   ....[94]....
        /*03b4*/ 	.word	0xffffffff


	//   ....[95]....
        /*03b8*/ 	.word	0xffffffff


	//   ....[96]....
        /*03bc*/ 	.word	0xffffffff


	//   ....[97]....
        /*03c0*/ 	.word	0xffffffff


	//   ....[98]....
        /*03c4*/ 	.word	0xffffffff


	//   ....[99]....
        /*03c8*/ 	.word	0xffffffff


	//   ....[100]....
        /*03cc*/ 	.word	0xffffffff


	//   ....[101]....
        /*03d0*/ 	.word	0xffffffff


	//   ....[102]....
        /*03d4*/ 	.word	0xffffffff


	//   ....[103]....
        /*03d8*/ 	.word	0xffffffff


	//   ....[104]....
        /*03dc*/ 	.word	0xffffffff


	//   ....[105]....
        /*03e0*/ 	.word	0xffffffff


	//   ....[106]....
        /*03e4*/ 	.word	0xffffffff


	//   ....[107]....
        /*03e8*/ 	.word	0xffffffff


	//   ....[108]....
        /*03ec*/ 	.word	0xffffffff


	//   ....[109]....
        /*03f0*/ 	.word	0xffffffff


	//   ....[110]....
        /*03f4*/ 	.word	0xffffffff


	//   ....[111]....
        /*03f8*/ 	.word	0xffffffff


	//   ....[112]....
        /*03fc*/ 	.word	0xffffffff


	//   ....[113]....
        /*0400*/ 	.word	0xffffffff


	//   ....[114]....
        /*0404*/ 	.word	0xffffffff


	//   ....[115]....
        /*0408*/ 	.word	0xffffffff


	//   ....[116]....
        /*040c*/ 	.word	0xffffffff


	//   ....[117]....
        /*0410*/ 	.word	0xffffffff


	//   ....[118]....
        /*0414*/ 	.word	0xffffffff


	//   ....[119]....
        /*0418*/ 	.word	0xffffffff


	//   ....[120]....
        /*041c*/ 	.word	0xffffffff


	//   ....[121]....
        /*0420*/ 	.word	0xffffffff


	//   ....[122]....
        /*0424*/ 	.word	0xffffffff


	//   ....[123]....
        /*0428*/ 	.word	0xffffffff


	//   ....[124]....
        /*042c*/ 	.word	0xffffffff


	//   ....[125]....
        /*0430*/ 	.word	0xffffffff


	//   ....[126]....
        /*0434*/ 	.word	0xffffffff


	//   ....[127]....
        /*0438*/ 	.word	0xffffffff


	//   ....[128]....
        /*043c*/ 	.word	0xffffffff


	//   ....[129]....
        /*0440*/ 	.word	0xffffffff


	//   ....[130]....
        /*0444*/ 	.word	0xffffffff


	//   ....[131]....
        /*0448*/ 	.word	0xffffffff


	//   ....[132]....
        /*044c*/ 	.word	0xffffffff


	//   ....[133]....
        /*0450*/ 	.word	0xffffffff


	//   ....[134]....
        /*0454*/ 	.word	0xffffffff


	//   ....[135]....
        /*0458*/ 	.word	0xffffffff


	//   ....[136]....
        /*045c*/ 	.word	0xffffffff


	//   ....[137]....
        /*0460*/ 	.word	0xffffffff


	//   ....[138]....
        /*0464*/ 	.word	0xffffffff


	//   ....[139]....
        /*0468*/ 	.word	0xffffffff


	//   ....[140]....
        /*046c*/ 	.word	0xffffffff


	//   ....[141]....
        /*0470*/ 	.word	0xffffffff


	//   ....[142]....
        /*0474*/ 	.word	0xffffffff


	//   ....[143]....
        /*0478*/ 	.word	0xffffffff


	//   ....[144]....
        /*047c*/ 	.word	0xffffffff


	//   ....[145]....
        /*0480*/ 	.word	0xffffffff


	//   ....[146]....
        /*0484*/ 	.word	0xffffffff


	//   ....[147]....
        /*0488*/ 	.word	0xffffffff


	//   ....[148]....
        /*048c*/ 	.word	0xffffffff


	//   ....[149]....
        /*0490*/ 	.word	0xffffffff


	//   ....[150]....
        /*0494*/ 	.word	0xffffffff


	//   ....[151]....
        /*0498*/ 	.word	0xffffffff


	//   ....[152]....
        /*049c*/ 	.word	0xffffffff


	//   ....[153]....
        /*04a0*/ 	.word	0xffffffff


	//   ....[154]....
        /*04a4*/ 	.word	0xffffffff


	//   ....[155]....
        /*04a8*/ 	.word	0xffffffff


	//   ....[156]....
        /*04ac*/ 	.word	0xffffffff


	//   ....[157]....
        /*04b0*/ 	.word	0xffffffff


	//   ....[158]....
        /*04b4*/ 	.word	0xffffffff


	//   ....[159]....
        /*04b8*/ 	.word	0xffffffff


	//   ....[160]....
        /*04bc*/ 	.word	0xffffffff


	//   ....[161]....
        /*04c0*/ 	.word	0xffffffff


	//   ....[162]....
        /*04c4*/ 	.word	0xffffffff


	//   ....[163]....
        /*04c8*/ 	.word	0xffffffff


	//   ....[164]....
        /*04cc*/ 	.word	0xffffffff


	//   ....[165]....
        /*04d0*/ 	.word	0xffffffff


	//   ....[166]....
        /*04d4*/ 	.word	0xffffffff


	//   ....[167]....
        /*04d8*/ 	.word	0xffffffff


	//   ....[168]....
        /*04dc*/ 	.word	0xffffffff


	//   ....[169]....
        /*04e0*/ 	.word	0xffffffff


	//   ....[170]....
        /*04e4*/ 	.word	0xffffffff


	//   ....[171]....
        /*04e8*/ 	.word	0xffffffff


	//   ....[172]....
        /*04ec*/ 	.word	0xffffffff


	//   ....[173]....
        /*04f0*/ 	.word	0xffffffff


	//   ....[174]....
        /*04f4*/ 	.word	0xffffffff


	//   ....[175]....
        /*04f8*/ 	.word	0x0500000f


	//   ....[176]....
        /*04fc*/ 	.word	0x0500000f


	//   ....[177]....
        /*0500*/ 	.word	0x0500000f


	//   ....[178]....
        /*0504*/ 	.word	0x0500000f


	//   ....[179]....
        /*0508*/ 	.word	0x0500000f


	//   ....[180]....
        /*050c*/ 	.word	0x0500000f


	//   ....[181]....
        /*0510*/ 	.word	0x0500000f


	//   ....[182]....
        /*0514*/ 	.word	0x0500000f


	//   ....[183]....
        /*0518*/ 	.word	0x0500000f


	//   ....[184]....
        /*051c*/ 	.word	0x0500000f


	//   ....[185]....
        /*0520*/ 	.word	0x0500000f


	//   ....[186]....
        /*0524*/ 	.word	0x0500000f


	//   ....[187]....
        /*0528*/ 	.word	0x0500000f


	//   ....[188]....
        /*052c*/ 	.word	0x0500000f


	//   ....[189]....
        /*0530*/ 	.word	0x0500000f


	//   ....[190]....
        /*0534*/ 	.word	0x0500000f


	//   ....[191]....
        /*0538*/ 	.word	0x0500000f


	//   ....[192]....
        /*053c*/ 	.word	0x0500000f


	//   ....[193]....
        /*0540*/ 	.word	0x0500000f


	//   ....[194]....
        /*0544*/ 	.word	0x0500000f


	//   ....[195]....
        /*0548*/ 	.word	0x0500000f


	//   ....[196]....
        /*054c*/ 	.word	0x0500000f


	//   ....[197]....
        /*0550*/ 	.word	0x0500000f


	//   ....[198]....
        /*0554*/ 	.word	0x0500000f


	//   ....[199]....
        /*0558*/ 	.word	0x0500000f


	//   ....[200]....
        /*055c*/ 	.word	0x0500000f


	//   ....[201]....
        /*0560*/ 	.word	0x0500000f


	//   ....[202]....
        /*0564*/ 	.word	0x0500000f


	//   ....[203]....
        /*0568*/ 	.word	0x0500000f


	//   ....[204]....
        /*056c*/ 	.word	0x0500000f


	//   ....[205]....
        /*0570*/ 	.word	0x0500000f


	//   ....[206]....
        /*0574*/ 	.word	0x0500000f


	//   ....[207]....
        /*0578*/ 	.word	0x0500000f


	//   ....[208]....
        /*057c*/ 	.word	0x0500000f


	//   ....[209]....
        /*0580*/ 	.word	0x0500000f


	//   ....[210]....
        /*0584*/ 	.word	0x0500000f


	//   ....[211]....
        /*0588*/ 	.word	0x0500000f


	//   ....[212]....
        /*058c*/ 	.word	0x0500000f


	//   ....[213]....
        /*0590*/ 	.word	0x0500000f


	//   ....[214]....
        /*0594*/ 	.word	0x0500000f


	//   ....[215]....
        /*0598*/ 	.word	0x0500000f


	//   ....[216]....
        /*059c*/ 	.word	0x0500000f


	//   ....[217]....
        /*05a0*/ 	.word	0x0500000f


	//   ....[218]....
        /*05a4*/ 	.word	0x0500000f


	//   ....[219]....
        /*05a8*/ 	.word	0x0500000f


	//   ....[220]....
        /*05ac*/ 	.word	0x0500000f


	//   ....[221]....
        /*05b0*/ 	.word	0x0500000f


	//   ....[222]....
        /*05b4*/ 	.word	0x0500000f


	//   ....[223]....
        /*05b8*/ 	.word	0x0500000f


	//   ....[224]....
        /*05bc*/ 	.word	0x0500000f


	//   ....[225]....
        /*05c0*/ 	.word	0x0500000f


	//   ....[226]....
        /*05c4*/ 	.word	0x0500000f


	//   ....[227]....
        /*05c8*/ 	.word	0x0500000f


	//   ....[228]....
        /*05cc*/ 	.word	0x0500000f


	//   ....[229]....
        /*05d0*/ 	.word	0x0500000f


	//   ....[230]....
        /*05d4*/ 	.word	0x0500000f


	//   ....[231]....
        /*05d8*/ 	.word	0x0500000f


	//   ....[232]....
        /*05dc*/ 	.word	0x0500000f


	//   ....[233]....
        /*05e0*/ 	.word	0x0500000f


	//   ....[234]....
        /*05e4*/ 	.word	0x0500000f


	//   ....[235]....
        /*05e8*/ 	.word	0x0500000f


	//   ....[236]....
        /*05ec*/ 	.word	0x0500000f


	//   ....[237]....
        /*05f0*/ 	.word	0x0500000f


	//   ....[238]....
        /*05f4*/ 	.word	0x0500000f


	//   ....[239]....
        /*05f8*/ 	.word	0x0500000f


	//   ....[240]....
        /*05fc*/ 	.word	0x0500000f


	//   ....[241]....
        /*0600*/ 	.word	0x0500000f


	//   ....[242]....
        /*0604*/ 	.word	0x0500000f


	//   ....[243]....
        /*0608*/ 	.word	0x0500000f


	//   ....[244]....
        /*060c*/ 	.word	0x0500000f


	//   ....[245]....
        /*0610*/ 	.word	0x0500000f


	//   ....[246]....
        /*0614*/ 	.word	0x0500000f


	//   ....[247]....
        /*0618*/ 	.word	0x0500000f


	//   ....[248]....
        /*061c*/ 	.word	0x0500000f


	//   ....[249]....
        /*0620*/ 	.word	0x0500000f


	//   ....[250]....
        /*0624*/ 	.word	0x0500000f


	//   ....[251]....
        /*0628*/ 	.word	0x0500000f


	//   ....[252]....
        /*062c*/ 	.word	0x0500000f


	//   ....[253]....
        /*0630*/ 	.word	0x0500000f


	//   ....[254]....
        /*0634*/ 	.word	0x0500000f


	//   ....[255]....
        /*0638*/ 	.word	0x0500000f


	//   ....[0]....
        /*063c*/ 	.word	0x0500000f


	//   ....[1]....
        /*0640*/ 	.word	0x0500000f


	//   ....[2]....
        /*0644*/ 	.word	0x0500000f


	//   ....[3]....
        /*0648*/ 	.word	0x0500000f


	//   ....[4]....
        /*064c*/ 	.word	0x0500000f


	//   ....[5]....
        /*0650*/ 	.word	0x0500000f


	//   ....[6]....
        /*0654*/ 	.word	0x0500000f


	//   ....[7]....
        /*0658*/ 	.word	0x0500000f


	//   ....[8]....
        /*065c*/ 	.word	0x0500000f


	//   ....[9]....
        /*0660*/ 	.word	0x0500000f


	//   ....[10]....
        /*0664*/ 	.word	0x0500000f


	//   ....[11]....
        /*0668*/ 	.word	0x0500000f


	//   ....[12]....
        /*066c*/ 	.word	0x0500000f


	//   ....[13]....
        /*0670*/ 	.word	0x0500000f


	//   ....[14]....
        /*0674*/ 	.word	0x0500000f


	//   ....[15]....
        /*0678*/ 	.word	0x0500000f


	//   ....[16]....
        /*067c*/ 	.word	0x0500000f


	//   ....[17]....
        /*0680*/ 	.word	0x0500000f


	//   ....[18]....
        /*0684*/ 	.word	0x0500000f


	//   ....[19]....
        /*0688*/ 	.word	0x0500000f


	//   ....[20]....
        /*068c*/ 	.word	0x0500000f


	//   ....[21]....
        /*0690*/ 	.word	0x0500000f


	//   ....[22]....
        /*0694*/ 	.word	0x0500000f


	//   ....[23]....
        /*0698*/ 	.word	0x0500000f


	//   ....[24]....
        /*069c*/ 	.word	0x0500000f


	//   ....[25]....
        /*06a0*/ 	.word	0x0500000f


	//   ....[26]....
        /*06a4*/ 	.word	0x0500000f


	//----- nvinfo : EIATTR_COOP_GROUP_INSTR_OFFSETS
	.align		4
.L_289:
        /*06a8*/ 	.byte	0x04, 0x28
        /*06aa*/ 	.short	(.L_291 - .L_290)


	//   ....[0]....
.L_290:
        /*06ac*/ 	.word	0x00000080


	//   ....[1]....
        /*06b0*/ 	.word	0x00000090


	//   ....[2]....
        /*06b4*/ 	.word	0x000002d0


	//   ....[3]....
        /*06b8*/ 	.word	0x00000430


	//   ....[4]....
        /*06bc*/ 	.word	0x00000550


	//   ....[5]....
        /*06c0*/ 	.word	0x000006b0


	//   ....[6]....
        /*06c4*/ 	.word	0x00001900


	//   ....[7]....
        /*06c8*/ 	.word	0x00002020


	//   ....[8]....
        /*06cc*/ 	.word	0x00002440


	//   ....[9]....
        /*06d0*/ 	.word	0x00002ca0


	//   ....[10]....
        /*06d4*/ 	.word	0x00002d30


	//   ....[11]....
        /*06d8*/ 	.word	0x00003850


	//   ....[12]....
        /*06dc*/ 	.word	0x000038a0


	//   ....[13]....
        /*06e0*/ 	.word	0x00004d80


	//   ....[14]....
        /*06e4*/ 	.word	0x000053d0


	//   ....[15]....
        /*06e8*/ 	.word	0x00005930


	//   ....[16]....
        /*06ec*/ 	.word	0x00005a20


	//   ....[17]....
        /*06f0*/ 	.word	0x00006370


	//   ....[18]....
        /*06f4*/ 	.word	0x000063d0


	//   ....[19]....
        /*06f8*/ 	.word	0x000086b0


	//   ....[20]....
        /*06fc*/ 	.word	0x000086e0


	//   ....[21]....
        /*0700*/ 	.word	0x00008700


	//   ....[22]....
        /*0704*/ 	.word	0x00008720


	//   ....[23]....
        /*0708*/ 	.word	0x000099b0


	//   ....[24]....
        /*070c*/ 	.word	0x000099e0


	//   ....[25]....
        /*0710*/ 	.word	0x00009a80


	//   ....[26]....
        /*0714*/ 	.word	0x00009aa0


	//   ....[27]....
        /*0718*/ 	.word	0x0000a990


	//   ....[28]....
        /*071c*/ 	.word	0x0000a9a0


	//   ....[29]....
        /*0720*/ 	.word	0x0000a9b0


	//   ....[30]....
        /*0724*/ 	.word	0x0000aa00


	//   ....[31]....
        /*0728*/ 	.word	0x0000af70


	//   ....[32]....
        /*072c*/ 	.word	0x0000af90


	//   ....[33]....
        /*0730*/ 	.word	0x0000afa0


	//   ....[34]....
        /*0734*/ 	.word	0x0000afc0


	//   ....[35]....
        /*0738*/ 	.word	0x0000afe0


	//   ....[36]....
        /*073c*/ 	.word	0x0000b000


	//   ....[37]....
        /*0740*/ 	.word	0x0000b100


	//   ....[38]....
        /*0744*/ 	.word	0x0000b110


	//   ....[39]....
        /*0748*/ 	.word	0x0000b4f0


	//   ....[40]....
        /*074c*/ 	.word	0x0000b500


	//   ....[41]....
        /*0750*/ 	.word	0x0000b730


	//   ....[42]....
        /*0754*/ 	.word	0x0000b740


	//   ....[43]....
        /*0758*/ 	.word	0x0000c250


	//   ....[44]....
        /*075c*/ 	.word	0x0000c280


	//   ....[45]....
        /*0760*/ 	.word	0x0000c2c0


	//   ....[46]....
        /*0764*/ 	.word	0x0000c2f0


	//   ....[47]....
        /*0768*/ 	.word	0x0000c300


	//   ....[48]....
        /*076c*/ 	.word	0x0000c310


	//   ....[49]....
        /*0770*/ 	.word	0x0000c320


	//   ....[50]....
        /*0774*/ 	.word	0x0000c340


	//   ....[51]....
        /*0778*/ 	.word	0x0000c4a0


	//   ....[52]....
        /*077c*/ 	.word	0x0000c6c0


	//   ....[53]....
        /*0780*/ 	.word	0x0000c6f0


	//   ....[54]....
        /*0784*/ 	.word	0x0000c720


	//   ....[55]....
        /*0788*/ 	.word	0x0000c750


	//   ....[56]....
        /*078c*/ 	.word	0x0000c780


	//   ....[57]....
        /*0790*/ 	.word	0x0000c7b0


	//   ....[58]....
        /*0794*/ 	.word	0x0000c910


	//   ....[59]....
        /*0798*/ 	.word	0x0000c940


	//   ....[60]....
        /*079c*/ 	.word	0x0000c970


	//   ....[61]....
        /*07a0*/ 	.word	0x0000c9a0


	//   ....[62]....
        /*07a4*/ 	.word	0x0000c9d0


	//   ....[63]....
        /*07a8*/ 	.word	0x0000ca00


	//   ....[64]....
        /*07ac*/ 	.word	0x0000ca90


	//   ....[65]....
        /*07b0*/ 	.word	0x0000cac0


	//   ....[66]....
        /*07b4*/ 	.word	0x0000cad0


	//   ....[67]....
        /*07b8*/ 	.word	0x0000cb10


	//   ....[68]....
        /*07bc*/ 	.word	0x0000ea60


	//   ....[69]....
        /*07c0*/ 	.word	0x0000ea80


	//   ....[70]....
        /*07c4*/ 	.word	0x0000eb10


	//   ....[71]....
        /*07c8*/ 	.word	0x0000eb30


	//   ....[72]....
        /*07cc*/ 	.word	0x0000ebb0


	//   ....[73]....
        /*07d0*/ 	.word	0x0000ebd0


	//   ....[74]....
        /*07d4*/ 	.word	0x0000ec50


	//   ....[75]....
        /*07d8*/ 	.word	0x0000ec70


	//   ....[76]....
        /*07dc*/ 	.word	0x0000ecf0


	//   ....[77]....
        /*07e0*/ 	.word	0x0000ed10


	//   ....[78]....
        /*07e4*/ 	.word	0x0000ed90


	//   ....[79]....
        /*07e8*/ 	.word	0x0000edb0


	//   ....[80]....
        /*07ec*/ 	.word	0x0000ee30


	//   ....[81]....
        /*07f0*/ 	.word	0x0000ee50


	//   ....[82]....
        /*07f4*/ 	.word	0x0000ee60


	//   ....[83]....
        /*07f8*/ 	.word	0x0000ee70


	//   ....[84]....
        /*07fc*/ 	.word	0x0000f740


	//   ....[85]....
        /*0800*/ 	.word	0x0000f770


	//   ....[86]....
        /*0804*/ 	.word	0x0000f810


	//   ....[87]....
        /*0808*/ 	.word	0x0000f830


	//   ....[88]....
        /*080c*/ 	.word	0x0000f8b0


	//   ....[89]....
        /*0810*/ 	.word	0x0000f8d0


	//   ....[90]....
        /*0814*/ 	.word	0x0000f950


	//   ....[91]....
        /*0818*/ 	.word	0x0000f970


	//   ....[92]....
        /*081c*/ 	.word	0x0000f9f0


	//   ....[93]....
        /*0820*/ 	.word	0x0000fa10


	//   ....[94]....
        /*0824*/ 	.word	0x0000fa90


	//   ....[95]....
        /*0828*/ 	.word	0x0000fab0


	//   ....[96]....
        /*082c*/ 	.word	0x0000fb30


	//   ....[97]....
        /*0830*/ 	.word	0x0000fb50


	//   ....[98]....
        /*0834*/ 	.word	0x0000fb60


	//   ....[99]....
        /*0838*/ 	.word	0x0000fbd0


	//   ....[100]....
        /*083c*/ 	.word	0x0000fc20


	//   ....[101]....
        /*0840*/ 	.word	0x0000fc50


	//   ....[102]....
        /*0844*/ 	.word	0x0000fce0


	//   ....[103]....
        /*0848*/ 	.word	0x0000fcf0


	//   ....[104]....
        /*084c*/ 	.word	0x0000fd60


	//   ....[105]....
        /*0850*/ 	.word	0x0000fd70


	//   ....[106]....
        /*0854*/ 	.word	0x0000fdb0


	//   ....[107]....
        /*0858*/ 	.word	0x0000fdd0


	//   ....[108]....
        /*085c*/ 	.word	0x00010520


	//   ....[109]....
        /*0860*/ 	.word	0x00010550


	//   ....[110]....
        /*0864*/ 	.word	0x000105a0


	//   ....[111]....
        /*0868*/ 	.word	0x000105b0


	//   ....[112]....
        /*086c*/ 	.word	0x000105f0


	//   ....[113]....
        /*0870*/ 	.word	0x00010600


	//   ....[114]....
        /*0874*/ 	.word	0x00010640


	//   ....[115]....
        /*0878*/ 	.word	0x00010650


	//   ....[116]....
        /*087c*/ 	.word	0x00010690


	//   ....[117]....
        /*0880*/ 	.word	0x000106a0


	//   ....[118]....
        /*0884*/ 	.word	0x000106e0


	//   ....[119]....
        /*0888*/ 	.word	0x000106f0


	//   ....[120]....
        /*088c*/ 	.word	0x00010730


	//   ....[121]....
        /*0890*/ 	.word	0x00010740


	//   ....[122]....
        /*0894*/ 	.word	0x00010750


	//   ....[123]....
        /*0898*/ 	.word	0x00010790


	//   ....[124]....
        /*089c*/ 	.word	0x00010a40


	//   ....[125]....
        /*08a0*/ 	.word	0x00010a70


	//   ....[126]....
        /*08a4*/ 	.word	0x00010ad0


	//   ....[127]....
        /*08a8*/ 	.word	0x00010ae0


	//   ....[128]....
        /*08ac*/ 	.word	0x00010b30


	//   ....[129]....
        /*08b0*/ 	.word	0x00010b40


	//   ....[130]....
        /*08b4*/ 	.word	0x00010b90


	//   ....[131]....
        /*08b8*/ 	.word	0x00010ba0


	//   ....[132]....
        /*08bc*/ 	.word	0x00010bf0


	//   ....[133]....
        /*08c0*/ 	.word	0x00010c00


	//   ....[134]....
        /*08c4*/ 	.word	0x00010c50


	//   ....[135]....
        /*08c8*/ 	.word	0x00010c60


	//   ....[136]....
        /*08cc*/ 	.word	0x00010cb0


	//   ....[137]....
        /*08d0*/ 	.word	0x00010cc0


	//   ....[138]....
        /*08d4*/ 	.word	0x00010cd0


	//   ....[139]....
        /*08d8*/ 	.word	0x00010d10


	//   ....[140]....
        /*08dc*/ 	.word	0x000112b0


	//   ....[141]....
        /*08e0*/ 	.word	0x000112f0


	//   ....[142]....
        /*08e4*/ 	.word	0x00011300


	//   ....[143]....
        /*08e8*/ 	.word	0x00011310


	//   ....[144]....
        /*08ec*/ 	.word	0x00011320


	//   ....[145]....
        /*08f0*/ 	.word	0x00011330


	//   ....[146]....
        /*08f4*/ 	.word	0x00011350


	//   ....[147]....
        /*08f8*/ 	.word	0x000113a0


	//   ....[148]....
        /*08fc*/ 	.word	0x000113c0


	//   ....[149]....
        /*0900*/ 	.word	0x00011400


	//   ....[150]....
        /*0904*/ 	.word	0x00011420


	//   ....[151]....
        /*0908*/ 	.word	0x00011460


	//   ....[152]....
        /*090c*/ 	.word	0x00011480


	//   ....[153]....
        /*0910*/ 	.word	0x000114d0


	//   ....[154]....
        /*0914*/ 	.word	0x00011500


	//   ....[155]....
        /*0918*/ 	.word	0x00011560


	//   ....[156]....
        /*091c*/ 	.word	0x00011910


	//   ....[157]....
        /*0920*/ 	.word	0x00011940


	//   ....[158]....
        /*0924*/ 	.word	0x000119b0


	//   ....[159]....
        /*0928*/ 	.word	0x000119e0


	//   ....[160]....
        /*092c*/ 	.word	0x00011a10


	//   ....[161]....
        /*0930*/ 	.word	0x00011a40


	//   ....[162]....
        /*0934*/ 	.word	0x00011a70


	//   ....[163]....
        /*0938*/ 	.word	0x00011aa0


	//   ....[164]....
        /*093c*/ 	.word	0x00011c40


	//   ....[165]....
        /*0940*/ 	.word	0x00011c70


	//   ....[166]....
        /*0944*/ 	.word	0x00011ca0


	//   ....[167]....
        /*0948*/ 	.word	0x00011cd0


	//   ....[168]....
        /*094c*/ 	.word	0x00011d00


	//   ....[169]....
        /*0950*/ 	.word	0x00011d30


	//   ....[170]....
        /*0954*/ 	.word	0x00011df0


	//   ....[171]....
        /*0958*/ 	.word	0x00011e10


	//   ....[172]....
        /*095c*/ 	.word	0x00011e30


	//   ....[173]....
        /*0960*/ 	.word	0x00011e90


	//   ....[174]....
        /*0964*/ 	.word	0x000128b0


	//   ....[175]....
        /*0968*/ 	.word	0x00012e50


	//   ....[176]....
        /*096c*/ 	.word	0x00012f40


	//   ....[177]....
        /*0970*/ 	.word	0x00012fe0


	//   ....[178]....
        /*0974*/ 	.word	0x00013040


	//   ....[179]....
        /*0978*/ 	.word	0x00013140


	//   ....[180]....
        /*097c*/ 	.word	0x000131a0


	//   ....[181]....
        /*0980*/ 	.word	0x00013290


	//   ....[182]....
        /*0984*/ 	.word	0x00013300


	//   ....[183]....
        /*0988*/ 	.word	0x000133f0


	//   ....[184]....
        /*098c*/ 	.word	0x00013460


	//   ....[185]....
        /*0990*/ 	.word	0x00013550


	//   ....[186]....
        /*0994*/ 	.word	0x000135c0


	//   ....[187]....
        /*0998*/ 	.word	0x000136b0


	//   ....[188]....
        /*099c*/ 	.word	0x00013720


	//   ....[189]....
        /*09a0*/ 	.word	0x00013810


	//   ....[190]....
        /*09a4*/ 	.word	0x00013880


	//   ....[191]....
        /*09a8*/ 	.word	0x00013920


	//   ....[192]....
        /*09ac*/ 	.word	0x00013a10


	//   ....[193]....
        /*09b0*/ 	.word	0x00013a80


	//   ....[194]....
        /*09b4*/ 	.word	0x00013ae0


	//   ....[195]....
        /*09b8*/ 	.word	0x00013bd0


	//   ....[196]....
        /*09bc*/ 	.word	0x00013c30


	//   ....[197]....
        /*09c0*/ 	.word	0x00013d30


	//   ....[198]....
        /*09c4*/ 	.word	0x00013d90


	//   ....[199]....
        /*09c8*/ 	.word	0x00013e90


	//   ....[200]....
        /*09cc*/ 	.word	0x00013ef0


	//   ....[201]....
        /*09d0*/ 	.word	0x00013ff0


	//   ....[202]....
        /*09d4*/ 	.word	0x00014050


	//   ....[203]....
        /*09d8*/ 	.word	0x00014150


	//   ....[204]....
        /*09dc*/ 	.word	0x000141b0


	//   ....[205]....
        /*09e0*/ 	.word	0x000142b0


	//   ....[206]....
        /*09e4*/ 	.word	0x00014310


	//   ....[207]....
        /*09e8*/ 	.word	0x000143c0


	//   ....[208]....
        /*09ec*/ 	.word	0x00014480


	//   ....[209]....
        /*09f0*/ 	.word	0x00014540


	//   ....[210]....
        /*09f4*/ 	.word	0x000145a0


	//   ....[211]....
        /*09f8*/ 	.word	0x000146a0


	//   ....[212]....
        /*09fc*/ 	.word	0x00014700


	//   ....[213]....
        /*0a00*/ 	.word	0x000147d0


	//   ....[214]....
        /*0a04*/ 	.word	0x00014830


	//   ....[215]....
        /*0a08*/ 	.word	0x000148f0


	//   ....[216]....
        /*0a0c*/ 	.word	0x00014a30


	//   ....[217]....
        /*0a10*/ 	.word	0x00014ae0


	//   ....[218]....
        /*0a14*/ 	.word	0x00014b40


	//   ....[219]....
        /*0a18*/ 	.word	0x00014bf0


	//   ....[220]....
        /*0a1c*/ 	.word	0x00014c50


	//   ....[221]....
        /*0a20*/ 	.word	0x00014d00


	//   ....[222]....
        /*0a24*/ 	.word	0x00014d60


	//   ....[223]....
        /*0a28*/ 	.word	0x00014e10


	//   ....[224]....
        /*0a2c*/ 	.word	0x00014e70


	//   ....[225]....
        /*0a30*/ 	.word	0x00014f20


	//   ....[226]....
        /*0a34*/ 	.word	0x00014f80


	//   ....[227]....
        /*0a38*/ 	.word	0x00015030


	//   ....[228]....
        /*0a3c*/ 	.word	0x00015090


	//   ....[229]....
        /*0a40*/ 	.word	0x00015140


	//   ....[230]....
        /*0a44*/ 	.word	0x000151a0


	//   ....[231]....
        /*0a48*/ 	.word	0x00015250


	//   ....[232]....
        /*0a4c*/ 	.word	0x00015340


	//   ....[233]....
        /*0a50*/ 	.word	0x000153f0


	//   ....[234]....
        /*0a54*/ 	.word	0x00015450


	//   ....[235]....
        /*0a58*/ 	.word	0x00015510


	//   ....[236]....
        /*0a5c*/ 	.word	0x00015570


	//   ....[237]....
        /*0a60*/ 	.word	0x00015630


	//   ....[238]....
        /*0a64*/ 	.word	0x00015690


	//   ....[239]....
        /*0a68*/ 	.word	0x00015750


	//   ....[240]....
        /*0a6c*/ 	.word	0x000157b0


	//   ....[241]....
        /*0a70*/ 	.word	0x00015870


	//   ....[242]....
        /*0a74*/ 	.word	0x000158d0


	//   ....[243]....
        /*0a78*/ 	.word	0x00015990


	//   ....[244]....
        /*0a7c*/ 	.word	0x000159f0


	//   ....[245]....
        /*0a80*/ 	.word	0x00015ab0


	//   ....[246]....
        /*0a84*/ 	.word	0x00015b10


	//   ....[247]....
        /*0a88*/ 	.word	0x00015bc0


	//   ....[248]....
        /*0a8c*/ 	.word	0x00015cb0


	//   ....[249]....
        /*0a90*/ 	.word	0x00015d60


	//   ....[250]....
        /*0a94*/ 	.word	0x00015dd0


	//   ....[251]....
        /*0a98*/ 	.word	0x00015e80


	//   ....[252]....
        /*0a9c*/ 	.word	0x00015ee0


	//   ....[253]....
        /*0aa0*/ 	.word	0x00015fa0


	//   ....[254]....
        /*0aa4*/ 	.word	0x00016000


	//   ....[255]....
        /*0aa8*/ 	.word	0x000160c0


	//   ....[0]....
        /*0aac*/ 	.word	0x00016120


	//   ....[1]....
        /*0ab0*/ 	.word	0x000161e0


	//   ....[2]....
        /*0ab4*/ 	.word	0x00016240


	//   ....[3]....
        /*0ab8*/ 	.word	0x00016300


	//   ....[4]....
        /*0abc*/ 	.word	0x00016360


	//   ....[5]....
        /*0ac0*/ 	.word	0x00016420


	//   ....[6]....
        /*0ac4*/ 	.word	0x00016480


	//   ....[7]....
        /*0ac8*/ 	.word	0x00016520


	//   ....[8]....
        /*0acc*/ 	.word	0x000165b0


	//   ....[9]....
        /*0ad0*/ 	.word	0x00016650


	//   ....[10]....
        /*0ad4*/ 	.word	0x000167c0


	//   ....[11]....
        /*0ad8*/ 	.word	0x00016830


	//   ....[12]....
        /*0adc*/ 	.word	0x000168a0


	//   ....[13]....
        /*0ae0*/ 	.word	0x00016910


	//   ....[14]....
        /*0ae4*/ 	.word	0x00016980


	//   ....[15]....
        /*0ae8*/ 	.word	0x00016a00


	//   ....[16]....
        /*0aec*/ 	.word	0x00016a80


	//   ....[17]....
        /*0af0*/ 	.word	0x00016b10


	//   ....[18]....
        /*0af4*/ 	.word	0x00016b80


	//   ....[19]....
        /*0af8*/ 	.word	0x00016bf0


	//   ....[20]....
        /*0afc*/ 	.word	0x00016c60


	//   ....[21]....
        /*0b00*/ 	.word	0x00016ce0


	//   ....[22]....
        /*0b04*/ 	.word	0x00016d50


	//   ....[23]....
        /*0b08*/ 	.word	0x00016e00


	//   ....[24]....
        /*0b0c*/ 	.word	0x00016e50


	//   ....[25]....
        /*0b10*/ 	.word	0x00016ee0


	//   ....[26]....
        /*0b14*/ 	.word	0x00017010


	//----- nvinfo : EIATTR_REG_RECONFIG
	.align		4
.L_291:
        /*0b18*/ 	.byte	0x01, 0x54
	.zero		2


	//----- nvinfo : EIATTR_SYSCALL_OFFSETS
	.align		4
        /*0b1c*/ 	.byte	0x04, 0x46
        /*0b1e*/ 	.short	(.L_293 - .L_292)


	//   ....[0]....
.L_292:
        /*0b20*/ 	.word	0x00001ab0


	//   ....[1]....
        /*0b24*/ 	.word	0x0000e0a0


	//   ....[2]....
        /*0b28*/ 	.word	0x0000e1f0


	//   ....[3]....
        /*0b2c*/ 	.word	0x0000e2e0


	//   ....[4]....
        /*0b30*/ 	.word	0x0000f280


	//----- nvinfo : EIATTR_MBARRIER_INSTR_OFFSETS
	.align		4
.L_293:
        /*0b34*/ 	.byte	0x04, 0x39
        /*0b36*/ 	.short	(.L_295 - .L_294)


	//   ....[0]....
.L_294:
        /*0b38*/ 	.word	0x00000180
        /*0b3c*/ 	.word	0x000000ff
        /*0b40*/ 	.word	0x00016800
        /*0b44*/ 	.short	0x0100
        /*0b46*/ 	.byte	0x08
	.zero		1


	//   ....[1]....
        /*0b48*/ 	.word	0x00000190
        /*0b4c*/ 	.word	0x000000ff
        /*0b50*/ 	.word	0x00016820
        /*0b54*/ 	.short	0x0100
        /*0b56*/ 	.byte	0x08
	.zero		1


	//   ....[2]....
        /*0b58*/ 	.word	0x00000280
        /*0b5c*/ 	.word	0x000000ff
        /*0b60*/ 	.word	0x00016830
        /*0b64*/ 	.short	0x0100
        /*0b66*/ 	.byte	0x08
	.zero		1


	//   ....[3]....
        /*0b68*/ 	.word	0x00000290
        /*0b6c*/ 	.word	0x000000ff
        /*0b70*/ 	.word	0x00016840
        /*0b74*/ 	.short	0x0100
        /*0b76*/ 	.byte	0x08
	.zero		1


	//   ....[4]....
        /*0b78*/ 	.word	0x000002a0
        /*0b7c*/ 	.word	0x000000ff
        /*0b80*/ 	.word	0x00016838
        /*0b84*/ 	.short	0x0100
        /*0b86*/ 	.byte	0x08
	.zero		1


	//   ....[5]....
        /*0b88*/ 	.word	0x000002b0
        /*0b8c*/ 	.word	0x000000ff
        /*0b90*/ 	.word	0x00016848
        /*0b94*/ 	.short	0x0100
        /*0b96*/ 	.byte	0x08
	.zero		1


	//   ....[6]....
        /*0b98*/ 	.word	0x000003e0
        /*0b9c*/ 	.word	0x000000ff
        /*0ba0*/ 	.word	0x00016850
        /*0ba4*/ 	.short	0x0100
        /*0ba6*/ 	.byte	0x08
	.zero		1


	//   ....[7]....
        /*0ba8*/ 	.word	0x000003f0
        /*0bac*/ 	.word	0x000000ff
        /*0bb0*/ 	.word	0x00016860
        /*0bb4*/ 	.short	0x0100
        /*0bb6*/ 	.byte	0x08
	.zero		1


	//   ....[8]....
        /*0bb8*/ 	.word	0x00000400
        /*0bbc*/ 	.word	0x000000ff
        /*0bc0*/ 	.word	0x00016858
        /*0bc4*/ 	.short	0x0100
        /*0bc6*/ 	.byte	0x08
	.zero		1


	//   ....[9]....
        /*0bc8*/ 	.word	0x00000410
        /*0bcc*/ 	.word	0x000000ff
        /*0bd0*/ 	.word	0x00016868
        /*0bd4*/ 	.short	0x0100
        /*0bd6*/ 	.byte	0x08
	.zero		1


	//   ....[10]....
        /*0bd8*/ 	.word	0x00000500
        /*0bdc*/ 	.word	0x000000ff
        /*0be0*/ 	.word	0x00016870
        /*0be4*/ 	.short	0x0100
        /*0be6*/ 	.byte	0x06
	.zero		1


	//   ....[11]....
        /*0be8*/ 	.word	0x00000510
        /*0bec*/ 	.word	0x000000ff
        /*0bf0*/ 	.word	0x00016880
        /*0bf4*/ 	.short	0x0100
        /*0bf6*/ 	.byte	0x06
	.zero		1


	//   ....[12]....
        /*0bf8*/ 	.word	0x00000520
        /*0bfc*/ 	.word	0x000000ff
        /*0c00*/ 	.word	0x00016878
        /*0c04*/ 	.short	0x0100
        /*0c06*/ 	.byte	0x06
	.zero		1


	//   ....[13]....
        /*0c08*/ 	.word	0x00000530
        /*0c0c*/ 	.word	0x000000ff
        /*0c10*/ 	.word	0x00016888
        /*0c14*/ 	.short	0x0100
        /*0c16*/ 	.byte	0x06
	.zero		1


	//   ....[14]....
        /*0c18*/ 	.word	0x00000660
        /*0c1c*/ 	.word	0x000000ff
        /*0c20*/ 	.word	0x00016890
        /*0c24*/ 	.short	0x0100
        /*0c26*/ 	.byte	0x08
	.zero		1


	//   ....[15]....
        /*0c28*/ 	.word	0x00000670
        /*0c2c*/ 	.word	0x000000ff
        /*0c30*/ 	.word	0x000168a0
        /*0c34*/ 	.short	0x0100
        /*0c36*/ 	.byte	0x08
	.zero		1


	//   ....[16]....
        /*0c38*/ 	.word	0x00000680
        /*0c3c*/ 	.word	0x000000ff
        /*0c40*/ 	.word	0x00016898
        /*0c44*/ 	.short	0x0100
        /*0c46*/ 	.byte	0x08
	.zero		1


	//   ....[17]....
        /*0c48*/ 	.word	0x00000690
        /*0c4c*/ 	.word	0x000000ff
        /*0c50*/ 	.word	0x000168a8
        /*0c54*/ 	.short	0x0100
        /*0c56*/ 	.byte	0x08
	.zero		1


	//   ....[18]....
        /*0c58*/ 	.word	0x000007d0
        /*0c5c*/ 	.word	0x000000ff
        /*0c60*/ 	.word	0x000168b0
        /*0c64*/ 	.short	0x0100
        /*0c66*/ 	.byte	0x08
	.zero		1


	//   ....[19]....
        /*0c68*/ 	.word	0x000007e0
        /*0c6c*/ 	.word	0x000000ff
        /*0c70*/ 	.word	0x000168c0
        /*0c74*/ 	.short	0x0100
        /*0c76*/ 	.byte	0x08
	.zero		1


	//   ....[20]....
        /*0c78*/ 	.word	0x000007f0
        /*0c7c*/ 	.word	0x000000ff
        /*0c80*/ 	.word	0x000168b8
        /*0c84*/ 	.short	0x0100
        /*0c86*/ 	.byte	0x08
	.zero		1


	//   ....[21]....
        /*0c88*/ 	.word	0x00000800
        /*0c8c*/ 	.word	0x000000ff
        /*0c90*/ 	.word	0x000168c8
        /*0c94*/ 	.short	0x0100
        /*0c96*/ 	.byte	0x08
	.zero		1


	//   ....[22]....
        /*0c98*/ 	.word	0x00001b30
        /*0c9c*/ 	.word	0x000000ff
        /*0ca0*/ 	.word	0x00016800
        /*0ca4*/ 	.short	0x010a
        /*0ca6*/ 	.byte	0x2d
	.zero		1


	//   ....[23]....
        /*0ca8*/ 	.word	0x00001bb0
        /*0cac*/ 	.word	0x00000000
        /*0cb0*/ 	.word	0x00016830
        /*0cb4*/ 	.short	0x010a
        /*0cb6*/ 	.byte	0x3f
	.zero		1


	//   ....[24]....
        /*0cb8*/ 	.word	0x00001bf0
        /*0cbc*/ 	.word	0x00000000
        /*0cc0*/ 	.word	0x00016830
        /*0cc4*/ 	.short	0x010a
        /*0cc6*/ 	.byte	0x3f
	.zero		1


	//   ....[25]....
        /*0cc8*/ 	.word	0x00003390
        /*0ccc*/ 	.word	0x000000ff
        /*0cd0*/ 	.word	0x00000000
        /*0cd4*/ 	.short	0x0101
        /*0cd6*/ 	.byte	0x06
	.zero		1


	//   ....[26]....
        /*0cd8*/ 	.word	0x000045a0
        /*0cdc*/ 	.word	0x000000ff
        /*0ce0*/ 	.word	0x00016830
        /*0ce4*/ 	.short	0x010a
        /*0ce6*/ 	.byte	0x06
	.zero		1


	//   ....[27]....
        /*0ce8*/ 	.word	0x000045e0
        /*0cec*/ 	.word	0x000000ff
        /*0cf0*/ 	.word	0x00016830
        /*0cf4*/ 	.short	0x010a
        /*0cf6*/ 	.byte	0x06
	.zero		1


	//   ....[28]....
        /*0cf8*/ 	.word	0x00004810
        /*0cfc*/ 	.word	0x000000ff
        /*0d00*/ 	.word	0x00016850
        /*0d04*/ 	.short	0x010a
        /*0d06*/ 	.byte	0x06
	.zero		1


	//   ....[29]....
        /*0d08*/ 	.word	0x00004850
        /*0d0c*/ 	.word	0x000000ff
        /*0d10*/ 	.word	0x00016850
        /*0d14*/ 	.short	0x010a
        /*0d16*/ 	.byte	0x06
	.zero		1


	//   ....[30]....
        /*0d18*/ 	.word	0x00005280
        /*0d1c*/ 	.word	0x000000ff
        /*0d20*/ 	.word	0x00000000
        /*0d24*/ 	.short	0x0101
        /*0d26*/ 	.byte	0x06
	.zero		1


	//   ....[31]....
        /*0d28*/ 	.word	0x00006fb0
        /*0d2c*/ 	.word	0x000000ff
        /*0d30*/ 	.word	0x00000000
        /*0d34*/ 	.short	0x0101
        /*0d36*/ 	.byte	0x06
	.zero		1


	//   ....[32]....
        /*0d38*/ 	.word	0x000074b0
        /*0d3c*/ 	.word	0x000000ff
        /*0d40*/ 	.word	0x00016830
        /*0d44*/ 	.short	0x010a
        /*0d46*/ 	.byte	0x06
	.zero		1


	//   ....[33]....
        /*0d48*/ 	.word	0x000074f0
        /*0d4c*/ 	.word	0x000000ff
        /*0d50*/ 	.word	0x00016830
        /*0d54*/ 	.short	0x010a
        /*0d56*/ 	.byte	0x06
	.zero		1


	//   ....[34]....
        /*0d58*/ 	.word	0x000076f0
        /*0d5c*/ 	.word	0x000000ff
        /*0d60*/ 	.word	0x00016850
        /*0d64*/ 	.short	0x010a
        /*0d66*/ 	.byte	0x06
	.zero		1


	//   ....[35]....
        /*0d68*/ 	.word	0x00007730
        /*0d6c*/ 	.word	0x000000ff
        /*0d70*/ 	.word	0x00016850
        /*0d74*/ 	.short	0x010a
        /*0d76*/ 	.byte	0x06
	.zero		1


	//   ....[36]....
        /*0d78*/ 	.word	0x00007fb0
        /*0d7c*/ 	.word	0x000000ff
        /*0d80*/ 	.word	0x00000000
        /*0d84*/ 	.short	0x0101
        /*0d86*/ 	.byte	0x06
	.zero		1


	//   ....[37]....
        /*0d88*/ 	.word	0x00009520
        /*0d8c*/ 	.word	0x000000ff
        /*0d90*/ 	.word	0x00000000
        /*0d94*/ 	.short	0x0101
        /*0d96*/ 	.byte	0x06
	.zero		1


	//   ....[38]....
        /*0d98*/ 	.word	0x00009920
        /*0d9c*/ 	.word	0x000000ff
        /*0da0*/ 	.word	0x00016850
        /*0da4*/ 	.short	0x010a
        /*0da6*/ 	.byte	0x05
	.zero		1


	//   ....[39]....
        /*0da8*/ 	.word	0x00009960
        /*0dac*/ 	.word	0x000000ff
        /*0db0*/ 	.word	0x00016850
        /*0db4*/ 	.short	0x010a
        /*0db6*/ 	.byte	0x05
	.zero		1


	//   ....[40]....
        /*0db8*/ 	.word	0x00009ed0
        /*0dbc*/ 	.word	0x000000ff
        /*0dc0*/ 	.word	0x00000000
        /*0dc4*/ 	.short	0x0101
        /*0dc6*/ 	.byte	0x04
	.zero		1


	//   ....[41]....
        /*0dc8*/ 	.word	0x0000b0c0
        /*0dcc*/ 	.word	0x00000000
        /*0dd0*/ 	.word	0x00000000
        /*0dd4*/ 	.short	0x0101
        /*0dd6*/ 	.byte	0x3f
	.zero		1


	//   ....[42]....
        /*0dd8*/ 	.word	0x0000b4e0
        /*0ddc*/ 	.word	0x00000004
        /*0de0*/ 	.word	0x00000000
        /*0de4*/ 	.short	0x0101
        /*0de6*/ 	.byte	0x3f
	.zero		1


	//   ....[43]....
        /*0de8*/ 	.word	0x0000e7e0
        /*0dec*/ 	.word	0x00000003
        /*0df0*/ 	.word	0x00016840
        /*0df4*/ 	.short	0x010a
        /*0df6*/ 	.byte	0x3f
	.zero		1


	//   ....[44]....
        /*0df8*/ 	.word	0x0000ef70
        /*0dfc*/ 	.word	0x00000003
        /*0e00*/ 	.word	0x00016830
        /*0e04*/ 	.short	0x0107
        /*0e06*/ 	.byte	0x3f
	.zero		1


	//   ....[45]....
        /*0e08*/ 	.word	0x0000f040
        /*0e0c*/ 	.word	0x00000003
        /*0e10*/ 	.word	0x00016830
        /*0e14*/ 	.short	0x0101
        /*0e16*/ 	.byte	0x3f
	.zero		1


	//   ....[46]....
        /*0e18*/ 	.word	0x0000fe70
        /*0e1c*/ 	.word	0x00000016
        /*0e20*/ 	.word	0x00016800
        /*0e24*/ 	.short	0x0107
        /*0e26*/ 	.byte	0x3f
	.zero		1


	//   ....[47]....
        /*0e28*/ 	.word	0x0000ff70
        /*0e2c*/ 	.word	0x00000016
        /*0e30*/ 	.word	0x00016800
        /*0e34*/ 	.short	0x0101
        /*0e36*/ 	.byte	0x3f
	.zero		1


	//   ....[48]....
        /*0e38*/ 	.word	0x0000ffa0
        /*0e3c*/ 	.word	0x00000016
        /*0e40*/ 	.word	0x00016820
        /*0e44*/ 	.short	0x010a
        /*0e46*/ 	.byte	0x3f
	.zero		1


	//   ....[49]....
        /*0e48*/ 	.word	0x00010330
        /*0e4c*/ 	.word	0x00000005
        /*0e50*/ 	.word	0x00016840
        /*0e54*/ 	.short	0x010a
        /*0e56*/ 	.byte	0x3f
	.zero		1


	//   ....[50]....
        /*0e58*/ 	.word	0x00010810
        /*0e5c*/ 	.word	0x00000005
        /*0e60*/ 	.word	0x00016830
        /*0e64*/ 	.short	0x0107
        /*0e66*/ 	.byte	0x3f
	.zero		1


	//   ....[51]....
        /*0e68*/ 	.word	0x000108d0
        /*0e6c*/ 	.word	0x00000005
        /*0e70*/ 	.word	0x00016830
        /*0e74*/ 	.short	0x0101
        /*0e76*/ 	.byte	0x3f
	.zero		1


	//   ....[52]....
        /*0e78*/ 	.word	0x00010930
        /*0e7c*/ 	.word	0x00000005
        /*0e80*/ 	.word	0x00016860
        /*0e84*/ 	.short	0x010a
        /*0e86*/ 	.byte	0x3f
	.zero		1


	//   ....[53]....
        /*0e88*/ 	.word	0x00010e00
        /*0e8c*/ 	.word	0x00000005
        /*0e90*/ 	.word	0x00016850
        /*0e94*/ 	.short	0x0107
        /*0e96*/ 	.byte	0x3f
	.zero		1


	//   ....[54]....
        /*0e98*/ 	.word	0x00010f70
        /*0e9c*/ 	.word	0x00000005
        /*0ea0*/ 	.word	0x00016850
        /*0ea4*/ 	.short	0x0101
        /*0ea6*/ 	.byte	0x3f
	.zero		1


	//   ....[55]....
        /*0ea8*/ 	.word	0x00011190
        /*0eac*/ 	.word	0x00000000
        /*0eb0*/ 	.word	0x00016860
        /*0eb4*/ 	.short	0x010a
        /*0eb6*/ 	.byte	0x3f
	.zero		1


	//   ....[56]....
        /*0eb8*/ 	.word	0x00011610
        /*0ebc*/ 	.word	0x00000000
        /*0ec0*/ 	.word	0x00016850
        /*0ec4*/ 	.short	0x0107
        /*0ec6*/ 	.byte	0x3f
	.zero		1


	//   ....[57]....
        /*0ec8*/ 	.word	0x000116e0
        /*0ecc*/ 	.word	0x00000000
        /*0ed0*/ 	.word	0x00016850
        /*0ed4*/ 	.short	0x0101
        /*0ed6*/ 	.byte	0x3f
	.zero		1


	//   ....[58]....
        /*0ed8*/ 	.word	0x00012830
        /*0edc*/ 	.word	0x00000005
        /*0ee0*/ 	.word	0x00016820
        /*0ee4*/ 	.short	0x010a
        /*0ee6*/ 	.byte	0x3f
	.zero		1


	//   ....[59]....
        /*0ee8*/ 	.word	0x000129b0
        /*0eec*/ 	.word	0x00000003
        /*0ef0*/ 	.word	0x00016840
        /*0ef4*/ 	.short	0x010a
        /*0ef6*/ 	.byte	0x3f
	.zero		1


	//   ....[60]....
        /*0ef8*/ 	.word	0x00012a50
        /*0efc*/ 	.word	0x00000019
        /*0f00*/ 	.word	0x00016840
        /*0f04*/ 	.short	0x010a
        /*0f06*/ 	.byte	0x3f
	.zero		1


	//   ....[61]....
        /*0f08*/ 	.word	0x00012a90
        /*0f0c*/ 	.word	0x00000003
        /*0f10*/ 	.word	0x00016860
        /*0f14*/ 	.short	0x010a
        /*0f16*/ 	.byte	0x3f
	.zero		1


	//   ....[62]....
        /*0f18*/ 	.word	0x00012ad0
        /*0f1c*/ 	.word	0x00000019
        /*0f20*/ 	.word	0x00016860
        /*0f24*/ 	.short	0x010a
        /*0f26*/ 	.byte	0x3f
	.zero		1


	//   ....[63]....
        /*0f28*/ 	.word	0x00012b40
        /*0f2c*/ 	.word	0x00000003
        /*0f30*/ 	.word	0x00016800
        /*0f34*/ 	.short	0x010a
        /*0f36*/ 	.byte	0x3f
	.zero		1


	//   ....[64]....
        /*0f38*/ 	.word	0x00012b90
        /*0f3c*/ 	.word	0x00000000
        /*0f40*/ 	.word	0x00016830
        /*0f44*/ 	.short	0x010a
        /*0f46*/ 	.byte	0x3f
	.zero		1


	//   ....[65]....
        /*0f48*/ 	.word	0x00012bf0
        /*0f4c*/ 	.word	0x00000006
        /*0f50*/ 	.word	0x00016830
        /*0f54*/ 	.short	0x010a
        /*0f56*/ 	.byte	0x3f
	.zero		1


	//   ....[66]....
        /*0f58*/ 	.word	0x00012c50
        /*0f5c*/ 	.word	0x00000006
        /*0f60*/ 	.word	0x00016850
        /*0f64*/ 	.short	0x010a
        /*0f66*/ 	.byte	0x3f
	.zero		1


	//   ....[67]....
        /*0f68*/ 	.word	0x00012cb0
        /*0f6c*/ 	.word	0x00000006
        /*0f70*/ 	.word	0x00016830
        /*0f74*/ 	.short	0x010a
        /*0f76*/ 	.byte	0x3f
	.zero		1


	//   ....[68]....
        /*0f78*/ 	.word	0x00012d10
        /*0f7c*/ 	.word	0x00000006
        /*0f80*/ 	.word	0x00016850
        /*0f84*/ 	.short	0x010a
        /*0f86*/ 	.byte	0x3f
	.zero		1


	//   ....[69]....
        /*0f88*/ 	.word	0x00012d70
        /*0f8c*/ 	.word	0x00000004
        /*0f90*/ 	.word	0x00016850
        /*0f94*/ 	.short	0x010a
        /*0f96*/ 	.byte	0x3f
	.zero		1


	//   ....[70]....
        /*0f98*/ 	.word	0x00012e90
        /*0f9c*/ 	.word	0x00000003
        /*0fa0*/ 	.word	0x00016840
        /*0fa4*/ 	.short	0x010a
        /*0fa6*/ 	.byte	0x3f
	.zero		1


	//   ....[71]....
        /*0fa8*/ 	.word	0x00014930
        /*0fac*/ 	.word	0x00000016
        /*0fb0*/ 	.word	0x00016820
        /*0fb4*/ 	.short	0x010a
        /*0fb6*/ 	.byte	0x3f
	.zero		1


	//   ....[72]....
        /*0fb8*/ 	.word	0x00014980
        /*0fbc*/ 	.word	0x00000005
        /*0fc0*/ 	.word	0x00016840
        /*0fc4*/ 	.short	0x010a
        /*0fc6*/ 	.byte	0x3f
	.zero		1


	//   ....[73]....
        /*0fc8*/ 	.word	0x00015290
        /*0fcc*/ 	.word	0x00000005
        /*0fd0*/ 	.word	0x00016860
        /*0fd4*/ 	.short	0x010a
        /*0fd6*/ 	.byte	0x3f
	.zero		1


	//   ....[74]....
        /*0fd8*/ 	.word	0x00015c00
        /*0fdc*/ 	.word	0x00000000
        /*0fe0*/ 	.word	0x00016860
        /*0fe4*/ 	.short	0x010a
        /*0fe6*/ 	.byte	0x3f
	.zero		1


	//   ....[75]....
        /*0fe8*/ 	.word	0x00016f30
        /*0fec*/ 	.word	0x00000005
        /*0ff0*/ 	.word	0x00016820
        /*0ff4*/ 	.short	0x010a
        /*0ff6*/ 	.byte	0x3f
	.zero		1


	//   ....[76]....
        /*0ff8*/ 	.word	0x000170d0
        /*0ffc*/ 	.word	0x00000003
        /*1000*/ 	.word	0x00016840
        /*1004*/ 	.short	0x010a
        /*1006*/ 	.byte	0x3f
	.zero		1


	//   ....[77]....
        /*1008*/ 	.word	0x00017120
        /*100c*/ 	.word	0x00000019
        /*1010*/ 	.word	0x00016840
        /*1014*/ 	.short	0x010a
        /*1016*/ 	.byte	0x3f
	.zero		1


	//   ....[78]....
        /*1018*/ 	.word	0x00017170
        /*101c*/ 	.word	0x00000003
        /*1020*/ 	.word	0x00016860
        /*1024*/ 	.short	0x010a
        /*1026*/ 	.byte	0x3f
	.zero		1


	//----- nvinfo : EIATTR_NUM_MBARRIERS
	.align		4
.L_295:
        /*1028*/ 	.byte	0x03, 0x38
        /*102a*/ 	.short	0x0016


	//----- nvinfo : EIATTR_EXIT_INSTR_OFFSETS
	.align		4
        /*102c*/ 	.byte	0x04, 0x1c
        /*102e*/ 	.short	(.L_297 - .L_296)


	//   ....[0]....
.L_296:
        /*1030*/ 	.word	0x000009b0


	//   ....[1]....
        /*1034*/ 	.word	0x0000c440


	//   ....[2]....
        /*1038*/ 	.word	0x00012b20


	//----- nvinfo : EIATTR_MAX_THREADS
	.align		4
.L_297:
        /*103c*/ 	.byte	0x04, 0x05
        /*103e*/ 	.short	(.L_299 - .L_298)
.L_298:
        /*1040*/ 	.word	0x00000200
        /*1044*/ 	.word	0x00000001
        /*1048*/ 	.word	0x00000001


	//----- nvinfo : EIATTR_CRS_STACK_SIZE
	.align		4
.L_299:
        /*104c*/ 	.byte	0x04, 0x1e
        /*104e*/ 	.short	(.L_301 - .L_300)
.L_300:
        /*1050*/ 	.word	0x00000000


	//----- nvinfo : EIATTR_CBANK_PARAM_SIZE
	.align		4
.L_301:
        /*1054*/ 	.byte	0x03, 0x19
        /*1056*/ 	.short	0x0af0


	//----- nvinfo : EIATTR_PARAM_CBANK
	.align		4
        /*1058*/ 	.byte	0x04, 0x0a
        /*105a*/ 	.short	(.L_303 - .L_302)
	.align		4
.L_302:
        /*105c*/ 	.word	index@(.nv.constant0._ZN7cutlass13device_kernelIN5flash11enable_sm90INS1_16FlashAttnFwdSm90INS1_25CollectiveMainloopFwdSm90ILi2EN4cute5tupleIJNS5_1CILi1EEES8_S8_EEENS6_IJNS7_ILi192EEENS7_ILi128EEENS7_ILi64EEEEEELi64ENS_6half_tEfNS_4arch4Sm90ELb1ELb0ELb1ELb1ELb1ELb0ELb0ELb1ELb1ELb1ELb1ELb0EEENS1_21CollectiveEpilogueFwdINS6_IJSA_SC_SB_EEES9_SE_SG_Li384ELb1ELb1ELb1ELb0EEENS1_36VarlenDynamicPersistentTileSchedulerILi192ELi128ELi384ELi128ELb1ELb1ELb1ELb1ELb1ELb1EEEEEEEEEvNT_6ParamsE)
        /*1060*/ 	.short	0x0210
        /*1062*/ 	.short	0x0af0


	//----- nvinfo : EIATTR_SW_WAR
	.align		4
.L_303:
        /*1064*/ 	.byte	0x04, 0x36
        /*1066*/ 	.short	(.L_305 - .L_304)
.L_304:
        /*1068*/ 	.word	0x00000008
.L_305:


//--------------------- .nv.info._ZN7cutlass13device_kernelIN5flash11enable_sm90INS1_16FlashAttnFwdSm90INS1_25CollectiveMainloopFwdSm90ILi2EN4cute5tupleIJNS5_1CILi1EEES8_S8_EEENS6_IJNS7_ILi192EEENS7_ILi128EEENS7_ILi64EEEEEELi64ENS_6half_tEfNS_4arch4Sm90ELb1ELb0ELb1ELb1ELb1ELb1ELb0ELb1ELb1ELb1ELb1ELb0EEENS1_21CollectiveEpilogueFwdINS6_IJSA_SC_SB_EEES9_SE_SG_Li384ELb1ELb1ELb1ELb0EEENS1_36VarlenDynamicPersistentTileSchedulerILi192ELi128ELi384ELi128ELb1ELb1ELb1ELb1ELb1ELb1EEEEEEEEEvNT_6ParamsE --------------------------
	.section	.nv.info._ZN7cutlass13device_kernelIN5flash11enable_sm90INS1_16FlashAttnFwdSm90INS1_25CollectiveMainloopFwdSm90ILi2EN4cute5tupleIJNS5_1CILi1EEES8_S8_EEENS6_IJNS7_ILi192EEENS7_ILi128EEENS7_ILi64EEEEEELi64ENS_6half_tEfNS_4arch4Sm90ELb1ELb0ELb1ELb1ELb1ELb1ELb0ELb1ELb1ELb1ELb1ELb0EEENS1_21CollectiveEpilogueFwdINS6_IJSA_SC_SB_EEES9_SE_SG_Li384ELb1ELb1ELb1ELb0EEENS1_36VarlenDynamicPersistentTileSchedulerILi192ELi128ELi384ELi128ELb1ELb1ELb1ELb1ELb1ELb1EEEEEEEEEvNT_6ParamsE,"",@"SHT_CUDA_INFO"
	.sectionflags	@""
	.align	4


	//----- nvinfo : EIATTR_CUDA_API_VERSION
	.align		4
        /*0000*/ 	.byte	0x04, 0x37
        /*0002*/ 	.short	(.L_307 - .L_306)
.L_306:
        /*0004*/ 	.word	0x00000082


	//----- nvinfo : EIATTR_KPARAM_INFO
	.align		4
.L_307:
        /*0008*/ 	.byte	0x04, 0x17
        /*000a*/ 	.short	(.L_309 - .L_308)
.L_308:
        /*000c*/ 	.word	0x00000000
        /*0010*/ 	.short	0x0000
        /*0012*/ 	.short	0x0070
        /*0014*/ 	.byte	0x00, 0xf0, 0x01, 0x2a


	//----- nvinfo : EIATTR_SPARSE_MMA_MASK
	.align		4
.L_309:
        /*0018*/ 	.byte	0x03, 0x50
        /*001a*/ 	.short	0x0000


	//----- nvinfo : EIATTR_MAXREG_COUNT
	.align		4
        /*001c*/ 	.byte	0x03, 0x1b
        /*001e*/ 	.short	0x0080


	//----- nvinfo : EIATTR_NUM_BARRIERS
	.align		4
        /*0020*/ 	.byte	0x02, 0x4c
        /*0022*/ 	.byte	0x10
	.zero		1


	//----- nvinfo : EIATTR_EXTERNS
	.align		4
        /*0024*/ 	.byte	0x04, 0x0f
        /*0026*/ 	.short	(.L_311 - .L_310)


	//   ....[0]....
	.align		4
.L_310:
        /*0028*/ 	.word	index@(__assertfail)


	//----- nvinfo : EIATTR_ANNOTATIONS
	.align		4
.L_311:
        /*002c*/ 	.byte	0x04, 0x55
        /*002e*/ 	.short	(.L_313 - .L_312)


	//   ....[0]....
.L_312:
        /* <DEDUP_REMOVED lines=86> */


	//----- nvinfo : EIATTR_MERCURY_ISA_VERSION
	.align		4
.L_313:
        /*0580*/ 	.byte	0x03, 0x5f
        /*0582*/ 	.short	0x0101


	//----- nvinfo : EIATTR_UNUSED_LOAD_BYTE_OFFSET
	.align		4
        /*0584*/ 	.byte	0x04, 0x44
        /*0586*/ 	.short	(.L_315 - .L_314)


	//   ....[0]....
.L_314:
        /*0588*/ 	.word	0x00000a60
        /*058c*/ 	.word	0x0000fff0


	//   ....[1]....
        /*0590*/ 	.word	0x00011f50
        /*0594*/ 	.word	0x0000fff0


	//----- nvinfo : EIATTR_INT_WARP_WIDE_INSTR_OFFSETS
	.align		4
.L_315:
        /*0598*/ 	.byte	0x04, 0x31
        /*059a*/ 	.short	(.L_317 - .L_316)


	//   ....[0]....
.L_316:
        /*059c*/ 	.word	0x00000120


	//   ....[1]....
        /*05a0*/ 	.word	0x000001c0


	//   ....[2]....
        /*05a4*/ 	.word	0x00000230


	//   ....[3]....
        /*05a8*/ 	.word	0x00016ef0


	//   ....[4]....
        /*05ac*/ 	.word	0x00016f80


	//   ....[5]....
        /*05b0*/ 	.word	0x0001a120


	//   ....[6]....
        /*05b4*/ 	.word	0x0001a1b0


	//----- nvinfo : EIATTR_COOP_GROUP_MASK_REGIDS
	.align		4
.L_317:
        /*05b8*/ 	.byte	0x04, 0x29
        /*05ba*/ 	.short	(.L_319 - .L_318)


	//   ....[0]....
.L_318:
        /*05bc*/ 	.word	0xffffffff


	//   ....[1]....
        /*05c0*/ 	.word	0xffffffff


	//   ....[2]....
        /*05c4*/ 	.word	0xffffffff


	//   ....[3]....
        /*05c8*/ 	.word	0xffffffff


	//   ....[4]....
        /*05cc*/ 	.word	0xffffffff


	//   ....[5]....
        /*05d0*/ 	.word	0xffffffff


	//   ....[6]....
        /*05d4*/ 	.word	0xffffffff


	//   ....[7]....
        /*05d8*/ 	.word	0xffffffff


	//   ....[8]....
        /*05dc*/ 	.word	0xffffffff


	//   ....[9]....
        /*05e0*/ 	.word	0xffffffff


	//   ....[10]....
        /*05e4*/ 	.word	0xffffffff


	//   ....[11]....
        /*05e8*/ 	.word	0xffffffff


	//   ....[12]....
        /*05ec*/ 	.word	0xffffffff


	//   ....[13]....
        /*05f0*/ 	.word	0xffffffff


	//   ....[14]....
        /*05f4*/ 	.word	0xffffffff


	//   ....[15]....
        /*05f8*/ 	.word	0xffffffff


	//   ....[16]....
        /*05fc*/ 	.word	0xffffffff


	//   ....[17]....
        /*0600*/ 	.word	0xffffffff


	//   ....[18]....
        /*0604*/ 	.word	0xffffffff


	//   ....[19]....
        /*0608*/ 	.word	0xffffffff


	//   ....[20]....
        /*060c*/ 	.word	0xffffffff


	//   ....[21]....
        /*0610*/ 	.word	0xffffffff


	//   ....[22]....
        /*0614*/ 	.word	0xffffffff


	//   ....[23]....
        /*0618*/ 	.word	0xffffffff


	//   ....[24]....
        /*061c*/ 	.word	0xffffffff


	//   ....[25]....
        /*0620*/ 	.word	0xffffffff


	//   ....[26]....
        /*0624*/ 	.word	0xffffffff


	//   ....[27]....
        /*0628*/ 	.word	0xffffffff


	//   ....[28]....
        /*062c*/ 	.word	0xffffffff


	//   ....[29]....
        /*0630*/ 	.word	0xffffffff


	//   ....[30]....
        /*0634*/ 	.word	0xffffffff


	//   ....[31]....
        /*0638*/ 	.word	0xffffffff


	//   ....[32]....
        /*063c*/ 	.word	0xffffffff


	//   ....[33]....
        /*0640*/ 	.word	0xffffffff


	//   ....[34]....
        /*0644*/ 	.word	0xffffffff


	//   ....[35]....
        /*0648*/ 	.word	0xffffffff


	//   ....[36]....
        /*064c*/ 	.word	0xffffffff


	//   ....[37]....
        /*0650*/ 	.word	0xffffffff


	//   ....[38]....
        /*0654*/ 	.word	0xffffffff


	//   ....[39]....
        /*0658*/ 	.word	0xffffffff


	//   ....[40]....
        /*065c*/ 	.word	0xffffffff


	//   ....[41]....
        /*0660*/ 	.word	0xffffffff


	//   ....[42]....
        /*0664*/ 	.word	0xffffffff


	//   ....[43]....
        /*0668*/ 	.word	0xffffffff


	//   ....[44]....
        /*066c*/ 	.word	0xffffffff


	//   ....[45]....
        /*0670*/ 	.word	0xffffffff


	//   ....[46]....
        /*0674*/ 	.word	0xffffffff


	//   ....[47]....
        /*0678*/ 	.word	0xffffffff


	//   ....[48]....
        /*067c*/ 	.word	0xffffffff


	//   ....[49]....
        /*0680*/ 	.word	0xffffffff


	//   ....[50]....
        /*0684*/ 	.word	0xffffffff


	//   ....[51]....
        /*0688*/ 	.word	0xffffffff


	//   ....[52]....
        /*068c*/ 	.word	0xffffffff


	//   ....[53]....
        /*0690*/ 	.word	0xffffffff


	//   ....[54]....
        /*0694*/ 	.word	0xffffffff


	//   ....[55]....
        /*0698*/ 	.word	0xffffffff


	//   ....[56]....
        /*069c*/ 	.word	0xffffffff


	//   ....[57]....
        /*06a0*/ 	.word	0xffffffff


	//   ....[58]....
        /*06a4*/ 	.word	0xffffffff


	//   ....[59]....
        /*06a8*/ 	.word	0xffffffff


	//   ....[60]....
        /*06ac*/ 	.word	0xffffffff


	//   ....[61]....
        /*06b0*/ 	.word	0xffffffff


	//   ....[62]....
        /*06b4*/ 	.word	0xffffffff


	//   ....[63]....
        /*06b8*/ 	.word	0xffffffff


	//   ....[64]....
        /*06bc*/ 	.word	0xffffffff


	//   ....[65]....
        /*06c0*/ 	.word	0xffffffff


	//   ....[66]....
        /*06c4*/ 	.word	0xffffffff


	//   ....[67]....
        /*06c8*/ 	.word	0xffffffff


	//   ....[68]....
        /*06cc*/ 	.word	0xffffffff


	//   ....[69]....
        /*06d0*/ 	.word	0xffffffff


	//   ....[70]....
        /*06d4*/ 	.word	0xffffffff


	//   ....[71]....
        /*06d8*/ 	.word	0xffffffff


	//   ....[72]....
        /*06dc*/ 	.word	0xffffffff


	//   ....[73]....
        /*06e0*/ 	.word	0xffffffff


	//   ....[74]....
        /*06e4*/ 	.word	0xffffffff


	//   ....[75]....
        /*06e8*/ 	.word	0xffffffff


	//   ....[76]....
        /*06ec*/ 	.word	0xffffffff


	//   ....[77]....
        /*06f0*/ 	.word	0xffffffff


	//   ....[78]....
        /*06f4*/ 	.word	0xffffffff


	//   ....[79]....
        /*06f8*/ 	.word	0xffffffff


	//   ....[80]....
        /*06fc*/ 	.word	0xffffffff


	//   ....[81]....
        /*0700*/ 	.word	0xffffffff


	//   ....[82]....
        /*0704*/ 	.word	0xffffffff


	//   ....[83]....
        /*0708*/ 	.word	0xffffffff


	//   ....[84]....
        /*070c*/ 	.word	0xffffffff


	//   ....[85]....
        /*0710*/ 	.word	0xffffffff


	//   ....[86]....
        /*0714*/ 	.word	0xffffffff


	//   ....[87]....
        /*0718*/ 	.word	0xffffffff


	//   ....[88]....
        /*071c*/ 	.word	0xffffffff


	//   ....[89]....
        /*0720*/ 	.word	0xffffffff


	//   ....[90]....
        /*0724*/ 	.word	0xffffffff


	//   ....[91]....
        /*0728*/ 	.word	0xffffffff


	//   ....[92]....
        /*072c*/ 	.word	0xffffffff


	//   ....[93]....
        /*0730*/ 	.word	0xffffffff


	//   ....[94]....
        /*0734*/ 	.word	0xffffffff


	//   ....[95]....
        /*0738*/ 	.word	0xffffffff


	//   ....[96]....
        /*073c*/ 	.word	0xffffffff


	//   ....[97]....
        /*0740*/ 	.word	0xffffffff


	//   ....[98]....
        /*0744*/ 	.word	0xffffffff


	//   ....[99]....
        /*0748*/ 	.word	0xffffffff


	//   ....[100]....
        /*074c*/ 	.word	0xffffffff


	//   ....[101]....
        /*0750*/ 	.word	0xffffffff


	//   ....[102]....
        /*0754*/ 	.word	0xffffffff


	//   ....[103]....
        /*0758*/ 	.word	0xffffffff


	//   ....[104]....
        /*075c*/ 	.word	0xffffffff


	//   ....[105]....
        /*0760*/ 	.word	0xffffffff


	//   ....[106]....
        /*0764*/ 	.word	0xffffffff


	//   ....[107]....
        /*0768*/ 	.word	0xffffffff


	//   ....[108]....
        /*076c*/ 	.word	0xffffffff


	//   ....[109]....
        /*0770*/ 	.word	0xffffffff


	//   ....[110]....
        /*0774*/ 	.word	0xffffffff


	//   ....[111]....
        /*0778*/ 	.word	0xffffffff


	//   ....[112]....
        /*077c*/ 	.word	0xffffffff


	//   ....[113]....
        /*0780*/ 	.word	0xffffffff


	//   ....[114]....
        /*0784*/ 	.word	0xffffffff


	//   ....[115]....
        /*0788*/ 	.word	0xffffffff


	//   ....[116]....
        /*078c*/ 	.word	0xffffffff


	//   ....[117]....
        /*0790*/ 	.word	0xffffffff


	//   ....[118]....
        /*0794*/ 	.word	0xffffffff


	//   ....[119]....
        /*0798*/ 	.word	0xffffffff


	//   ....[120]....
        /*079c*/ 	.word	0xffffffff


	//   ....[121]....
        /*07a0*/ 	.word	0xffffffff


	//   ....[122]....
        /*07a4*/ 	.word	0xffffffff


	//   ....[123]....
        /*07a8*/ 	.word	0xffffffff


	//   ....[124]....
        /*07ac*/ 	.word	0xffffffff


	//   ....[125]....
        /*07b0*/ 	.word	0xffffffff


	//   ....[126]....
        /*07b4*/ 	.word	0xffffffff


	//   ....[127]....
        /*07b8*/ 	.word	0xffffffff


	//   ....[128]....
        /*07bc*/ 	.word	0xffffffff


	//   ....[129]....
        /*07c0*/ 	.word	0xffffffff


	//   ....[130]....
        /*07c4*/ 	.word	0xffffffff


	//   ....[131]....
        /*07c8*/ 	.word	0xffffffff


	//   ....[132]....
        /*07cc*/ 	.word	0xffffffff


	//   ....[133]....
        /*07d0*/ 	.word	0xffffffff


	//   ....[134]....
        /*07d4*/ 	.word	0xffffffff


	//   ....[135]....
        /*07d8*/ 	.word	0xffffffff


	//   ....[136]....
        /*07dc*/ 	.word	0xffffffff


	//   ....[137]....
        /*07e0*/ 	.word	0xffffffff


	//   ....[138]....
        /*07e4*/ 	.word	0xffffffff


	//   ....[139]....
        /*07e8*/ 	.word	0xffffffff


	//   ....[140]....
        /*07ec*/ 	.word	0xffffffff


	//   ....[141]....
        /*07f0*/ 	.word	0xffffffff


	//   ....[142]....
        /*07f4*/ 	.word	0xffffffff


	//   ....[143]....
        /*07f8*/ 	.word	0xffffffff


	//   ....[144]....
        /*07fc*/ 	.word	0xffffffff


	//   ....[145]....
        /*0800*/ 	.word	0xffffffff


	//   ....[146]....
        /*0804*/ 	.word	0xffffffff


	//   ....[147]....
        /*0808*/ 	.word	0xffffffff


	//   ....[148]....
        /*080c*/ 	.word	0xffffffff


	//   ....[149]....
        /*0810*/ 	.word	0xffffffff


	//   ....[150]....
        /*0814*/ 	.word	0xffffffff


	//   ....[151]....
        /*0818*/ 	.word	0xffffffff


	//   ....[152]....
        /*081c*/ 	.word	0xffffffff


	//   ....[153]....
        /*0820*/ 	.word	0xffffffff


	//   ....[154]....
        /*0824*/ 	.word	0xffffffff


	//   ....[155]....
        /*0828*/ 	.word	0xffffffff


	//   ....[156]....
        /*082c*/ 	.word	0xffffffff


	//   ....[157]....
        /*0830*/ 	.word	0xffffffff


	//   ....[158]....
        /*0834*/ 	.word	0xffffffff


	//   ....[159]....
        /*0838*/ 	.word	0xffffffff


	//   ....[160]....
        /*083c*/ 	.word	0xffffffff


	//   ....[161]....
        /*0840*/ 	.word	0xffffffff


	//   ....[162]....
        /*0844*/ 	.word	0xffffffff


	//   ....[163]....
        /*0848*/ 	.word	0xffffffff


	//   ....[164]....
        /*084c*/ 	.word	0xffffffff


	//   ....[165]....
        /*0850*/ 	.word	0xffffffff


	//   ....[166]....
        /*0854*/ 	.word	0xffffffff


	//   ....[167]....
        /*0858*/ 	.word	0xffffffff


	//   ....[168]....
        /*085c*/ 	.word	0xffffffff


	//   ....[169]....
        /*0860*/ 	.word	0xffffffff


	//   ....[170]....
        /*0864*/ 	.word	0xffffffff


	//   ....[171]....
        /*0868*/ 	.word	0xffffffff


	//   ....[172]....
        /*086c*/ 	.word	0xffffffff


	//   ....[173]....
        /*0870*/ 	.word	0xffffffff


	//   ....[174]....
        /*0874*/ 	.word	0xffffffff


	//   ....[175]....
        /*0878*/ 	.word	0xffffffff


	//   ....[176]....
        /*087c*/ 	.word	0xffffffff


	//   ....[177]....
        /*0880*/ 	.word	0xffffffff


	//   ....[178]....
        /*0884*/ 	.word	0xffffffff


	//   ....[179]....
        /*0888*/ 	.word	0xffffffff


	//   ....[180]....
        /*088c*/ 	.word	0xffffffff


	//   ....[181]....
        /*0890*/ 	.word	0xffffffff


	//   ....[182]....
        /*0894*/ 	.word	0xffffffff


	//   ....[183]....
        /*0898*/ 	.word	0xffffffff


	//   ....[184]....
        /*089c*/ 	.word	0xffffffff


	//   ....[185]....
        /*08a0*/ 	.word	0xffffffff


	//   ....[186]....
        /*08a4*/ 	.word	0xffffffff


	//   ....[187]....
        /*08a8*/ 	.word	0xffffffff


	//   ....[188]....
        /*08ac*/ 	.word	0xffffffff


	//   ....[189]....
        /*08b0*/ 	.word	0xffffffff


	//   ....[190]....
        /*08b4*/ 	.word	0xffffffff


	//   ....[191]....
        /*08b8*/ 	.word	0xffffffff


	//   ....[192]....
        /*08bc*/ 	.word	0xffffffff


	//   ....[193]....
        /*08c0*/ 	.word	0xffffffff


	//   ....[194]....
        /*08c4*/ 	.word	0xffffffff


	//   ....[195]....
        /*08c8*/ 	.word	0xffffffff


	//   ....[196]....
        /*08cc*/ 	.word	0xffffffff


	//   ....[197]....
        /*08d0*/ 	.word	0xffffffff


	//   ....[198]....
        /*08d4*/ 	.word	0xffffffff


	//   ....[199]....
        /*08d8*/ 	.word	0xffffffff


	//   ....[200]....
        /*08dc*/ 	.word	0xffffffff


	//   ....[201]....
        /*08e0*/ 	.word	0xffffffff


	//   ....[202]....
        /*08e4*/ 	.word	0xffffffff


	//   ....[203]....
        /*08e8*/ 	.word	0xffffffff


	//   ....[204]....
        /*08ec*/ 	.word	0xffffffff


	//   ....[205]....
        /*08f0*/ 	.word	0xffffffff


	//   ....[206]....
        /*08f4*/ 	.word	0xffffffff


	//   ....[207]....
        /*08f8*/ 	.word	0xffffffff


	//   ....[208]....
        /*08fc*/ 	.word	0xffffffff


	//   ....[209]....
        /*0900*/ 	.word	0x0500000f


	//   ....[210]....
        /*0904*/ 	.word	0x0500000f


	//   ....[211]....
        /*0908*/ 	.word	0x0500000f


	//   ....[212]....
        /*090c*/ 	.word	0x0500000f


	//   ....[213]....
        /*0910*/ 	.word	0x0500000f


	//   ....[214]....
        /*0914*/ 	.word	0x0500000f


	//   ....[215]....
        /*0918*/ 	.word	0x0500000f


	//   ....[216]....
        /*091c*/ 	.word	0x0500000f


	//   ....[217]....
        /*0920*/ 	.word	0x0500000f


	//   ....[218]....
        /*0924*/ 	.word	0x0500000f


	//   ....[219]....
        /*0928*/ 	.word	0x0500000f


	//   ....[220]....
        /*092c*/ 	.word	0x0500000f


	//   ....[221]....
        /*0930*/ 	.word	0x0500000f


	//   ....[222]....
        /*0934*/ 	.word	0x0500000f


	//   ....[223]....
        /*0938*/ 	.word	0x0500000f


	//   ....[224]....
        /*093c*/ 	.word	0x0500000f


	//   ....[225]....
        /*0940*/ 	.word	0x0500000f


	//   ....[226]....
        /*0944*/ 	.word	0x0500000f


	//   ....[227]....
        /*0948*/ 	.word	0x0500000f


	//   ....[228]....
        /*094c*/ 	.word	0x0500000f


	//   ....[229]....
        /*0950*/ 	.word	0x0500000f


	//   ....[230]....
        /*0954*/ 	.word	0x0500000f


	//   ....[231]....
        /*0958*/ 	.word	0x0500000f


	//   ....[232]....
        /*095c*/ 	.word	0x0500000f


	//   ....[233]....
        /*0960*/ 	.word	0x0500000f


	//   ....[234]....
        /*0964*/ 	.word	0x0500000f


	//   ....[235]....
        /*0968*/ 	.word	0x0500000f


	//   ....[236]....
        /*096c*/ 	.word	0x0500000f


	//   ....[237]....
        /*0970*/ 	.word	0x0500000f


	//   ....[238]....
        /*0974*/ 	.word	0x0500000f


	//   ....[239]....
        /*0978*/ 	.word	0x0500000f


	//   ....[240]....
        /*097c*/ 	.word	0x0500000f


	//   ....[241]....
        /*0980*/ 	.word	0x0500000f


	//   ....[242]....
        /*0984*/ 	.word	0x0500000f


	//   ....[243]....
        /*0988*/ 	.word	0x0500000f


	//   ....[244]....
        /*098c*/ 	.word	0x0500000f


	//   ....[245]....
        /*0990*/ 	.word	0x0500000f


	//   ....[246]....
        /*0994*/ 	.word	0x0500000f


	//   ....[247]....
        /*0998*/ 	.word	0x0500000f


	//   ....[248]....
        /*099c*/ 	.word	0x0500000f


	//   ....[249]....
        /*09a0*/ 	.word	0x0500000f


	//   ....[250]....
        /*09a4*/ 	.word	0x0500000f


	//   ....[251]....
        /*09a8*/ 	.word	0x0500000f


	//   ....[252]....
        /*09ac*/ 	.word	0x0500000f


	//   ....[253]....
        /*09b0*/ 	.word	0x0500000f


	//   ....[254]....
        /*09b4*/ 	.word	0x0500000f


	//   ....[255]....
        /*09b8*/ 	.word	0x0500000f


	//   ....[0]....
        /*09bc*/ 	.word	0x0500000f


	//   ....[1]....
        /*09c0*/ 	.word	0x0500000f


	//   ....[2]....
        /*09c4*/ 	.word	0x0500000f


	//   ....[3]....
        /*09c8*/ 	.word	0x0500000f


	//   ....[4]....
        /*09cc*/ 	.word	0x0500000f


	//   ....[5]....
        /*09d0*/ 	.word	0x0500000f


	//   ....[6]....
        /*09d4*/ 	.word	0x0500000f


	//   ....[7]....
        /*09d8*/ 	.word	0x0500000f


	//   ....[8]....
        /*09dc*/ 	.word	0x0500000f


	//   ....[9]....
        /*09e0*/ 	.word	0x0500000f


	//   ....[10]....
        /*09e4*/ 	.word	0x0500000f


	//   ....[11]....
        /*09e8*/ 	.word	0x0500000f


	//   ....[12]....
        /*09ec*/ 	.word	0x0500000f


	//   ....[13]....
        /*09f0*/ 	.word	0x0500000f


	//   ....[14]....
        /*09f4*/ 	.word	0x0500000f


	//   ....[15]....
        /*09f8*/ 	.word	0x0500000f


	//   ....[16]....
        /*09fc*/ 	.word	0x0500000f


	//   ....[17]....
        /*0a00*/ 	.word	0x0500000f


	//   ....[18]....
        /*0a04*/ 	.word	0x0500000f


	//   ....[19]....
        /*0a08*/ 	.word	0x0500000f


	//   ....[20]....
        /*0a0c*/ 	.word	0x0500000f


	//   ....[21]....
        /*0a10*/ 	.word	0x0500000f


	//   ....[22]....
        /*0a14*/ 	.word	0x0500000f


	//   ....[23]....
        /*0a18*/ 	.word	0x0500000f


	//   ....[24]....
        /*0a1c*/ 	.word	0x0500000f


	//   ....[25]....
        /*0a20*/ 	.word	0x0500000f


	//   ....[26]....
        /*0a24*/ 	.word	0x0500000f


	//   ....[27]....
        /*0a28*/ 	.word	0x0500000f


	//   ....[28]....
        /*0a2c*/ 	.word	0x0500000f


	//   ....[29]....
        /*0a30*/ 	.word	0x0500000f


	//   ....[30]....
        /*0a34*/ 	.word	0x0500000f


	//   ....[31]....
        /*0a38*/ 	.word	0x0500000f


	//   ....[32]....
        /*0a3c*/ 	.word	0x0500000f


	//   ....[33]....
        /*0a40*/ 	.word	0x0500000f


	//   ....[34]....
        /*0a44*/ 	.word	0x0500000f


	//   ....[35]....
        /*0a48*/ 	.word	0x0500000f


	//   ....[36]....
        /*0a4c*/ 	.word	0x0500000f


	//   ....[37]....
        /*0a50*/ 	.word	0x0500000f


	//   ....[38]....
        /*0a54*/ 	.word	0x0500000f


	//   ....[39]....
        /*0a58*/ 	.word	0x0500000f


	//   ....[40]....
        /*0a5c*/ 	.word	0x0500000f


	//   ....[41]....
        /*0a60*/ 	.word	0x0500000f


	//   ....[42]....
        /*0a64*/ 	.word	0x0500000f


	//   ....[43]....
        /*0a68*/ 	.word	0x0500000f


	//   ....[44]....
        /*0a6c*/ 	.word	0x0500000f


	//   ....[45]....
        /*0a70*/ 	.word	0x0500000f


	//   ....[46]....
        /*0a74*/ 	.word	0x0500000f


	//   ....[47]....
        /*0a78*/ 	.word	0x0500000f


	//   ....[48]....
        /*0a7c*/ 	.word	0x0500000f


	//   ....[49]....
        /*0a80*/ 	.word	0x0500000f


	//   ....[50]....
        /*0a84*/ 	.word	0x0500000f


	//   ....[51]....
        /*0a88*/ 	.word	0x0500000f


	//   ....[52]....
        /*0a8c*/ 	.word	0x0500000f


	//   ....[53]....
        /*0a90*/ 	.word	0x0500000f


	//   ....[54]....
        /*0a94*/ 	.word	0x0500000f


	//   ....[55]....
        /*0a98*/ 	.word	0x0500000f


	//   ....[56]....
        /*0a9c*/ 	.word	0x0500000f


	//   ....[57]....
        /*0aa0*/ 	.word	0x0500000f


	//   ....[58]....
        /*0aa4*/ 	.word	0x0500000f


	//   ....[59]....
        /*0aa8*/ 	.word	0x0500000f


	//   ....[60]....
        /*0aac*/ 	.word	0x0500000f


	//   ....[61]....
        /*0ab0*/ 	.word	0x0500000f


	//   ....[62]....
        /*0ab4*/ 	.word	0x0500000f


	//   ....[63]....
        /*0ab8*/ 	.word	0x0500000f


	//   ....[64]....
        /*0abc*/ 	.word	0x0500000f


	//   ....[65]....
        /*0ac0*/ 	.word	0x0500000f


	//   ....[66]....
        /*0ac4*/ 	.word	0x0500000f


	//   ....[67]....
        /*0ac8*/ 	.word	0x0500000f


	//   ....[68]....
        /*0acc*/ 	.word	0x0500000f


	//   ....[69]....
        /*0ad0*/ 	.word	0x0500000f


	//   ....[70]....
        /*0ad4*/ 	.word	0x0500000f


	//   ....[71]....
        /*0ad8*/ 	.word	0x0500000f


	//   ....[72]....
        /*0adc*/ 	.word	0x0500000f


	//   ....[73]....
        /*0ae0*/ 	.word	0x0500000f


	//   ....[74]....
        /*0ae4*/ 	.word	0x0500000f


	//   ....[75]....
        /*0ae8*/ 	.word	0x0500000f


	//   ....[76]....
        /*0aec*/ 	.word	0x0500000f


	//   ....[77]....
        /*0af0*/ 	.word	0x0500000f


	//   ....[78]....
        /*0af4*/ 	.word	0x0500000f


	//   ....[79]....
        /*0af8*/ 	.word	0x0500000f


	//   ....[80]....
        /*0afc*/ 	.word	0x0500000f


	//   ....[81]....
        /*0b00*/ 	.word	0x0500000f


	//   ....[82]....
        /*0b04*/ 	.word	0x0500000f


	//   ....[83]....
        /*0b08*/ 	.word	0x0500000f


	//   ....[84]....
        /*0b0c*/ 	.word	0x0500000f


	//   ....[85]....
        /*0b10*/ 	.word	0x0500000f


	//   ....[86]....
        /*0b14*/ 	.word	0x0500000f


	//   ....[87]....
        /*0b18*/ 	.word	0x0500000f


	//   ....[88]....
        /*0b1c*/ 	.word	0x0500000f


	//   ....[89]....
        /*0b20*/ 	.word	0x0500000f


	//   ....[90]....
        /*0b24*/ 	.word	0x0500000f


	//   ....[91]....
        /*0b28*/ 	.word	0x0500000f


	//   ....[92]....
        /*0b2c*/ 	.word	0x0500000f


	//   ....[93]....
        /*0b30*/ 	.word	0x0500000f


	//   ....[94]....
        /*0b34*/ 	.word	0x0500000f


	//   ....[95]....
        /*0b38*/ 	.word	0x0500000f


	//   ....[96]....
        /*0b3c*/ 	.word	0x0500000f


	//   ....[97]....
        /*0b40*/ 	.word	0x0500000f


	//   ....[98]....
        /*0b44*/ 	.word	0x0500000f


	//   ....[99]....
        /*0b48*/ 	.word	0x0500000f


	//   ....[100]....
        /*0b4c*/ 	.word	0x0500000f


	//   ....[101]....
        /*0b50*/ 	.word	0x0500000f


	//   ....[102]....
        /*0b54*/ 	.word	0x0500000f


	//   ....[103]....
        /*0b58*/ 	.word	0x0500000f


	//   ....[104]....
        /*0b5c*/ 	.word	0x0500000f


	//   ....[105]....
        /*0b60*/ 	.word	0x0500000f


	//   ....[106]....
        /*0b64*/ 	.word	0x0500000f


	//   ....[107]....
        /*0b68*/ 	.word	0x0500000f


	//   ....[108]....
        /*0b6c*/ 	.word	0x0500000f


	//   ....[109]....
        /*0b70*/ 	.word	0x0500000f


	//   ....[110]....
        /*0b74*/ 	.word	0x0500000f


	//----- nvinfo : EIATTR_COOP_GROUP_INSTR_OFFSETS
	.align		4
.L_319:
        /*0b78*/ 	.byte	0x04, 0x28
        /*0b7a*/ 	.short	(.L_321 - .L_320)


	//   ....[0]....
.L_320:
        /*0b7c*/ 	.word	0x00000060


	//   ....[1]....
        /*0b80*/ 	.word	0x00000130


	//   ....[2]....
        /*0b84*/ 	.word	0x000001e0


	//   ....[3]....
        /*0b88*/ 	.word	0x000003a0


	//   ....[4]....
        /*0b8c*/ 	.word	0x00000500


	//   ....[5]....
        /*0b90*/ 	.word	0x00000620


	//   ....[6]....
        /*0b94*/ 	.word	0x00000780


	//   ....[7]....
        /*0b98*/ 	.word	0x00002df0


	//   ....[8]....
        /*0b9c*/ 	.word	0x00002e00


	//   ....[9]....
        /*0ba0*/ 	.word	0x000034d0


	//   ....[10]....
        /*0ba4*/ 	.word	0x000034e0


	//   ....[11]....
        /*0ba8*/ 	.word	0x00004150


	//   ....[12]....
        /*0bac*/ 	.word	0x00004160


	//   ....[13]....
        /*0bb0*/ 	.word	0x000048b0


	//   ....[14]....
        /*0bb4*/ 	.word	0x000048c0


	//   ....[15]....
        /*0bb8*/ 	.word	0x000052c0


	//   ....[16]....
        /*0bbc*/ 	.word	0x000052d0


	//   ....[17]....
        /*0bc0*/ 	.word	0x000053e0


	//   ....[18]....
        /*0bc4*/ 	.word	0x000053f0


	//   ....[19]....
        /*0bc8*/ 	.word	0x00005760


	//   ....[20]....
        /*0bcc*/ 	.word	0x00005780


	//   ....[21]....
        /*0bd0*/ 	.word	0x00005860


	//   ....[22]....
        /*0bd4*/ 	.word	0x00005880


	//   ....[23]....
        /*0bd8*/ 	.word	0x00006020


	//   ....[24]....
        /*0bdc*/ 	.word	0x000067f0


	//   ....[25]....
        /*0be0*/ 	.word	0x00006800


	//   ....[26]....
        /*0be4*/ 	.word	0x00006810


	//   ....[27]....
        /*0be8*/ 	.word	0x00006820


	//   ....[28]....
        /*0bec*/ 	.word	0x00006b40


	//   ....[29]....
        /*0bf0*/ 	.word	0x00006b50


	//   ....[30]....
        /*0bf4*/ 	.word	0x00006b60


	//   ....[31]....
        /*0bf8*/ 	.word	0x00006b70


	//   ....[32]....
        /*0bfc*/ 	.word	0x00007e70


	//   ....[33]....
        /*0c00*/ 	.word	0x00007e80


	//   ....[34]....
        /*0c04*/ 	.word	0x00007e90


	//   ....[35]....
        /*0c08*/ 	.word	0x00007ea0


	//   ....[36]....
        /*0c0c*/ 	.word	0x00007fa0


	//   ....[37]....
        /*0c10*/ 	.word	0x00007fc0


	//   ....[38]....
        /*0c14*/ 	.word	0x00008060


	//   ....[39]....
        /*0c18*/ 	.word	0x00008090


	//   ....[40]....
        /*0c1c*/ 	.word	0x00009ae0


	//   ....[41]....
        /*0c20*/ 	.word	0x0000a320


	//   ....[42]....
        /*0c24*/ 	.word	0x0000a330


	//   ....[43]....
        /*0c28*/ 	.word	0x0000a350


	//   ....[44]....
        /*0c2c*/ 	.word	0x0000ade0


	//   ....[45]....
        /*0c30*/ 	.word	0x0000ae00


	//   ....[46]....
        /*0c34*/ 	.word	0x0000ca10


	//   ....[47]....
        /*0c38*/ 	.word	0x0000ca20


	//   ....[48]....
        /*0c3c*/ 	.word	0x0000d230


	//   ....[49]....
        /*0c40*/ 	.word	0x0000d270


	//   ....[50]....
        /*0c44*/ 	.word	0x0000dda0


	//   ....[51]....
        /*0c48*/ 	.word	0x0000ddc0


	//   ....[52]....
        /*0c4c*/ 	.word	0x0000ff80


	//   ....[53]....
        /*0c50*/ 	.word	0x0000ffe0


	//   ....[54]....
        /*0c54*/ 	.word	0x000103a0


	//   ....[55]....
        /*0c58*/ 	.word	0x000103c0


	//   ....[56]....
        /*0c5c*/ 	.word	0x000116b0


	//   ....[57]....
        /*0c60*/ 	.word	0x00011980


	//   ....[58]....
        /*0c64*/ 	.word	0x000119b0


	//   ....[59]....
        /*0c68*/ 	.word	0x00011a70


	//   ....[60]....
        /*0c6c*/ 	.word	0x000127e0


	//   ....[61]....
        /*0c70*/ 	.word	0x00012800


	//   ....[62]....
        /*0c74*/ 	.word	0x00012810


	//   ....[63]....
        /*0c78*/ 	.word	0x00012820


	//   ....[64]....
        /*0c7c*/ 	.word	0x00012d70


	//   ....[65]....
        /*0c80*/ 	.word	0x00012db0


	//   ....[66]....
        /*0c84*/ 	.word	0x00012de0


	//   ....[67]....
        /*0c88*/ 	.word	0x00012e10


	//   ....[68]....
        /*0c8c*/ 	.word	0x00012e30


	//   ....[69]....
        /*0c90*/ 	.word	0x00012e40


	//   ....[70]....
        /*0c94*/ 	.word	0x00012e80


	//   ....[71]....
        /*0c98*/ 	.word	0x00012eb0


	//   ....[72]....
        /*0c9c*/ 	.word	0x00013360


	//   ....[73]....
        /*0ca0*/ 	.word	0x00013370


	//   ....[74]....
        /*0ca4*/ 	.word	0x000135f0


	//   ....[75]....
        /*0ca8*/ 	.word	0x00013600


	//   ....[76]....
        /*0cac*/ 	.word	0x000140b0


	//   ....[77]....
        /*0cb0*/ 	.word	0x000140e0


	//   ....[78]....
        /*0cb4*/ 	.word	0x00014100


	//   ....[79]....
        /*0cb8*/ 	.word	0x00014130


	//   ....[80]....
        /*0cbc*/ 	.word	0x00014160


	//   ....[81]....
        /*0cc0*/ 	.word	0x00014170


	//   ....[82]....
        /*0cc4*/ 	.word	0x000141a0


	//   ....[83]....
        /*0cc8*/ 	.word	0x000141e0


	//   ....[84]....
        /*0ccc*/ 	.word	0x00014340


	//   ....[85]....
        /*0cd0*/ 	.word	0x00014560


	//   ....[86]....
        /*0cd4*/ 	.word	0x00014590


	//   ....[87]....
        /*0cd8*/ 	.word	0x000145c0


	//   ....[88]....
        /*0cdc*/ 	.word	0x000145f0


	//   ....[89]....
        /*0ce0*/ 	.word	0x00014620


	//   ....[90]....
        /*0ce4*/ 	.word	0x00014650


	//   ....[91]....
        /*0ce8*/ 	.word	0x000147e0


	//   ....[92]....
        /*0cec*/ 	.word	0x00014810


	//   ....[93]....
        /*0cf0*/ 	.word	0x00014840


	//   ....[94]....
        /*0cf4*/ 	.word	0x00014870


	//   ....[95]....
        /*0cf8*/ 	.word	0x000148a0


	//   ....[96]....
        /*0cfc*/ 	.word	0x000148d0


	//   ....[97]....
        /*0d00*/ 	.word	0x00014960


	//   ....[98]....
        /*0d04*/ 	.word	0x00014990


	//   ....[99]....
        /*0d08*/ 	.word	0x000149a0


	//   ....[100]....
        /*0d0c*/ 	.word	0x000149e0


	//   ....[101]....
        /*0d10*/ 	.word	0x00015ec0


	//   ....[102]....
        /*0d14*/ 	.word	0x00017a90


	//   ....[103]....
        /*0d18*/ 	.word	0x00017ab0


	//   ....[104]....
        /*0d1c*/ 	.word	0x00017b40


	//   ....[105]....
        /*0d20*/ 	.word	0x00017b60


	//   ....[106]....
        /*0d24*/ 	.word	0x00017be0


	//   ....[107]....
        /*0d28*/ 	.word	0x00017c00


	//   ....[108]....
        /*0d2c*/ 	.word	0x00017c80


	//   ....[109]....
        /*0d30*/ 	.word	0x00017ca0


	//   ....[110]....
        /*0d34*/ 	.word	0x00017d20


	//   ....[111]....
        /*0d38*/ 	.word	0x00017d40


	//   ....[112]....
        /*0d3c*/ 	.word	0x00017dc0


	//   ....[113]....
        /*0d40*/ 	.word	0x00017de0


	//   ....[114]....
        /*0d44*/ 	.word	0x00017e60


	//   ....[115]....
        /*0d48*/ 	.word	0x00017e80


	//   ....[116]....
        /*0d4c*/ 	.word	0x00017e90


	//   ....[117]....
        /*0d50*/ 	.word	0x00017ea0


	//   ....[118]....
        /*0d54*/ 	.word	0x000187c0


	//   ....[119]....
        /*0d58*/ 	.word	0x000187f0


	//   ....[120]....
        /*0d5c*/ 	.word	0x00018810


	//   ....[121]....
        /*0d60*/ 	.word	0x00018860


	//   ....[122]....
        /*0d64*/ 	.word	0x00018880


	//   ....[123]....
        /*0d68*/ 	.word	0x00018900


	//   ....[124]....
        /*0d6c*/ 	.word	0x00018920


	//   ....[125]....
        /*0d70*/ 	.word	0x000189a0


	//   ....[126]....
        /*0d74*/ 	.word	0x000189c0


	//   ....[127]....
        /*0d78*/ 	.word	0x00018a40


	//   ....[128]....
        /*0d7c*/ 	.word	0x00018a60


	//   ....[129]....
        /*0d80*/ 	.word	0x00018ae0


	//   ....[130]....
        /*0d84*/ 	.word	0x00018b00


	//   ....[131]....
        /*0d88*/ 	.word	0x00018b80


	//   ....[132]....
        /*0d8c*/ 	.word	0x00018ba0


	//   ....[133]....
        /*0d90*/ 	.word	0x00018bb0


	//   ....[134]....
        /*0d94*/ 	.word	0x00018c20


	//   ....[135]....
        /*0d98*/ 	.word	0x00018c70


	//   ....[136]....
        /*0d9c*/ 	.word	0x00018d10


	//   ....[137]....
        /*0da0*/ 	.word	0x00018d40


	//   ....[138]....
        /*0da4*/ 	.word	0x00018d50


	//   ....[139]....
        /*0da8*/ 	.word	0x00018dc0


	//   ....[140]....
        /*0dac*/ 	.word	0x00018dd0


	//   ....[141]....
        /*0db0*/ 	.word	0x00018de0


	//   ....[142]....
        /*0db4*/ 	.word	0x000195d0


	//   ....[143]....
        /*0db8*/ 	.word	0x000195f0


	//   ....[144]....
        /*0dbc*/ 	.word	0x00019660


	//   ....[145]....
        /*0dc0*/ 	.word	0x00019670


	//   ....[146]....
        /*0dc4*/ 	.word	0x000196b0


	//   ....[147]....
        /*0dc8*/ 	.word	0x000196c0


	//   ....[148]....
        /*0dcc*/ 	.word	0x00019700


	//   ....[149]....
        /*0dd0*/ 	.word	0x00019710


	//   ....[150]....
        /*0dd4*/ 	.word	0x00019750


	//   ....[151]....
        /*0dd8*/ 	.word	0x00019760


	//   ....[152]....
        /*0ddc*/ 	.word	0x000197a0


	//   ....[153]....
        /*0de0*/ 	.word	0x000197b0


	//   ....[154]....
        /*0de4*/ 	.word	0x000197f0


	//   ....[155]....
        /*0de8*/ 	.word	0x00019800


	//   ....[156]....
        /*0dec*/ 	.word	0x00019810


	//   ....[157]....
        /*0df0*/ 	.word	0x00019850


	//   ....[158]....
        /*0df4*/ 	.word	0x00019b00


	//   ....[159]....
        /*0df8*/ 	.word	0x00019b30


	//   ....[160]....
        /*0dfc*/ 	.word	0x00019b90


	//   ....[161]....
        /*0e00*/ 	.word	0x00019ba0


	//   ....[162]....
        /*0e04*/ 	.word	0x00019bf0


	//   ....[163]....
        /*0e08*/ 	.word	0x00019c00


	//   ....[164]....
        /*0e0c*/ 	.word	0x00019c50


	//   ....[165]....
        /*0e10*/ 	.word	0x00019c60


	//   ....[166]....
        /*0e14*/ 	.word	0x00019cb0


	//   ....[167]....
        /*0e18*/ 	.word	0x00019cc0


	//   ....[168]....
        /*0e1c*/ 	.word	0x00019d10


	//   ....[169]....
        /*0e20*/ 	.word	0x00019d20


	//   ....[170]....
        /*0e24*/ 	.word	0x00019d70


	//   ....[171]....
        /*0e28*/ 	.word	0x00019d80


	//   ....[172]....
        /*0e2c*/ 	.word	0x00019d90


	//   ....[173]....
        /*0e30*/ 	.word	0x00019dd0


	//   ....[174]....
        /*0e34*/ 	.word	0x0001a3a0


	//   ....[175]....
        /*0e38*/ 	.word	0x0001a3e0


	//   ....[176]....
        /*0e3c*/ 	.word	0x0001a400


	//   ....[177]....
        /*0e40*/ 	.word	0x0001a440


	//   ....[178]....
        /*0e44*/ 	.word	0x0001a460


	//   ....[179]....
        /*0e48*/ 	.word	0x0001a4a0


	//   ....[180]....
        /*0e4c*/ 	.word	0x0001a4c0


	//   ....[181]....
        /*0e50*/ 	.word	0x0001a500


	//   ....[182]....
        /*0e54*/ 	.word	0x0001a520


	//   ....[183]....
        /*0e58*/ 	.word	0x0001a560


	//   ....[184]....
        /*0e5c*/ 	.word	0x0001a580


	//   ....[185]....
        /*0e60*/ 	.word	0x0001a5c0


	//   ....[186]....
        /*0e64*/ 	.word	0x0001a5e0


	//   ....[187]....
        /*0e68*/ 	.word	0x0001a620


	//   ....[188]....
        /*0e6c*/ 	.word	0x0001a640


	//   ....[189]....
        /*0e70*/ 	.word	0x0001a650


	//   ....[190]....
        /*0e74*/ 	.word	0x0001aa00


	//   ....[191]....
        /*0e78*/ 	.word	0x0001aa30


	//   ....[192]....
        /*0e7c*/ 	.word	0x0001aaa0


	//   ....[193]....
        /*0e80*/ 	.word	0x0001aad0


	//   ....[194]....
        /*0e84*/ 	.word	0x0001ab00


	//   ....[195]....
        /*0e88*/ 	.word	0x0001ab30


	//   ....[196]....
        /*0e8c*/ 	.word	0x0001ab60


	//   ....[197]....
        /*0e90*/ 	.word	0x0001ab90


	//   ....[198]....
        /*0e94*/ 	.word	0x0001ad30


	//   ....[199]....
        /*0e98*/ 	.word	0x0001ad60


	//   ....[200]....
        /*0e9c*/ 	.word	0x0001ad90


	//   ....[201]....
        /*0ea0*/ 	.word	0x0001adc0


	//   ....[202]....
        /*0ea4*/ 	.word	0x0001adf0


	//   ....[203]....
        /*0ea8*/ 	.word	0x0001ae20


	//   ....[204]....
        /*0eac*/ 	.word	0x0001aee0


	//   ....[205]....
        /*0eb0*/ 	.word	0x0001af00


	//   ....[206]....
        /*0eb4*/ 	.word	0x0001af20


	//   ....[207]....
        /*0eb8*/ 	.word	0x0001af80


	//   ....[208]....
        /*0ebc*/ 	.word	0x0001b9b0


	//   ....[209]....
        /*0ec0*/ 	.word	0x0001bcd0


	//   ....[210]....
        /*0ec4*/ 	.word	0x0001bd60


	//   ....[211]....
        /*0ec8*/ 	.word	0x0001bdf0


	//   ....[212]....
        /*0ecc*/ 	.word	0x0001be80


	//   ....[213]....
        /*0ed0*/ 	.word	0x0001bf60


	//   ....[214]....
        /*0ed4*/ 	.word	0x0001bff0


	//   ....[215]....
        /*0ed8*/ 	.word	0x0001c090


	//   ....[216]....
        /*0edc*/ 	.word	0x0001c120


	//   ....[217]....
        /*0ee0*/ 	.word	0x0001c210


	//   ....[218]....
        /*0ee4*/ 	.word	0x0001c2a0


	//   ....[219]....
        /*0ee8*/ 	.word	0x0001c340


	//   ....[220]....
        /*0eec*/ 	.word	0x0001c3d0


	//   ....[221]....
        /*0ef0*/ 	.word	0x0001c510


	//   ....[222]....
        /*0ef4*/ 	.word	0x0001c5c0


	//   ....[223]....
        /*0ef8*/ 	.word	0x0001c650


	//   ....[224]....
        /*0efc*/ 	.word	0x0001c6a0


	//   ....[225]....
        /*0f00*/ 	.word	0x0001c6f0


	//   ....[226]....
        /*0f04*/ 	.word	0x0001c780


	//   ....[227]....
        /*0f08*/ 	.word	0x0001c810


	//   ....[228]....
        /*0f0c*/ 	.word	0x0001c860


	//   ....[229]....
        /*0f10*/ 	.word	0x0001c8b0


	//   ....[230]....
        /*0f14*/ 	.word	0x0001c9a0


	//   ....[231]....
        /*0f18*/ 	.word	0x0001ca50


	//   ....[232]....
        /*0f1c*/ 	.word	0x0001caa0


	//   ....[233]....
        /*0f20*/ 	.word	0x0001caf0


	//   ....[234]....
        /*0f24*/ 	.word	0x0001cc80


	//   ....[235]....
        /*0f28*/ 	.word	0x0001ce10


	//   ....[236]....
        /*0f2c*/ 	.word	0x0001ce60


	//   ....[237]....
        /*0f30*/ 	.word	0x0001ceb0


	//   ....[238]....
        /*0f34*/ 	.word	0x0001d170


	//   ....[239]....
        /*0f38*/ 	.word	0x0001d1d0


	//   ....[240]....
        /*0f3c*/ 	.word	0x0001d290


	//   ....[241]....
        /*0f40*/ 	.word	0x0001d300


	//   ....[242]....
        /*0f44*/ 	.word	0x0001d360


	//   ....[243]....
        /*0f48*/ 	.word	0x0001d410


	//   ....[244]....
        /*0f4c*/ 	.word	0x0001d470


	//   ....[245]....
        /*0f50*/ 	.word	0x0001d500


	//   ....[246]....
        /*0f54*/ 	.word	0x0001d580


	//   ....[247]....
        /*0f58*/ 	.word	0x0001d5d0


	//   ....[248]....
        /*0f5c*/ 	.word	0x0001d660


	//   ....[249]....
        /*0f60*/ 	.word	0x0001d6f0


	//   ....[250]....
        /*0f64*/ 	.word	0x0001d790


	//   ....[251]....
        /*0f68*/ 	.word	0x0001d830


	//   ....[252]....
        /*0f6c*/ 	.word	0x0001d890


	//   ....[253]....
        /*0f70*/ 	.word	0x0001d900


	//   ....[254]....
        /*0f74*/ 	.word	0x0001d960


	//   ....[255]....
        /*0f78*/ 	.word	0x0001d9d0


	//   ....[0]....
        /*0f7c*/ 	.word	0x0001da90


	//   ....[1]....
        /*0f80*/ 	.word	0x0001daf0


	//   ....[2]....
        /*0f84*/ 	.word	0x0001dbb0


	//   ....[3]....
        /*0f88*/ 	.word	0x0001de90


	//   ....[4]....
        /*0f8c*/ 	.word	0x0001df80


	//   ....[5]....
        /*0f90*/ 	.word	0x0001e020


	//   ....[6]....
        /*0f94*/ 	.word	0x0001e080


	//   ....[7]....
        /*0f98*/ 	.word	0x0001e170


	//   ....[8]....
        /*0f9c*/ 	.word	0x0001e1e0


	//   ....[9]....
        /*0fa0*/ 	.word	0x0001e2d0


	//   ....[10]....
        /*0fa4*/ 	.word	0x0001e340


	//   ....[11]....
        /*0fa8*/ 	.word	0x0001e430


	//   ....[12]....
        /*0fac*/ 	.word	0x0001e4a0


	//   ....[13]....
        /*0fb0*/ 	.word	0x0001e590


	//   ....[14]....
        /*0fb4*/ 	.word	0x0001e600


	//   ....[15]....
        /*0fb8*/ 	.word	0x0001e6f0


	//   ....[16]....
        /*0fbc*/ 	.word	0x0001e760


	//   ....[17]....
        /*0fc0*/ 	.word	0x0001e850


	//   ....[18]....
        /*0fc4*/ 	.word	0x0001e8c0


	//   ....[19]....
        /*0fc8*/ 	.word	0x0001e9a0


	//   ....[20]....
        /*0fcc*/ 	.word	0x0001ea50


	//   ....[21]....
        /*0fd0*/ 	.word	0x0001eac0


	//   ....[22]....
        /*0fd4*/ 	.word	0x0001eb20


	//   ....[23]....
        /*0fd8*/ 	.word	0x0001ebe0


	//   ....[24]....
        /*0fdc*/ 	.word	0x0001ec40


	//   ....[25]....
        /*0fe0*/ 	.word	0x0001ed40


	//   ....[26]....
        /*0fe4*/ 	.word	0x0001eda0


	//   ....[27]....
        /*0fe8*/ 	.word	0x0001eea0


	//   ....[28]....
        /*0fec*/ 	.word	0x0001ef00


	//   ....[29]....
        /*0ff0*/ 	.word	0x0001f000


	//   ....[30]....
        /*0ff4*/ 	.word	0x0001f060


	//   ....[31]....
        /*0ff8*/ 	.word	0x0001f160


	//   ....[32]....
        /*0ffc*/ 	.word	0x0001f1c0


	//   ....[33]....
        /*1000*/ 	.word	0x0001f2c0


	//   ....[34]....
        /*1004*/ 	.word	0x0001f320


	//   ....[35]....
        /*1008*/ 	.word	0x0001f420


	//   ....[36]....
        /*100c*/ 	.word	0x0001f480


	//   ....[37]....
        /*1010*/ 	.word	0x0001f570


	//   ....[38]....
        /*1014*/ 	.word	0x0001f5d0


	//   ....[39]....
        /*1018*/ 	.word	0x0001f6c0


	//   ....[40]....
        /*101c*/ 	.word	0x0001f720


	//   ....[41]....
        /*1020*/ 	.word	0x0001f7f0


	//   ....[42]....
        /*1024*/ 	.word	0x0001f850


	//   ....[43]....
        /*1028*/ 	.word	0x0001f910


	//   ....[44]....
        /*102c*/ 	.word	0x0001fa50


	//   ....[45]....
        /*1030*/ 	.word	0x0001fb00


	//   ....[46]....
        /*1034*/ 	.word	0x0001fb70


	//   ....[47]....
        /*1038*/ 	.word	0x0001fc40


	//   ....[48]....
        /*103c*/ 	.word	0x0001fca0


	//   ....[49]....
        /*1040*/ 	.word	0x0001fd50


	//   ....[50]....
        /*1044*/ 	.word	0x0001fdb0


	//   ....[51]....
        /*1048*/ 	.word	0x0001fe60


	//   ....[52]....
        /*104c*/ 	.word	0x0001fec0


	//   ....[53]....
        /*1050*/ 	.word	0x0001ff70


	//   ....[54]....
        /*1054*/ 	.word	0x0001ffd0


	//   ....[55]....
        /*1058*/ 	.word	0x00020080


	//   ....[56]....
        /*105c*/ 	.word	0x000200e0


	//   ....[57]....
        /*1060*/ 	.word	0x00020190


	//   ....[58]....
        /*1064*/ 	.word	0x000201f0


	//   ....[59]....
        /*1068*/ 	.word	0x000202a0


	//   ....[60]....
        /*106c*/ 	.word	0x00020390


	//   ....[61]....
        /*1070*/ 	.word	0x00020440


	//   ....[62]....
        /*1074*/ 	.word	0x000204a0


	//   ....[63]....
        /*1078*/ 	.word	0x00020560


	//   ....[64]....
        /*107c*/ 	.word	0x000205c0


	//   ....[65]....
        /*1080*/ 	.word	0x00020680


	//   ....[66]....
        /*1084*/ 	.word	0x000206e0


	//   ....[67]....
        /*1088*/ 	.word	0x000207a0


	//   ....[68]....
        /*108c*/ 	.word	0x00020800


	//   ....[69]....
        /*1090*/ 	.word	0x000208c0


	//   ....[70]....
        /*1094*/ 	.word	0x00020920


	//   ....[71]....
        /*1098*/ 	.word	0x000209e0


	//   ....[72]....
        /*109c*/ 	.word	0x00020a40


	//   ....[73]....
        /*10a0*/ 	.word	0x00020b00


	//   ....[74]....
        /*10a4*/ 	.word	0x00020b60


	//   ....[75]....
        /*10a8*/ 	.word	0x00020c10


	//   ....[76]....
        /*10ac*/ 	.word	0x00020d00


	//   ....[77]....
        /*10b0*/ 	.word	0x00020dc0


	//   ....[78]....
        /*10b4*/ 	.word	0x00020e20


	//   ....[79]....
        /*10b8*/ 	.word	0x00020ed0


	//   ....[80]....
        /*10bc*/ 	.word	0x00020f30


	//   ....[81]....
        /*10c0*/ 	.word	0x00020fe0


	//   ....[82]....
        /*10c4*/ 	.word	0x00021040


	//   ....[83]....
        /*10c8*/ 	.word	0x000210f0


	//   ....[84]....
        /*10cc*/ 	.word	0x00021150


	//   ....[85]....
        /*10d0*/ 	.word	0x00021200


	//   ....[86]....
        /*10d4*/ 	.word	0x00021260


	//   ....[87]....
        /*10d8*/ 	.word	0x00021310


	//   ....[88]....
        /*10dc*/ 	.word	0x00021370


	//   ....[89]....
        /*10e0*/ 	.word	0x00021420


	//   ....[90]....
        /*10e4*/ 	.word	0x00021480


	//   ....[91]....
        /*10e8*/ 	.word	0x00021520


	//   ....[92]....
        /*10ec*/ 	.word	0x000215b0


	//   ....[93]....
        /*10f0*/ 	.word	0x00021650


	//   ....[94]....
        /*10f4*/ 	.word	0x000217c0


	//   ....[95]....
        /*10f8*/ 	.word	0x00021830


	//   ....[96]....
        /*10fc*/ 	.word	0x000218a0


	//   ....[97]....
        /*1100*/ 	.word	0x00021910


	//   ....[98]....
        /*1104*/ 	.word	0x00021980


	//   ....[99]....
        /*1108*/ 	.word	0x00021a00


	//   ....[100]....
        /*110c*/ 	.word	0x00021a80


	//   ....[101]....
        /*1110*/ 	.word	0x00021b10


	//   ....[102]....
        /*1114*/ 	.word	0x00021b80


	//   ....[103]....
        /*1118*/ 	.word	0x00021bf0


	//   ....[104]....
        /*111c*/ 	.word	0x00021c60


	//   ....[105]....
        /*1120*/ 	.word	0x00021ce0


	//   ....[106]....
        /*1124*/ 	.word	0x00021d50


	//   ....[107]....
        /*1128*/ 	.word	0x00021e00


	//   ....[108]....
        /*112c*/ 	.word	0x00021e50


	//   ....[109]....
        /*1130*/ 	.word	0x00021ee0


	//   ....[110]....
        /*1134*/ 	.word	0x00022010


	//----- nvinfo : EIATTR_REG_RECONFIG
	.align		4
.L_321:
        /*1138*/ 	.byte	0x01, 0x54
	.zero		2


	//----- nvinfo : EIATTR_SYSCALL_OFFSETS
	.align		4
        /*113c*/ 	.byte	0x04, 0x46
        /*113e*/ 	.short	(.L_323 - .L_322)


	//   ....[0]....
.L_322:
        /*1140*/ 	.word	0x00001b60


	//   ....[1]....
        /*1144*/ 	.word	0x00001cb0


	//   ....[2]....
        /*1148*/ 	.word	0x000061f0


	//   ....[3]....
        /*114c*/ 	.word	0x00006510


	//   ....[4]....
        /*1150*/ 	.word	0x000170e0


	//   ....[5]....
        /*1154*/ 	.word	0x00017230


	//   ....[6]....
        /*1158*/ 	.word	0x00017320


	//   ....[7]....
        /*115c*/ 	.word	0x000182d0


	//----- nvinfo : EIATTR_MBARRIER_INSTR_OFFSETS
	.align		4
.L_323:
        /*1160*/ 	.byte	0x04, 0x39
        /*1162*/ 	.short	(.L_325 - .L_324)


	//   ....[0]....
.L_324:
        /*1164*/ 	.word	0x00000250
        /*1168*/ 	.word	0x000000ff
        /*116c*/ 	.word	0x00016800
        /*1170*/ 	.short	0x0100
        /*1172*/ 	.byte	0x08
	.zero		1


	//   ....[1]....
        /*1174*/ 	.word	0x00000260
        /*1178*/ 	.word	0x000000ff
        /*117c*/ 	.word	0x00016820
        /*1180*/ 	.short	0x0100
        /*1182*/ 	.byte	0x08
	.zero		1


	//   ....[2]....
        /*1184*/ 	.word	0x00000350
        /*1188*/ 	.word	0x000000ff
        /*118c*/ 	.word	0x00016830
        /*1190*/ 	.short	0x0100
        /*1192*/ 	.byte	0x08
	.zero		1


	//   ....[3]....
        /*1194*/ 	.word	0x00000360
        /*1198*/ 	.word	0x000000ff
        /*119c*/ 	.word	0x00016840
        /*11a0*/ 	.short	0x0100
        /*11a2*/ 	.byte	0x08
	.zero		1


	//   ....[4]....
        /*11a4*/ 	.word	0x00000370
        /*11a8*/ 	.word	0x000000ff
        /*11ac*/ 	.word	0x00016838
        /*11b0*/ 	.short	0x0100
        /*11b2*/ 	.byte	0x08
	.zero		1


	//   ....[5]....
        /*11b4*/ 	.word	0x00000380
        /*11b8*/ 	.word	0x000000ff
        /*11bc*/ 	.word	0x00016848
        /*11c0*/ 	.short	0x0100
        /*11c2*/ 	.byte	0x08
	.zero		1


	//   ....[6]....
        /*11c4*/ 	.word	0x000004b0
        /*11c8*/ 	.word	0x000000ff
        /*11cc*/ 	.word	0x00016850
        /*11d0*/ 	.short	0x0100
        /*11d2*/ 	.byte	0x08
	.zero		1


	//   ....[7]....
        /*11d4*/ 	.word	0x000004c0
        /*11d8*/ 	.word	0x000000ff
        /*11dc*/ 	.word	0x00016860
        /*11e0*/ 	.short	0x0100
        /*11e2*/ 	.byte	0x08
	.zero		1


	//   ....[8]....
        /*11e4*/ 	.word	0x000004d0
        /*11e8*/ 	.word	0x000000ff
        /*11ec*/ 	.word	0x00016858
        /*11f0*/ 	.short	0x0100
        /*11f2*/ 	.byte	0x08
	.zero		1


	//   ....[9]....
        /*11f4*/ 	.word	0x000004e0
        /*11f8*/ 	.word	0x000000ff
        /*11fc*/ 	.word	0x00016868
        /*1200*/ 	.short	0x0100
        /*1202*/ 	.byte	0x08
	.zero		1


	//   ....[10]....
        /*1204*/ 	.word	0x000005d0
        /*1208*/ 	.word	0x000000ff
        /*120c*/ 	.word	0x00016870
        /*1210*/ 	.short	0x0100
        /*1212*/ 	.byte	0x06
	.zero		1


	//   ....[11]....
        /*1214*/ 	.word	0x000005e0
        /*1218*/ 	.word	0x000000ff
        /*121c*/ 	.word	0x00016880
        /*1220*/ 	.short	0x0100
        /*1222*/ 	.byte	0x06
	.zero		1


	//   ....[12]....
        /*1224*/ 	.word	0x000005f0
        /*1228*/ 	.word	0x000000ff
        /*122c*/ 	.word	0x00016878
        /*1230*/ 	.short	0x0100
        /*1232*/ 	.byte	0x06
	.zero		1


	//   ....[13]....
        /*1234*/ 	.word	0x00000600
        /*1238*/ 	.word	0x000000ff
        /*123c*/ 	.word	0x00016888
        /*1240*/ 	.short	0x0100
        /*1242*/ 	.byte	0x06
	.zero		1


	//   ....[14]....
        /*1244*/ 	.word	0x00000730
        /*1248*/ 	.word	0x000000ff
        /*124c*/ 	.word	0x00016890
        /*1250*/ 	.short	0x0100
        /*1252*/ 	.byte	0x08
	.zero		1


	//   ....[15]....
        /*1254*/ 	.word	0x00000740
        /*1258*/ 	.word	0x000000ff
        /*125c*/ 	.word	0x000168a0
        /*1260*/ 	.short	0x0100
        /*1262*/ 	.byte	0x08
	.zero		1


	//   ....[16]....
        /*1264*/ 	.word	0x00000750
        /*1268*/ 	.word	0x000000ff
        /*126c*/ 	.word	0x00016898
        /*1270*/ 	.short	0x0100
        /*1272*/ 	.byte	0x08
	.zero		1


	//   ....[17]....
        /*1274*/ 	.word	0x00000760
        /*1278*/ 	.word	0x000000ff
        /*127c*/ 	.word	0x000168a8
        /*1280*/ 	.short	0x0100
        /*1282*/ 	.byte	0x08
	.zero		1


	//   ....[18]....
        /*1284*/ 	.word	0x00000890
        /*1288*/ 	.word	0x000000ff
        /*128c*/ 	.word	0x000168b0
        /*1290*/ 	.short	0x0100
        /*1292*/ 	.byte	0x08
	.zero		1


	//   ....[19]....
        /*1294*/ 	.word	0x000008a0
        /*1298*/ 	.word	0x000000ff
        /*129c*/ 	.word	0x000168c0
        /*12a0*/ 	.short	0x0100
        /*12a2*/ 	.byte	0x08
	.zero		1


	//   ....[20]....
        /*12a4*/ 	.word	0x000008b0
        /*12a8*/ 	.word	0x000000ff
        /*12ac*/ 	.word	0x000168b8
        /*12b0*/ 	.short	0x0100
        /*12b2*/ 	.byte	0x08
	.zero		1


	//   ....[21]....
        /*12b4*/ 	.word	0x000008c0
        /*12b8*/ 	.word	0x000000ff
        /*12bc*/ 	.word	0x000168c8
        /*12c0*/ 	.short	0x0100
        /*12c2*/ 	.byte	0x08
	.zero		1


	//   ....[22]....
        /*12c4*/ 	.word	0x00002da0
        /*12c8*/ 	.word	0x00000044
        /*12cc*/ 	.word	0x00016890
        /*12d0*/ 	.short	0x010a
        /*12d2*/ 	.byte	0x3f
	.zero		1


	//   ....[23]....
        /*12d4*/ 	.word	0x000040f0
        /*12d8*/ 	.word	0x00000044
        /*12dc*/ 	.word	0x00016890
        /*12e0*/ 	.short	0x010a
        /*12e2*/ 	.byte	0x3f
	.zero		1


	//   ....[24]....
        /*12e4*/ 	.word	0x00005120
        /*12e8*/ 	.word	0x00000044
        /*12ec*/ 	.word	0x00016890
        /*12f0*/ 	.short	0x010a
        /*12f2*/ 	.byte	0x3f
	.zero		1


	//   ....[25]....
        /*12f4*/ 	.word	0x000055b0
        /*12f8*/ 	.word	0x00000004
        /*12fc*/ 	.word	0x00000000
        /*1300*/ 	.short	0x0101
        /*1302*/ 	.byte	0x3f
	.zero		1


	//   ....[26]....
        /*1304*/ 	.word	0x000055f0
        /*1308*/ 	.word	0x00000044
        /*130c*/ 	.word	0x000168b0
        /*1310*/ 	.short	0x010a
        /*1312*/ 	.byte	0x3f
	.zero		1


	//   ....[27]....
        /*1314*/ 	.word	0x00005a10
        /*1318*/ 	.word	0x00000044
        /*131c*/ 	.word	0x00000000
        /*1320*/ 	.short	0x0101
        /*1322*/ 	.byte	0x3f
	.zero		1


	//   ....[28]....
        /*1324*/ 	.word	0x00006290
        /*1328*/ 	.word	0x00000002
        /*132c*/ 	.word	0x00016800
        /*1330*/ 	.short	0x010a
        /*1332*/ 	.byte	0x3f
	.zero		1


	//   ....[29]....
        /*1334*/ 	.word	0x000062e0
        /*1338*/ 	.word	0x00000002
        /*133c*/ 	.word	0x00016800
        /*1340*/ 	.short	0x010a
        /*1342*/ 	.byte	0x3f
	.zero		1


	//   ....[30]....
        /*1344*/ 	.word	0x00006de0
        /*1348*/ 	.word	0x00000002
        /*134c*/ 	.word	0x00016800
        /*1350*/ 	.short	0x010a
        /*1352*/ 	.byte	0x3f
	.zero		1


	//   ....[31]....
        /*1354*/ 	.word	0x000082f0
        /*1358*/ 	.word	0x00000002
        /*135c*/ 	.word	0x00016800
        /*1360*/ 	.short	0x010a
        /*1362*/ 	.byte	0x3f
	.zero		1


	//   ....[32]....
        /*1364*/ 	.word	0x000091e0
        /*1368*/ 	.word	0x00000000
        /*136c*/ 	.word	0x00016830
        /*1370*/ 	.short	0x010a
        /*1372*/ 	.byte	0x3f
	.zero		1


	//   ....[33]....
        /*1374*/ 	.word	0x00009290
        /*1378*/ 	.word	0x00000000
        /*137c*/ 	.word	0x00016830
        /*1380*/ 	.short	0x010a
        /*1382*/ 	.byte	0x3f
	.zero		1


	//   ....[34]....
        /*1384*/ 	.word	0x0000af90
        /*1388*/ 	.word	0x00000004
        /*138c*/ 	.word	0x00000000
        /*1390*/ 	.short	0x0101
        /*1392*/ 	.byte	0x3f
	.zero		1


	//   ....[35]....
        /*1394*/ 	.word	0x0000bd80
        /*1398*/ 	.word	0x00000005
        /*139c*/ 	.word	0x00016830
        /*13a0*/ 	.short	0x010a
        /*13a2*/ 	.byte	0x3f
	.zero		1


	//   ....[36]....
        /*13a4*/ 	.word	0x0000bdd0
        /*13a8*/ 	.word	0x00000005
        /*13ac*/ 	.word	0x00016830
        /*13b0*/ 	.short	0x010a
        /*13b2*/ 	.byte	0x3f
	.zero		1


	//   ....[37]....
        /*13b4*/ 	.word	0x0000c120
        /*13b8*/ 	.word	0x00000005
        /*13bc*/ 	.word	0x00016850
        /*13c0*/ 	.short	0x010a
        /*13c2*/ 	.byte	0x3f
	.zero		1


	//   ....[38]....
        /*13c4*/ 	.word	0x0000c160
        /*13c8*/ 	.word	0x00000005
        /*13cc*/ 	.word	0x00016850
        /*13d0*/ 	.short	0x010a
        /*13d2*/ 	.byte	0x3f
	.zero		1


	//   ....[39]....
        /*13d4*/ 	.word	0x0000e140
        /*13d8*/ 	.word	0x00000037
        /*13dc*/ 	.word	0x00000000
        /*13e0*/ 	.short	0x0101
        /*13e2*/ 	.byte	0x3f
	.zero		1


	//   ....[40]....
        /*13e4*/ 	.word	0x0000e940
        /*13e8*/ 	.word	0x0000000d
        /*13ec*/ 	.word	0x00000000
        /*13f0*/ 	.short	0x0101
        /*13f2*/ 	.byte	0x3f
	.zero		1


	//   ....[41]....
        /*13f4*/ 	.word	0x0000eee0
        /*13f8*/ 	.word	0x00000005
        /*13fc*/ 	.word	0x00016830
        /*1400*/ 	.short	0x010a
        /*1402*/ 	.byte	0x3f
	.zero		1


	//   ....[42]....
        /*1404*/ 	.word	0x0000ef30
        /*1408*/ 	.word	0x00000005
        /*140c*/ 	.word	0x00016830
        /*1410*/ 	.short	0x010a
        /*1412*/ 	.byte	0x3f
	.zero		1


	//   ....[43]....
        /*1414*/ 	.word	0x0000f250
        /*1418*/ 	.word	0x00000005
        /*141c*/ 	.word	0x00016850
        /*1420*/ 	.short	0x010a
        /*1422*/ 	.byte	0x3f
	.zero		1


	//   ....[44]....
        /*1424*/ 	.word	0x0000f290
        /*1428*/ 	.word	0x00000005
        /*142c*/ 	.word	0x00016850
        /*1430*/ 	.short	0x010a
        /*1432*/ 	.byte	0x3f
	.zero		1


	//   ....[45]....
        /*1434*/ 	.word	0x0000f930
        /*1438*/ 	.word	0x00000005
        /*143c*/ 	.word	0x00000000
        /*1440*/ 	.short	0x0101
        /*1442*/ 	.byte	0x3f
	.zero		1


	//   ....[46]....
        /*1444*/ 	.word	0x000110e0
        /*1448*/ 	.word	0x0000000d
        /*144c*/ 	.word	0x00000000
        /*1450*/ 	.short	0x0101
        /*1452*/ 	.byte	0x3f
	.zero		1


	//   ....[47]....
        /*1454*/ 	.word	0x000115b0
        /*1458*/ 	.word	0x0000000d
        /*145c*/ 	.word	0x00016850
        /*1460*/ 	.short	0x010a
        /*1462*/ 	.byte	0x3f
	.zero		1


	//   ....[48]....
        /*1464*/ 	.word	0x00011620
        /*1468*/ 	.word	0x0000000d
        /*146c*/ 	.word	0x00016850
        /*1470*/ 	.short	0x010a
        /*1472*/ 	.byte	0x3f
	.zero		1


	//   ....[49]....
        /*1474*/ 	.word	0x00011bc0
        /*1478*/ 	.word	0x00000002
        /*147c*/ 	.word	0x00000000
        /*1480*/ 	.short	0x0101
        /*1482*/ 	.byte	0x3f
	.zero		1


	//   ....[50]....
        /*1484*/ 	.word	0x00012c90
        /*1488*/ 	.word	0x00000000
        /*148c*/ 	.word	0x00000000
        /*1490*/ 	.short	0x0101
        /*1492*/ 	.byte	0x3f
	.zero		1


	//   ....[51]....
        /*1494*/ 	.word	0x00013180
        /*1498*/ 	.word	0x00000004
        /*149c*/ 	.word	0x00000000
        /*14a0*/ 	.short	0x0101
        /*14a2*/ 	.byte	0x3f
	.zero		1


	//   ....[52]....
        /*14a4*/ 	.word	0x00015fa0
        /*14a8*/ 	.word	0x00000010
        /*14ac*/ 	.word	0x00016820
        /*14b0*/ 	.short	0x010a
        /*14b2*/ 	.byte	0x3f
	.zero		1


	//   ....[53]....
        /*14b4*/ 	.word	0x00016060
        /*14b8*/ 	.word	0x00000006
        /*14bc*/ 	.word	0x000168a0
        /*14c0*/ 	.short	0x010a
        /*14c2*/ 	.byte	0x3f
	.zero		1


	//   ....[54]....
        /*14c4*/ 	.word	0x000162a0
        /*14c8*/ 	.word	0x00000006
        /*14cc*/ 	.word	0x000168c0
        /*14d0*/ 	.short	0x010a
        /*14d2*/ 	.byte	0x3f
	.zero		1


	//   ....[55]....
        /*14d4*/ 	.word	0x00016630
        /*14d8*/ 	.word	0x00000006
        /*14dc*/ 	.word	0x000168a0
        /*14e0*/ 	.short	0x010a
        /*14e2*/ 	.byte	0x3f
	.zero		1


	//   ....[56]....
        /*14e4*/ 	.word	0x00016850
        /*14e8*/ 	.word	0x00000006
        /*14ec*/ 	.word	0x000168c0
        /*14f0*/ 	.short	0x010a
        /*14f2*/ 	.byte	0x3f
	.zero		1


	//   ....[57]....
        /*14f4*/ 	.word	0x000177f0
        /*14f8*/ 	.word	0x00000003
        /*14fc*/ 	.word	0x00016840
        /*1500*/ 	.short	0x010a
        /*1502*/ 	.byte	0x3f
	.zero		1


	//   ....[58]....
        /*1504*/ 	.word	0x00017fa0
        /*1508*/ 	.word	0x00000003
        /*150c*/ 	.word	0x00016830
        /*1510*/ 	.short	0x0107
        /*1512*/ 	.byte	0x3f
	.zero		1


	//   ....[59]....
        /*1514*/ 	.word	0x00018070
        /*1518*/ 	.word	0x00000003
        /*151c*/ 	.word	0x00016830
        /*1520*/ 	.short	0x0101
        /*1522*/ 	.byte	0x3f
	.zero		1


	//   ....[60]....
        /*1524*/ 	.word	0x00018ec0
        /*1528*/ 	.word	0x00000010
        /*152c*/ 	.word	0x00016800
        /*1530*/ 	.short	0x0107
        /*1532*/ 	.byte	0x3f
	.zero		1


	//   ....[61]....
        /*1534*/ 	.word	0x00018fb0
        /*1538*/ 	.word	0x00000010
        /*153c*/ 	.word	0x00016800
        /*1540*/ 	.short	0x0101
        /*1542*/ 	.byte	0x3f
	.zero		1


	//   ....[62]....
        /*1544*/ 	.word	0x00018fd0
        /*1548*/ 	.word	0x00000010
        /*154c*/ 	.word	0x00016820
        /*1550*/ 	.short	0x010a
        /*1552*/ 	.byte	0x3f
	.zero		1


	//   ....[63]....
        /*1554*/ 	.word	0x000193a0
        /*1558*/ 	.word	0x00000005
        /*155c*/ 	.word	0x00016840
        /*1560*/ 	.short	0x010a
        /*1562*/ 	.byte	0x3f
	.zero		1


	//   ....[64]....
        /*1564*/ 	.word	0x000198d0
        /*1568*/ 	.word	0x00000005
        /*156c*/ 	.word	0x00016830
        /*1570*/ 	.short	0x0107
        /*1572*/ 	.byte	0x3f
	.zero		1


	//   ....[65]....
        /*1574*/ 	.word	0x00019990
        /*1578*/ 	.word	0x00000005
        /*157c*/ 	.word	0x00016830
        /*1580*/ 	.short	0x0101
        /*1582*/ 	.byte	0x3f
	.zero		1


	//   ....[66]....
        /*1584*/ 	.word	0x000199f0
        /*1588*/ 	.word	0x00000005
        /*158c*/ 	.word	0x00016860
        /*1590*/ 	.short	0x010a
        /*1592*/ 	.byte	0x3f
	.zero		1


	//   ....[67]....
        /*1594*/ 	.word	0x00019ec0
        /*1598*/ 	.word	0x00000005
        /*159c*/ 	.word	0x00016850
        /*15a0*/ 	.short	0x0107
        /*15a2*/ 	.byte	0x3f
	.zero		1


	//   ....[68]....
        /*15a4*/ 	.word	0x0001a040
        /*15a8*/ 	.word	0x00000005
        /*15ac*/ 	.word	0x00016850
        /*15b0*/ 	.short	0x0101
        /*15b2*/ 	.byte	0x3f
	.zero		1


	//   ....[69]....
        /*15b4*/ 	.word	0x0001a260
        /*15b8*/ 	.word	0x00000000
        /*15bc*/ 	.word	0x00016860
        /*15c0*/ 	.short	0x010a
        /*15c2*/ 	.byte	0x3f
	.zero		1


	//   ....[70]....
        /*15c4*/ 	.word	0x0001a700
        /*15c8*/ 	.word	0x00000000
        /*15cc*/ 	.word	0x00016850
        /*15d0*/ 	.short	0x0107
        /*15d2*/ 	.byte	0x3f
	.zero		1


	//   ....[71]....
        /*15d4*/ 	.word	0x0001a7d0
        /*15d8*/ 	.word	0x00000000
        /*15dc*/ 	.word	0x00016850
        /*15e0*/ 	.short	0x0101
        /*15e2*/ 	.byte	0x3f
	.zero		1


	//   ....[72]....
        /*15e4*/ 	.word	0x0001b930
        /*15e8*/ 	.word	0x00000005
        /*15ec*/ 	.word	0x00016820
        /*15f0*/ 	.short	0x010a
        /*15f2*/ 	.byte	0x3f
	.zero		1


	//   ....[73]....
        /*15f4*/ 	.word	0x0001baa0
        /*15f8*/ 	.word	0x00000003
        /*15fc*/ 	.word	0x00016840
        /*1600*/ 	.short	0x010a
        /*1602*/ 	.byte	0x3f
	.zero		1


	//   ....[74]....
        /*1604*/ 	.word	0x0001bb40
        /*1608*/ 	.word	0x00000005
        /*160c*/ 	.word	0x00016840
        /*1610*/ 	.short	0x010a
        /*1612*/ 	.byte	0x3f
	.zero		1


	//   ....[75]....
        /*1614*/ 	.word	0x0001bb80
        /*1618*/ 	.word	0x00000003
        /*161c*/ 	.word	0x00016860
        /*1620*/ 	.short	0x010a
        /*1622*/ 	.byte	0x3f
	.zero		1


	//   ....[76]....
        /*1624*/ 	.word	0x0001bbc0
        /*1628*/ 	.word	0x00000005
        /*162c*/ 	.word	0x00016860
        /*1630*/ 	.short	0x010a
        /*1632*/ 	.byte	0x3f
	.zero		1


	//   ....[77]....
        /*1634*/ 	.word	0x0001bc20
        /*1638*/ 	.word	0x00000044
        /*163c*/ 	.word	0x00016890
        /*1640*/ 	.short	0x010a
        /*1642*/ 	.byte	0x3f
	.zero		1


	//   ....[78]....
        /*1644*/ 	.word	0x0001beb0
        /*1648*/ 	.word	0x00000044
        /*164c*/ 	.word	0x00016890
        /*1650*/ 	.short	0x010a
        /*1652*/ 	.byte	0x3f
	.zero		1


	//   ....[79]....
        /*1654*/ 	.word	0x0001c160
        /*1658*/ 	.word	0x00000044
        /*165c*/ 	.word	0x00016890
        /*1660*/ 	.short	0x010a
        /*1662*/ 	.byte	0x3f
	.zero		1


	//   ....[80]....
        /*1664*/ 	.word	0x0001c410
        /*1668*/ 	.word	0x00000044
        /*166c*/ 	.word	0x000168b0
        /*1670*/ 	.short	0x010a
        /*1672*/ 	.byte	0x3f
	.zero		1


	//   ....[81]....
        /*1674*/ 	.word	0x0001c8e0
        /*1678*/ 	.word	0x00000002
        /*167c*/ 	.word	0x00016800
        /*1680*/ 	.short	0x010a
        /*1682*/ 	.byte	0x3f
	.zero		1


	//   ....[82]....
        /*1684*/ 	.word	0x0001cee0
        /*1688*/ 	.word	0x00000002
        /*168c*/ 	.word	0x00016800
        /*1690*/ 	.short	0x010a
        /*1692*/ 	.byte	0x3f
	.zero		1


	//   ....[83]....
        /*1694*/ 	.word	0x0001cf30
        /*1698*/ 	.word	0x00000000
        /*169c*/ 	.word	0x00016830
        /*16a0*/ 	.short	0x010a
        /*16a2*/ 	.byte	0x3f
	.zero		1


	//   ....[84]....
        /*16a4*/ 	.word	0x0001cf80
        /*16a8*/ 	.word	0x00000005
        /*16ac*/ 	.word	0x00016830
        /*16b0*/ 	.short	0x010a
        /*16b2*/ 	.byte	0x3f
	.zero		1


	//   ....[85]....
        /*16b4*/ 	.word	0x0001cfd0
        /*16b8*/ 	.word	0x00000005
        /*16bc*/ 	.word	0x00016850
        /*16c0*/ 	.short	0x010a
        /*16c2*/ 	.byte	0x3f
	.zero		1


	//   ....[86]....
        /*16c4*/ 	.word	0x0001d020
        /*16c8*/ 	.word	0x00000005
        /*16cc*/ 	.word	0x00016830
        /*16d0*/ 	.short	0x010a
        /*16d2*/ 	.byte	0x3f
	.zero		1


	//   ....[87]....
        /*16d4*/ 	.word	0x0001d070
        /*16d8*/ 	.word	0x00000005
        /*16dc*/ 	.word	0x00016850
        /*16e0*/ 	.short	0x010a
        /*16e2*/ 	.byte	0x3f
	.zero		1


	//   ....[88]....
        /*16e4*/ 	.word	0x0001d0c0
        /*16e8*/ 	.word	0x0000000d
        /*16ec*/ 	.word	0x00016850
        /*16f0*/ 	.short	0x010a
        /*16f2*/ 	.byte	0x3f
	.zero		1


	//   ....[89]....
        /*16f4*/ 	.word	0x0001dc70
        /*16f8*/ 	.word	0x00000010
        /*16fc*/ 	.word	0x00016820
        /*1700*/ 	.short	0x010a
        /*1702*/ 	.byte	0x3f
	.zero		1


	//   ....[90]....
        /*1704*/ 	.word	0x0001dcc0
        /*1708*/ 	.word	0x00000006
        /*170c*/ 	.word	0x000168a0
        /*1710*/ 	.short	0x010a
        /*1712*/ 	.byte	0x3f
	.zero		1


	//   ....[91]....
        /*1714*/ 	.word	0x0001dd10
        /*1718*/ 	.word	0x00000006
        /*171c*/ 	.word	0x000168c0
        /*1720*/ 	.short	0x010a
        /*1722*/ 	.byte	0x3f
	.zero		1


	//   ....[92]....
        /*1724*/ 	.word	0x0001dd60
        /*1728*/ 	.word	0x00000006
        /*172c*/ 	.word	0x000168a0
        /*1730*/ 	.short	0x010a
        /*1732*/ 	.byte	0x3f
	.zero		1


	//   ....[93]....
        /*1734*/ 	.word	0x0001ddb0
        /*1738*/ 	.word	0x00000006
        /*173c*/ 	.word	0x000168c0
        /*1740*/ 	.short	0x010a
        /*1742*/ 	.byte	0x3f
	.zero		1


	//   ....[94]....
        /*1744*/ 	.word	0x0001ded0
        /*1748*/ 	.word	0x00000003
        /*174c*/ 	.word	0x00016840
        /*1750*/ 	.short	0x010a
        /*1752*/ 	.byte	0x3f
	.zero		1


	//   ....[95]....
        /*1754*/ 	.word	0x0001f950
        /*1758*/ 	.word	0x00000010
        /*175c*/ 	.word	0x00016820
        /*1760*/ 	.short	0x010a
        /*1762*/ 	.byte	0x3f
	.zero		1


	//   ....[96]....
        /*1764*/ 	.word	0x0001f9a0
        /*1768*/ 	.word	0x00000005
        /*176c*/ 	.word	0x00016840
        /*1770*/ 	.short	0x010a
        /*1772*/ 	.byte	0x3f
	.zero		1


	//   ....[97]....
        /*1774*/ 	.word	0x000202e0
        /*1778*/ 	.word	0x00000005
        /*177c*/ 	.word	0x00016860
        /*1780*/ 	.short	0x010a
        /*1782*/ 	.byte	0x3f
	.zero		1


	//   ....[98]....
        /*1784*/ 	.word	0x00020c50
        /*1788*/ 	.word	0x00000000
        /*178c*/ 	.word	0x00016860
        /*1790*/ 	.short	0x010a
        /*1792*/ 	.byte	0x3f
	.zero		1


	//   ....[99]....
        /*1794*/ 	.word	0x00021f30
        /*1798*/ 	.word	0x00000005
        /*179c*/ 	.word	0x00016820
        /*17a0*/ 	.short	0x010a
        /*17a2*/ 	.byte	0x3f
	.zero		1


	//   ....[100]....
        /*17a4*/ 	.word	0x000220d0
        /*17a8*/ 	.word	0x00000003
        /*17ac*/ 	.word	0x00016840
        /*17b0*/ 	.short	0x010a
        /*17b2*/ 	.byte	0x3f
	.zero		1


	//   ....[101]....
        /*17b4*/ 	.word	0x00022120
        /*17b8*/ 	.word	0x00000005
        /*17bc*/ 	.word	0x00016840
        /*17c0*/ 	.short	0x010a
        /*17c2*/ 	.byte	0x3f
	.zero		1


	//   ....[102]....
        /*17c4*/ 	.word	0x00022170
        /*17c8*/ 	.word	0x00000003
        /*17cc*/ 	.word	0x00016860
        /*17d0*/ 	.short	0x010a
        /*17d2*/ 	.byte	0x3f
	.zero		1


	//----- nvinfo : EIATTR_NUM_MBARRIERS
	.align		4
.L_325:
        /*17d4*/ 	.byte	0x03, 0x38
        /*17d6*/ 	.short	0x0016


	//----- nvinfo : EIATTR_EXIT_INSTR_OFFSETS
	.align		4
        /*17d8*/ 	.byte	0x04, 0x1c
        /*17da*/ 	.short	(.L_327 - .L_326)


	//   ....[0]....
.L_326:
        /*17dc*/ 	.word	0x0001bc10


	//----- nvinfo : EIATTR_MAX_THREADS
	.align		4
.L_327:
        /*17e0*/ 	.byte	0x04, 0x05
        /*17e2*/ 	.short	(.L_329 - .L_328)
.L_328:
        /*17e4*/ 	.word	0x00000200
        /*17e8*/ 	.word	0x00000001
        /*17ec*/ 	.word	0x00000001


	//----- nvinfo : EIATTR_CRS_STACK_SIZE
	.align		4
.L_329:
        /*17f0*/ 	.byte	0x04, 0x1e
        /*17f2*/ 	.short	(.L_331 - .L_330)
.L_330:
        /*17f4*/ 	.word	0x00000000


	//----- nvinfo : EIATTR_CBANK_PARAM_SIZE
	.align		4
.L_331:
        /*17f8*/ 	.byte	0x03, 0x19
        /*17fa*/ 	.short	0x0af0


	//----- nvinfo : EIATTR_PARAM_CBANK
	.align		4
        /*17fc*/ 	.byte	0x04, 0x0a
        /*17fe*/ 	.short	(.L_333 - .L_332)
	.align		4
.L_332:
        /*1800*/ 	.word	index@(.nv.constant0._ZN7cutlass13device_kernelIN5flash11enable_sm90INS1_16FlashAttnFwdSm90INS1_25CollectiveMainloopFwdSm90ILi2EN4cute5tupleIJNS5_1CILi1EEES8_S8_EEENS6_IJNS7_ILi192EEENS7_ILi128EEENS7_ILi64EEEEEELi64ENS_6half_tEfNS_4arch4Sm90ELb1ELb0ELb1ELb1ELb1ELb1ELb0ELb1ELb1ELb1ELb1ELb0EEENS1_21CollectiveEpilogueFwdINS6_IJSA_SC_SB_EEES9_SE_SG_Li384ELb1ELb1ELb1ELb0EEENS1_36VarlenDynamicPersistentTileSchedulerILi192ELi128ELi384ELi128ELb1ELb1ELb1ELb1ELb1ELb1EEEEEEEEEvNT_6ParamsE)
        /*1804*/ 	.short	0x0210
        /*1806*/ 	.short	0x0af0


	//----- nvinfo : EIATTR_SW_WAR
	.align		4
.L_333:
        /*1808*/ 	.byte	0x04, 0x36
        /*180a*/ 	.short	(.L_335 - .L_334)
.L_334:
        /*180c*/ 	.word	0x00000008
.L_335:


//--------------------- .nv.callgraph             --------------------------
	.section	.nv.callgraph,"",@"SHT_CUDA_CALLGRAPH"
	.align	4
	.sectionentsize	8
	.align		4
        /*0000*/ 	.word	0x00000000
	.align		4
        /*0004*/ 	.word	0xffffffff
	.align		4
        /*0008*/ 	.word	index@(_ZN7cutlass13device_kernelIN5flash11enable_sm90INS1_16FlashAttnFwdSm90INS1_25CollectiveMainloopFwdSm90ILi2EN4cute5tupleIJNS5_1CILi1EEES8_S8_EEENS6_IJNS7_ILi192EEENS7_ILi128EEENS7_ILi64EEEEEELi64ENS_6half_tEfNS_4arch4Sm90ELb0ELb0ELb1ELb0ELb1ELb0ELb0ELb1ELb1ELb1ELb1ELb0EEENS1_21CollectiveEpilogueFwdINS6_IJSA_SC_SB_EEES9_SE_SG_Li384ELb0ELb1ELb1ELb0EEENS1_19SingleTileSchedulerILb0ELb1ELb1ELi192EEEEEEEEEvNT_6ParamsE)
	.align		4
        /*000c*/ 	.word	index@(__assertfail)
	.align		4
        /*0010*/ 	.word	index@(_ZN7cutlass13device_kernelIN5flash11enable_sm90INS1_16FlashAttnFwdSm90INS1_25CollectiveMainloopFwdSm90ILi2EN4cute5tupleIJNS5_1CILi1EEES8_S8_EEENS6_IJNS7_ILi192EEENS7_ILi128EEENS7_ILi64EEEEEELi64ENS_6half_tEfNS_4arch4Sm90ELb0ELb0ELb1ELb1ELb1ELb0ELb0ELb1ELb1ELb1ELb1ELb0EEENS1_21CollectiveEpilogueFwdINS6_IJSA_SC_SB_EEES9_SE_SG_Li384ELb1ELb1ELb1ELb0EEENS1_36VarlenDynamicPersistentTileSchedulerILi192ELi128ELi384ELi128ELb1ELb1ELb1ELb0ELb1ELb1EEEEEEEEEvNT_6ParamsE)
	.align		4
        /*0014*/ 	.word	index@(__assertfail)
	.align		4
        /*0018*/ 	.word	index@(_ZN7cutlass13device_kernelIN5flash11enable_sm90INS1_16FlashAttnFwdSm90INS1_25CollectiveMainloopFwdSm90ILi2EN4cute5tupleIJNS5_1CILi1EEES8_S8_EEENS6_IJNS7_ILi192EEENS7_ILi128EEENS7_ILi64EEEEEELi64ENS_6half_tEfNS_4arch4Sm90ELb0ELb0ELb1ELb1ELb1ELb1ELb0ELb1ELb1ELb1ELb1ELb0EEENS1_21CollectiveEpilogueFwdINS6_IJSA_SC_SB_EEES9_SE_SG_Li384ELb1ELb1ELb1ELb0EEENS1_36VarlenDynamicPersistentTileSchedulerILi192ELi128ELi384ELi128ELb1ELb1ELb1ELb0ELb1ELb1EEEEEEEEEvNT_6ParamsE)
	.align		4
        /*001c*/ 	.word	index@(__assertfail)
	.align		4
        /*0020*/ 	.word	index@(_ZN7cutlass13device_kernelIN5flash11enable_sm90INS1_16FlashAttnFwdSm90INS1_25CollectiveMainloopFwdSm90ILi2EN4cute5tupleIJNS5_1CILi1EEES8_S8_EEENS6_IJNS7_ILi192EEENS7_ILi128EEENS7_ILi64EEEEEELi64ENS_6half_tEfNS_4arch4Sm90ELb0ELb1ELb1ELb0ELb1ELb0ELb0ELb1ELb1ELb1ELb1ELb0EEENS1_21CollectiveEpilogueFwdINS6_IJSA_SC_SB_EEES9_SE_SG_Li384ELb0ELb1ELb1ELb0EEENS1_19SingleTileSchedulerILb0ELb1ELb1ELi192EEEEEEEEEvNT_6ParamsE)
	.align		4
        /*0024*/ 	.word	index@(__assertfail)
	.align		4
        /*0028*/ 	.word	index@(_ZN7cutlass13device_kernelIN5flash11enable_sm90INS1_16FlashAttnFwdSm90INS1_25CollectiveMainloopFwdSm90ILi2EN4cute5tupleIJNS5_1CILi1EEES8_S8_EEENS6_IJNS7_ILi192EEENS7_ILi128EEENS7_ILi64EEEEEELi64ENS_6half_tEfNS_4arch4Sm90ELb0ELb1ELb1ELb1ELb1ELb0ELb0ELb1ELb1ELb1ELb1ELb0EEENS1_21CollectiveEpilogueFwdINS6_IJSA_SC_SB_EEES9_SE_SG_Li384ELb1ELb1ELb1ELb0EEENS1_36VarlenDynamicPersistentTileSchedulerILi192ELi128ELi384ELi128ELb1ELb1ELb1ELb1ELb0ELb1EEEEEEEEEvNT_6ParamsE)
	.align		4
        /*002c*/ 	.word	index@(__assertfail)
	.align		4
        /*0030*/ 	.word	index@(_ZN7cutlass13device_kernelIN5flash11enable_sm90INS1_16FlashAttnFwdSm90INS1_25CollectiveMainloopFwdSm90ILi2EN4cute5tupleIJNS5_1CILi1EEES8_S8_EEENS6_IJNS7_ILi192EEENS7_ILi128EEENS7_ILi64EEEEEELi64ENS_6half_tEfNS_4arch4Sm90ELb0ELb1ELb1ELb1ELb1ELb1ELb0ELb1ELb1ELb1ELb1ELb0EEENS1_21CollectiveEpilogueFwdINS6_IJSA_SC_SB_EEES9_SE_SG_Li384ELb1ELb1ELb1ELb0EEENS1_36VarlenDynamicPersistentTileSchedulerILi192ELi128ELi384ELi128ELb1ELb1ELb1ELb1ELb0ELb1EEEEEEEEEvNT_6ParamsE)
	.align		4
        /*0034*/ 	.word	index@(__assertfail)
	.align		4
        /*0038*/ 	.word	index@(_ZN7cutlass13device_kernelIN5flash11enable_sm90INS1_16FlashAttnFwdSm90INS1_25CollectiveMainloopFwdSm90ILi2EN4cute5tupleIJNS5_1CILi1EEES8_S8_EEENS6_IJNS7_ILi192EEENS7_ILi128EEENS7_ILi64EEEEEELi64ENS_6half_tEfNS_4arch4Sm90ELb1ELb0ELb1ELb0ELb1ELb0ELb0ELb1ELb1ELb1ELb1ELb0EEENS1_21CollectiveEpilogueFwdINS6_IJSA_SC_SB_EEES9_SE_SG_Li384ELb0ELb1ELb1ELb0EEENS1_19SingleTileSchedulerILb0ELb1ELb1ELi192EEEEEEEEEvNT_6ParamsE)
	.align		4
        /*003c*/ 	.word	index@(__assertfail)
	.align		4
        /*0040*/ 	.word	index@(_ZN7cutlass13device_kernelIN5flash11enable_sm90INS1_16FlashAttnFwdSm90INS1_25CollectiveMainloopFwdSm90ILi2EN4cute5tupleIJNS5_1CILi1EEES8_S8_EEENS6_IJNS7_ILi192EEENS7_ILi128EEENS7_ILi64EEEEEELi64ENS_6half_tEfNS_4arch4Sm90ELb1ELb0ELb1ELb1ELb1ELb0ELb0ELb1ELb1ELb1ELb1ELb0EEENS1_21CollectiveEpilogueFwdINS6_IJSA_SC_SB_EEES9_SE_SG_Li384ELb1ELb1ELb1ELb0EEENS1_36VarlenDynamicPersistentTileSchedulerILi192ELi128ELi384ELi128ELb1ELb1ELb1ELb1ELb1ELb1EEEEEEEEEvNT_6ParamsE)
	.align		4
        /*0044*/ 	.word	index@(__assertfail)
	.align		4
        /*0048*/ 	.word	index@(_ZN7cutlass13device_kernelIN5flash11enable_sm90INS1_16FlashAttnFwdSm90INS1_25CollectiveMainloopFwdSm90ILi2EN4cute5tupleIJNS5_1CILi1EEES8_S8_EEENS6_IJNS7_ILi192EEENS7_ILi128EEENS7_ILi64EEEEEELi64ENS_6half_tEfNS_4arch4Sm90ELb1ELb0ELb1ELb1ELb1ELb1ELb0ELb1ELb1ELb1ELb1ELb0EEENS1_21CollectiveEpilogueFwdINS6_IJSA_SC_SB_EEES9_SE_SG_Li384ELb1ELb1ELb1ELb0EEENS1_36VarlenDynamicPersistentTileSchedulerILi192ELi128ELi384ELi128ELb1ELb1ELb1ELb1ELb1ELb1EEEEEEEEEvNT_6ParamsE)
	.align		4
        /*004c*/ 	.word	index@(__assertfail)
	.align		4
        /*0050*/ 	.word	0x00000000
	.align		4
        /*0054*/ 	.word	0xfffffffe
	.align		4
        /*0058*/ 	.word	0x00000000
	.align		4
        /*005c*/ 	.word	0xfffffffd
	.align		4
        /*0060*/ 	.word	0x00000000
	.align		4
        /*0064*/ 	.word	0xfffffffc


//--------------------- .nv.constant4             --------------------------
	.section	.nv.constant4,"a",@progbits
	.align	8
	.align		8
.nv.constant4:
        /*0000*/ 	.dword	__assertfail
	.align		8
        /*0008*/ 	.dword	__unnamed_1
	.align		8
        /*0010*/ 	.dword	__unnamed_2
	.align		8
        /*0018*/ 	.dword	__unnamed_3
	.align		8
        /*0020*/ 	.dword	__unnamed_4
	.align		8
        /*0028*/ 	.dword	__unnamed_5
	.align		8
        /*0030*/ 	.dword	_ZN85_INTERNAL_0ae2b1d6_49_flash_fwd_hdim64_fp16_paged_split_softcap_sm90_cu_ef95aea4_41954cuda3std3__45__cpo5beginE
	.align		8
        /*0038*/ 	.dword	_ZN85_INTERNAL_0ae2b1d6_49_flash_fwd_hdim64_fp16_paged_split_softcap_sm90_cu_ef95aea4_41954cuda3std3__45__cpo3endE
	.align		8
        /*0040*/ 	.dword	_ZN85_INTERNAL_0ae2b1d6_49_flash_fwd_hdim64_fp16_paged_split_softcap_sm90_cu_ef95aea4_41954cuda3std3__45__cpo6cbeginE
	.align		8
        /*0048*/ 	.dword	_ZN85_INTERNAL_0ae2b1d6_49_flash_fwd_hdim64_fp16_paged_split_softcap_sm90_cu_ef95aea4_41954cuda3std3__45__cpo4cendE
	.align		8
        /*0050*/ 	.dword	_ZN85_INTERNAL_0ae2b1d6_49_flash_fwd_hdim64_fp16_paged_split_softcap_sm90_cu_ef95aea4_41954cuda3std3__487_GLOBAL__N__0ae2b1d6_49_flash_fwd_hdim64_fp16_paged_split_softcap_sm90_cu_ef95aea4_41956ignoreE
	.align		8
        /*0058*/ 	.dword	_ZN85_INTERNAL_0ae2b1d6_49_flash_fwd_hdim64_fp16_paged_split_softcap_sm90_cu_ef95aea4_41954cuda3std3__419piecewise_constructE
	.align		8
        /*0060*/ 	.dword	_ZN85_INTERNAL_0ae2b1d6_49_flash_fwd_hdim64_fp16_paged_split_softcap_sm90_cu_ef95aea4_41954cuda3std3__48in_placeE
	.align		8
        /*0068*/ 	.dword	_ZN85_INTERNAL_0ae2b1d6_49_flash_fwd_hdim64_fp16_paged_split_softcap_sm90_cu_ef95aea4_41954cuda3std6ranges3__45__cpo4swapE
	.align		8
        /*0070*/ 	.dword	_ZN85_INTERNAL_0ae2b1d6_49_flash_fwd_hdim64_fp16_paged_split_softcap_sm90_cu_ef95aea4_41954cuda3std6ranges3__45__cpo9iter_moveE
	.align		8
        /*0078*/ 	.dword	_ZN85_INTERNAL_0ae2b1d6_49_flash_fwd_hdim64_fp16_paged_split_softcap_sm90_cu_ef95aea4_41954cute7productE
	.align		8
        /*0080*/ 	.dword	_ZN85_INTERNAL_0ae2b1d6_49_flash_fwd_hdim64_fp16_paged_split_softcap_sm90_cu_ef95aea4_41954cute1_E
	.align		8
        /*0088*/ 	.dword	$str$23
	.align		8
        /*0090*/ 	.dword	$str$24


//--------------------- .text._ZN7cutlass13device_kernelIN5flash11enable_sm90INS1_16FlashAttnFwdSm90INS1_25CollectiveMainloopFwdSm90ILi2EN4cute5tupleIJNS5_1CILi1EEES8_S8_EEENS6_IJNS7_ILi192EEENS7_ILi128EEENS7_ILi64EEEEEELi64ENS_6half_tEfNS_4arch4Sm90ELb0ELb0ELb1ELb0ELb1ELb0ELb0ELb1ELb1ELb1ELb1ELb0EEENS1_21CollectiveEpilogueFwdINS6_IJSA_SC_SB_EEES9_SE_SG_Li384ELb0ELb1ELb1ELb0EEENS1_19SingleTileSchedulerILb0ELb1ELb1ELi192EEEEEEEEEvNT_6ParamsE --------------------------
	.section	.text._ZN7cutlass13device_kernelIN5flash11enable_sm90INS1_16FlashAttnFwdSm90INS1_25CollectiveMainloopFwdSm90ILi2EN4cute5tupleIJNS5_1CILi1EEES8_S8_EEENS6_IJNS7_ILi192EEENS7_ILi128EEENS7_ILi64EEEEEELi64ENS_6half_tEfNS_4arch4Sm90ELb0ELb0ELb1ELb0ELb1ELb0ELb0ELb1ELb1ELb1ELb1ELb0EEENS1_21CollectiveEpilogueFwdINS6_IJSA_SC_SB_EEES9_SE_SG_Li384ELb0ELb1ELb1ELb0EEENS1_19SingleTileSchedulerILb0ELb1ELb1ELi192EEEEEEEEEvNT_6ParamsE,"ax",@progbits
	.align	128
.text._ZN7cutlass13device_kernelIN5flash11enable_sm90INS1_16FlashAttnFwdSm90INS1_25CollectiveMainloopFwdSm90ILi2EN4cute5tupleIJNS5_1CILi1EEES8_S8_EEENS6_IJNS7_ILi192EEENS7_ILi128EEENS7_ILi64EEEEEELi64ENS_6half_tEfNS_4arch4Sm90ELb0ELb0ELb1ELb0ELb1ELb0ELb0ELb1ELb1ELb1ELb1ELb0EEENS1_21CollectiveEpilogueFwdINS6_IJSA_SC_SB_EEES9_SE_SG_Li384ELb0ELb1ELb1ELb0EEENS1_19SingleTileSchedulerILb0ELb1ELb1ELi192EEEEEEEEEvNT_6ParamsE:
        .type           _ZN7cutlass13device_kernelIN5flash11enable_sm90INS1_16FlashAttnFwdSm90INS1_25CollectiveMainloopFwdSm90ILi2EN4cute5tupleIJNS5_1CILi1EEES8_S8_EEENS6_IJNS7_ILi192EEENS7_ILi128EEENS7_ILi64EEEEEELi64ENS_6half_tEfNS_4arch4Sm90ELb0ELb0ELb1ELb0ELb1ELb0ELb0ELb1ELb1ELb1ELb1ELb0EEENS1_21CollectiveEpilogueFwdINS6_IJSA_SC_SB_EEES9_SE_SG_Li384ELb0ELb1ELb1ELb0EEENS1_19SingleTileSchedulerILb0ELb1ELb1ELi192EEEEEEEEEvNT_6ParamsE,@function
        .size           _ZN7cutlass13device_kernelIN5flash11enable_sm90INS1_16FlashAttnFwdSm90INS1_25CollectiveMainloopFwdSm90ILi2EN4cute5tupleIJNS5_1CILi1EEES8_S8_EEENS6_IJNS7_ILi192EEENS7_ILi128EEENS7_ILi64EEEEEELi64ENS_6half_tEfNS_4arch4Sm90ELb0ELb0ELb1ELb0ELb1ELb0ELb0ELb1ELb1ELb1ELb1ELb0EEENS1_21CollectiveEpilogueFwdINS6_IJSA_SC_SB_EEES9_SE_SG_Li384ELb0ELb1ELb1ELb0EEENS1_19SingleTileSchedulerILb0ELb1ELb1ELi192EEEEEEEEEvNT_6ParamsE,(.L_x_3166 - _ZN7cutlass13device_kernelIN5flash11enable_sm90INS1_16FlashAttnFwdSm90INS1_25CollectiveMainloopFwdSm90ILi2EN4cute5tupleIJNS5_1CILi1EEES8_S8_EEENS6_IJNS7_ILi192EEENS7_ILi128EEENS7_ILi64EEEEEELi64ENS_6half_tEfNS_4arch4Sm90ELb0ELb0ELb1ELb0ELb1ELb0ELb0ELb1ELb1ELb1ELb1ELb0EEENS1_21CollectiveEpilogueFwdINS6_IJSA_SC_SB_EEES9_SE_SG_Li384ELb0ELb1ELb1ELb0EEENS1_19SingleTileSchedulerILb0ELb1ELb1ELi192EEEEEEEEEvNT_6ParamsE)
        .other          _ZN7cutlass13device_kernelIN5flash11enable_sm90INS1_16FlashAttnFwdSm90INS1_25CollectiveMainloopFwdSm90ILi2EN4cute5tupleIJNS5_1CILi1EEES8_S8_EEENS6_IJNS7_ILi192EEENS7_ILi128EEENS7_ILi64EEEEEELi64ENS_6half_tEfNS_4arch4Sm90ELb0ELb0ELb1ELb0ELb1ELb0ELb0ELb1ELb1ELb1ELb1ELb0EEENS1_21CollectiveEpilogueFwdINS6_IJSA_SC_SB_EEES9_SE_SG_Li384ELb0ELb1ELb1ELb0EEENS1_19SingleTileSchedulerILb0ELb1ELb1ELi192EEEEEEEEEvNT_6ParamsE,@"STO_CUDA_ENTRY STV_DEFAULT"
_ZN7cutlass13device_kernelIN5flash11enable_sm90INS1_16FlashAttnFwdSm90INS1_25CollectiveMainloopFwdSm90ILi2EN4cute5tupleIJNS5_1CILi1EEES8_S8_EEENS6_IJNS7_ILi192EEENS7_ILi128EEENS7_ILi64EEEEEELi64ENS_6half_tEfNS_4arch4Sm90ELb0ELb0ELb1ELb0ELb1ELb0ELb0ELb1ELb1ELb1ELb1ELb0EEENS1_21CollectiveEpilogueFwdINS6_IJSA_SC_SB_EEES9_SE_SG_Li384ELb0ELb1ELb1ELb0EEENS1_19SingleTileSchedulerILb0ELb1ELb1ELi192EEEEEEEEEvNT_6ParamsE:
[----:B------:R-:W0:Y:S02]  /*0000*/  LDC R1, c[0x0][0x28] ;  /* 0x00000a00ff017b82 */ /* 0x000e240000000800 */
[----:B0-----:R-:W-:Y:S01]  /*0010*/  VIADD R1, R1, 0xfffffff8 ;  /* 0xfffffff801017836 */ /* 0x001fe20000000000 */
[----:B------:R-:W0:Y:S01]  /*0020*/  S2R R22, SR_TID.X ;  /* 0x0000000000167919 */ /* 0x000e220000002100 */
[----:B------:R-:W-:Y:S01]  /*0030*/  ELECT P0, URZ, PT ;  /* 0x00000000003f782f */ /* 0x000fe20003800000 */
[----:B------:R-:W-:Y:S01]  /*0040*/  UMOV UR4, 0x80 ;  /* 0x0000008000047882 */ /* 0x000fe20000000000 */
[----:B------:R-:W-:Y:S01]  /*0050*/  UMOV UR7, 0x180 ;  /* 0x0000018000077882 */ /* 0x000fe20000000000 */
[--C-:B0-----:R-:W-:Y:S02]  /*0060*/  SHF.R.U32.HI R0, RZ, 0x5, R22.reuse ;  /* 0x00000005ff007819 */ /* 0x101fe40000011616 */
[----:B------:R-:W-:-:S03]  /*0070*/  SHF.R.U32.HI R16, RZ, 0x7, R22 ;  /* 0x00000007ff107819 */ /* 0x000fc60000011616 */
[----:B------:R-:W0:Y:S04]  /*0080*/  SHFL.IDX PT, R2, R0, RZ, 0x1f ;  /* 0x00001fff00027589 */ /* 0x000e2800000e0000 */
[----:B------:R1:W2:Y:S01]  /*0090*/  SHFL.IDX PT, R3, R16, RZ, 0x1f ;  /* 0x00001fff10037589 */ /* 0x0002a200000e0000 */
[C---:B0-----:R-:W-:Y:S02]  /*00a0*/  ISETP.NE.OR P0, PT, R2.reuse, RZ, !P0 ;  /* 0x000000ff0200720c */ /* 0x041fe40004705670 */
[----:B------:R-:W-:-:S11]  /*00b0*/  ISETP.NE.AND P1, PT, R2, RZ, PT ;  /* 0x000000ff0200720c */ /* 0x000fd60003f25270 */
[----:B------:R-:W-:Y:S01]  /*00c0*/  VOTEU.ALL UP0, P0 ;  /* 0x00000000003f7886 */ /* 0x000fe20000000000 */
[----:B------:R-:W-:-:S04]  /*00d0*/  VOTEU.ALL UP1, P0 ;  /* 0x00000000003f7886 */ /* 0x000fc80000020000 */
[----:B------:R-:W0:Y:S01]  /*00e0*/  @!UP0 S2UR UR8, SR_CgaCtaId ;  /* 0x00000000000889c3 */ /* 0x000e220000008800 */
[----:B------:R-:W-:Y:S01]  /*00f0*/  @!UP0 UMOV UR6, 0x400 ;  /* 0x0000040000068882 */ /* 0x000fe20000000000 */
[----:B------:R-:W-:-:S04]  /*0100*/  @!UP0 UIADD3 UR4, -UR4, 0x100000, URZ ;  /* 0x0010000004048890 */ /* 0x000fc8000fffe13f */
[----:B------:R-:W-:Y:S02]  /*0110*/  @!UP0 USHF.L.U32 UR5, UR4, 0xb, URZ ;  /* 0x0000000b04058899 */ /* 0x000fe4000800063f */
[----:B------:R-:W-:Y:S02]  /*0120*/  @!UP0 USHF.L.U32 UR4, UR4, 0x1, URZ ;  /* 0x0000000104048899 */ /* 0x000fe4000800063f */
[----:B0-----:R-:W-:Y:S02]  /*0130*/  @!UP0 ULEA UR8, UR8, UR6, 0x18 ;  /* 0x0000000608088291 */ /* 0x001fe4000f8ec03f */
[----:B------:R-:W-:-:S04]  /*0140*/  @!UP0 UIADD3 UR6, -UR7, 0x100000, URZ ;  /* 0x0010000007068890 */ /* 0x000fc8000fffe13f */
[----:B------:R-:W-:Y:S02]  /*0150*/  @!UP0 USHF.L.U32 UR7, UR6, 0xb, URZ ;  /* 0x0000000b06078899 */ /* 0x000fe4000800063f */
[----:B------:R-:W-:Y:S01]  /*0160*/  @!UP0 USHF.L.U32 UR6, UR6, 0x1, URZ ;  /* 0x0000000106068899 */ /* 0x000fe2000800063f */
[----:B------:R-:W-:-:S05]  /*0170*/  VOTEU.ALL UP0, P0 ;  /* 0x00000000003f7886 */ /* 0x000fca0000000000 */
[----:B------:R1:W0:Y:S06]  /*0180*/  @!UP0 SYNCS.EXCH.64 URZ, [UR8+0x16800], UR4 ;  /* 0x01680004083f85b2 */ /* 0x00022c0008000100 */
[----:B------:R1:W3:Y:S02]  /*0190*/  @!UP1 SYNCS.EXCH.64 URZ, [UR8+0x16820], UR6 ;  /* 0x01682006083f95b2 */ /* 0x0002e40008000100 */
[----:B-12---:R-:W-:Y:S05]  /*01a0*/  @P1 BRA `(.L_x_0) ;  /* 0x0000000000481947 */ /* 0x006fea0003800000 */
[----:B------:R-:W1:Y:S01]  /*01b0*/  S2UR UR5, SR_CgaCtaId ;  /* 0x00000000000579c3 */ /* 0x000e620000008800 */
[----:B------:R-:W-:Y:S01]  /*01c0*/  UMOV UR4, 0x400 ;  /* 0x0000040000047882 */ /* 0x000fe20000000000 */
[----:B------:R-:W-:Y:S01]  /*01d0*/  UMOV UR6, 0x80 ;  /* 0x0000008000067882 */ /* 0x000fe20000000000 */
[----:B------:R-:W-:Y:S01]  /*01e0*/  UMOV UR7, 0x180 ;  /* 0x0000018000077882 */ /* 0x000fe20000000000 */
[----:B------:R-:W-:Y:S01]  /*01f0*/  ELECT P0, URZ, PT ;  /* 0x00000000003f782f */ /* 0x000fe20003800000 */
[----:B-1----:R-:W-:Y:S02]  /*0200*/  ULEA UR8, UR5, UR4, 0x18 ;  /* 0x0000000405087291 */ /* 0x002fe4000f8ec03f */
[----:B------:R-:W-:-:S04]  /*0210*/  UIADD3 UR4, -UR6, 0x100000, URZ ;  /* 0x0010000006047890 */ /* 0x000fc8000fffe13f */
[----:B------:R-:W-:Y:S02]  /*0220*/  USHF.L.U32 UR5, UR4, 0xb, URZ ;  /* 0x0000000b04057899 */ /* 0x000fe4000800063f */
[----:B------:R-:W-:Y:S02]  /*0230*/  USHF.L.U32 UR4, UR4, 0x1, URZ ;  /* 0x0000000104047899 */ /* 0x000fe4000800063f */
[----:B------:R-:W-:-:S04]  /*0240*/  UIADD3 UR6, -UR7, 0x100000, URZ ;  /* 0x0010000007067890 */ /* 0x000fc8000fffe13f */
[----:B------:R-:W-:Y:S02]  /*0250*/  USHF.L.U32 UR7, UR6, 0xb, URZ ;  /* 0x0000000b06077899 */ /* 0x000fe4000800063f */
[----:B------:R-:W-:Y:S01]  /*0260*/  USHF.L.U32 UR6, UR6, 0x1, URZ ;  /* 0x0000000106067899 */ /* 0x000fe2000800063f */
[----:B------:R-:W1:Y:S03]  /*0270*/  FENCE.VIEW.ASYNC.S ;  /* 0x00000000000073c6 */ /* 0x000e660000000000 */
[----:B-1----:R1:W2:Y:S08]  /*0280*/  SYNCS.EXCH.64 URZ, [UR8+0x16830], UR4 ;  /* 0x01683004083f75b2 */ /* 0x0022b00008000100 */
[----:B------:R1:W4:Y:S01]  /*0290*/  SYNCS.EXCH.64 URZ, [UR8+0x16840], UR6 ;  /* 0x01684006083f75b2 */ /* 0x0003220008000100 */
[----:B------:R1:W0:Y:S01]  /*02a0*/  SYNCS.EXCH.64 URZ, [UR8+0x16838], UR4 ;  /* 0x01683804083f75b2 */ /* 0x0002220008000100 */
[----:B------:R1:W0:Y:S01]  /*02b0*/  SYNCS.EXCH.64 URZ, [UR8+0x16848], UR6 ;  /* 0x01684806083f75b2 */ /* 0x0002220008000100 */
[----:B------:R-:W-:Y:S01]  /*02c0*/  NOP ;  /* 0x0000000000007918 */ /* 0x000fe20000000000 */
.L_x_0:
[----:B------:R-:W5:Y:S01]  /*02d0*/  SHFL.IDX PT, R2, R0, RZ, 0x1f ;  /* 0x00001fff00027589 */ /* 0x000f6200000e0000 */
[----:B------:R-:W-:Y:S01]  /*02e0*/  NOP ;  /* 0x0000000000007918 */ /* 0x000fe20000000000 */
[----:B-----5:R-:W-:-:S13]  /*02f0*/  ISETP.NE.AND P0, PT, R2, RZ, PT ;  /* 0x000000ff0200720c */ /* 0x020fda0003f05270 */
[----:B------:R-:W-:Y:S05]  /*0300*/  @P0 BRA `(.L_x_1) ;  /* 0x0000000000480947 */ /* 0x000fea0003800000 */
[----:B-1----:R-:W1:Y:S01]  /*0310*/  S2UR UR5, SR_CgaCtaId ;  /* 0x00000000000579c3 */ /* 0x002e620000008800 */
        /* <DEDUP_REMOVED lines=12> */
[----:B-1----:R1:W0:Y:S08]  /*03e0*/  SYNCS.EXCH.64 URZ, [UR8+0x16850], UR4 ;  /* 0x01685004083f75b2 */ /* 0x0022300008000100 */
[----:B------:R1:W0:Y:S01]  /*03f0*/  SYNCS.EXCH.64 URZ, [UR8+0x16860], UR6 ;  /* 0x01686006083f75b2 */ /* 0x0002220008000100 */
[----:B------:R1:W0:Y:S01]  /*0400*/  SYNCS.EXCH.64 URZ, [UR8+0x16858], UR4 ;  /* 0x01685804083f75b2 */ /* 0x0002220008000100 */
[----:B------:R1:W0:Y:S01]  /*0410*/  SYNCS.EXCH.64 URZ, [UR8+0x16868], UR6 ;  /* 0x01686806083f75b2 */ /* 0x0002220008000100 */
[----:B------:R-:W-:Y:S01]  /*0420*/  NOP ;  /* 0x0000000000007918 */ /* 0x000fe20000000000 */
.L_x_1:
[----:B------:R-:W5:Y:S01]  /*0430*/  SHFL.IDX PT, R2, R0, RZ, 0x1f ;  /* 0x00001fff00027589 */ /* 0x000f6200000e0000 */
[----:B------:R-:W-:Y:S01]  /*0440*/  NOP ;  /* 0x0000000000007918 */ /* 0x000fe20000000000 */
[----:B-----5:R-:W-:-:S13]  /*0450*/  ISETP.NE.AND P0, PT, R2, RZ, PT ;  /* 0x000000ff0200720c */ /* 0x020fda0003f05270 */
[----:B------:R-:W-:Y:S05]  /*0460*/  @P0 BRA `(.L_x_2) ;  /* 0x0000000000380947 */ /* 0x000fea0003800000 */
[----:B-1----:R-:W1:Y:S01]  /*0470*/  S2UR UR5, SR_CgaCtaId ;  /* 0x00000000000579c3 */ /* 0x002e620000008800 */
[----:B------:R-:W-:Y:S01]  /*0480*/  UMOV UR4, 0x400 ;  /* 0x0000040000047882 */ /* 0x000fe20000000000 */
[----:B------:R-:W-:Y:S01]  /*0490*/  UMOV UR7, 0x80 ;  /* 0x0000008000077882 */ /* 0x000fe20000000000 */
[----:B------:R-:W-:Y:S01]  /*04a0*/  ELECT P0, URZ, PT ;  /* 0x00000000003f782f */ /* 0x000fe20003800000 */
[----:B-1----:R-:W-:Y:S02]  /*04b0*/  ULEA UR6, UR5, UR4, 0x18 ;  /* 0x0000000405067291 */ /* 0x002fe4000f8ec03f */
[----:B------:R-:W-:-:S04]  /*04c0*/  UIADD3 UR4, -UR7, 0x100000, URZ ;  /* 0x0010000007047890 */ /* 0x000fc8000fffe13f */
[----:B------:R-:W-:Y:S02]  /*04d0*/  USHF.L.U32 UR5, UR4, 0xb, URZ ;  /* 0x0000000b04057899 */ /* 0x000fe4000800063f */
[----:B------:R-:W-:Y:S01]  /*04e0*/  USHF.L.U32 UR4, UR4, 0x1, URZ ;  /* 0x0000000104047899 */ /* 0x000fe2000800063f */
[----:B------:R-:W1:Y:S11]  /*04f0*/  FENCE.VIEW.ASYNC.S ;  /* 0x00000000000073c6 */ /* 0x000e760000000000 */
[----:B-1----:R1:W0:Y:S01]  /*0500*/  SYNCS.EXCH.64 URZ, [UR6+0x16870], UR4 ;  /* 0x01687004063f75b2 */ /* 0x0022220008000100 */
[----:B------:R1:W0:Y:S01]  /*0510*/  SYNCS.EXCH.64 URZ, [UR6+0x16880], UR4 ;  /* 0x01688004063f75b2 */ /* 0x0002220008000100 */
[----:B------:R1:W0:Y:S01]  /*0520*/  SYNCS.EXCH.64 URZ, [UR6+0x16878], UR4 ;  /* 0x01687804063f75b2 */ /* 0x0002220008000100 */
[----:B------:R1:W0:Y:S01]  /*0530*/  SYNCS.EXCH.64 URZ, [UR6+0x16888], UR4 ;  /* 0x01688804063f75b2 */ /* 0x0002220008000100 */
[----:B------:R-:W-:Y:S01]  /*0540*/  NOP ;  /* 0x0000000000007918 */ /* 0x000fe20000000000 */
.L_x_2:
        /* <DEDUP_REMOVED lines=22> */
.L_x_3:
[----:B------:R-:W5:Y:S01]  /*06b0*/  SHFL.IDX PT, R2, R0, RZ, 0x1f ;  /* 0x00001fff00027589 */ /* 0x000f6200000e0000 */
[----:B------:R-:W-:Y:S01]  /*06c0*/  R2UR UR9, R3 ;  /* 0x00000000030972ca */ /* 0x000fe200000e0000 */
        /* <DEDUP_REMOVED lines=21> */
.L_x_4:
[----:B------:R-:W-:Y:S01]  /*0820*/  UISETP.NE.AND UP0, UPT, UR9, URZ, UPT ;  /* 0x0000003f0900728c */ /* 0x000fe2000bf05270 */
[----:B------:R-:W-:Y:S01]  /*0830*/  NOP ;  /* 0x0000000000007918 */ /* 0x000fe20000000000 */
[----:B------:R-:W-:Y:S01]  /*0840*/  UMOV UR41, 0x1 ;  /* 0x0000000100297882 */ /* 0x000fe20000000000 */
[----:B------:R-:W-:Y:S01]  /*0850*/  ULDC.64 UR38, c[0x0][0x208] ;  /* 0x0000820000267ab9 */ /* 0x000fe20000000a00 */
[----:B------:R-:W-:Y:S01]  /*0860*/  USEL UR41, UR41, 0x2, !UP0 ;  /* 0x0000000229297887 */ /* 0x000fe2000c000000 */
[----:B------:R-:W-:Y:S01]  /*0870*/  BSSY B6, `(.L_x_5) ;  /* 0x0000ad3000067945 */ /* 0x000fe20003800000 */
[----:B0-234-:R-:W-:Y:S01]  /*0880*/  BAR.SYNC.DEFER_BLOCKING 0x0 ;  /* 0x0000000000007b1d */ /* 0x01dfe20000010000 */
[----:B------:R-:W-:-:S13]  /*0890*/  PLOP3.LUT P0, PT, PT, PT, UP0, 0x80, 0x0 ;  /* 0x000000000000781c */ /* 0x000fda0003f0f008 */
[----:B------:R-:W-:Y:S05]  /*08a0*/  @!P0 BRA `(.L_x_6) ;  /* 0x0000007000548947 */ /* 0x000fea0003800000 */
.L_x_7:
[----:B------:R-:W-:-:S08]  /*08b0*/  NOP ;  /* 0x0000000000007918 */ /* 0x000fd00000000000 */
[----:B------:R-:W0:Y:S02]  /*08c0*/  USETMAXREG.TRY_ALLOC.CTAPOOL UP0, 0xa0 ;  /* 0x000000a0000079c8 */ /* 0x000e240008000600 */
[----:B0-----:R-:W-:-:S13]  /*08d0*/  PLOP3.LUT P0, PT, PT, PT, UP0, 0x80, 0x0 ;  /* 0x000000000000781c */ /* 0x001fda0003f0f008 */
[----:B------:R-:W-:Y:S05]  /*08e0*/  @!P0 BRA `(.L_x_7) ;  /* 0xfffffffc00f08947 */ /* 0x000fea000383ffff */
[----:B-1----:R-:W0:Y:S01]  /*08f0*/  S2UR UR6, SR_CTAID.Y ;  /* 0x00000000000679c3 */ /* 0x002e220000002600 */
[----:B------:R-:W-:Y:S01]  /*0900*/  LOP3.LUT R0, R22, 0xffffff80, RZ, 0xc0, !PT ;  /* 0xffffff8016007812 */ /* 0x000fe200078ec0ff */
[----:B------:R-:W-:Y:S02]  /*0910*/  ULDC UR7, c[0x0][0xc50] ;  /* 0x0003140000077ab9 */ /* 0x000fe40000000800 */
[----:B------:R-:W-:-:S04]  /*0920*/  UISETP.NE.AND UP0, UPT, UR7, 0x1, UPT ;  /* 0x000000010700788c */ /* 0x000fc8000bf05270 */
[----:B------:R-:W-:Y:S08]  /*0930*/  BAR.ARV 0x8, 0x200 ;  /* 0x0208000000007b1d */ /* 0x000ff00000002000 */
[----:B------:R-:W1:Y:S01]  /*0940*/  S2UR UR8, SR_CTAID.Z ;  /* 0x00000000000879c3 */ /* 0x000e620000002700 */
[----:B------:R-:W-:Y:S01]  /*0950*/  ISETP.NE.AND P0, PT, R0, 0x80, PT ;  /* 0x000000800000780c */ /* 0x000fe20003f05270 */
[----:B------:R-:W-:Y:S01]  /*0960*/  @UP0 ULDC UR4, c[0x0][0xc54] ;  /* 0x0003150000040ab9 */ /* 0x000fe20000000800 */
[----:B------:R-:W-:Y:S01]  /*0970*/  @UP0 ULDC UR9, c[0x0][0xc58] ;  /* 0x0003160000090ab9 */ /* 0x000fe20000000800 */
[----:B0-----:R-:W-:-:S10]  /*0980*/  UIMAD.WIDE.U32 UR4, UR6, UR4, URZ ;  /* 0x00000004060472a5 */ /* 0x001fd4000f8e003f */
[----:B------:R-:W-:Y:S06]  /*0990*/  @!P0 BAR.ARV 0x9, 0x100 ;  /* 0x0244000000008b1d */ /* 0x000fec0000002000 */
[----:B------:R-:W-:Y:S01]  /*09a0*/  UMOV UR36, UR6 ;  /* 0x0000000600247c82 */ /* 0x000fe20008000000 */
[----:B------:R-:W-:Y:S01]  /*09b0*/  @UP0 USHF.R.U32.HI UR36, URZ, UR9, UR5 ;  /* 0x000000093f240299 */ /* 0x000fe20008011605 */
[----:B-1----:R-:W-:-:S03]  /*09c0*/  ISETP.LE.AND P0, PT, RZ, UR8, PT ;  /* 0x00000008ff007c0c */ /* 0x002fc6000bf03270 */
[----:B------:R-:W-:-:S04]  /*09d0*/  UIADD3 UR4, -UR36, URZ, URZ ;  /* 0x0000003f24047290 */ /* 0x000fc8000fffe13f */
[----:B------:R-:W-:-:S06]  /*09e0*/  UIMAD UR7, UR7, UR4, UR6 ;  /* 0x00000004070772a4 */ /* 0x000fcc000f8e0206 */
[----:B------:R-:W-:Y:S06]  /*09f0*/  @!P0 BRA `(.L_x_8) ;  /* 0x000000a800e88947 */ /* 0x000fec0003800000 */
[----:B------:R-:W-:Y:S01]  /*0a00*/  ULDC.64 UR4, c[0x0][0x418] ;  /* 0x0001060000047ab9 */ /* 0x000fe20000000a00 */
[----:B------:R-:W-:Y:S01]  /*0a10*/  ULDC UR42, c[0x0][0x424] ;  /* 0x00010900002a7ab9 */ /* 0x000fe20000000800 */
[----:B------:R-:W-:Y:S02]  /*0a20*/  UISETP.NE.U32.AND UP0, UPT, UR4, URZ, UPT ;  /* 0x0000003f0400728c */ /* 0x000fe4000bf05070 */
[----:B------:R-:W-:Y:S02]  /*0a30*/  ULOP3.LUT UR37, UR7, 0xffff, URZ, 0xc0, !UPT ;  /* 0x0000ffff07257892 */ /* 0x000fe4000f8ec03f */
[----:B------:R-:W-:Y:S01]  /*0a40*/  UISETP.NE.AND.EX UP0, UPT, UR5, URZ, UPT, UP0 ;  /* 0x0000003f0500728c */ /* 0x000fe2000bf05300 */
[----:B------:R-:W-:-:S03]  /*0a50*/  ULDC UR4, c[0x0][0x2f0] ;  /* 0x0000bc0000047ab9 */ /* 0x000fc60000000800 */
[----:B------:R-:W-:-:S04]  /*0a60*/  USEL UR42, UR42, 0x1, UP0 ;  /* 0x000000012a2a7887 */ /* 0x000fc80008000000 */
[----:B------:R-:W-:-:S04]  /*0a70*/  UIMAD UR42, UR42, UR4, URZ ;  /* 0x000000042a2a72a4 */ /* 0x000fc8000f8e023f */
[----:B------:R-:W-:Y:S02]  /*0a80*/  UISETP.GE.AND UP0, UPT, UR42, 0x1, UPT ;  /* 0x000000012a00788c */ /* 0x000fe4000bf06270 */
[----:B------:R-:W-:-:S04]  /*0a90*/  UIADD3 UR4, UR42, 0x7f, URZ ;  /* 0x0000007f2a047890 */ /* 0x000fc8000fffe03f */
[----:B------:R-:W-:Y:S01]  /*0aa0*/  PLOP3.LUT P0, PT, PT, PT, UP0, 0x80, 0x0 ;  /* 0x000000000000781c */ /* 0x000fe20003f0f008 */
[----:B------:R-:W-:-:S04]  /*0ab0*/  USHF.R.S32.HI UR5, URZ, 0x1f, UR4 ;  /* 0x0000001f3f057899 */ /* 0x000fc80008011404 */
[----:B------:R-:W-:-:S03]  /*0ac0*/  ULEA.HI UR5, UR5, UR4, URZ, 0x7 ;  /* 0x0000000405057291 */ /* 0x000fc6000f8f383f */
[----:B------:R-:W-:Y:S01]  /*0ad0*/  UMOV UR4, URZ ;  /* 0x0000003f00047c82 */ /* 0x000fe20008000000 */
[----:B------:R-:W-:-:S04]  /*0ae0*/  USHF.R.S32.HI UR6, URZ, 0x7, UR5 ;  /* 0x000000073f067899 */ /* 0x000fc80008011405 */
[----:B------:R-:W-:Y:S08]  /*0af0*/  @!P0 BRA `(.L_x_9) ;  /* 0x0000000000908947 */ /* 0x000ff00003800000 */
[----:B------:R-:W-:Y:S01]  /*0b00*/  USHF.R.U32.HI UR7, URZ, 0x10, UR7 ;  /* 0x000000103f077899 */ /* 0x000fe20008011607 */
[----:B------:R-:W-:-:S03]  /*0b10*/  UMOV UR4, URZ ;  /* 0x0000003f00047c82 */ /* 0x000fc60008000000 */
[----:B------:R-:W-:-:S11]  /*0b20*/  UISETP.NE.AND UP0, UPT, UR7, URZ, UPT ;  /* 0x0000003f0700728c */ /* 0x000fd6000bf05270 */
[----:B------:R-:W-:Y:S02]  /*0b30*/  @!UP0 ULDC UR7, c[0x0][0x9f0] ;  /* 0x00027c0000078ab9 */ /* 0x000fe40000000800 */
[----:B------:R-:W-:Y:S01]  /*0b40*/  IMAD.U32 R3, RZ, RZ, UR7 ;  /* 0x00000007ff037e24 */ /* 0x000fe2000f8e00ff */
[----:B------:R-:W-:-:S04]  /*0b50*/  UIADD3 UR8, UR6, -0x1, UR7 ;  /* 0xffffffff06087890 */ /* 0x000fc8000fffe007 */
[-C--:B------:R-:W-:Y:S02]  /*0b60*/  IABS R0, R3.reuse ;  /* 0x0000000300007213 */ /* 0x080fe40000000000 */
[----:B------:R-:W-:Y:S01]  /*0b70*/  MOV R4, UR8 ;  /* 0x0000000800047c02 */ /* 0x000fe20008000f00 */
[----:B------:R-:W-:Y:S01]  /*0b80*/  ULOP3.LUT UR8, UR8, UR7, URZ, 0x3c, !UPT ;  /* 0x0000000708087292 */ /* 0x000fe2000f8e3c3f */
[----:B------:R-:W-:Y:S02]  /*0b90*/  R2UR UR11, R0 ;  /* 0x00000000000b72ca */ /* 0x000fe400000e0000 */
[----:B------:R-:W-:Y:S02]  /*0ba0*/  IABS R4, R4 ;  /* 0x0000000400047213 */ /* 0x000fe40000000000 */
[----:B------:R-:W-:-:S03]  /*0bb0*/  IABS R5, R3 ;  /* 0x0000000300057213 */ /* 0x000fc60000000000 */
[----:B------:R-:W-:-:S05]  /*0bc0*/  IMAD.MOV.U32 R3, RZ, RZ, R4 ;  /* 0x000000ffff037224 */ /* 0x000fca00078e0004 */
[----:B------:R-:W-:Y:S01]  /*0bd0*/  R2UR UR10, R3 ;  /* 0x00000000030a72ca */ /* 0x000fe200000e0000 */
[----:B------:R-:W0:Y:S08]  /*0be0*/  I2F.RP R0, UR11 ;  /* 0x0000000b00007d06 */ /* 0x000e300008209400 */
[----:B0-----:R-:W0:Y:S02]  /*0bf0*/  MUFU.RCP R0, R0 ;  /* 0x0000000000007308 */ /* 0x001e240000001000 */
[----:B0-----:R-:W-:-:S02]  /*0c00*/  VIADD R2, R0, 0xffffffe ;  /* 0x0ffffffe00027836 */ /* 0x001fc40000000000 */
[----:B------:R-:W-:-:S04]  /*0c10*/  IMAD.MOV R0, RZ, RZ, -R5 ;  /* 0x000000ffff007224 */ /* 0x000fc800078e0a05 */
[----:B------:R-:W0:Y:S02]  /*0c20*/  F2I.FTZ.U32.TRUNC.NTZ R2, R2 ;  /* 0x0000000200027305 */ /* 0x000e24000021f000 */
[----:B0-----:R-:W-:-:S13]  /*0c30*/  R2UR UR5, R2 ;  /* 0x00000000020572ca */ /* 0x001fda00000e0000 */
[----:B------:R-:W-:-:S04]  /*0c40*/  UIADD3 UR9, URZ, -UR5, URZ ;  /* 0x800000053f097290 */ /* 0x000fc8000fffe03f */
[----:B------:R-:W-:-:S04]  /*0c50*/  UIMAD UR9, UR9, UR11, URZ ;  /* 0x0000000b090972a4 */ /* 0x000fc8000f8e023f */
[----:B------:R-:W-:-:S03]  /*0c60*/  UIMAD.WIDE.U32 UR4, UR5, UR9, UR4 ;  /* 0x00000009050472a5 */ /* 0x000fc6000f8e0004 */
[----:B------:R-:W-:Y:S01]  /*0c70*/  R2UR UR9, R0 ;  /* 0x00000000000972ca */ /* 0x000fe200000e0000 */
[----:B------:R-:W-:-:S12]  /*0c80*/  UIMAD.WIDE.U32 UR4, UR5, UR10, URZ ;  /* 0x0000000a050472a5 */ /* 0x000fd8000f8e003f */
[----:B------:R-:W-:-:S04]  /*0c90*/  UIMAD UR4, UR5, UR9, UR10 ;  /* 0x00000009050472a4 */ /* 0x000fc8000f8e020a */
[----:B------:R-:W-:-:S11]  /*0ca0*/  UISETP.GT.U32.AND UP0, UPT, UR11, UR4, UPT ;  /* 0x000000040b00728c */ /* 0x000fd6000bf04070 */
[----:B------:R-:W-:Y:S02]  /*0cb0*/  @!UP0 UIADD3 UR4, UR4, -UR11, URZ ;  /* 0x8000000b04048290 */ /* 0x000fe4000fffe03f */
[----:B------:R-:W-:Y:S02]  /*0cc0*/  @!UP0 UIADD3 UR5, UR5, 0x1, URZ ;  /* 0x0000000105058890 */ /* 0x000fe4000fffe03f */
[----:B------:R-:W-:Y:S02]  /*0cd0*/  UISETP.GE.U32.AND UP1, UPT, UR4, UR11, UPT ;  /* 0x0000000b0400728c */ /* 0x000fe4000bf26070 */
[----:B------:R-:W-:-:S09]  /*0ce0*/  UISETP.GE.AND UP0, UPT, UR8, URZ, UPT ;  /* 0x0000003f0800728c */ /* 0x000fd2000bf06270 */
[----:B------:R-:W-:Y:S02]  /*0cf0*/  @UP1 UIADD3 UR5, UR5, 0x1, URZ ;  /* 0x0000000105051890 */ /* 0x000fe4000fffe03f */
[----:B------:R-:W-:-:S05]  /*0d00*/  UISETP.NE.AND UP1, UPT, UR7, URZ, UPT ;  /* 0x0000003f0700728c */ /* 0x000fca000bf25270 */
[----:B------:R-:W-:Y:S02]  /*0d10*/  UMOV UR4, UR5 ;  /* 0x0000000500047c82 */ /* 0x000fe40008000000 */
[----:B------:R-:W-:-:S04]  /*0d20*/  @!UP0 UIADD3 UR4, -UR4, URZ, URZ ;  /* 0x0000003f04048290 */ /* 0x000fc8000fffe13f */
[----:B------:R-:W-:-:S12]  /*0d30*/  @!UP1 ULOP3.LUT UR4, URZ, UR7, URZ, 0x33, !UPT ;  /* 0x000000073f049292 */ /* 0x000fd8000f8e333f */
.L_x_9:
[----:B------:R-:W-:Y:S01]  /*0d40*/  UIMAD UR37, UR37, UR4, URZ ;  /* 0x00000004252572a4 */ /* 0x000fe2000f8e023f */
[----:B------:R-:W-:Y:S01]  /*0d50*/  IMAD.U32 R0, RZ, RZ, UR6 ;  /* 0x00000006ff007e24 */ /* 0x000fe2000f8e00ff */
[----:B------:R-:W-:Y:S01]  /*0d60*/  MOV R3, UR4 ;  /* 0x0000000400037c02 */ /* 0x000fe20008000f00 */
[----:B------:R-:W-:Y:S01]  /*0d70*/  VIADD R17, R22, 0xffffff80 ;  /* 0xffffff8016117836 */ /* 0x000fe20000000000 */
[----:B------:R-:W-:Y:S01]  /*0d80*/  PLOP3.LUT P0, PT, PT, PT, PT, 0x80, 0x0 ;  /* 0x000000000000781c */ /* 0x000fe20003f0f070 */
[----:B------:R-:W-:Y:S01]  /*0d90*/  IMAD.MOV.U32 R23, RZ, RZ, RZ ;  /* 0x000000ffff177224 */ /* 0x000fe200078e00ff */
[----:B------:R-:W-:Y:S02]  /*0da0*/  VIADDMNMX R0, R3, UR37, R0, PT ;  /* 0x0000002503007c46 */ /* 0x000fe4000b800100 */
[----:B------:R-:W-:Y:S02]  /*0db0*/  CS2R R118, SRZ ;  /* 0x0000000000767805 */ /* 0x000fe4000001ff00 */
[----:B------:R-:W-:-:S02]  /*0dc0*/  CS2R R28, SRZ ;  /* 0x00000000001c7805 */ /* 0x000fc4000001ff00 */
[----:B------:R-:W-:Y:S02]  /*0dd0*/  CS2R R30, SRZ ;  /* 0x00000000001e7805 */ /* 0x000fe4000001ff00 */
[----:B------:R-:W-:Y:S01]  /*0de0*/  R2UR UR43, R0 ;  /* 0x00000000002b72ca */ /* 0x000fe200000e0000 */
[----:B------:R-:W-:Y:S01]  /*0df0*/  IMAD.MOV.U32 R0, RZ, RZ, RZ ;  /* 0x000000ffff007224 */ /* 0x000fe200078e00ff */
[----:B------:R-:W-:Y:S02]  /*0e00*/  CS2R R20, SRZ ;  /* 0x0000000000147805 */ /* 0x000fe4000001ff00 */
[----:B------:R-:W-:Y:S02]  /*0e10*/  CS2R R24, SRZ ;  /* 0x0000000000187805 */ /* 0x000fe4000001ff00 */
[----:B------:R-:W-:Y:S02]  /*0e20*/  CS2R R14, SRZ ;  /* 0x00000000000e7805 */ /* 0x000fe4000001ff00 */
[----:B------:R-:W-:-:S02]  /*0e30*/  CS2R R18, SRZ ;  /* 0x0000000000127805 */ /* 0x000fc4000001ff00 */
[----:B------:R-:W-:Y:S02]  /*0e40*/  CS2R R10, SRZ ;  /* 0x00000000000a7805 */ /* 0x000fe4000001ff00 */
[----:B------:R-:W-:Y:S02]  /*0e50*/  CS2R R12, SRZ ;  /* 0x00000000000c7805 */ /* 0x000fe4000001ff00 */
[----:B------:R-:W-:Y:S02]  /*0e60*/  CS2R R6, SRZ ;  /* 0x0000000000067805 */ /* 0x000fe4000001ff00 */
[----:B------:R-:W-:Y:S02]  /*0e70*/  CS2R R8, SRZ ;  /* 0x0000000000087805 */ /* 0x000fe4000001ff00 */
[----:B------:R-:W-:Y:S02]  /*0e80*/  CS2R R4, SRZ ;  /* 0x0000000000047805 */ /* 0x000fe4000001ff00 */
[----:B------:R-:W-:-:S02]  /*0e90*/  CS2R R32, SRZ ;  /* 0x0000000000207805 */ /* 0x000fc4000001ff00 */
[----:B------:R-:W-:Y:S01]  /*0ea0*/  CS2R R2, SRZ ;  /* 0x0000000000027805 */ /* 0x000fe2000001ff00 */
[----:B------:R-:W-:Y:S01]  /*0eb0*/  UISETP.GT.AND UP0, UPT, UR43, UR37, UPT ;  /* 0x000000252b00728c */ /* 0x000fe2000bf04270 */
[----:B------:R-:W-:Y:S02]  /*0ec0*/  CS2R R26, SRZ ;  /* 0x00000000001a7805 */ /* 0x000fe4000001ff00 */
[----:B------:R-:W-:-:S03]  /*0ed0*/  CS2R R34, SRZ ;  /* 0x0000000000227805 */ /* 0x000fc6000001ff00 */
[----:B------:R-:W-:-:S13]  /*0ee0*/  PLOP3.LUT P1, PT, PT, PT, UP0, 0x80, 0x0 ;  /* 0x000000000000781c */ /* 0x000fda0003f2f008 */
[----:B------:R-:W-:Y:S05]  /*0ef0*/  @!P1 BRA `(.L_x_10) ;  /* 0x0000005800089947 */ /* 0x000fea0003800000 */
[----:B------:R-:W-:Y:S01]  /*0f00*/  SHF.R.S32.HI R18, RZ, 0x1f, R17 ;  /* 0x0000001fff127819 */ /* 0x000fe20000011411 */
[----:B------:R-:W0:Y:S01]  /*0f10*/  S2UR UR6, SR_CgaCtaId ;  /* 0x00000000000679c3 */ /* 0x000e220000008800 */
[----:B------:R-:W-:Y:S02]  /*0f20*/  UMOV UR40, 0x400 ;  /* 0x0000040000287882 */ /* 0x000fe40000000000 */
[----:B------:R-:W-:-:S04]  /*0f30*/  LEA.HI R18, R18, R17, RZ, 0x7 ;  /* 0x0000001112127211 */ /* 0x000fc800078f38ff */
[----:B------:R-:W-:-:S06]  /*0f40*/  SHF.R.S32.HI R0, RZ, 0x7, R18 ;  /* 0x00000007ff007819 */ /* 0x000fcc0000011412 */
[----:B------:R-:W1:Y:S01]  /*0f50*/  SHFL.IDX PT, R0, R0, RZ, 0x1f ;  /* 0x00001fff00007589 */ /* 0x000e6200000e0000 */
[----:B0-----:R-:W-:Y:S01]  /*0f60*/  ULEA UR40, UR6, UR40, 0x18 ;  /* 0x0000002806287291 */ /* 0x001fe2000f8ec03f */
[----:B-1----:R-:W-:-:S13]  /*0f70*/  R2UR UR44, R0 ;  /* 0x00000000002c72ca */ /* 0x002fda00000e0000 */
[----:B------:R-:W-:Y:S02]  /*0f80*/  UIMAD.WIDE UR4, UR44, 0x55555556, URZ ;  /* 0x555555562c0478a5 */ /* 0x000fe4000f8e023f */
[----:B------:R-:W-:Y:S02]  /*0f90*/  UIADD3 UR4, UR40, 0x8400, URZ ;  /* 0x0000840028047890 */ /* 0x000fe4000fffe03f */
[----:B------:R-:W-:Y:S02]  /*0fa0*/  ULEA.HI UR5, UR5, UR5, URZ, 0x1 ;  /* 0x0000000505057291 */ /* 0x000fe4000f8f083f */
[----:B------:R-:W-:Y:S02]  /*0fb0*/  ULOP3.LUT UP0, URZ, UR4, 0x3ff, URZ, 0xc0, !UPT ;  /* 0x000003ff043f7892 */ /* 0x000fe4000f80c03f */
[----:B------:R-:W-:-:S04]  /*0fc0*/  UIMAD UR5, UR5, -0x3, UR44 ;  /* 0xfffffffd050578a4 */ /* 0x000fc8000f8e022c */
[----:B------:R-:W-:Y:S01]  /*0fd0*/  PLOP3.LUT P0, PT, PT, PT, UP0, 0x80, 0x0 ;  /* 0x000000000000781c */ /* 0x000fe20003f0f008 */
[----:B------:R-:W-:-:S04]  /*0fe0*/  ULEA UR5, UR5, UR4, 0xd ;  /* 0x0000000405057291 */ /* 0x000fc8000f8e683f */
[----:B------:R-:W-:-:S04]  /*0ff0*/  USHF.R.U32.HI UR5, URZ, 0x4, UR5 ;  /* 0x000000043f057899 */ /* 0x000fc80008011605 */
[----:B------:R-:W-:-:S04]  /*1000*/  ULOP3.LUT UR45, UR5, 0x3fff, URZ, 0xc0, !UPT ;  /* 0x00003fff052d7892 */ /* 0x000fc8000f8ec03f */
[----:B------:R-:W-:Y:S08]  /*1010*/  @!P0 BRA `(.L_x_11) ;  /* 0x0000000000408947 */ /* 0x000ff00003800000 */
[----:B------:R-:W-:Y:S01]  /*1020*/  MOV R0, 0x0 ;  /* 0x0000000000007802 */ /* 0x000fe20000000f00 */
[----:B------:R-:W-:Y:S01]  /*1030*/  ULDC.64 UR4, c[0x4][0x88] ;  /* 0x0100220000047ab9 */ /* 0x000fe20000000a00 */
[----:B------:R-:W-:Y:S01]  /*1040*/  ULDC.64 UR6, c[0x4][0x28] ;  /* 0x01000a0000067ab9 */ /* 0x000fe20000000a00 */
[----:B------:R-:W-:Y:S01]  /*1050*/  MOV R4, UR4 ;  /* 0x0000000400047c02 */ /* 0x000fe20008000f00 */
[----:B------:R0:W1:Y:S01]  /*1060*/  LDC.64 R2, c[0x4][R0] ;  /* 0x0100000000027b82 */ /* 0x0000620000000a00 */
[----:B------:R-:W-:Y:S01]  /*1070*/  IMAD.U32 R5, RZ, RZ, UR5 ;  /* 0x00000005ff057e24 */ /* 0x000fe2000f8e00ff */
[----:B------:R-:W-:Y:S01]  /*1080*/  ULDC.64 UR4, c[0x4][0x90] ;  /* 0x0100240000047ab9 */ /* 0x000fe20000000a00 */
[----:B------:R-:W-:Y:S01]  /*1090*/  MOV R10, UR6 ;  /* 0x00000006000a7c02 */ /* 0x000fe20008000f00 */
[----:B------:R-:W-:Y:S01]  /*10a0*/  IMAD.U32 R6, RZ, RZ, UR4 ;  /* 0x00000004ff067e24 */ /* 0x000fe2000f8e00ff */
[----:B------:R-:W-:Y:S01]  /*10b0*/  MOV R13, RZ ;  /* 0x000000ff000d7202 */ /* 0x000fe20000000f00 */
[----:B------:R-:W-:-:S02]  /*10c0*/  IMAD.U32 R7, RZ, RZ, UR5 ;  /* 0x00000005ff077e24 */ /* 0x000fc4000f8e00ff */
[----:B------:R-:W-:Y:S02]  /*10d0*/  IMAD.U32 R11, RZ, RZ, UR7 ;  /* 0x00000007ff0b7e24 */ /* 0x000fe4000f8e00ff */
[----:B------:R-:W-:Y:S02]  /*10e0*/  IMAD.MOV.U32 R8, RZ, RZ, 0x70 ;  /* 0x00000070ff087424 */ /* 0x000fe400078e00ff */
[----:B0-----:R-:W-:-:S07]  /*10f0*/  IMAD.MOV.U32 R12, RZ, RZ, 0x1 ;  /* 0x00000001ff0c7424 */ /* 0x001fce00078e00ff */
[----:B------:R-:W-:-:S07]  /*1100*/  LEPC R20, `(.L_x_11) ;  /* 0x000000001014794e */ /* 0x000fce0000000000 */
[----:B-1----:R-:W-:Y:S05]  /*1110*/  CALL.ABS.NOINC R2 ;  /* 0x0000000002007343 */ /* 0x002fea0003c00000 */
.L_x_11:
[----:B------:R-:W-:-:S04]  /*1120*/  SHF.L.U32 R2, RZ, 0x1f, RZ ;  /* 0x0000001fff027819 */ /* 0x000fc800000006ff */
[----:B------:R-:W0:Y:S02]  /*1130*/  SYNCS.PHASECHK.TRANS64.TRYWAIT P0, [UR40+0x16800], R2 ;  /* 0x01680002ff0075a7 */ /* 0x000e240008000168 */
[----:B0-----:R-:W-:Y:S05]  /*1140*/  @!P0 BRA `(.L_x_12) ;  /* 0x000000a4001c8947 */ /* 0x001fea0003800000 */
.L_x_83:
[----:B------:R-:W-:-:S06]  /*1150*/  ULOP3.LUT UR4, UR41, 0x1, URZ, 0xfc, !UPT ;  /* 0x0000000129047892 */ /* 0x000fcc000f8efc3f */
[----:B------:R-:W-:-:S05]  /*1160*/  IMAD.U32 R0, RZ, RZ, UR4 ;  /* 0x00000004ff007e24 */ /* 0x000fca000f8e00ff */
[----:B------:R-:W-:-:S13]  /*1170*/  ISETP.NE.AND P0, PT, R0, 0x3, PT ;  /* 0x000000030000780c */ /* 0x000fda0003f05270 */
[----:B------:R-:W-:Y:S05]  /*1180*/  @!P0 BRA `(.L_x_13) ;  /* 0x0000000000048947 */ /* 0x000fea0003800000 */
[----:B------:R-:W-:Y:S01]  /*1190*/  BPT.TRAP 0x1 ;  /* 0x000000040000795c */ /* 0x000fe20000300000 */
.L_x_13:
[----:B------:R1:W2:Y:S01]  /*11a0*/  SYNCS.PHASECHK.TRANS64.TRYWAIT P1, [UR40+0x16830], R2 ;  /* 0x01683002ff0075a7 */ /* 0x0002a20008020168 */
[----:B------:R-:W-:Y:S05]  /*11b0*/  @!P0 BRA `(.L_x_14) ;  /* 0x0000000000048947 */ /* 0x000fea0003800000 */
[----:B------:R-:W-:Y:S01]  /*11c0*/  BPT.TRAP 0x1 ;  /* 0x000000040000795c */ /* 0x000fe20000300000 */
.L_x_14:
[----:B------:R-:W-:Y:S02]  /*11d0*/  IMAD.U32 R4, RZ, RZ, UR45 ;  /* 0x0000002dff047e24 */ /* 0x000fe4000f8e00ff */
[----:B------:R-:W-:Y:S01]  /*11e0*/  IMAD.MOV.U32 R0, RZ, RZ, RZ ;  /* 0x000000ffff007224 */ /* 0x000fe200078e00ff */
[----:B--2---:R-:W-:Y:S06]  /*11f0*/  @P1 BRA `(.L_x_15) ;  /* 0x0000000000081947 */ /* 0x004fec0003800000 */
[----:B------:R-:W2:Y:S02]  /*1200*/  SYNCS.PHASECHK.TRANS64.TRYWAIT P1, [UR40+0x16830], R2 ;  /* 0x01683002ff0075a7 */ /* 0x000ea40008020168 */
[----:B--2---:R-:W-:Y:S05]  /*1210*/  @!P1 BRA `(.L_x_16) ;  /* 0x000000a400009947 */ /* 0x004fea0003800000 */
.L_x_15:
[----:B------:R-:W-:Y:S05]  /*1220*/  WARPSYNC.ALL ;  /* 0x0000000000007948 */ /* 0x000fea0003800000 */
[----:B------:R-:W-:Y:S01]  /*1230*/  MOV R119, RZ ;  /* 0x000000ff00777202 */ /* 0x000fe20000000f00 */
[----:B0-----:R-:W-:Y:S01]  /*1240*/  IMAD.MOV.U32 R3, RZ, RZ, 0x40000040 ;  /* 0x40000040ff037424 */ /* 0x001fe200078e00ff */
[----:B-1----:R-:W-:Y:S01]  /*1250*/  LOP3.LUT R2, R4, 0x10000, RZ, 0xfc, !PT ;  /* 0x0001000004027812 */ /* 0x002fe200078efcff */
[----:B------:R-:W-:-:S03]  /*1260*/  UIADD3 UR4, UR40, 0xe400, URZ ;  /* 0x0000e40028047890 */ /* 0x000fc6000fffe03f */
[C---:B------:R-:W-:Y:S01]  /*1270*/  R2UR UR8, R2.reuse ;  /* 0x00000000020872ca */ /* 0x040fe200000e0000 */
[----:B------:R-:W-:Y:S01]  /*1280*/  WARPGROUP.ARRIVE ;  /* 0x00000000000079c5 */ /* 0x000fe20000000000 */
[----:B------:R-:W-:Y:S01]  /*1290*/  R2UR UR9, R3 ;  /* 0x00000000030972ca */ /* 0x000fe200000e0000 */
[----:B------:R-:W-:Y:S01]  /*12a0*/  USHF.R.U32.HI UR4, URZ, 0x4, UR4 ;  /* 0x000000043f047899 */ /* 0x000fe20008011604 */
[----:B------:R-:W-:Y:S01]  /*12b0*/  R2UR UR16, R2 ;  /* 0x00000000021072ca */ /* 0x000fe200000e0000 */
[----:B------:R-:W-:Y:S01]  /*12c0*/  UMOV UR11, 0x40000040 ;  /* 0x40000040000b7882 */ /* 0x000fe20000000000 */
[----:B------:R-:W-:Y:S01]  /*12d0*/  UMOV UR13, 0x40000040 ;  /* 0x40000040000d7882 */ /* 0x000fe20000000000 */
[----:B------:R-:W-:Y:S01]  /*12e0*/  ULOP3.LUT UR4, UR4, 0x3fff, URZ, 0xc0, !UPT ;  /* 0x00003fff04047892 */ /* 0x000fe2000f8ec03f */
[----:B------:R-:W0:Y:S01]  /*12f0*/  S2UR UR7, SR_CgaCtaId ;  /* 0x00000000000779c3 */ /* 0x000e220000008800 */
[----:B------:R-:W-:Y:S01]  /*1300*/  UMOV UR15, 0x40000040 ;  /* 0x40000040000f7882 */ /* 0x000fe20000000000 */
[----:B------:R-:W-:Y:S01]  /*1310*/  UMOV UR17, 0x40000040 ;  /* 0x4000004000117882 */ /* 0x000fe20000000000 */
[----:B------:R-:W-:Y:S01]  /*1320*/  ULOP3.LUT UR20, UR4, 0x10000, URZ, 0xfc, !UPT ;  /* 0x0001000004147892 */ /* 0x000fe2000f8efc3f */
[----:B------:R-:W-:-:S03]  /*1330*/  UMOV UR19, 0x40000040 ;  /* 0x4000004000137882 */ /* 0x000fc60000000000 */
[----:B------:R-:W-:Y:S02]  /*1340*/  UIADD3 UR14, UR20, 0x4, URZ ;  /* 0x00000004140e7890 */ /* 0x000fe4000fffe03f */
[----:B------:R-:W-:Y:S01]  /*1350*/  UIADD3 UR12, UR16, 0x4, URZ ;  /* 0x00000004100c7890 */ /* 0x000fe2000fffe03f */
[----:B------:R-:W-:Y:S01]  /*1360*/  UMOV UR10, UR20 ;  /* 0x00000014000a7c82 */ /* 0x000fe20008000000 */
[----:B------:R-:W-:Y:S01]  /*1370*/  UIADD3 UR18, UR20, 0x6, URZ ;  /* 0x0000000614127890 */ /* 0x000fe2000fffe03f */
[----:B------:R-:W-:Y:S01]  /*1380*/  HGMMA.64x128x16.F32 R24, gdesc[UR8], RZ, !UPT, gsb0 ;  /* 0x01e00000081879f0 */ /* 0x000fe2000c0008ff */
[----:B------:R-:W-:Y:S02]  /*1390*/  UIADD3 UR8, UR16, 0x2, URZ ;  /* 0x0000000210087890 */ /* 0x000fe4000fffe03f */
[----:B------:R-:W-:Y:S01]  /*13a0*/  UIADD3 UR10, UR20, 0x2, URZ ;  /* 0x00000002140a7890 */ /* 0x000fe2000fffe03f */
[----:B------:R-:W-:Y:S01]  /*13b0*/  UMOV UR9, 0x40000040 ;  /* 0x4000004000097882 */ /* 0x000fe20000000000 */
[----:B------:R-:W-:Y:S01]  /*13c0*/  UMOV UR11, 0x40000040 ;  /* 0x40000040000b7882 */ /* 0x000fe20000000000 */
[----:B------:R-:W-:Y:S01]  /*13d0*/  UIADD3 UR16, UR16, 0x6, URZ ;  /* 0x0000000610107890 */ /* 0x000fe2000fffe03f */
[----:B------:R-:W-:-:S02]  /*13e0*/  WARPGROUP.DEPBAR.LE gsb0, 0x0 ;  /* 0x00008000000079c5 */ /* 0x000fc40000010000 */
[----:B------:R-:W-:-:S06]  /*13f0*/  WARPGROUP.ARRIVE ;  /* 0x00000000000079c5 */ /* 0x000fcc0000000000 */
[----:B------:R-:W-:Y:S03]  /*1400*/  HGMMA.64x128x16.F32 R24, gdesc[UR8], R24, gsb0 ;  /* 0x01e00000081879f0 */ /* 0x000fe60008000818 */
[----:B------:R-:W-:Y:S02]  /*1410*/  WARPGROUP.DEPBAR.LE gsb0, 0x0 ;  /* 0x00008000000079c5 */ /* 0x000fe40000010000 */
[----:B------:R-:W-:-:S07]  /*1420*/  WARPGROUP.ARRIVE ;  /* 0x00000000000079c5 */ /* 0x000fce0000000000 */
[----:B------:R-:W-:Y:S03]  /*1430*/  HGMMA.64x128x16.F32 R24, gdesc[UR12], R24, gsb0 ;  /* 0x01e000000c1879f0 */ /* 0x000fe60008000818 */
[----:B------:R-:W-:Y:S02]  /*1440*/  WARPGROUP.DEPBAR.LE gsb0, 0x0 ;  /* 0x00008000000079c5 */ /* 0x000fe40000010000 */
[----:B------:R-:W-:-:S07]  /*1450*/  WARPGROUP.ARRIVE ;  /* 0x00000000000079c5 */ /* 0x000fce0000000000 */
[----:B------:R-:W-:Y:S03]  /*1460*/  HGMMA.64x128x16.F32 R24, gdesc[UR16], R24, gsb0 ;  /* 0x01e00000101879f0 */ /* 0x000fe60008000818 */
[----:B------:R-:W-:Y:S02]  /*1470*/  WARPGROUP.DEPBAR.LE gsb0, 0x0 ;  /* 0x00008000000079c5 */ /* 0x000fe40000010000 */
[----:B0-----:R-:W-:Y:S05]  /*1480*/  @!P0 BRA `(.L_x_17) ;  /* 0x0000000000048947 */ /* 0x001fea0003800000 */
[----:B------:R-:W-:Y:S01]  /*1490*/  BPT.TRAP 0x1 ;  /* 0x000000040000795c */ /* 0x000fe20000300000 */
.L_x_17:
[----:B------:R-:W-:Y:S01]  /*14a0*/  LOP3.LUT R18, R18, 0xffffff80, RZ, 0xc0, !PT ;  /* 0xffffff8012127812 */ /* 0x000fe200078ec0ff */
[----:B------:R-:W-:Y:S01]  /*14b0*/  ULDC UR4, c[0x0][0x9d8] ;  /* 0x0002760000047ab9 */ /* 0x000fe20000000800 */
[----:B------:R-:W-:Y:S01]  /*14c0*/  ULDC UR5, c[0x0][0x988] ;  /* 0x0002620000057ab9 */ /* 0x000fe20000000800 */
[----:B------:R-:W-:Y:S01]  /*14d0*/  FMUL.FTZ R19, R40, UR4 ;  /* 0x0000000428137c20 */ /* 0x000fe20008410000 */
[----:B------:R-:W-:Y:S01]  /*14e0*/  FMUL.FTZ R40, R59, UR4 ;  /* 0x000000043b287c20 */ /* 0x000fe20008410000 */
[----:B------:R-:W-:Y:S02]  /*14f0*/  IMAD.IADD R18, R17, 0x1, -R18 ;  /* 0x0000000111127824 */ /* 0x000fe400078e0a12 */
[----:B------:R-:W-:Y:S01]  /*1500*/  FMUL.FTZ R7, R26, UR4 ;  /* 0x000000041a077c20 */ /* 0x000fe20008410000 */
[----:B------:R-:W-:Y:S01]  /*1510*/  FMUL.FTZ R9, R27, UR4 ;  /* 0x000000041b097c20 */ /* 0x000fe20008410000 */
[----:B------:R-:W-:Y:S01]  /*1520*/  FMUL.FTZ R13, R30, UR4 ;  /* 0x000000041e0d7c20 */ /* 0x000fe20008410000 */
[----:B------:R-:W-:Y:S01]  /*1530*/  FMUL.FTZ R15, R31, UR4 ;  /* 0x000000041f0f7c20 */ /* 0x000fe20008410000 */
[----:B------:R-:W-:Y:S01]  /*1540*/  SHF.R.S32.HI R59, RZ, 0x1f, R18 ;  /* 0x0000001fff3b7819 */ /* 0x000fe20000011412 */
[----:B------:R-:W-:Y:S01]  /*1550*/  FMUL.FTZ R4, R24, UR4 ;  /* 0x0000000418047c20 */ /* 0x000fe20008410000 */
[----:B------:R-:W0:Y:S01]  /*1560*/  MUFU.TANH R7, R7 ;  /* 0x0000000700077308 */ /* 0x000e220000002400 */
[----:B------:R-:W-:Y:S01]  /*1570*/  FMUL.FTZ R24, R34, UR4 ;  /* 0x0000000422187c20 */ /* 0x000fe20008410000 */
[----:B------:R-:W-:Y:S01]  /*1580*/  LEA.HI R59, R59, R18, RZ, 0x2 ;  /* 0x000000123b3b7211 */ /* 0x000fe200078f10ff */
[----:B------:R-:W-:Y:S01]  /*1590*/  FMUL.FTZ R5, R25, UR4 ;  /* 0x0000000419057c20 */ /* 0x000fe20008410000 */
[----:B------:R-:W-:Y:S01]  /*15a0*/  FMUL.FTZ R25, R35, UR4 ;  /* 0x0000000423197c20 */ /* 0x000fe20008410000 */
[----:B------:R-:W-:Y:S01]  /*15b0*/  FMUL.FTZ R8, R29, UR4 ;  /* 0x000000041d087c20 */ /* 0x000fe20008410000 */
[----:B------:R-:W-:Y:S01]  /*15c0*/  LOP3.LUT R59, R59, 0x7ffffffc, RZ, 0xc0, !PT ;  /* 0x7ffffffc3b3b7812 */ /* 0x000fe200078ec0ff */
[----:B------:R-:W-:Y:S01]  /*15d0*/  FMUL.FTZ R29, R38, UR4 ;  /* 0x00000004261d7c20 */ /* 0x000fe20008410000 */
[----:B------:R-:W1:Y:S01]  /*15e0*/  MUFU.TANH R9, R9 ;  /* 0x0000000900097308 */ /* 0x000e620000002400 */
[----:B------:R-:W-:Y:S01]  /*15f0*/  FMUL.FTZ R27, R49, UR4 ;  /* 0x00000004311b7c20 */ /* 0x000fe20008410000 */
[----:B------:R-:W-:Y:S01]  /*1600*/  FMUL.FTZ R49, R62, UR4 ;  /* 0x000000043e317c20 */ /* 0x000fe20008410000 */
[----:B------:R-:W-:Y:S01]  /*1610*/  IMAD.IADD R59, R18, 0x1, -R59 ;  /* 0x00000001123b7824 */ /* 0x000fe200078e0a3b */
[----:B------:R-:W-:Y:S01]  /*1620*/  MOV R18, 0xfffffffe ;  /* 0xfffffffe00127802 */ /* 0x000fe20000000f00 */
[----:B------:R-:W-:Y:S01]  /*1630*/  FMUL.FTZ R6, R28, UR4 ;  /* 0x000000041c067c20 */ /* 0x000fe20008410000 */
[----:B------:R-:W-:Y:S01]  /*1640*/  FMUL.FTZ R11, R37, UR4 ;  /* 0x00000004250b7c20 */ /* 0x000fe20008410000 */
[----:B------:R-:W-:Y:S01]  /*1650*/  FMUL.FTZ R28, R39, UR4 ;  /* 0x00000004271c7c20 */ /* 0x000fe20008410000 */
[----:B------:R-:W2:Y:S01]  /*1660*/  MUFU.TANH R13, R13 ;  /* 0x0000000d000d7308 */ /* 0x000ea20000002400 */
[----:B------:R-:W-:-:S02]  /*1670*/  IMAD R59, R59, R18, 0x80 ;  /* 0x000000803b3b7424 */ /* 0x000fc400078e0212 */
[----:B------:R-:W-:Y:S01]  /*1680*/  FMUL.FTZ R37, R50, UR4 ;  /* 0x0000000432257c20 */ /* 0x000fe20008410000 */
[----:B------:R-:W-:Y:S02]  /*1690*/  IMAD.U32 R18, RZ, RZ, UR43 ;  /* 0x0000002bff127e24 */ /* 0x000fe4000f8e00ff */
[----:B------:R-:W-:Y:S01]  /*16a0*/  FMUL.FTZ R50, R64, UR4 ;  /* 0x0000000440327c20 */ /* 0x000fe20008410000 */
[----:B------:R-:W-:Y:S02]  /*16b0*/  VIADD R59, R59, UR42 ;  /* 0x0000002a3b3b7c36 */ /* 0x000fe40008000000 */
[----:B------:R-:W-:Y:S01]  /*16c0*/  FMUL.FTZ R12, R33, UR4 ;  /* 0x00000004210c7c20 */ /* 0x000fe20008410000 */
[----:B------:R-:W-:Y:S01]  /*16d0*/  FMUL.FTZ R33, R42, UR4 ;  /* 0x000000042a217c20 */ /* 0x000fe20008410000 */
[----:B------:R-:W3:Y:S01]  /*16e0*/  MUFU.TANH R15, R15 ;  /* 0x0000000f000f7308 */ /* 0x000ee20000002400 */
[----:B------:R-:W-:Y:S02]  /*16f0*/  IMAD R59, R18, -0x80, R59 ;  /* 0xffffff80123b7824 */ /* 0x000fe400078e023b */
[----:B------:R-:W-:Y:S01]  /*1700*/  FMUL.FTZ R39, R54, UR4 ;  /* 0x0000000436277c20 */ /* 0x000fe20008410000 */
[----:B------:R-:W-:Y:S01]  /*1710*/  FMUL.FTZ R54, R68, UR4 ;  /* 0x0000000444367c20 */ /* 0x000fe20008410000 */
[----:B------:R-:W-:Y:S01]  /*1720*/  FMUL.FTZ R10, R32, UR4 ;  /* 0x00000004200a7c20 */ /* 0x000fe20008410000 */
[----:B------:R-:W-:Y:S01]  /*1730*/  FMUL.FTZ R30, R43, UR4 ;  /* 0x000000042b1e7c20 */ /* 0x000fe20008410000 */
[----:B------:R-:W-:Y:S01]  /*1740*/  ISETP.GT.AND P2, PT, R59, RZ, PT ;  /* 0x000000ff3b00720c */ /* 0x000fe20003f44270 */
[----:B------:R-:W-:Y:S01]  /*1750*/  FMUL.FTZ R31, R53, UR4 ;  /* 0x00000004351f7c20 */ /* 0x000fe20008410000 */
[----:B------:R-:W4:Y:S01]  /*1760*/  MUFU.TANH R24, R24 ;  /* 0x0000001800187308 */ /* 0x000f220000002400 */
[C---:B------:R-:W-:Y:S01]  /*1770*/  ISETP.GT.AND P1, PT, R59.reuse, 0x1, PT ;  /* 0x000000013b00780c */ /* 0x040fe20003f24270 */
[----:B------:R-:W-:Y:S01]  /*1780*/  FMUL.FTZ R53, R66, UR4 ;  /* 0x0000000442357c20 */ /* 0x000fe20008410000 */
[----:B------:R-:W-:Y:S01]  /*1790*/  ISETP.GT.AND P6, PT, R59, 0x8, PT ;  /* 0x000000083b00780c */ /* 0x000fe20003fc4270 */
[----:B------:R-:W-:Y:S01]  /*17a0*/  FMUL.FTZ R35, R46, UR4 ;  /* 0x000000042e237c20 */ /* 0x000fe20008410000 */
[----:B0-----:R-:W-:Y:S01]  /*17b0*/  FSEL R62, R7, -INF , P2 ;  /* 0xff800000073e7808 */ /* 0x001fe20001000000 */
[----:B------:R-:W-:Y:S01]  /*17c0*/  FMUL.FTZ R43, R58, UR4 ;  /* 0x000000043a2b7c20 */ /* 0x000fe20008410000 */
[----:B-1----:R-:W-:Y:S01]  /*17d0*/  FSEL R9, R9, -INF , P1 ;  /* 0xff80000009097808 */ /* 0x002fe20000800000 */
[----:B------:R-:W0:Y:S01]  /*17e0*/  MUFU.TANH R4, R4 ;  /* 0x0000000400047308 */ /* 0x000e220000002400 */
[----:B------:R-:W-:Y:S01]  /*17f0*/  ISETP.GT.AND P5, PT, R59, 0x9, PT ;  /* 0x000000093b00780c */ /* 0x000fe20003fa4270 */
[----:B------:R-:W-:Y:S01]  /*1800*/  FMUL.FTZ R58, R72, UR4 ;  /* 0x00000004483a7c20 */ /* 0x000fe20008410000 */
[----:B--2---:R-:W-:Y:S01]  /*1810*/  FSEL R64, R13, -INF , P6 ;  /* 0xff8000000d407808 */ /* 0x004fe20003000000 */
[----:B------:R-:W-:Y:S01]  /*1820*/  FMUL.FTZ R14, R36, UR4 ;  /* 0x00000004240e7c20 */ /* 0x000fe20008410000 */
[----:B------:R-:W-:Y:S01]  /*1830*/  FMNMX.FTZ R7, R62, R9, !PT ;  /* 0x000000093e077209 */ /* 0x000fe20007810000 */
[----:B------:R-:W-:Y:S01]  /*1840*/  FMUL.FTZ R34, R47, UR4 ;  /* 0x000000042f227c20 */ /* 0x000fe20008410000 */
[----:B------:R-:W-:Y:S01]  /*1850*/  ISETP.GT.AND P4, PT, R59, 0x10, PT ;  /* 0x000000103b00780c */ /* 0x000fe20003f84270 */
[----:B------:R-:W1:Y:S01]  /*1860*/  MUFU.TANH R25, R25 ;  /* 0x0000001900197308 */ /* 0x000e620000002400 */
[----:B---3--:R-:W-:Y:S01]  /*1870*/  FSEL R68, R15, -INF , P5 ;  /* 0xff8000000f447808 */ /* 0x008fe20002800000 */
[----:B------:R-:W-:Y:S01]  /*1880*/  FMUL.FTZ R74, R74, UR4 ;  /* 0x000000044a4a7c20 */ /* 0x000fe20008410000 */
[----:B------:R-:W-:Y:S01]  /*1890*/  FMNMX.FTZ R7, R64, R7, !PT ;  /* 0x0000000740077209 */ /* 0x000fe20007810000 */
[----:B------:R-:W-:Y:S01]  /*18a0*/  FMUL.FTZ R122, R82, UR4 ;  /* 0x00000004527a7c20 */ /* 0x000fe20008410000 */
[----:B------:R-:W-:Y:S01]  /*18b0*/  ISETP.GT.AND P3, PT, R59, 0x11, PT ;  /* 0x000000113b00780c */ /* 0x000fe20003f64270 */
[----:B------:R-:W-:Y:S01]  /*18c0*/  FMUL.FTZ R36, R51, UR4 ;  /* 0x0000000433247c20 */ /* 0x000fe20008410000 */
[----:B----4-:R-:W-:Y:S01]  /*18d0*/  FSEL R66, R24, -INF , P4 ;  /* 0xff80000018427808 */ /* 0x010fe20002000000 */
[----:B------:R-:W2:Y:S01]  /*18e0*/  MUFU.TANH R5, R5 ;  /* 0x0000000500057308 */ /* 0x000ea20000002400 */
[----:B------:R-:W-:Y:S01]  /*18f0*/  FMNMX.FTZ R7, R68, R7, !PT ;  /* 0x0000000744077209 */ /* 0x000fe20007810000 */
[----:B------:R-:W-:Y:S01]  /*1900*/  FMUL.FTZ R118, R78, UR4 ;  /* 0x000000044e767c20 */ /* 0x000fe20008410000 */
[----:B0-----:R-:W-:Y:S01]  /*1910*/  FSEL R4, R4, -INF , P2 ;  /* 0xff80000004047808 */ /* 0x001fe20001000000 */
[----:B------:R-:W-:Y:S01]  /*1920*/  FMUL.FTZ R20, R41, UR4 ;  /* 0x0000000429147c20 */ /* 0x000fe20008410000 */
[----:B------:R-:W-:Y:S01]  /*1930*/  ISETP.GT.AND P2, PT, R59, 0x18, PT ;  /* 0x000000183b00780c */ /* 0x000fe20003f44270 */
[----:B------:R-:W-:Y:S01]  /*1940*/  FMUL.FTZ R42, R56, UR4 ;  /* 0x00000004382a7c20 */ /* 0x000fe20008410000 */
[----:B------:R-:W-:Y:S01]  /*1950*/  FMNMX.FTZ R7, R66, R7, !PT ;  /* 0x0000000742077209 */ /* 0x000fe20007810000 */
[----:B------:R-:W0:Y:S01]  /*1960*/  MUFU.TANH R29, R29 ;  /* 0x0000001d001d7308 */ /* 0x000e220000002400 */
[----:B-1----:R-:W-:Y:S01]  /*1970*/  FSEL R72, R25, -INF , P3 ;  /* 0xff80000019487808 */ /* 0x002fe20001800000 */
[----:B------:R-:W-:Y:S01]  /*1980*/  FMUL.FTZ R56, R70, UR4 ;  /* 0x0000000446387c20 */ /* 0x000fe20008410000 */
[----:B------:R-:W-:Y:S01]  /*1990*/  FMUL.FTZ R86, R86, UR4 ;  /* 0x0000000456567c20 */ /* 0x000fe20008410000 */
[----:B------:R-:W-:Y:S01]  /*19a0*/  FMUL.FTZ R23, R44, UR4 ;  /* 0x000000042c177c20 */ /* 0x000fe20008410000 */
[----:B------:R-:W-:Y:S01]  /*19b0*/  FMNMX.FTZ R7, R72, R7, !PT ;  /* 0x0000000748077209 */ /* 0x000fe20007810000 */
[----:B------:R-:W-:Y:S01]  /*19c0*/  FMUL.FTZ R38, R55, UR4 ;  /* 0x0000000437267c20 */ /* 0x000fe20008410000 */
[----:B------:R-:W-:Y:S01]  /*19d0*/  FMUL.FTZ R21, R45, UR4 ;  /* 0x000000042d157c20 */ /* 0x000fe20008410000 */
[----:B------:R-:W1:Y:S01]  /*19e0*/  MUFU.TANH R6, R6 ;  /* 0x0000000600067308 */ /* 0x000e620000002400 */
[----:B--2---:R-:W-:Y:S01]  /*19f0*/  FSEL R5, R5, -INF , P1 ;  /* 0xff80000005057808 */ /* 0x004fe20000800000 */
[----:B------:R-:W-:Y:S01]  /*1a00*/  FMUL.FTZ R26, R48, UR4 ;  /* 0x00000004301a7c20 */ /* 0x000fe20008410000 */
[----:B------:R-:W-:Y:S01]  /*1a10*/  ISETP.GT.AND P1, PT, R59, 0x19, PT ;  /* 0x000000193b00780c */ /* 0x000fe20003f24270 */
[----:B------:R-:W-:Y:S01]  /*1a20*/  FMUL.FTZ R32, R52, UR4 ;  /* 0x0000000434207c20 */ /* 0x000fe20008410000 */
[----:B------:R-:W-:Y:S01]  /*1a30*/  FMUL.FTZ R47, R63, UR4 ;  /* 0x000000043f2f7c20 */ /* 0x000fe20008410000 */
[----:B------:R-:W-:Y:S01]  /*1a40*/  FMUL.FTZ R51, R67, UR4 ;  /* 0x0000000443337c20 */ /* 0x000fe20008410000 */
[----:B------:R-:W-:Y:S01]  /*1a50*/  FMUL.FTZ R44, R57, UR4 ;  /* 0x00000004392c7c20 */ /* 0x000fe20008410000 */
[----:B------:R-:W-:Y:S01]  /*1a60*/  MUFU.TANH R28, R28 ;  /* 0x0000001c001c7308 */ /* 0x000fe20000002400 */
[----:B0-----:R-:W-:Y:S01]  /*1a70*/  FSEL R82, R29, -INF , P2 ;  /* 0xff8000001d527808 */ /* 0x001fe20001000000 */
[----:B------:R-:W-:Y:S01]  /*1a80*/  FMUL.FTZ R46, R60, UR4 ;  /* 0x000000043c2e7c20 */ /* 0x000fe20008410000 */
[----:B------:R-:W-:Y:S01]  /*1a90*/  FMUL.FTZ R55, R71, UR4 ;  /* 0x0000000447377c20 */ /* 0x000fe20008410000 */
[----:B------:R-:W-:Y:S01]  /*1aa0*/  FMUL.FTZ R48, R61, UR4 ;  /* 0x000000043d307c20 */ /* 0x000fe20008410000 */
[----:B------:R-:W-:Y:S01]  /*1ab0*/  FMNMX.FTZ R7, R82, R7, !PT ;  /* 0x0000000752077209 */ /* 0x000fe20007810000 */
[----:B------:R-:W-:Y:S01]  /*1ac0*/  FMUL.FTZ R57, R75, UR4 ;  /* 0x000000044b397c20 */ /* 0x000fe20008410000 */
[----:B------:R-:W-:Y:S01]  /*1ad0*/  FMUL.FTZ R52, R65, UR4 ;  /* 0x0000000441347c20 */ /* 0x000fe20008410000 */
[----:B------:R-:W0:Y:S01]  /*1ae0*/  MUFU.TANH R8, R8 ;  /* 0x0000000800087308 */ /* 0x000e220000002400 */
[----:B-1----:R-:W-:Y:S01]  /*1af0*/  FSEL R6, R6, -INF , P6 ;  /* 0xff80000006067808 */ /* 0x002fe20003000000 */
[----:B------:R-:W-:Y:S01]  /*1b00*/  FMUL.FTZ R120, R79, UR4 ;  /* 0x000000044f787c20 */ /* 0x000fe20008410000 */
[----:B------:R-:W-:Y:S01]  /*1b10*/  ISETP.GT.AND P6, PT, R59, 0x20, PT ;  /* 0x000000203b00780c */ /* 0x000fe20003fc4270 */
[----:B------:R-:W-:Y:S01]  /*1b20*/  FMUL.FTZ R41, R69, UR4 ;  /* 0x0000000445297c20 */ /* 0x000fe20008410000 */
[----:B------:R-:W-:Y:S01]  /*1b30*/  FMUL.FTZ R83, R83, UR4 ;  /* 0x0000000453537c20 */ /* 0x000fe20008410000 */
[----:B------:R-:W-:Y:S01]  /*1b40*/  FMUL.FTZ R45, R73, UR4 ;  /* 0x00000004492d7c20 */ /* 0x000fe20008410000 */
[----:B------:R-:W-:Y:S01]  /*1b50*/  FMUL.FTZ R87, R87, UR4 ;  /* 0x0000000457577c20 */ /* 0x000fe20008410000 */
[----:B------:R-:W1:Y:S01]  /*1b60*/  MUFU.TANH R33, R33 ;  /* 0x0000002100217308 */ /* 0x000e620000002400 */
[----:B------:R-:W-:Y:S01]  /*1b70*/  P2R R88, PR, RZ, 0x1 ;  /* 0x00000001ff587803 */ /* 0x000fe20000000000 */
[----:B------:R-:W-:Y:S01]  /*1b80*/  FMUL.FTZ R76, R76, UR4 ;  /* 0x000000044c4c7c20 */ /* 0x000fe20008410000 */
[----:B------:R-:W-:Y:S01]  /*1b90*/  FMUL.FTZ R77, R77, UR4 ;  /* 0x000000044d4d7c20 */ /* 0x000fe20008410000 */
[----:B------:R-:W-:Y:S01]  /*1ba0*/  FMUL.FTZ R80, R80, UR4 ;  /* 0x0000000450507c20 */ /* 0x000fe20008410000 */
[----:B------:R-:W-:Y:S01]  /*1bb0*/  FMUL.FTZ R81, R81, UR4 ;  /* 0x0000000451517c20 */ /* 0x000fe20008410000 */
[----:B------:R-:W-:Y:S01]  /*1bc0*/  FMUL.FTZ R84, R84, UR4 ;  /* 0x0000000454547c20 */ /* 0x000fe20008410000 */
[----:B------:R-:W-:Y:S01]  /*1bd0*/  FMUL.FTZ R85, R85, UR4 ;  /* 0x0000000455557c20 */ /* 0x000fe20008410000 */
[----:B------:R-:W2:Y:S01]  /*1be0*/  MUFU.TANH R10, R10 ;  /* 0x0000000a000a7308 */ /* 0x000ea20000002400 */
[----:B0-----:R-:W-:Y:S01]  /*1bf0*/  FSEL R8, R8, -INF , P5 ;  /* 0xff80000008087808 */ /* 0x001fe20002800000 */
[----:B------:R-:W-:Y:S01]  /*1c00*/  UIADD3 UR21, UR43, -0x2, URZ ;  /* 0xfffffffe2b157890 */ /* 0x000fe2000fffe03f */
[----:B------:R-:W-:Y:S01]  /*1c10*/  ISETP.GT.AND P5, PT, R59, 0x21, PT ;  /* 0x000000213b00780c */ /* 0x000fe20003fa4270 */
[----:B------:R-:W-:Y:S01]  /*1c20*/  UIADD3 UR4, UR40, 0x16840, URZ ;  /* 0x0001684028047890 */ /* 0x000fe2000fffe03f */
[--C-:B------:R-:W-:Y:S01]  /*1c30*/  IMAD.MOV.U32 R117, RZ, RZ, R119.reuse ;  /* 0x000000ffff757224 */ /* 0x100fe200078e0077 */
[----:B------:R-:W-:Y:S01]  /*1c40*/  UISETP.GE.AND UP0, UPT, UR21, UR37, UPT ;  /* 0x000000251500728c */ /* 0x000fe2000bf06270 */
[--C-:B------:R-:W-:Y:S01]  /*1c50*/  IMAD.MOV.U32 R115, RZ, RZ, R119.reuse ;  /* 0x000000ffff737224 */ /* 0x100fe200078e0077 */
[----:B------:R-:W0:Y:S01]  /*1c60*/  MUFU.TANH R30, R30 ;  /* 0x0000001e001e7308 */ /* 0x000e220000002400 */
[----:B-1----:R-:W-:Y:S01]  /*1c70*/  FSEL R78, R33, -INF , P6 ;  /* 0xff800000214e7808 */ /* 0x002fe20003000000 */
[----:B------:R-:W-:Y:S01]  /*1c80*/  UPRMT UR4, UR7, 0x654, UR4 ;  /* 0x0000065407047896 */ /* 0x000fe20008000004 */
[----:B------:R-:W-:-:S02]  /*1c90*/  IMAD.MOV.U32 R113, RZ, RZ, R119 ;  /* 0x000000ffff717224 */ /* 0x000fc400078e0077 */
[--C-:B------:R-:W-:Y:S02]  /*1ca0*/  IMAD.MOV.U32 R111, RZ, RZ, R119.reuse ;  /* 0x000000ffff6f7224 */ /* 0x100fe400078e0077 */
[--C-:B------:R-:W-:Y:S01]  /*1cb0*/  IMAD.MOV.U32 R109, RZ, RZ, R119.reuse ;  /* 0x000000ffff6d7224 */ /* 0x100fe200078e0077 */
[----:B------:R-:W1:Y:S01]  /*1cc0*/  MUFU.TANH R12, R12 ;  /* 0x0000000c000c7308 */ /* 0x000e620000002400 */
[----:B--2---:R-:W-:Y:S01]  /*1cd0*/  FSEL R10, R10, -INF , P4 ;  /* 0xff8000000a0a7808 */ /* 0x004fe20002000000 */
[--C-:B------:R-:W-:Y:S01]  /*1ce0*/  IMAD.MOV.U32 R107, RZ, RZ, R119.reuse ;  /* 0x000000ffff6b7224 */ /* 0x100fe200078e0077 */
[----:B------:R-:W-:Y:S01]  /*1cf0*/  ISETP.GT.AND P4, PT, R59, 0x28, PT ;  /* 0x000000283b00780c */ /* 0x000fe20003f84270 */
[----:B------:R-:W-:Y:S01]  /*1d00*/  SYNCS.ARRIVE.TRANS64.RED.A1T0 RZ, [UR4], RZ ;  /* 0x000000ffffff79a7 */ /* 0x000fe20008100404 */
[----:B------:R-:W-:Y:S01]  /*1d10*/  UMOV UR4, URZ ;  /* 0x0000003f00047c82 */ /* 0x000fe20008000000 */
[--C-:B------:R-:W-:Y:S02]  /*1d20*/  IMAD.MOV.U32 R105, RZ, RZ, R119.reuse ;  /* 0x000000ffff697224 */ /* 0x100fe400078e0077 */
[----:B------:R-:W-:Y:S01]  /*1d30*/  MUFU.TANH R35, R35 ;  /* 0x0000002300237308 */ /* 0x000fe20000002400 */
[----:B0-----:R-:W-:Y:S01]  /*1d40*/  FSEL R70, R30, -INF , P5 ;  /* 0xff8000001e467808 */ /* 0x001fe20002800000 */
[----:B------:R-:W-:-:S02]  /*1d50*/  IMAD.MOV.U32 R103, RZ, RZ, R119 ;  /* 0x000000ffff677224 */ /* 0x000fc400078e0077 */
[--C-:B------:R-:W-:Y:S02]  /*1d60*/  IMAD.MOV.U32 R101, RZ, RZ, R119.reuse ;  /* 0x000000ffff657224 */ /* 0x100fe400078e0077 */
[--C-:B------:R-:W-:Y:S02]  /*1d70*/  IMAD.MOV.U32 R99, RZ, RZ, R119.reuse ;  /* 0x000000ffff637224 */ /* 0x100fe400078e0077 */
[----:B------:R-:W0:Y:S01]  /*1d80*/  MUFU.TANH R14, R14 ;  /* 0x0000000e000e7308 */ /* 0x000e220000002400 */
[----:B-1----:R-:W-:Y:S01]  /*1d90*/  FSEL R12, R12, -INF , P3 ;  /* 0xff8000000c0c7808 */ /* 0x002fe20001800000 */
[--C-:B------:R-:W-:Y:S01]  /*1da0*/  IMAD.MOV.U32 R97, RZ, RZ, R119.reuse ;  /* 0x000000ffff617224 */ /* 0x100fe200078e0077 */
[----:B------:R-:W-:Y:S01]  /*1db0*/  ISETP.GT.AND P3, PT, R59, 0x29, PT ;  /* 0x000000293b00780c */ /* 0x000fe20003f64270 */
[--C-:B------:R-:W-:Y:S02]  /*1dc0*/  IMAD.MOV.U32 R95, RZ, RZ, R119.reuse ;  /* 0x000000ffff5f7224 */ /* 0x100fe400078e0077 */
[----:B------:R-:W-:-:S02]  /*1dd0*/  IMAD.MOV.U32 R93, RZ, RZ, R119 ;  /* 0x000000ffff5d7224 */ /* 0x000fc400078e0077 */
[----:B------:R-:W1:Y:S01]  /*1de0*/  MUFU.TANH R34, R34 ;  /* 0x0000002200227308 */ /* 0x000e620000002400 */
[--C-:B------:R-:W-:Y:S02]  /*1df0*/  IMAD.MOV.U32 R91, RZ, RZ, R119.reuse ;  /* 0x000000ffff5b7224 */ /* 0x100fe400078e0077 */
[----:B------:R-:W-:-:S05]  /*1e00*/  IMAD.MOV.U32 R89, RZ, RZ, R119 ;  /* 0x000000ffff597224 */ /* 0x000fca00078e0077 */
[----:B------:R2:W-:Y:S01]  /*1e10*/  MUFU.TANH R17, R74 ;  /* 0x0000004a00117308 */ /* 0x0005e20000002400 */
[----:B0-----:R-:W-:Y:S02]  /*1e20*/  FSEL R14, R14, -INF , P2 ;  /* 0xff8000000e0e7808 */ /* 0x001fe40001000000 */
[----:B------:R-:W-:-:S05]  /*1e30*/  ISETP.GT.AND P2, PT, R59, 0x30, PT ;  /* 0x000000303b00780c */ /* 0x000fca0003f44270 */
[----:B------:R-:W0:Y:S01]  /*1e40*/  MUFU.TANH R11, R11 ;  /* 0x0000000b000b7308 */ /* 0x000e220000002400 */
[----:B--2---:R-:W-:Y:S02]  /*1e50*/  FSEL R74, R28, -INF , P1 ;  /* 0xff8000001c4a7808 */ /* 0x004fe40000800000 */
[----:B-1----:R-:W-:Y:S02]  /*1e60*/  FSEL R90, R34, -INF , P3 ;  /* 0xff800000225a7808 */ /* 0x002fe40001800000 */
[----:B------:R-:W-:-:S03]  /*1e70*/  FMNMX.FTZ R7, R74, R7, !PT ;  /* 0x000000074a077209 */ /* 0x000fc60007810000 */
[----:B------:R-:W1:Y:S01]  /*1e80*/  MUFU.TANH R37, R37 ;  /* 0x0000002500257308 */ /* 0x000e620000002400 */
[----:B------:R-:W-:-:S04]  /*1e90*/  FMNMX.FTZ R7, R78, R7, !PT ;  /* 0x000000074e077209 */ /* 0x000fc80007810000 */
[----:B------:R-:W-:-:S03]  /*1ea0*/  FMNMX.FTZ R7, R70, R7, !PT ;  /* 0x0000000746077209 */ /* 0x000fc60007810000 */
[----:B------:R-:W2:Y:S01]  /*1eb0*/  MUFU.TANH R19, R19 ;  /* 0x0000001300137308 */ /* 0x000ea20000002400 */
[----:B0-----:R-:W-:Y:S02]  /*1ec0*/  FSEL R18, R11, -INF , P1 ;  /* 0xff8000000b127808 */ /* 0x001fe40000800000 */
[----:B------:R-:W-:-:S05]  /*1ed0*/  ISETP.GT.AND P1, PT, R59, 0x31, PT ;  /* 0x000000313b00780c */ /* 0x000fca0003f24270 */
[----:B------:R-:W0:Y:S01]  /*1ee0*/  MUFU.TANH R36, R36 ;  /* 0x0000002400247308 */ /* 0x000e220000002400 */
[----:B-1----:R-:W-:-:S07]  /*1ef0*/  FSEL R92, R37, -INF , P2 ;  /* 0xff800000255c7808 */ /* 0x002fce0001000000 */
[----:B------:R-:W1:Y:S01]  /*1f00*/  MUFU.TANH R20, R20 ;  /* 0x0000001400147308 */ /* 0x000e620000002400 */
[----:B--2---:R-:W-:Y:S02]  /*1f10*/  FSEL R28, R19, -INF , P6 ;  /* 0xff800000131c7808 */ /* 0x004fe40003000000 */
[----:B------:R-:W-:-:S05]  /*1f20*/  ISETP.GT.AND P6, PT, R59, 0x38, PT ;  /* 0x000000383b00780c */ /* 0x000fca0003fc4270 */
[----:B------:R-:W2:Y:S01]  /*1f30*/  MUFU.TANH R39, R39 ;  /* 0x0000002700277308 */ /* 0x000ea20000002400 */
[----:B0-----:R-:W-:-:S07]  /*1f40*/  FSEL R94, R36, -INF , P1 ;  /* 0xff800000245e7808 */ /* 0x001fce0000800000 */
[----:B------:R0:W-:Y:S01]  /*1f50*/  MUFU.TANH R126, R86 ;  /* 0x00000056007e7308 */ /* 0x0001e20000002400 */
[----:B-1----:R-:W-:Y:S02]  /*1f60*/  FSEL R20, R20, -INF , P5 ;  /* 0xff80000014147808 */ /* 0x002fe40002800000 */
[----:B------:R-:W-:-:S05]  /*1f70*/  ISETP.GT.AND P5, PT, R59, 0x39, PT ;  /* 0x000000393b00780c */ /* 0x000fca0003fa4270 */
[----:B------:R-:W1:Y:S01]  /*1f80*/  MUFU.TANH R23, R23 ;  /* 0x0000001700177308 */ /* 0x000e620000002400 */
[----:B0-----:R-:W-:Y:S02]  /*1f90*/  FSEL R86, R35, -INF , P4 ;  /* 0xff80000023567808 */ /* 0x001fe40002000000 */
[----:B--2---:R-:W-:Y:S02]  /*1fa0*/  FSEL R96, R39, -INF , P6 ;  /* 0xff80000027607808 */ /* 0x004fe40003000000 */
[----:B------:R-:W-:-:S03]  /*1fb0*/  FMNMX.FTZ R7, R86, R7, !PT ;  /* 0x0000000756077209 */ /* 0x000fc60007810000 */
[----:B------:R-:W0:Y:S01]  /*1fc0*/  MUFU.TANH R38, R38 ;  /* 0x0000002600267308 */ /* 0x000e220000002400 */
[----:B------:R-:W-:-:S04]  /*1fd0*/  FMNMX.FTZ R7, R90, R7, !PT ;  /* 0x000000075a077209 */ /* 0x000fc80007810000 */
[----:B------:R-:W-:-:S03]  /*1fe0*/  FMNMX.FTZ R7, R92, R7, !PT ;  /* 0x000000075c077209 */ /* 0x000fc60007810000 */
[----:B------:R-:W2:Y:S01]  /*1ff0*/  MUFU.TANH R21, R21 ;  /* 0x0000001500157308 */ /* 0x000ea20000002400 */
[----:B------:R-:W-:Y:S02]  /*2000*/  FMNMX.FTZ R7, R94, R7, !PT ;  /* 0x000000075e077209 */ /* 0x000fe40007810000 */
[----:B-1----:R-:W-:Y:S02]  /*2010*/  FSEL R30, R23, -INF , P4 ;  /* 0xff800000171e7808 */ /* 0x002fe40002000000 */
[----:B------:R-:W-:Y:S02]  /*2020*/  ISETP.GT.AND P4, PT, R59, 0x40, PT ;  /* 0x000000403b00780c */ /* 0x000fe40003f84270 */
[----:B------:R-:W-:Y:S01]  /*2030*/  FMNMX.FTZ R7, R96, R7, !PT ;  /* 0x0000000760077209 */ /* 0x000fe20007810000 */
[----:B------:R-:W1:Y:S01]  /*2040*/  MUFU.TANH R43, R43 ;  /* 0x0000002b002b7308 */ /* 0x000e620000002400 */
[----:B0-----:R-:W-:-:S04]  /*2050*/  FSEL R102, R38, -INF , P5 ;  /* 0xff80000026667808 */ /* 0x001fc80002800000 */
[----:B------:R-:W-:-:S03]  /*2060*/  FMNMX.FTZ R7, R102, R7, !PT ;  /* 0x0000000766077209 */ /* 0x000fc60007810000 */
[----:B------:R-:W0:Y:S01]  /*2070*/  MUFU.TANH R26, R26 ;  /* 0x0000001a001a7308 */ /* 0x000e220000002400 */
[----:B--2---:R-:W-:Y:S01]  /*2080*/  FSEL R34, R21, -INF , P3 ;  /* 0xff80000015227808 */ /* 0x004fe20001800000 */
[----:B------:R-:W-:Y:S01]  /*2090*/  IMAD.U32 R21, RZ, RZ, UR5 ;  /* 0x00000005ff157e24 */ /* 0x000fe2000f8e00ff */
[----:B------:R-:W-:-:S05]  /*20a0*/  ISETP.GT.AND P3, PT, R59, 0x41, PT ;  /* 0x000000413b00780c */ /* 0x000fca0003f64270 */
[----:B------:R-:W2:Y:S01]  /*20b0*/  MUFU.TANH R40, R40 ;  /* 0x0000002800287308 */ /* 0x000ea20000002400 */
[----:B-1----:R-:W-:-:S04]  /*20c0*/  FSEL R100, R43, -INF , P4 ;  /* 0xff8000002b647808 */ /* 0x002fc80002000000 */
[----:B------:R-:W-:-:S03]  /*20d0*/  FMNMX.FTZ R7, R100, R7, !PT ;  /* 0x0000000764077209 */ /* 0x000fc60007810000 */
[----:B------:R-:W1:Y:S01]  /*20e0*/  MUFU.TANH R27, R27 ;  /* 0x0000001b001b7308 */ /* 0x000e620000002400 */
[----:B0-----:R-:W-:Y:S02]  /*20f0*/  FSEL R26, R26, -INF , P2 ;  /* 0xff8000001a1a7808 */ /* 0x001fe40001000000 */
[----:B------:R-:W-:-:S05]  /*2100*/  ISETP.GT.AND P2, PT, R59, 0x48, PT ;  /* 0x000000483b00780c */ /* 0x000fca0003f44270 */
[----:B------:R-:W0:Y:S01]  /*2110*/  MUFU.TANH R49, R49 ;  /* 0x0000003100317308 */ /* 0x000e220000002400 */
[----:B--2---:R-:W-:-:S04]  /*2120*/  FSEL R98, R40, -INF , P3 ;  /* 0xff80000028627808 */ /* 0x004fc80001800000 */
[----:B------:R-:W-:-:S03]  /*2130*/  FMNMX.FTZ R7, R98, R7, !PT ;  /* 0x0000000762077209 */ /* 0x000fc60007810000 */
[----:B------:R-:W2:Y:S01]  /*2140*/  MUFU.TANH R32, R32 ;  /* 0x0000002000207308 */ /* 0x000ea20000002400 */
[----:B-1----:R-:W-:Y:S02]  /*2150*/  FSEL R36, R27, -INF , P1 ;  /* 0xff8000001b247808 */ /* 0x002fe40000800000 */
[----:B------:R-:W-:-:S05]  /*2160*/  ISETP.GT.AND P1, PT, R59, 0x49, PT ;  /* 0x000000493b00780c */ /* 0x000fca0003f24270 */
[----:B------:R-:W1:Y:S01]  /*2170*/  MUFU.TANH R47, R47 ;  /* 0x0000002f002f7308 */ /* 0x000e620000002400 */
[----:B0-----:R-:W-:-:S04]  /*2180*/  FSEL R104, R49, -INF , P2 ;  /* 0xff80000031687808 */ /* 0x001fc80001000000 */
[----:B------:R-:W-:-:S03]  /*2190*/  FMNMX.FTZ R7, R104, R7, !PT ;  /* 0x0000000768077209 */ /* 0x000fc60007810000 */
[----:B------:R-:W0:Y:S01]  /*21a0*/  MUFU.TANH R31, R31 ;  /* 0x0000001f001f7308 */ /* 0x000e220000002400 */
[----:B--2---:R-:W-:Y:S02]  /*21b0*/  FSEL R38, R32, -INF , P6 ;  /* 0xff80000020267808 */ /* 0x004fe40003000000 */
        /* <DEDUP_REMOVED lines=24> */
[----:B------:R-:W-:-:S04]  /*2340*/  ISETP.GT.AND P2, PT, R59, 0x60, PT ;  /* 0x000000603b00780c */ /* 0x000fc80003f44270 */
[----:B------:R-:W-:Y:S01]  /*2350*/  FSEL R114, R17, -INF , P2 ;  /* 0xff80000011727808 */ /* 0x000fe20001000000 */
[----:B------:R-:W0:Y:S01]  /*2360*/  MUFU.TANH R50, R50 ;  /* 0x0000003200327308 */ /* 0x000e220000002400 */
[----:B--2---:R-:W-:-:S04]  /*2370*/  FSEL R112, R55, -INF , P3 ;  /* 0xff80000037707808 */ /* 0x004fc80001800000 */
[----:B------:R-:W-:-:S03]  /*2380*/  FMNMX.FTZ R7, R112, R7, !PT ;  /* 0x0000000770077209 */ /* 0x000fc60007810000 */
[----:B------:R-:W2:Y:S01]  /*2390*/  MUFU.TANH R57, R57 ;  /* 0x0000003900397308 */ /* 0x000ea20000002400 */
[----:B-1----:R-:W-:Y:S02]  /*23a0*/  FSEL R48, R48, -INF , P1 ;  /* 0xff80000030307808 */ /* 0x002fe40000800000 */
[----:B------:R-:W-:Y:S02]  /*23b0*/  ISETP.GT.AND P1, PT, R59, 0x61, PT ;  /* 0x000000613b00780c */ /* 0x000fe40003f24270 */
        /* <DEDUP_REMOVED lines=27> */
[----:B------:R-:W-:-:S04]  /*2570*/  ISETP.GT.AND P2, PT, R59, 0x78, PT ;  /* 0x000000783b00780c */ /* 0x000fc80003f44270 */
[----:B------:R-:W-:Y:S01]  /*2580*/  FSEL R126, R126, -INF , P2 ;  /* 0xff8000007e7e7808 */ /* 0x000fe20001000000 */
[----:B------:R-:W1:Y:S01]  /*2590*/  MUFU.TANH R87, R87 ;  /* 0x0000005700577308 */ /* 0x000e620000002400 */
[----:B0-----:R-:W-:-:S04]  /*25a0*/  FSEL R124, R83, -INF , P3 ;  /* 0xff800000537c7808 */ /* 0x001fc80001800000 */
[----:B------:R-:W-:-:S03]  /*25b0*/  FMNMX.FTZ R7, R124, R7, !PT ;  /* 0x000000077c077209 */ /* 0x000fc60007810000 */
[----:B------:R-:W0:Y:S01]  /*25c0*/  MUFU.TANH R76, R76 ;  /* 0x0000004c004c7308 */ /* 0x000e220000002400 */
[----:B--2---:R-:W-:Y:S02]  /*25d0*/  FSEL R60, R45, -INF , P1 ;  /* 0xff8000002d3c7808 */ /* 0x004fe40000800000 */
[----:B------:R-:W-:Y:S02]  /*25e0*/  ISETP.GT.AND P1, PT, R59, 0x79, PT ;  /* 0x000000793b00780c */ /* 0x000fe40003f24270 */
[----:B------:R-:W-:-:S03]  /*25f0*/  FMNMX.FTZ R7, R126, R7, !PT ;  /* 0x000000077e077209 */ /* 0x000fc60007810000 */
[----:B------:R-:W2:Y:S01]  /*2600*/  MUFU.TANH R77, R77 ;  /* 0x0000004d004d7308 */ /* 0x000ea20000002400 */
[----:B-1----:R-:W-:-:S04]  /*2610*/  FSEL R128, R87, -INF , P1 ;  /* 0xff80000057807808 */ /* 0x002fc80000800000 */
[----:B------:R-:W-:-:S03]  /*2620*/  FMNMX.FTZ R11, R128, R7, !PT ;  /* 0x00000007800b7209 */ /* 0x000fc60007810000 */
[----:B------:R-:W1:Y:S02]  /*2630*/  MUFU.TANH R80, R80 ;  /* 0x0000005000507308 */ /* 0x000e640000002400 */
[----:B------:R-:W3:Y:S06]  /*2640*/  SHFL.BFLY PT, R24, R11, 0x2, 0x1f ;  /* 0x0c401f000b187f89 */ /* 0x000eec00000e0000 */
[----:B------:R-:W4:Y:S08]  /*2650*/  MUFU.TANH R81, R81 ;  /* 0x0000005100517308 */ /* 0x000f300000002400 */
[----:B------:R-:W5:Y:S08]  /*2660*/  MUFU.TANH R84, R84 ;  /* 0x0000005400547308 */ /* 0x000f700000002400 */
[----:B------:R-:W5:Y:S01]  /*2670*/  MUFU.TANH R85, R85 ;  /* 0x0000005500557308 */ /* 0x000f620000002400 */
[----:B---3--:R-:W-:-:S05]  /*2680*/  FMNMX.FTZ R13, R11, R24, !PT ;  /* 0x000000180b0d7209 */ /* 0x008fca0007810000 */
[----:B------:R-:W3:Y:S02]  /*2690*/  SHFL.BFLY PT, R24, R13, 0x1, 0x1f ;  /* 0x0c201f000d187f89 */ /* 0x000ee400000e0000 */
[----:B---3--:R-:W-:-:S04]  /*26a0*/  FMNMX.FTZ R24, R13, R24, !PT ;  /* 0x000000180d187209 */ /* 0x008fc80007810000 */
[C---:B------:R-:W-:Y:S01]  /*26b0*/  FSETP.NEU.FTZ.AND P0, PT, R24.reuse, -INF , PT ;  /* 0xff8000001800780b */ /* 0x040fe20003f1d000 */
[----:B------:R-:W-:-:S05]  /*26c0*/  FMUL.FTZ R7, R24, R21 ;  /* 0x0000001518077220 */ /* 0x000fca0000410000 */
[----:B------:R-:W-:Y:S02]  /*26d0*/  FSEL R7, R7, RZ, P0 ;  /* 0x000000ff07077208 */ /* 0x000fe40000000000 */
[----:B------:R-:W-:-:S03]  /*26e0*/  ISETP.NE.AND P0, PT, R88, RZ, PT ;  /* 0x000000ff5800720c */ /* 0x000fc60003f05270 */
[-CC-:B------:R-:W-:Y:S01]  /*26f0*/  FFMA.FTZ R121, R62, R21.reuse, -R7.reuse ;  /* 0x000000153e797223 */ /* 0x180fe20000010807 */
[--C-:B------:R-:W-:Y:S01]  /*2700*/  FFMA.FTZ R62, R9, R21, -R7.reuse ;  /* 0x00000015093e7223 */ /* 0x100fe20000010807 */
[----:B------:R-:W-:Y:S01]  /*2710*/  FMNMX.FTZ R9, R4, R5, !PT ;  /* 0x0000000504097209 */ /* 0x000fe20007810000 */
[-CC-:B------:R-:W-:Y:S01]  /*2720*/  FFMA.FTZ R129, R78, R21.reuse, -R7.reuse ;  /* 0x000000154e817223 */ /* 0x180fe20000010807 */
[----:B0-----:R-:W-:Y:S01]  /*2730*/  FSEL R78, R76, -INF , P6 ;  /* 0xff8000004c4e7808 */ /* 0x001fe20003000000 */
[--C-:B------:R-:W-:Y:S01]  /*2740*/  FFMA.FTZ R125, R66, R21, -R7.reuse ;  /* 0x00000015427d7223 */ /* 0x100fe20000010807 */
[----:B------:R-:W-:Y:S01]  /*2750*/  FMNMX.FTZ R9, R6, R9, !PT ;  /* 0x0000000906097209 */ /* 0x000fe20007810000 */
[-CC-:B------:R-:W-:Y:S01]  /*2760*/  FFMA.FTZ R66, R72, R21.reuse, -R7.reuse ;  /* 0x0000001548427223 */ /* 0x180fe20000010807 */
[-CC-:B------:R-:W-:Y:S01]  /*2770*/  FFMA.FTZ R72, R90, R21.reuse, -R7.reuse ;  /* 0x000000155a487223 */ /* 0x180fe20000010807 */
[----:B--2---:R-:W-:Y:S01]  /*2780*/  FSEL R90, R77, -INF , P5 ;  /* 0xff8000004d5a7808 */ /* 0x004fe20002800000 */
[--C-:B------:R-:W-:Y:S01]  /*2790*/  FFMA.FTZ R133, R92, R21, -R7.reuse ;  /* 0x000000155c857223 */ /* 0x100fe20000010807 */
[----:B------:R-:W-:Y:S01]  /*27a0*/  FMNMX.FTZ R9, R8, R9, !PT ;  /* 0x0000000908097209 */ /* 0x000fe20007810000 */
[-CC-:B------:R-:W-:Y:S01]  /*27b0*/  FFMA.FTZ R123, R64, R21.reuse, -R7.reuse ;  /* 0x00000015407b7223 */ /* 0x180fe20000010807 */
[----:B-1----:R-:W-:Y:S01]  /*27c0*/  FSEL R92, R80, -INF , P4 ;  /* 0xff800000505c7808 */ /* 0x002fe20002000000 */
[--C-:B------:R-:W-:Y:S01]  /*27d0*/  FFMA.FTZ R64, R68, R21, -R7.reuse ;  /* 0x0000001544407223 */ /* 0x100fe20000010807 */
[----:B------:R-:W-:Y:S01]  /*27e0*/  FMNMX.FTZ R9, R10, R9, !PT ;  /* 0x000000090a097209 */ /* 0x000fe20007810000 */
[-CC-:B------:R-:W-:Y:S01]  /*27f0*/  FFMA.FTZ R68, R74, R21.reuse, -R7.reuse ;  /* 0x000000154a447223 */ /* 0x180fe20000010807 */
[-CC-:B------:R-:W-:Y:S01]  /*2800*/  FFMA.FTZ R74, R94, R21.reuse, -R7.reuse ;  /* 0x000000155e4a7223 */ /* 0x180fe20000010807 */
[----:B----4-:R-:W-:Y:S01]  /*2810*/  FSEL R94, R81, -INF , P3 ;  /* 0xff800000515e7808 */ /* 0x010fe20001800000 */
[--C-:B------:R-:W-:Y:S01]  /*2820*/  FFMA.FTZ R135, R96, R21, -R7.reuse ;  /* 0x0000001560877223 */ /* 0x100fe20000010807 */
[----:B------:R-:W-:Y:S01]  /*2830*/  FMNMX.FTZ R9, R12, R9, !PT ;  /* 0x000000090c097209 */ /* 0x000fe20007810000 */
[-CC-:B------:R-:W-:Y:S01]  /*2840*/  FFMA.FTZ R80, R98, R21.reuse, -R7.reuse ;  /* 0x0000001562507223 */ /* 0x180fe20000010807 */
[----:B-----5:R-:W-:Y:S01]  /*2850*/  FSEL R96, R84, -INF , P2 ;  /* 0xff80000054607808 */ /* 0x020fe20001000000 */
[--C-:B------:R-:W-:Y:S01]  /*2860*/  FFMA.FTZ R127, R82, R21, -R7.reuse ;  /* 0x00000015527f7223 */ /* 0x100fe20000010807 */
[----:B------:R-:W-:Y:S01]  /*2870*/  FMNMX.FTZ R9, R14, R9, !PT ;  /* 0x000000090e097209 */ /* 0x000fe20007810000 */
[--C-:B------:R-:W-:Y:S01]  /*2880*/  FFMA.FTZ R82, R32, R21, -R7.reuse ;  /* 0x0000001520527223 */ /* 0x100fe20000010807 */
[----:B------:R-:W-:Y:S01]  /*2890*/  FSEL R98, R85, -INF , P1 ;  /* 0xff80000055627808 */ /* 0x000fe20000800000 */
[----:B------:R-:W-:Y:S01]  /*28a0*/  MUFU.EX2 R121, R121 ;  /* 0x0000007900797308 */ /* 0x000fe20000000800 */
[----:B------:R-:W-:Y:S01]  /*28b0*/  FMNMX.FTZ R9, R18, R9, !PT ;  /* 0x0000000912097209 */ /* 0x000fe20007810000 */
[-CC-:B------:R-:W-:Y:S01]  /*28c0*/  FFMA.FTZ R131, R86, R21.reuse, -R7.reuse ;  /* 0x0000001556837223 */ /* 0x180fe20000010807 */
[-CC-:B------:R-:W-:Y:S01]  /*28d0*/  FFMA.FTZ R76, R102, R21.reuse, -R7.reuse ;  /* 0x00000015664c7223 */ /* 0x180fe20000010807 */
[--C-:B------:R-:W-:Y:S01]  /*28e0*/  FFMA.FTZ R137, R100, R21, -R7.reuse ;  /* 0x0000001564897223 */ /* 0x100fe20000010807 */
[----:B------:R-:W-:Y:S01]  /*28f0*/  FMNMX.FTZ R9, R28, R9, !PT ;  /* 0x000000091c097209 */ /* 0x000fe20007810000 */
[-CC-:B------:R-:W-:Y:S01]  /*2900*/  FFMA.FTZ R139, R104, R21.reuse, -R7.reuse ;  /* 0x00000015688b7223 */ /* 0x180fe20000010807 */
[--C-:B------:R-:W-:Y:S01]  /*2910*/  FFMA.FTZ R70, R70, R21, -R7.reuse ;  /* 0x0000001546467223 */ /* 0x100fe20000010807 */
[----:B------:R-:W0:Y:S01]  /*2920*/  MUFU.EX2 R62, R62 ;  /* 0x0000003e003e7308 */ /* 0x000e220000000800 */
[----:B------:R-:W-:Y:S01]  /*2930*/  FMNMX.FTZ R9, R20, R9, !PT ;  /* 0x0000000914097209 */ /* 0x000fe20007810000 */
[-CC-:B------:R-:W-:Y:S01]  /*2940*/  FFMA.FTZ R141, R106, R21.reuse, -R7.reuse ;  /* 0x000000156a8d7223 */ /* 0x180fe20000010807 */
[-CC-:B------:R-:W-:Y:S01]  /*2950*/  FFMA.FTZ R84, R108, R21.reuse, -R7.reuse ;  /* 0x000000156c547223 */ /* 0x180fe20000010807 */
[--C-:B------:R-:W-:Y:S01]  /*2960*/  FFMA.FTZ R143, R110, R21, -R7.reuse ;  /* 0x000000156e8f7223 */ /* 0x100fe20000010807 */
[----:B------:R-:W-:Y:S01]  /*2970*/  FMNMX.FTZ R9, R30, R9, !PT ;  /* 0x000000091e097209 */ /* 0x000fe20007810000 */
[-CC-:B------:R-:W-:Y:S01]  /*2980*/  FFMA.FTZ R86, R112, R21.reuse, -R7.reuse ;  /* 0x0000001570567223 */ /* 0x180fe20000010807 */
[--C-:B------:R-:W-:Y:S01]  /*2990*/  FFMA.FTZ R145, R114, R21, -R7.reuse ;  /* 0x0000001572917223 */ /* 0x100fe20000010807 */
[----:B------:R-:W1:Y:S01]  /*29a0*/  MUFU.EX2 R123, R123 ;  /* 0x0000007b007b7308 */ /* 0x000e620000000800 */
[----:B------:R-:W-:Y:S01]  /*29b0*/  FMNMX.FTZ R9, R34, R9, !PT ;  /* 0x0000000922097209 */ /* 0x000fe20007810000 */
[-CC-:B------:R-:W-:Y:S01]  /*29c0*/  FFMA.FTZ R88, R116, R21.reuse, -R7.reuse ;  /* 0x0000001574587223 */ /* 0x180fe20000010807 */
[-CC-:B------:R-:W-:Y:S01]  /*29d0*/  FFMA.FTZ R147, R118, R21.reuse, -R7.reuse ;  /* 0x0000001576937223 */ /* 0x180fe20000010807 */
[--C-:B------:R-:W-:Y:S01]  /*29e0*/  FFMA.FTZ R100, R120, R21, -R7.reuse ;  /* 0x0000001578647223 */ /* 0x100fe20000010807 */
[----:B------:R-:W-:Y:S01]  /*29f0*/  FMNMX.FTZ R9, R26, R9, !PT ;  /* 0x000000091a097209 */ /* 0x000fe20007810000 */
[-CC-:B------:R-:W-:Y:S01]  /*2a00*/  FFMA.FTZ R149, R122, R21.reuse, -R7.reuse ;  /* 0x000000157a957223 */ /* 0x180fe20000010807 */
[-CC-:B------:R-:W-:Y:S01]  /*2a10*/  FFMA.FTZ R102, R124, R21.reuse, -R7.reuse ;  /* 0x000000157c667223 */ /* 0x180fe20000010807 */
[--C-:B------:R-:W-:Y:S01]  /*2a20*/  FFMA.FTZ R151, R126, R21, -R7.reuse ;  /* 0x000000157e977223 */ /* 0x100fe20000010807 */
[----:B------:R-:W-:Y:S01]  /*2a30*/  FMNMX.FTZ R9, R36, R9, !PT ;  /* 0x0000000924097209 */ /* 0x000fe20007810000 */
[----:B------:R-:W-:Y:S01]  /*2a40*/  FFMA.FTZ R104, R128, R21, -R7 ;  /* 0x0000001580687223 */ /* 0x000fe20000010807 */
[----:B------:R-:W2:Y:S01]  /*2a50*/  MUFU.EX2 R64, R64 ;  /* 0x0000004000407308 */ /* 0x000ea20000000800 */
[----:B------:R-:W-:Y:S01]  /*2a60*/  MOV R118, R119 ;  /* 0x0000007700767202 */ /* 0x000fe20000000f00 */
[--C-:B------:R-:W-:Y:S01]  /*2a70*/  IMAD.MOV.U32 R116, RZ, RZ, R119.reuse ;  /* 0x000000ffff747224 */ /* 0x100fe200078e0077 */
[----:B------:R-:W-:Y:S01]  /*2a80*/  FMNMX.FTZ R9, R38, R9, !PT ;  /* 0x0000000926097209 */ /* 0x000fe20007810000 */
[--C-:B------:R-:W-:Y:S01]  /*2a90*/  IMAD.MOV.U32 R112, RZ, RZ, R119.reuse ;  /* 0x000000ffff707224 */ /* 0x100fe200078e0077 */
[----:B------:R-:W-:Y:S01]  /*2aa0*/  MOV R114, R119 ;  /* 0x0000007700727202 */ /* 0x000fe20000000f00 */
[----:B------:R-:W-:Y:S01]  /*2ab0*/  IMAD.MOV.U32 R108, RZ, RZ, R119 ;  /* 0x000000ffff6c7224 */ /* 0x000fe200078e0077 */
[----:B------:R-:W-:Y:S01]  /*2ac0*/  FMNMX.FTZ R9, R40, R9, !PT ;  /* 0x0000000928097209 */ /* 0x000fe20007810000 */
[----:B------:R-:W3:Y:S01]  /*2ad0*/  MUFU.EX2 R125, R125 ;  /* 0x0000007d007d7308 */ /* 0x000ee20000000800 */
[----:B------:R-:W-:-:S02]  /*2ae0*/  MOV R110, R119 ;  /* 0x00000077006e7202 */ /* 0x000fc40000000f00 */
[----:B------:R-:W-:Y:S02]  /*2af0*/  FMNMX.FTZ R9, R42, R9, !PT ;  /* 0x000000092a097209 */ /* 0x000fe40007810000 */
[----:B------:R-:W-:Y:S02]  /*2b00*/  MOV R106, R119 ;  /* 0x00000077006a7202 */ /* 0x000fe40000000f00 */
[----:B------:R-:W-:Y:S01]  /*2b10*/  FMNMX.FTZ R9, R44, R9, !PT ;  /* 0x000000092c097209 */ /* 0x000fe20007810000 */
[----:B------:R-:W4:Y:S03]  /*2b20*/  MUFU.EX2 R66, R66 ;  /* 0x0000004200427308 */ /* 0x000f260000000800 */
[----:B------:R-:W-:-:S04]  /*2b30*/  FMNMX.FTZ R9, R46, R9, !PT ;  /* 0x000000092e097209 */ /* 0x000fc80007810000 */
[----:B------:R-:W-:Y:S01]  /*2b40*/  FMNMX.FTZ R9, R48, R9, !PT ;  /* 0x0000000930097209 */ /* 0x000fe20007810000 */
[----:B------:R-:W5:Y:S03]  /*2b50*/  MUFU.EX2 R127, R127 ;  /* 0x0000007f007f7308 */ /* 0x000f660000000800 */
[----:B------:R-:W-:-:S04]  /*2b60*/  FMNMX.FTZ R9, R50, R9, !PT ;  /* 0x0000000932097209 */ /* 0x000fc80007810000 */
[----:B------:R-:W-:Y:S01]  /*2b70*/  FMNMX.FTZ R9, R52, R9, !PT ;  /* 0x0000000934097209 */ /* 0x000fe20007810000 */
[----:B------:R-:W5:Y:S03]  /*2b80*/  MUFU.EX2 R68, R68 ;  /* 0x0000004400447308 */ /* 0x000f660000000800 */
[----:B------:R-:W-:-:S04]  /*2b90*/  FMNMX.FTZ R9, R54, R9, !PT ;  /* 0x0000000936097209 */ /* 0x000fc80007810000 */
[----:B------:R-:W-:Y:S01]  /*2ba0*/  FMNMX.FTZ R9, R56, R9, !PT ;  /* 0x0000000938097209 */ /* 0x000fe20007810000 */
[----:B------:R-:W-:Y:S03]  /*2bb0*/  MUFU.EX2 R129, R129 ;  /* 0x0000008100817308 */ /* 0x000fe60000000800 */
        /* <DEDUP_REMOVED lines=11> */
[----:B------:R-:W-:Y:S04]  /*2c70*/  MUFU.EX2 R133, R133 ;  /* 0x0000008500857308 */ /* 0x000fe80000000800 */
[----:B------:R-:W0:Y:S04]  /*2c80*/  SHFL.BFLY PT, R32, R9, 0x2, 0x1f ;  /* 0x0c401f0009207f89 */ /* 0x000e2800000e0000 */
[----:B------:R-:W-:Y:S08]  /*2c90*/  MUFU.EX2 R74, R74 ;  /* 0x0000004a004a7308 */ /* 0x000ff00000000800 */
[----:B------:R-:W-:Y:S08]  /*2ca0*/  MUFU.EX2 R135, R135 ;  /* 0x0000008700877308 */ /* 0x000ff00000000800 */
[----:B------:R-:W-:Y:S01]  /*2cb0*/  MUFU.EX2 R76, R76 ;  /* 0x0000004c004c7308 */ /* 0x000fe20000000800 */
[----:B0-----:R-:W-:-:S07]  /*2cc0*/  FMNMX.FTZ R11, R9, R32, !PT ;  /* 0x00000020090b7209 */ /* 0x001fce0007810000 */
[----:B------:R-:W-:Y:S01]  /*2cd0*/  MUFU.EX2 R137, R137 ;  /* 0x0000008900897308 */ /* 0x000fe20000000800 */
[----:B------:R-:W0:Y:S07]  /*2ce0*/  SHFL.BFLY PT, R32, R11, 0x1, 0x1f ;  /* 0x0c201f000b207f89 */ /* 0x000e2e00000e0000 */
[----:B------:R-:W-:Y:S08]  /*2cf0*/  MUFU.EX2 R80, R80 ;  /* 0x0000005000507308 */ /* 0x000ff00000000800 */
[----:B------:R-:W-:Y:S08]  /*2d00*/  MUFU.EX2 R139, R139 ;  /* 0x0000008b008b7308 */ /* 0x000ff00000000800 */
[----:B------:R-:W-:Y:S01]  /*2d10*/  MUFU.EX2 R82, R82 ;  /* 0x0000005200527308 */ /* 0x000fe20000000800 */
[----:B0-----:R-:W-:-:S04]  /*2d20*/  FMNMX.FTZ R32, R11, R32, !PT ;  /* 0x000000200b207209 */ /* 0x001fc80007810000 */
[C---:B------:R-:W-:Y:S01]  /*2d30*/  FSETP.NEU.FTZ.AND P1, PT, R32.reuse, -INF , PT ;  /* 0xff8000002000780b */ /* 0x040fe20003f3d000 */
[----:B------:R-:W-:Y:S02]  /*2d40*/  FMUL.FTZ R9, R32, R21 ;  /* 0x0000001520097220 */ /* 0x000fe40000410000 */
[----:B------:R-:W-:Y:S03]  /*2d50*/  MUFU.EX2 R141, R141 ;  /* 0x0000008d008d7308 */ /* 0x000fe60000000800 */
[----:B------:R-:W-:Y:S02]  /*2d60*/  FSEL R7, R9, RZ, P1 ;  /* 0x000000ff09077208 */ /* 0x000fe40000800000 */
[----:B------:R-:W-:-:S03]  /*2d70*/  PLOP3.LUT P1, PT, PT, PT, UP0, 0x80, 0x0 ;  /* 0x000000000000781c */ /* 0x000fc60003f2f008 */
[-CC-:B------:R-:W-:Y:S01]  /*2d80*/  FFMA.FTZ R120, R4, R21.reuse, -R7.reuse ;  /* 0x0000001504787223 */ /* 0x180fe20000010807 */
[-CC-:B------:R-:W-:Y:S01]  /*2d90*/  FFMA.FTZ R5, R5, R21.reuse, -R7.reuse ;  /* 0x0000001505057223 */ /* 0x180fe20000010807 */
[-CC-:B------:R-:W-:Y:S01]  /*2da0*/  FFMA.FTZ R122, R6, R21.reuse, -R7.reuse ;  /* 0x00000015067a7223 */ /* 0x180fe20000010807 */
[----:B------:R-:W-:Y:S01]  /*2db0*/  FADD.FTZ R4, R121, R62 ;  /* 0x0000003e79047221 */ /* 0x000fe20000010000 */
[-CC-:B------:R-:W-:Y:S01]  /*2dc0*/  FFMA.FTZ R9, R8, R21.reuse, -R7.reuse ;  /* 0x0000001508097223 */ /* 0x180fe20000010807 */
[-CC-:B------:R-:W-:Y:S01]  /*2dd0*/  FFMA.FTZ R124, R10, R21.reuse, -R7.reuse ;  /* 0x000000150a7c7223 */ /* 0x180fe20000010807 */
[----:B------:R-:W-:Y:S01]  /*2de0*/  MUFU.EX2 R120, R120 ;  /* 0x0000007800787308 */ /* 0x000fe20000000800 */
[----:B-1----:R-:W-:Y:S01]  /*2df0*/  FADD.FTZ R25, R123, R4 ;  /* 0x000000047b197221 */ /* 0x002fe20000010000 */
[-CC-:B------:R-:W-:Y:S01]  /*2e00*/  FFMA.FTZ R11, R12, R21.reuse, -R7.reuse ;  /* 0x000000150c0b7223 */ /* 0x180fe20000010807 */
[-CC-:B------:R-:W-:Y:S01]  /*2e10*/  FFMA.FTZ R126, R14, R21.reuse, -R7.reuse ;  /* 0x000000150e7e7223 */ /* 0x180fe20000010807 */
[-C--:B------:R-:W-:Y:S01]  /*2e20*/  FFMA.FTZ R13, R18, R21.reuse, -R7 ;  /* 0x00000015120d7223 */ /* 0x080fe20000010807 */
[----:B--2---:R-:W-:Y:S01]  /*2e30*/  FADD.FTZ R4, R64, R25 ;  /* 0x0000001940047221 */ /* 0x004fe20000010000 */
[-CC-:B------:R-:W-:Y:S01]  /*2e40*/  FFMA.FTZ R128, R28, R21.reuse, -R7.reuse ;  /* 0x000000151c807223 */ /* 0x180fe20000010807 */
[-CC-:B------:R-:W-:Y:S01]  /*2e50*/  FFMA.FTZ R15, R20, R21.reuse, -R7.reuse ;  /* 0x00000015140f7223 */ /* 0x180fe20000010807 */
[----:B------:R-:W0:Y:S01]  /*2e60*/  MUFU.EX2 R5, R5 ;  /* 0x0000000500057308 */ /* 0x000e220000000800 */
[----:B---3--:R-:W-:Y:S01]  /*2e70*/  FADD.FTZ R27, R125, R4 ;  /* 0x000000047d1b7221 */ /* 0x008fe20000010000 */
[-CC-:B------:R-:W-:Y:S01]  /*2e80*/  FFMA.FTZ R130, R30, R21.reuse, -R7.reuse ;  /* 0x000000151e827223 */ /* 0x180fe20000010807 */
[-CC-:B------:R-:W-:Y:S01]  /*2e90*/  FFMA.FTZ R17, R34, R21.reuse, -R7.reuse ;  /* 0x0000001522117223 */ /* 0x180fe20000010807 */
[-C--:B------:R-:W-:Y:S01]  /*2ea0*/  FFMA.FTZ R132, R26, R21.reuse, -R7 ;  /* 0x000000151a847223 */ /* 0x080fe20000010807 */
[----:B----4-:R-:W-:Y:S01]  /*2eb0*/  FADD.FTZ R4, R66, R27 ;  /* 0x0000001b42047221 */ /* 0x010fe20000010000 */
[-CC-:B------:R-:W-:Y:S01]  /*2ec0*/  FFMA.FTZ R19, R36, R21.reuse, -R7.reuse ;  /* 0x0000001524137223 */ /* 0x180fe20000010807 */
[-CC-:B------:R-:W-:Y:S01]  /*2ed0*/  FFMA.FTZ R134, R38, R21.reuse, -R7.reuse ;  /* 0x0000001526867223 */ /* 0x180fe20000010807 */
[----:B------:R-:W1:Y:S01]  /*2ee0*/  MUFU.EX2 R122, R122 ;  /* 0x0000007a007a7308 */ /* 0x000e620000000800 */
[----:B-----5:R-:W-:Y:S01]  /*2ef0*/  FADD.FTZ R27, R127, R4 ;  /* 0x000000047f1b7221 */ /* 0x020fe20000010000 */
[-CC-:B------:R-:W-:Y:S01]  /*2f00*/  FFMA.FTZ R23, R40, R21.reuse, -R7.reuse ;  /* 0x0000001528177223 */ /* 0x180fe20000010807 */
[-CC-:B------:R-:W-:Y:S01]  /*2f10*/  FFMA.FTZ R136, R42, R21.reuse, -R7.reuse ;  /* 0x000000152a887223 */ /* 0x180fe20000010807 */
[-C--:B------:R-:W-:Y:S01]  /*2f20*/  FFMA.FTZ R25, R44, R21.reuse, -R7 ;  /* 0x000000152c197223 */ /* 0x080fe20000010807 */
[----:B------:R-:W-:Y:S01]  /*2f30*/  FADD.FTZ R6, R68, R27 ;  /* 0x0000001b44067221 */ /* 0x000fe20000010000 */
[-CC-:B------:R-:W-:Y:S01]  /*2f40*/  FFMA.FTZ R138, R46, R21.reuse, -R7.reuse ;  /* 0x000000152e8a7223 */ /* 0x180fe20000010807 */
[-C--:B------:R-:W-:Y:S01]  /*2f50*/  FFMA.FTZ R27, R48, R21.reuse, -R7 ;  /* 0x00000015301b7223 */ /* 0x080fe20000010807 */
[----:B------:R-:W2:Y:S01]  /*2f60*/  MUFU.EX2 R9, R9 ;  /* 0x0000000900097308 */ /* 0x000ea20000000800 */
[----:B0-----:R-:W-:Y:S01]  /*2f70*/  FADD.FTZ R29, R120, R5 ;  /* 0x00000005781d7221 */ /* 0x001fe20000010000 */
[----:B------:R-:W-:Y:S01]  /*2f80*/  FADD.FTZ R31, R129, R6 ;  /* 0x00000006811f7221 */ /* 0x000fe20000010000 */
[-CC-:B------:R-:W-:Y:S01]  /*2f90*/  FFMA.FTZ R140, R50, R21.reuse, -R7.reuse ;  /* 0x00000015328c7223 */ /* 0x180fe20000010807 */
[-CC-:B------:R-:W-:Y:S01]  /*2fa0*/  FFMA.FTZ R142, R54, R21.reuse, -R7.reuse ;  /* 0x00000015368e7223 */ /* 0x180fe20000010807 */
[-C--:B------:R-:W-:Y:S01]  /*2fb0*/  FFMA.FTZ R56, R56, R21.reuse, -R7 ;  /* 0x0000001538387223 */ /* 0x080fe20000010807 */
[----:B------:R-:W-:Y:S01]  /*2fc0*/  FADD.FTZ R6, R70, R31 ;  /* 0x0000001f46067221 */ /* 0x000fe20000010000 */
[-C--:B------:R-:W-:Y:S01]  /*2fd0*/  FFMA.FTZ R58, R58, R21.reuse, -R7 ;  /* 0x000000153a3a7223 */ /* 0x080fe20000010807 */
[----:B------:R-:W0:Y:S01]  /*2fe0*/  MUFU.EX2 R124, R124 ;  /* 0x0000007c007c7308 */ /* 0x000e220000000800 */
[----:B-1----:R-:W-:Y:S01]  /*2ff0*/  FADD.FTZ R4, R122, R29 ;  /* 0x0000001d7a047221 */ /* 0x002fe20000010000 */
[-CC-:B------:R-:W-:Y:S01]  /*3000*/  FFMA.FTZ R60, R60, R21.reuse, -R7.reuse ;  /* 0x000000153c3c7223 */ /* 0x180fe20000010807 */
[-CC-:B------:R-:W-:Y:S01]  /*3010*/  FFMA.FTZ R78, R78, R21.reuse, -R7.reuse ;  /* 0x000000154e4e7223 */ /* 0x180fe20000010807 */
[-CC-:B------:R-:W-:Y:S01]  /*3020*/  FFMA.FTZ R90, R90, R21.reuse, -R7.reuse ;  /* 0x000000155a5a7223 */ /* 0x180fe20000010807 */
[-CC-:B------:R-:W-:Y:S01]  /*3030*/  FFMA.FTZ R92, R92, R21.reuse, -R7.reuse ;  /* 0x000000155c5c7223 */ /* 0x180fe20000010807 */
[-CC-:B------:R-:W-:Y:S01]  /*3040*/  FFMA.FTZ R94, R94, R21.reuse, -R7.reuse ;  /* 0x000000155e5e7223 */ /* 0x180fe20000010807 */
[-CC-:B------:R-:W-:Y:S01]  /*3050*/  FFMA.FTZ R96, R96, R21.reuse, -R7.reuse ;  /* 0x0000001560607223 */ /* 0x180fe20000010807 */
[----:B------:R-:W1:Y:S01]  /*3060*/  MUFU.EX2 R11, R11 ;  /* 0x0000000b000b7308 */ /* 0x000e620000000800 */
[C---:B--2---:R-:W-:Y:S01]  /*3070*/  FADD.FTZ R29, R9.reuse, R4 ;  /* 0x00000004091d7221 */ /* 0x044fe20000010000 */
[----:B------:R-:W-:Y:S01]  /*3080*/  FFMA.FTZ R98, R98, R21, -R7 ;  /* 0x0000001562627223 */ /* 0x000fe20000010807 */
[----:B------:R-:W-:-:S02]  /*3090*/  F2FP.F16.F32.PACK_AB R122, R9, R122 ;  /* 0x0000007a097a723e */ /* 0x000fc400000000ff */
[----:B------:R-:W-:Y:S02]  /*30a0*/  F2FP.F16.F32.PACK_AB R120, R5, R120 ;  /* 0x000000780578723e */ /* 0x000fe400000000ff */
[----:B------:R-:W-:Y:S01]  /*30b0*/  F2FP.F16.F32.PACK_AB R121, R62, R121 ;  /* 0x000000793e79723e */ /* 0x000fe200000000ff */
[----:B------:R-:W2:Y:S01]  /*30c0*/  MUFU.EX2 R126, R126 ;  /* 0x0000007e007e7308 */ /* 0x000ea20000000800 */
[----:B0-----:R-:W-:Y:S01]  /*30d0*/  FADD.FTZ R4, R124, R29 ;  /* 0x0000001d7c047221 */ /* 0x001fe20000010000 */
[----:B------:R-:W-:Y:S01]  /*30e0*/  FADD.FTZ R29, R131, R6 ;  /* 0x00000006831d7221 */ /* 0x000fe20000010000 */
[----:B------:R-:W-:Y:S02]  /*30f0*/  F2FP.F16.F32.PACK_AB R123, R64, R123 ;  /* 0x0000007b407b723e */ /* 0x000fe400000000ff */
[----:B------:R-:W-:Y:S01]  /*3100*/  F2FP.F16.F32.PACK_AB R125, R66, R125 ;  /* 0x0000007d427d723e */ /* 0x000fe200000000ff */
[----:B------:R-:W-:Y:S01]  /*3110*/  FADD.FTZ R6, R72, R29 ;  /* 0x0000001d48067221 */ /* 0x000fe20000010000 */
[----:B------:R-:W-:Y:S01]  /*3120*/  FFMA.FTZ R29, R52, R21, -R7 ;  /* 0x00000015341d7223 */ /* 0x000fe20000010807 */
[----:B------:R-:W0:Y:S01]  /*3130*/  MUFU.EX2 R13, R13 ;  /* 0x0000000d000d7308 */ /* 0x000e220000000800 */
[----:B-1----:R-:W-:Y:S01]  /*3140*/  FADD.FTZ R31, R11, R4 ;  /* 0x000000040b1f7221 */ /* 0x002fe20000010000 */
[----:B------:R-:W-:Y:S01]  /*3150*/  FADD.FTZ R33, R133, R6 ;  /* 0x0000000685217221 */ /* 0x000fe20000010000 */
[----:B------:R-:W-:-:S02]  /*3160*/  F2FP.F16.F32.PACK_AB R127, R68, R127 ;  /* 0x0000007f447f723e */ /* 0x000fc400000000ff */
[----:B------:R-:W-:Y:S01]  /*3170*/  F2FP.F16.F32.PACK_AB R129, R70, R129 ;  /* 0x000000814681723e */ /* 0x000fe200000000ff */
[----:B------:R-:W-:Y:S01]  /*3180*/  FADD.FTZ R6, R74, R33 ;  /* 0x000000214a067221 */ /* 0x000fe20000010000 */
[----:B------:R-:W-:Y:S01]  /*3190*/  F2FP.F16.F32.PACK_AB R131, R72, R131 ;  /* 0x000000834883723e */ /* 0x000fe200000000ff */
[----:B------:R-:W1:Y:S01]  /*31a0*/  MUFU.EX2 R128, R128 ;  /* 0x0000008000807308 */ /* 0x000e620000000800 */
[----:B--2---:R-:W-:Y:S01]  /*31b0*/  FADD.FTZ R4, R126, R31 ;  /* 0x0000001f7e047221 */ /* 0x004fe20000010000 */
[----:B------:R-:W-:Y:S01]  /*31c0*/  FADD.FTZ R33, R135, R6 ;  /* 0x0000000687217221 */ /* 0x000fe20000010000 */
[----:B------:R-:W-:Y:S02]  /*31d0*/  F2FP.F16.F32.PACK_AB R133, R74, R133 ;  /* 0x000000854a85723e */ /* 0x000fe400000000ff */
[C---:B------:R-:W-:Y:S01]  /*31e0*/  F2FP.F16.F32.PACK_AB R135, R76.reuse, R135 ;  /* 0x000000874c87723e */ /* 0x040fe200000000ff */
[----:B------:R-:W-:Y:S01]  /*31f0*/  FADD.FTZ R6, R76, R33 ;  /* 0x000000214c067221 */ /* 0x000fe20000010000 */
[----:B------:R-:W-:Y:S01]  /*3200*/  F2FP.F16.F32.PACK_AB R124, R11, R124 ;  /* 0x0000007c0b7c723e */ /* 0x000fe200000000ff */
[----:B------:R-:W2:Y:S01]  /*3210*/  MUFU.EX2 R15, R15 ;  /* 0x0000000f000f7308 */ /* 0x000ea20000000800 */
[----:B0-----:R-:W-:Y:S01]  /*3220*/  FADD.FTZ R31, R13, R4 ;  /* 0x000000040d1f7221 */ /* 0x001fe20000010000 */
[----:B------:R-:W-:Y:S01]  /*3230*/  FADD.FTZ R35, R137, R6 ;  /* 0x0000000689237221 */ /* 0x000fe20000010000 */
[----:B------:R-:W-:-:S02]  /*3240*/  F2FP.F16.F32.PACK_AB R137, R80, R137 ;  /* 0x000000895089723e */ /* 0x000fc400000000ff */
[----:B------:R-:W-:Y:S01]  /*3250*/  F2FP.F16.F32.PACK_AB R126, R13, R126 ;  /* 0x0000007e0d7e723e */ /* 0x000fe200000000ff */
[----:B------:R-:W-:Y:S02]  /*3260*/  FADD.FTZ R6, R80, R35 ;  /* 0x0000002350067221 */ /* 0x000fe40000010000 */
[----:B------:R-:W0:Y:S01]  /*3270*/  MUFU.EX2 R130, R130 ;  /* 0x0000008200827308 */ /* 0x000e220000000800 */
[----:B-1----:R-:W-:Y:S01]  /*3280*/  FADD.FTZ R4, R128, R31 ;  /* 0x0000001f80047221 */ /* 0x002fe20000010000 */
[----:B------:R-:W-:Y:S01]  /*3290*/  FADD.FTZ R35, R139, R6 ;  /* 0x000000068b237221 */ /* 0x000fe20000010000 */
[----:B------:R-:W-:-:S03]  /*32a0*/  F2FP.F16.F32.PACK_AB R139, R82, R139 ;  /* 0x0000008b528b723e */ /* 0x000fc600000000ff */
[----:B------:R-:W-:Y:S02]  /*32b0*/  FADD.FTZ R6, R82, R35 ;  /* 0x0000002352067221 */ /* 0x000fe40000010000 */
[----:B------:R-:W1:Y:S01]  /*32c0*/  MUFU.EX2 R17, R17 ;  /* 0x0000001100117308 */ /* 0x000e620000000800 */
[----:B--2---:R-:W-:Y:S01]  /*32d0*/  FADD.FTZ R31, R15, R4 ;  /* 0x000000040f1f7221 */ /* 0x004fe20000010000 */
[----:B------:R-:W-:Y:S01]  /*32e0*/  FADD.FTZ R35, R141, R6 ;  /* 0x000000068d237221 */ /* 0x000fe20000010000 */
[----:B------:R-:W-:-:S05]  /*32f0*/  F2FP.F16.F32.PACK_AB R128, R15, R128 ;  /* 0x000000800f80723e */ /* 0x000fca00000000ff */
[----:B------:R-:W2:Y:S01]  /*3300*/  MUFU.EX2 R132, R132 ;  /* 0x0000008400847308 */ /* 0x000ea20000000800 */
[----:B0-----:R-:W-:-:S07]  /*3310*/  FADD.FTZ R4, R130, R31 ;  /* 0x0000001f82047221 */ /* 0x001fce0000010000 */
[----:B------:R-:W0:Y:S01]  /*3320*/  MUFU.EX2 R19, R19 ;  /* 0x0000001300137308 */ /* 0x000e220000000800 */
[C---:B-1----:R-:W-:Y:S01]  /*3330*/  FADD.FTZ R33, R17.reuse, R4 ;  /* 0x0000000411217221 */ /* 0x042fe20000010000 */
[----:B------:R-:W-:-:S06]  /*3340*/  F2FP.F16.F32.PACK_AB R130, R17, R130 ;  /* 0x000000821182723e */ /* 0x000fcc00000000ff */
[----:B------:R-:W1:Y:S01]  /*3350*/  MUFU.EX2 R134, R134 ;  /* 0x0000008600867308 */ /* 0x000e620000000800 */
[----:B--2---:R-:W-:-:S07]  /*3360*/  FADD.FTZ R4, R132, R33 ;  /* 0x0000002184047221 */ /* 0x004fce0000010000 */
[----:B------:R-:W2:Y:S01]  /*3370*/  MUFU.EX2 R23, R23 ;  /* 0x0000001700177308 */ /* 0x000ea20000000800 */
[C---:B0-----:R-:W-:Y:S01]  /*3380*/  FADD.FTZ R33, R19.reuse, R4 ;  /* 0x0000000413217221 */ /* 0x041fe20000010000 */
[----:B------:R-:W-:-:S06]  /*3390*/  F2FP.F16.F32.PACK_AB R132, R19, R132 ;  /* 0x000000841384723e */ /* 0x000fcc00000000ff */
[----:B------:R-:W0:Y:S01]  /*33a0*/  MUFU.EX2 R136, R136 ;  /* 0x0000008800887308 */ /* 0x000e220000000800 */
[----:B-1----:R-:W-:-:S07]  /*33b0*/  FADD.FTZ R4, R134, R33 ;  /* 0x0000002186047221 */ /* 0x002fce0000010000 */
[----:B------:R-:W1:Y:S01]  /*33c0*/  MUFU.EX2 R84, R84 ;  /* 0x0000005400547308 */ /* 0x000e620000000800 */
[C---:B--2---:R-:W-:Y:S01]  /*33d0*/  FADD.FTZ R7, R23.reuse, R4 ;  /* 0x0000000417077221 */ /* 0x044fe20000010000 */
[----:B------:R-:W-:-:S06]  /*33e0*/  F2FP.F16.F32.PACK_AB R134, R23, R134 ;  /* 0x000000861786723e */ /* 0x000fcc00000000ff */
[----:B------:R-:W2:Y:S01]  /*33f0*/  MUFU.EX2 R25, R25 ;  /* 0x0000001900197308 */ /* 0x000ea20000000800 */
[----:B0-----:R-:W-:-:S07]  /*3400*/  FADD.FTZ R4, R136, R7 ;  /* 0x0000000788047221 */ /* 0x001fce0000010000 */
[----:B------:R-:W0:Y:S01]  /*3410*/  MUFU.EX2 R143, R143 ;  /* 0x0000008f008f7308 */ /* 0x000e220000000800 */
[C---:B-1----:R-:W-:Y:S01]  /*3420*/  FADD.FTZ R6, R84.reuse, R35 ;  /* 0x0000002354067221 */ /* 0x042fe20000010000 */
[----:B------:R-:W-:-:S06]  /*3430*/  F2FP.F16.F32.PACK_AB R141, R84, R141 ;  /* 0x0000008d548d723e */ /* 0x000fcc00000000ff */
[----:B------:R-:W1:Y:S01]  /*3440*/  MUFU.EX2 R138, R138 ;  /* 0x0000008a008a7308 */ /* 0x000e620000000800 */
[C---:B--2---:R-:W-:Y:S01]  /*3450*/  FADD.FTZ R7, R25.reuse, R4 ;  /* 0x0000000419077221 */ /* 0x044fe20000010000 */
[----:B------:R-:W-:-:S06]  /*3460*/  F2FP.F16.F32.PACK_AB R136, R25, R136 ;  /* 0x000000881988723e */ /* 0x000fcc00000000ff */
[----:B------:R-:W2:Y:S01]  /*3470*/  MUFU.EX2 R86, R86 ;  /* 0x0000005600567308 */ /* 0x000ea20000000800 */
[----:B0-----:R-:W-:-:S07]  /*3480*/  FADD.FTZ R35, R143, R6 ;  /* 0x000000068f237221 */ /* 0x001fce0000010000 */
[----:B------:R-:W0:Y:S01]  /*3490*/  MUFU.EX2 R27, R27 ;  /* 0x0000001b001b7308 */ /* 0x000e220000000800 */
[----:B-1----:R-:W-:-:S07]  /*34a0*/  FADD.FTZ R4, R138, R7 ;  /* 0x000000078a047221 */ /* 0x002fce0000010000 */
[----:B------:R-:W1:Y:S01]  /*34b0*/  MUFU.EX2 R145, R145 ;  /* 0x0000009100917308 */ /* 0x000e620000000800 */
[C---:B--2---:R-:W-:Y:S01]  /*34c0*/  FADD.FTZ R6, R86.reuse, R35 ;  /* 0x0000002356067221 */ /* 0x044fe20000010000 */
[----:B------:R-:W-:-:S06]  /*34d0*/  F2FP.F16.F32.PACK_AB R143, R86, R143 ;  /* 0x0000008f568f723e */ /* 0x000fcc00000000ff */
[----:B------:R-:W2:Y:S01]  /*34e0*/  MUFU.EX2 R140, R140 ;  /* 0x0000008c008c7308 */ /* 0x000ea20000000800 */
[C---:B0-----:R-:W-:Y:S01]  /*34f0*/  FADD.FTZ R7, R27.reuse, R4 ;  /* 0x000000041b077221 */ /* 0x041fe20000010000 */
[----:B------:R-:W-:-:S06]  /*3500*/  F2FP.F16.F32.PACK_AB R138, R27, R138 ;  /* 0x0000008a1b8a723e */ /* 0x000fcc00000000ff */
[----:B------:R-:W0:Y:S01]  /*3510*/  MUFU.EX2 R88, R88 ;  /* 0x0000005800587308 */ /* 0x000e220000000800 */
[----:B-1----:R-:W-:-:S07]  /*3520*/  FADD.FTZ R37, R145, R6 ;  /* 0x0000000691257221 */ /* 0x002fce0000010000 */
[----:B------:R-:W1:Y:S01]  /*3530*/  MUFU.EX2 R29, R29 ;  /* 0x0000001d001d7308 */ /* 0x000e620000000800 */
[----:B--2---:R-:W-:-:S07]  /*3540*/  FADD.FTZ R4, R140, R7 ;  /* 0x000000078c047221 */ /* 0x004fce0000010000 */
[----:B------:R-:W2:Y:S01]  /*3550*/  MUFU.EX2 R147, R147 ;  /* 0x0000009300937308 */ /* 0x000ea20000000800 */
[C---:B0-----:R-:W-:Y:S01]  /*3560*/  FADD.FTZ R6, R88.reuse, R37 ;  /* 0x0000002558067221 */ /* 0x041fe20000010000 */
[----:B------:R-:W-:Y:S01]  /*3570*/  F2FP.F16.F32.PACK_AB R145, R88, R145 ;  /* 0x000000915891723e */ /* 0x000fe200000000ff */
[----:B------:R-:W-:-:S05]  /*3580*/  IMAD.MOV.U32 R88, RZ, RZ, R119 ;  /* 0x000000ffff587224 */ /* 0x000fca00078e0077 */
[----:B------:R-:W0:Y:S01]  /*3590*/  MUFU.EX2 R142, R142 ;  /* 0x0000008e008e7308 */ /* 0x000e220000000800 */
[C---:B-1----:R-:W-:Y:S01]  /*35a0*/  FADD.FTZ R7, R29.reuse, R4 ;  /* 0x000000041d077221 */ /* 0x042fe20000010000 */
[----:B------:R-:W-:-:S06]  /*35b0*/  F2FP.F16.F32.PACK_AB R140, R29, R140 ;  /* 0x0000008c1d8c723e */ /* 0x000fcc00000000ff */
[----:B------:R-:W1:Y:S01]  /*35c0*/  MUFU.EX2 R100, R100 ;  /* 0x0000006400647308 */ /* 0x000e620000000800 */
[----:B--2---:R-:W-:-:S07]  /*35d0*/  FADD.FTZ R37, R147, R6 ;  /* 0x0000000693257221 */ /* 0x004fce0000010000 */
[----:B------:R-:W2:Y:S01]  /*35e0*/  MUFU.EX2 R31, R56 ;  /* 0x00000038001f7308 */ /* 0x000ea20000000800 */
[----:B0-----:R-:W-:-:S07]  /*35f0*/  FADD.FTZ R4, R142, R7 ;  /* 0x000000078e047221 */ /* 0x001fce0000010000 */
[----:B------:R-:W0:Y:S01]  /*3600*/  MUFU.EX2 R149, R149 ;  /* 0x0000009500957308 */ /* 0x000e220000000800 */
[C---:B-1----:R-:W-:Y:S01]  /*3610*/  FADD.FTZ R6, R100.reuse, R37 ;  /* 0x0000002564067221 */ /* 0x042fe20000010000 */
[----:B------:R-:W-:Y:S01]  /*3620*/  F2FP.F16.F32.PACK_AB R147, R100, R147 ;  /* 0x000000936493723e */ /* 0x000fe200000000ff */
[----:B------:R-:W-:-:S05]  /*3630*/  IMAD.MOV.U32 R100, RZ, RZ, R119 ;  /* 0x000000ffff647224 */ /* 0x000fca00078e0077 */
        /* <DEDUP_REMOVED lines=9> */
[----:B------:R-:W-:Y:S02]  /*36d0*/  F2FP.F16.F32.PACK_AB R149, R102, R149 ;  /* 0x000000956695723e */ /* 0x000fe400000000ff */
[----:B------:R-:W-:-:S04]  /*36e0*/  MOV R102, R119 ;  /* 0x0000007700667202 */ /* 0x000fc80000000f00 */
[----:B------:R2:W3:Y:S01]  /*36f0*/  MUFU.EX2 R35, R90 ;  /* 0x0000005a00237308 */ /* 0x0004e20000000800 */
[C---:B0-----:R-:W-:Y:S01]  /*3700*/  FADD.FTZ R39, R33.reuse, R4 ;  /* 0x0000000421277221 */ /* 0x041fe20000010000 */
[----:B------:R-:W-:-:S06]  /*3710*/  F2FP.F16.F32.PACK_AB R144, R33, R58 ;  /* 0x0000003a2190723e */ /* 0x000fcc00000000ff */
[----:B------:R-:W0:Y:S01]  /*3720*/  MUFU.EX2 R92, R92 ;  /* 0x0000005c005c7308 */ /* 0x000e220000000800 */
[----:B-1----:R-:W-:Y:S01]  /*3730*/  FADD.FTZ R4, R78, R39 ;  /* 0x000000274e047221 */ /* 0x002fe20000010000 */
[----:B--2---:R-:W-:-:S06]  /*3740*/  MOV R90, R119 ;  /* 0x00000077005a7202 */ /* 0x004fcc0000000f00 */
[----:B------:R1:W2:Y:S01]  /*3750*/  MUFU.EX2 R37, R94 ;  /* 0x0000005e00257308 */ /* 0x0002a20000000800 */
[C---:B---3--:R-:W-:Y:S01]  /*3760*/  FADD.FTZ R5, R35.reuse, R4 ;  /* 0x0000000423057221 */ /* 0x048fe20000010000 */
[----:B------:R-:W-:-:S06]  /*3770*/  F2FP.F16.F32.PACK_AB R146, R35, R78 ;  /* 0x0000004e2392723e */ /* 0x000fcc00000000ff */
[----:B------:R-:W3:Y:S01]  /*3780*/  MUFU.EX2 R151, R151 ;  /* 0x0000009700977308 */ /* 0x000ee20000000800 */
[----:B0-----:R-:W-:Y:S01]  /*3790*/  FADD.FTZ R4, R92, R5 ;  /* 0x000000055c047221 */ /* 0x001fe20000010000 */
[----:B-1----:R-:W-:-:S06]  /*37a0*/  MOV R94, R119 ;  /* 0x00000077005e7202 */ /* 0x002fcc0000000f00 */
[----:B------:R-:W0:Y:S01]  /*37b0*/  MUFU.EX2 R96, R96 ;  /* 0x0000006000607308 */ /* 0x000e220000000800 */
[C---:B--2---:R-:W-:Y:S01]  /*37c0*/  FADD.FTZ R5, R37.reuse, R4 ;  /* 0x0000000425057221 */ /* 0x044fe20000010000 */
[----:B------:R-:W-:Y:S01]  /*37d0*/  F2FP.F16.F32.PACK_AB R148, R37, R92 ;  /* 0x0000005c2594723e */ /* 0x000fe200000000ff */
[----:B------:R-:W-:-:S05]  /*37e0*/  IMAD.MOV.U32 R92, RZ, RZ, R119 ;  /* 0x000000ffff5c7224 */ /* 0x000fca00078e0077 */
[----:B------:R-:W1:Y:S01]  /*37f0*/  MUFU.EX2 R104, R104 ;  /* 0x0000006800687308 */ /* 0x000e620000000800 */
[----:B---3--:R-:W-:-:S07]  /*3800*/  FADD.FTZ R7, R151, R6 ;  /* 0x0000000697077221 */ /* 0x008fce0000010000 */
[----:B------:R2:W3:Y:S01]  /*3810*/  MUFU.EX2 R9, R98 ;  /* 0x0000006200097308 */ /* 0x0004e20000000800 */
[----:B0-----:R-:W-:Y:S01]  /*3820*/  FADD.FTZ R4, R96, R5 ;  /* 0x0000000560047221 */ /* 0x001fe20000010000 */
[C---:B-1----:R-:W-:Y:S01]  /*3830*/  FADD.FTZ R7, R104.reuse, R7 ;  /* 0x0000000768077221 */ /* 0x042fe20000010000 */
[----:B------:R-:W-:Y:S01]  /*3840*/  F2FP.F16.F32.PACK_AB R151, R104, R151 ;  /* 0x000000976897723e */ /* 0x000fe200000000ff */
[--C-:B------:R-:W-:Y:S01]  /*3850*/  IMAD.MOV.U32 R104, RZ, RZ, R119.reuse ;  /* 0x000000ffff687224 */ /* 0x100fe200078e0077 */
[----:B--2---:R-:W-:Y:S02]  /*3860*/  MOV R98, R119 ;  /* 0x0000007700627202 */ /* 0x004fe40000000f00 */
[C---:B---3--:R-:W-:Y:S01]  /*3870*/  F2FP.F16.F32.PACK_AB R150, R9.reuse, R96 ;  /* 0x000000600996723e */ /* 0x048fe200000000ff */
[----:B------:R-:W-:Y:S01]  /*3880*/  FADD.FTZ R5, R9, R4 ;  /* 0x0000000409057221 */ /* 0x000fe20000010000 */
[----:B------:R-:W-:Y:S01]  /*3890*/  IMAD.MOV.U32 R96, RZ, RZ, R119 ;  /* 0x000000ffff607224 */ /* 0x000fe200078e0077 */
[----:B------:R-:W-:Y:S06]  /*38a0*/  @!P1 BRA `(.L_x_18) ;  /* 0x0000002400a09947 */ /* 0x000fec0003800000 */
[----:B------:R-:W-:Y:S01]  /*38b0*/  IMAD.MOV.U32 R6, RZ, RZ, R24 ;  /* 0x000000ffff067224 */ /* 0x000fe200078e0018 */
[----:B------:R-:W-:Y:S02]  /*38c0*/  MOV R4, R32 ;  /* 0x0000002000047202 */ /* 0x000fe40000000f00 */
[----:B------:R-:W-:Y:S02]  /*38d0*/  CS2R R118, SRZ ;  /* 0x0000000000767805 */ /* 0x000fe4000001ff00 */
        /* <DEDUP_REMOVED lines=14> */
[----:B------:R-:W-:Y:S01]  /*39c0*/  CS2R R88, SRZ ;  /* 0x0000000000587805 */ /* 0x000fe2000001ff00 */
[----:B------:R-:W-:Y:S01]  /*39d0*/  UMOV UR6, URZ ;  /* 0x0000003f00067c82 */ /* 0x000fe20008000000 */
[----:B------:R-:W-:Y:S01]  /*39e0*/  UMOV UR5, URZ ;  /* 0x0000003f00057c82 */ /* 0x000fe20008000000 */
[----:B------:R-:W-:-:S05]  /*39f0*/  ULDC UR23, c[0x0][0x9d8] ;  /* 0x0002760000177ab9 */ /* 0x000fca0000000800 */
.L_x_29:
[----:B------:R-:W-:Y:S01]  /*3a00*/  ISETP.NE.AND P2, PT, RZ, UR44, PT ;  /* 0x0000002cff007c0c */ /* 0x000fe2000bf45270 */
[----:B------:R-:W-:-:S04]  /*3a10*/  UISETP.NE.AND UP0, UPT, UR5, 0x1, UPT ;  /* 0x000000010500788c */ /* 0x000fc8000bf05270 */
[----:B------:R-:W-:-:S04]  /*3a20*/  USEL UR4, URZ, 0x1, UP0 ;  /* 0x000000013f047887 */ /* 0x000fc80008000000 */
[----:B------:R-:W-:-:S04]  /*3a30*/  ULOP3.LUT UR4, UR6, UR4, URZ, 0x3c, !UPT ;  /* 0x0000000406047292 */ /* 0x000fc8000f8e3c3f */
[----:B------:R-:W-:Y:S08]  /*3a40*/  @P2 BRA `(.L_x_19) ;  /* 0x0000000000382947 */ /* 0x000ff00003800000 */
[----:B------:R-:W-:Y:S05]  /*3a50*/  @!P0 BRA `(.L_x_20) ;  /* 0x0000000000048947 */ /* 0x000fea0003800000 */
[----:B------:R-:W-:Y:S01]  /*3a60*/  BPT.TRAP 0x1 ;  /* 0x000000040000795c */ /* 0x000fe20000300000 */
.L_x_20:
[----:B------:R-:W-:Y:S01]  /*3a70*/  UIADD3 UR10, UR5, 0x1, URZ ;  /* 0x00000001050a7890 */ /* 0x000fe2000fffe03f */
[----:B------:R-:W-:-:S03]  /*3a80*/  IMAD.U32 R0, RZ, RZ, UR4 ;  /* 0x00000004ff007e24 */ /* 0x000fc6000f8e00ff */
[----:B------:R-:W-:Y:S02]  /*3a90*/  UISETP.NE.AND UP0, UPT, UR10, 0x2, UPT ;  /* 0x000000020a00788c */ /* 0x000fe4000bf05270 */
[----:B------:R-:W-:Y:S02]  /*3aa0*/  SHF.L.U32 R0, R0, 0x1f, RZ ;  /* 0x0000001f00007819 */ /* 0x000fe400000006ff */
[----:B------:R-:W-:-:S04]  /*3ab0*/  USEL UR10, UR10, URZ, UP0 ;  /* 0x0000003f0a0a7287 */ /* 0x000fc80008000000 */
[----:B------:R-:W-:-:S09]  /*3ac0*/  ULEA UR10, UR10, UR40, 0x3 ;  /* 0x000000280a0a7291 */ /* 0x000fd2000f8e183f */
[----:B------:R0:W1:Y:S01]  /*3ad0*/  SYNCS.PHASECHK.TRANS64.TRYWAIT P1, [UR10+0x16830], R0 ;  /* 0x01683000ff0075a7 */ /* 0x000062000802014a */
[----:B------:R-:W-:Y:S05]  /*3ae0*/  @!P0 BRA `(.L_x_21) ;  /* 0x0000000000048947 */ /* 0x000fea0003800000 */
[----:B------:R-:W-:Y:S01]  /*3af0*/  BPT.TRAP 0x1 ;  /* 0x000000040000795c */ /* 0x000fe20000300000 */
.L_x_21:
[----:B-1----:R-:W-:Y:S05]  /*3b00*/  @P1 BRA `(.L_x_19) ;  /* 0x0000000000081947 */ /* 0x002fea0003800000 */
[----:B------:R-:W1:Y:S02]  /*3b10*/  SYNCS.PHASECHK.TRANS64.TRYWAIT P1, [UR10+0x16830], R0 ;  /* 0x01683000ff0075a7 */ /* 0x000e64000802014a */
[----:B-1----:R-:W-:Y:S05]  /*3b20*/  @!P1 BRA `(.L_x_22) ;  /* 0x0000007800d49947 */ /* 0x002fea0003800000 */
.L_x_19:
[----:B01----:R-:W-:Y:S01]  /*3b30*/  VIADD R0, R16, 0x8 ;  /* 0x0000000810007836 */ /* 0x003fe20000000000 */
[----:B------:R-:W-:Y:S01]  /*3b40*/  UIADD3 UR10, UR5, 0x1, URZ ;  /* 0x00000001050a7890 */ /* 0x000fe2000fffe03f */
[----:B------:R-:W-:Y:S01]  /*3b50*/  R2UR UR24, R2 ;  /* 0x00000000021872ca */ /* 0x000fe200000e0000 */
[----:B------:R-:W-:Y:S01]  /*3b60*/  UMOV UR27, 0x40000040 ;  /* 0x40000040001b7882 */ /* 0x000fe20000000000 */
[----:B------:R-:W-:Y:S01]  /*3b70*/  R2UR UR25, R3 ;  /* 0x00000000031972ca */ /* 0x000fe200000e0000 */
[----:B------:R0:W-:Y:S01]  /*3b80*/  BAR.SYNC.DEFER_BLOCKING R0, 0x100 ;  /* 0x000400000000751d */ /* 0x0001e20000010000 */
[----:B------:R-:W-:-:S04]  /*3b90*/  UISETP.NE.AND UP0, UPT, UR10, 0x2, UPT ;  /* 0x000000020a00788c */ /* 0x000fc8000bf05270 */
[----:B------:R-:W-:Y:S01]  /*3ba0*/  USEL UR22, UR10, URZ, UP0 ;  /* 0x0000003f0a167287 */ /* 0x000fe20008000000 */
[----:B------:R-:W-:Y:S01]  /*3bb0*/  UMOV UR11, 0x40000040 ;  /* 0x40000040000b7882 */ /* 0x000fe20000000000 */
[----:B------:R-:W-:Y:S02]  /*3bc0*/  UMOV UR15, 0x40000040 ;  /* 0x40000040000f7882 */ /* 0x000fe40000000000 */
[----:B------:R-:W-:Y:S01]  /*3bd0*/  ULEA UR26, UR22, UR20, 0xa ;  /* 0x00000014161a7291 */ /* 0x000fe2000f8e503f */
[----:B------:R-:W-:Y:S01]  /*3be0*/  UMOV UR19, 0x40000040 ;  /* 0x4000004000137882 */ /* 0x000fe20000000000 */
[----:B0-----:R-:W-:Y:S02]  /*3bf0*/  IMAD.U32 R0, RZ, RZ, UR22 ;  /* 0x00000016ff007e24 */ /* 0x001fe4000f8e00ff */
[----:B------:R-:W-:Y:S02]  /*3c00*/  UIADD3 UR10, UR26, 0x2, URZ ;  /* 0x000000021a0a7890 */ /* 0x000fe4000fffe03f */
[----:B------:R-:W-:-:S02]  /*3c10*/  UIADD3 UR14, UR26, 0x4, URZ ;  /* 0x000000041a0e7890 */ /* 0x000fc4000fffe03f */
[----:B------:R-:W-:Y:S01]  /*3c20*/  UIADD3 UR18, UR26, 0x6, URZ ;  /* 0x000000061a127890 */ /* 0x000fe2000fffe03f */
[----:B------:R-:W-:-:S06]  /*3c30*/  WARPGROUP.ARRIVE ;  /* 0x00000000000079c5 */ /* 0x000fcc0000000000 */
[----:B------:R-:W-:Y:S03]  /*3c40*/  HGMMA.64x128x16.F32 R24, gdesc[UR24], RZ, !UPT, gsb0 ;  /* 0x01e00000181879f0 */ /* 0x000fe6000c0008ff */
[----:B------:R-:W-:Y:S02]  /*3c50*/  WARPGROUP.DEPBAR.LE gsb0, 0x0 ;  /* 0x00008000000079c5 */ /* 0x000fe40000010000 */
[----:B------:R-:W-:-:S07]  /*3c60*/  WARPGROUP.ARRIVE ;  /* 0x00000000000079c5 */ /* 0x000fce0000000000 */
        /* <DEDUP_REMOVED lines=8> */
[----:B------:R-:W-:Y:S05]  /*3cf0*/  @P2 BRA `(.L_x_23) ;  /* 0x00000000002c2947 */ /* 0x000fea0003800000 */
[----:B------:R-:W-:Y:S05]  /*3d00*/  @!P0 BRA `(.L_x_24) ;  /* 0x0000000000048947 */ /* 0x000fea0003800000 */
[----:B------:R-:W-:Y:S01]  /*3d10*/  BPT.TRAP 0x1 ;  /* 0x000000040000795c */ /* 0x000fe20000300000 */
.L_x_24:
[----:B------:R-:W-:Y:S01]  /*3d20*/  ULEA UR10, UR5, UR40, 0x3 ;  /* 0x00000028050a7291 */ /* 0x000fe2000f8e183f */
[----:B------:R-:W-:-:S04]  /*3d30*/  MOV R8, UR6 ;  /* 0x0000000600087c02 */ /* 0x000fc80008000f00 */
[----:B------:R-:W-:-:S04]  /*3d40*/  SHF.L.U32 R8, R8, 0x1f, RZ ;  /* 0x0000001f08087819 */ /* 0x000fc800000006ff */
[----:B------:R0:W1:Y:S01]  /*3d50*/  SYNCS.PHASECHK.TRANS64.TRYWAIT P1, [UR10+0x16850], R8 ;  /* 0x01685008ff0075a7 */ /* 0x000062000802014a */
[----:B------:R-:W-:Y:S05]  /*3d60*/  @!P0 BRA `(.L_x_25) ;  /* 0x0000000000048947 */ /* 0x000fea0003800000 */
[----:B------:R-:W-:Y:S01]  /*3d70*/  BPT.TRAP 0x1 ;  /* 0x000000040000795c */ /* 0x000fe20000300000 */
.L_x_25:
[----:B-1----:R-:W-:Y:S05]  /*3d80*/  @P1 BRA `(.L_x_23) ;  /* 0x0000000000081947 */ /* 0x002fea0003800000 */
[----:B------:R-:W1:Y:S02]  /*3d90*/  SYNCS.PHASECHK.TRANS64.TRYWAIT P1, [UR10+0x16850], R8 ;  /* 0x01685008ff0075a7 */ /* 0x000e64000802014a */
[----:B-1----:R-:W-:Y:S05]  /*3da0*/  @!P1 BRA `(.L_x_26) ;  /* 0x00000078004c9947 */ /* 0x002fea0003800000 */
.L_x_23:
[----:B------:R-:W-:Y:S01]  /*3db0*/  UIADD3 UR6, UR40, 0x400, URZ ;  /* 0x0000040028067890 */ /* 0x000fe2000fffe03f */
[----:B------:R-:W-:Y:S01]  /*3dc0*/  WARPGROUP.ARRIVE ;  /* 0x00000000000079c5 */ /* 0x000fe20000000000 */
[----:B------:R-:W-:Y:S01]  /*3dd0*/  UMOV UR11, 0x40000040 ;  /* 0x40000040000b7882 */ /* 0x000fe20000000000 */
[----:B01----:R-:W-:Y:S01]  /*3de0*/  VIADD R8, R16, 0x9 ;  /* 0x0000000910087836 */ /* 0x003fe20000000000 */
[----:B------:R-:W-:Y:S01]  /*3df0*/  USHF.R.U32.HI UR6, URZ, 0x4, UR6 ;  /* 0x000000043f067899 */ /* 0x000fe20008011606 */
[----:B------:R-:W-:-:S03]  /*3e00*/  ISETP.GE.U32.AND P1, PT, R22, 0x180, PT ;  /* 0x000001801600780c */ /* 0x000fc60003f26070 */
[----:B------:R-:W-:Y:S01]  /*3e10*/  ULOP3.LUT UR6, UR6, 0x3fff, URZ, 0xc0, !UPT ;  /* 0x00003fff06067892 */ /* 0x000fe2000f8ec03f */
[----:B------:R-:W-:-:S03]  /*3e20*/  SEL R8, R8, 0x9, !P1 ;  /* 0x0000000908087807 */ /* 0x000fc60004800000 */
[----:B------:R-:W-:-:S07]  /*3e30*/  ULEA UR6, UR5, UR6, 0xa ;  /* 0x0000000605067291 */ /* 0x000fce000f8e503f */
[----:B------:R-:W-:Y:S02]  /*3e40*/  UMOV UR10, UR6 ;  /* 0x00000006000a7c82 */ /* 0x000fe40008000000 */
[----:B------:R-:W-:Y:S01]  /*3e50*/  HGMMA.64x64x16.F32 R88, R120, gdesc[UR8].tnspB, R88, gsb0 ;  /* 0x40e0000878587df0 */ /* 0x000fe20008000858 */
[----:B------:R-:W-:Y:S01]  /*3e60*/  UIADD3 UR10, UR6, 0x80, URZ ;  /* 0x00000080060a7890 */ /* 0x000fe2000fffe03f */
[----:B------:R-:W-:Y:S01]  /*3e70*/  UMOV UR11, 0x40000040 ;  /* 0x40000040000b7882 */ /* 0x000fe20000000000 */
[----:B------:R-:W-:Y:S02]  /*3e80*/  WARPGROUP.DEPBAR.LE gsb0, 0x0 ;  /* 0x00008000000079c5 */ /* 0x000fe40000010000 */
[----:B------:R-:W-:-:S06]  /*3e90*/  WARPGROUP.ARRIVE ;  /* 0x00000000000079c5 */ /* 0x000fcc0000000000 */
        /* <DEDUP_REMOVED lines=23> */
[----:B------:R-:W-:Y:S01]  /*4010*/  UIADD3 UR6, UR6, 0x380, URZ ;  /* 0x0000038006067890 */ /* 0x000fe2000fffe03f */
[----:B------:R-:W-:Y:S02]  /*4020*/  WARPGROUP.DEPBAR.LE gsb0, 0x0 ;  /* 0x00008000000079c5 */ /* 0x000fe40000010000 */
[----:B------:R-:W-:-:S06]  /*4030*/  WARPGROUP.ARRIVE ;  /* 0x00000000000079c5 */ /* 0x000fcc0000000000 */
[----:B------:R-:W-:Y:S01]  /*4040*/  HGMMA.64x64x16.F32 R88, R144, gdesc[UR8].tnspB, R88, gsb0 ;  /* 0x40e0000890587df0 */ /* 0x000fe20008000858 */
[----:B------:R-:W-:Y:S01]  /*4050*/  UMOV UR10, UR6 ;  /* 0x00000006000a7c82 */ /* 0x000fe20008000000 */
[----:B------:R-:W-:Y:S01]  /*4060*/  UMOV UR11, 0x40000040 ;  /* 0x40000040000b7882 */ /* 0x000fe20000000000 */
[----:B------:R-:W-:Y:S02]  /*4070*/  WARPGROUP.DEPBAR.LE gsb0, 0x0 ;  /* 0x00008000000079c5 */ /* 0x000fe40000010000 */
[----:B------:R-:W-:-:S06]  /*4080*/  WARPGROUP.ARRIVE ;  /* 0x00000000000079c5 */ /* 0x000fcc0000000000 */
[----:B------:R-:W-:Y:S03]  /*4090*/  HGMMA.64x64x16.F32 R88, R148, gdesc[UR8].tnspB, R88, gsb0 ;  /* 0x40e0000894587df0 */ /* 0x000fe60008000858 */
[----:B------:R-:W-:Y:S02]  /*40a0*/  WARPGROUP.DEPBAR.LE gsb0, 0x0 ;  /* 0x00008000000079c5 */ /* 0x000fe40000010000 */
[----:B------:R0:W-:Y:S06]  /*40b0*/  BAR.ARV R8, 0x100 ;  /* 0x000400080000751d */ /* 0x0001ec0000002000 */
[----:B------:R-:W-:Y:S05]  /*40c0*/  @!P0 BRA `(.L_x_27) ;  /* 0x0000000000048947 */ /* 0x000fea0003800000 */
[----:B------:R-:W-:Y:S01]  /*40d0*/  BPT.TRAP 0x1 ;  /* 0x000000040000795c */ /* 0x000fe20000300000 */
.L_x_27:
[----:B------:R-:W-:Y:S01]  /*40e0*/  FMUL.FTZ R9, R24, UR23 ;  /* 0x0000001718097c20 */ /* 0x000fe20008410000 */
[----:B0-----:R-:W-:Y:S01]  /*40f0*/  FMUL.FTZ R8, R25, UR23 ;  /* 0x0000001719087c20 */ /* 0x001fe20008410000 */
[----:B------:R-:W-:Y:S01]  /*4100*/  FMUL.FTZ R11, R26, UR23 ;  /* 0x000000171a0b7c20 */ /* 0x000fe20008410000 */
[----:B------:R-:W-:Y:S01]  /*4110*/  FMUL.FTZ R10, R27, UR23 ;  /* 0x000000171b0a7c20 */ /* 0x000fe20008410000 */
[----:B------:R-:W-:Y:S01]  /*4120*/  FMUL.FTZ R120, R28, UR23 ;  /* 0x000000171c787c20 */ /* 0x000fe20008410000 */
[----:B------:R-:W-:Y:S01]  /*4130*/  FMUL.FTZ R122, R29, UR23 ;  /* 0x000000171d7a7c20 */ /* 0x000fe20008410000 */
[----:B------:R-:W0:Y:S01]  /*4140*/  MUFU.TANH R9, R9 ;  /* 0x0000000900097308 */ /* 0x000e220000002400 */
[----:B------:R-:W-:Y:S01]  /*4150*/  FMUL.FTZ R12, R30, UR23 ;  /* 0x000000171e0c7c20 */ /* 0x000fe20008410000 */
[----:B------:R-:W-:Y:S01]  /*4160*/  FMUL.FTZ R13, R31, UR23 ;  /* 0x000000171f0d7c20 */ /* 0x000fe20008410000 */
[----:B------:R-:W-:Y:S01]  /*4170*/  FMUL.FTZ R124, R32, UR23 ;  /* 0x00000017207c7c20 */ /* 0x000fe20008410000 */
[----:B------:R-:W-:Y:S01]  /*4180*/  FMUL.FTZ R126, R33, UR23 ;  /* 0x00000017217e7c20 */ /* 0x000fe20008410000 */
[----:B------:R-:W-:Y:S01]  /*4190*/  FMUL.FTZ R14, R34, UR23 ;  /* 0x00000017220e7c20 */ /* 0x000fe20008410000 */
[----:B------:R-:W-:Y:S01]  /*41a0*/  FMUL.FTZ R15, R35, UR23 ;  /* 0x00000017230f7c20 */ /* 0x000fe20008410000 */
[----:B------:R-:W-:Y:S01]  /*41b0*/  FMUL.FTZ R128, R36, UR23 ;  /* 0x0000001724807c20 */ /* 0x000fe20008410000 */
[----:B------:R-:W1:Y:S01]  /*41c0*/  MUFU.TANH R8, R8 ;  /* 0x0000000800087308 */ /* 0x000e620000002400 */
[----:B------:R-:W-:Y:S01]  /*41d0*/  FMUL.FTZ R130, R37, UR23 ;  /* 0x0000001725827c20 */ /* 0x000fe20008410000 */
[----:B------:R-:W-:Y:S01]  /*41e0*/  FMUL.FTZ R17, R38, UR23 ;  /* 0x0000001726117c20 */ /* 0x000fe20008410000 */
[----:B------:R-:W-:Y:S01]  /*41f0*/  FMUL.FTZ R18, R39, UR23 ;  /* 0x0000001727127c20 */ /* 0x000fe20008410000 */
[----:B------:R-:W-:Y:S01]  /*4200*/  FMUL.FTZ R132, R40, UR23 ;  /* 0x0000001728847c20 */ /* 0x000fe20008410000 */
[----:B------:R-:W-:Y:S01]  /*4210*/  FMUL.FTZ R134, R41, UR23 ;  /* 0x0000001729867c20 */ /* 0x000fe20008410000 */
[----:B------:R-:W-:Y:S01]  /*4220*/  FMUL.FTZ R19, R42, UR23 ;  /* 0x000000172a137c20 */ /* 0x000fe20008410000 */
[----:B------:R-:W-:Y:S01]  /*4230*/  FMUL.FTZ R20, R43, UR23 ;  /* 0x000000172b147c20 */ /* 0x000fe20008410000 */
[----:B------:R-:W2:Y:S01]  /*4240*/  MUFU.TANH R11, R11 ;  /* 0x0000000b000b7308 */ /* 0x000ea20000002400 */
[----:B0-----:R-:W-:Y:S01]  /*4250*/  FMNMX.FTZ R21, R9, R4, !PT ;  /* 0x0000000409157209 */ /* 0x001fe20007810000 */
[----:B------:R-:W-:Y:S01]  /*4260*/  FMUL.FTZ R136, R44, UR23 ;  /* 0x000000172c887c20 */ /* 0x000fe20008410000 */
[----:B------:R-:W-:Y:S01]  /*4270*/  FMUL.FTZ R138, R45, UR23 ;  /* 0x000000172d8a7c20 */ /* 0x000fe20008410000 */
[----:B------:R-:W-:Y:S01]  /*4280*/  FMUL.FTZ R26, R46, UR23 ;  /* 0x000000172e1a7c20 */ /* 0x000fe20008410000 */
[----:B------:R-:W-:Y:S01]  /*4290*/  FMUL.FTZ R28, R47, UR23 ;  /* 0x000000172f1c7c20 */ /* 0x000fe20008410000 */
[----:B------:R-:W-:Y:S01]  /*42a0*/  FMUL.FTZ R140, R48, UR23 ;  /* 0x00000017308c7c20 */ /* 0x000fe20008410000 */
[----:B------:R-:W-:Y:S01]  /*42b0*/  FMUL.FTZ R142, R49, UR23 ;  /* 0x00000017318e7c20 */ /* 0x000fe20008410000 */
[----:B------:R-:W0:Y:S01]  /*42c0*/  MUFU.TANH R10, R10 ;  /* 0x0000000a000a7308 */ /* 0x000e220000002400 */
[----:B-1----:R-:W-:Y:S01]  /*42d0*/  FMNMX.FTZ R21, R8, R21, !PT ;  /* 0x0000001508157209 */ /* 0x002fe20007810000 */
[----:B------:R-:W-:Y:S01]  /*42e0*/  FMUL.FTZ R30, R50, UR23 ;  /* 0x00000017321e7c20 */ /* 0x000fe20008410000 */
[----:B------:R-:W-:Y:S01]  /*42f0*/  FMUL.FTZ R34, R51, UR23 ;  /* 0x0000001733227c20 */ /* 0x000fe20008410000 */
[----:B------:R-:W-:Y:S01]  /*4300*/  FMUL.FTZ R52, R52, UR23 ;  /* 0x0000001734347c20 */ /* 0x000fe20008410000 */
[----:B------:R-:W-:Y:S01]  /*4310*/  FMUL.FTZ R144, R53, UR23 ;  /* 0x0000001735907c20 */ /* 0x000fe20008410000 */
[----:B------:R-:W-:Y:S01]  /*4320*/  FMUL.FTZ R36, R54, UR23 ;  /* 0x0000001736247c20 */ /* 0x000fe20008410000 */
[----:B------:R-:W-:Y:S01]  /*4330*/  FMUL.FTZ R38, R55, UR23 ;  /* 0x0000001737267c20 */ /* 0x000fe20008410000 */
[----:B------:R-:W1:Y:S01]  /*4340*/  MUFU.TANH R120, R120 ;  /* 0x0000007800787308 */ /* 0x000e620000002400 */
[----:B--2---:R-:W-:Y:S01]  /*4350*/  FMNMX.FTZ R29, R11, R6, !PT ;  /* 0x000000060b1d7209 */ /* 0x004fe20007810000 */
        /* <DEDUP_REMOVED lines=42> */
[----:B------:R-:W-:-:S04]  /*4600*/  R2UR UR6, R0 ;  /* 0x00000000000672ca */ /* 0x000fc800000e0000 */
[----:B------:R-:W1:Y:S01]  /*4610*/  MUFU.TANH R14, R14 ;  /* 0x0000000e000e7308 */ /* 0x000e620000002400 */
[----:B--2---:R-:W-:-:S07]  /*4620*/  FMNMX.FTZ R21, R124, R21, !PT ;  /* 0x000000157c157209 */ /* 0x004fce0007810000 */
[----:B------:R-:W2:Y:S01]  /*4630*/  MUFU.TANH R15, R15 ;  /* 0x0000000f000f7308 */ /* 0x000ea20000002400 */
[----:B0-----:R-:W-:Y:S01]  /*4640*/  FMNMX.FTZ R21, R126, R21, !PT ;  /* 0x000000157e157209 */ /* 0x001fe20007810000 */
[----:B------:R-:W-:-:S04]  /*4650*/  ULEA UR6, UR6, UR40, 0x3 ;  /* 0x0000002806067291 */ /* 0x000fc8000f8e183f */
[----:B------:R-:W-:Y:S02]  /*4660*/  UIADD3 UR6, UR6, 0x16840, URZ ;  /* 0x0001684006067890 */ /* 0x000fe4000fffe03f */
[----:B------:R-:W0:Y:S01]  /*4670*/  MUFU.TANH R128, R128 ;  /* 0x0000008000807308 */ /* 0x000e220000002400 */
[----:B-1----:R-:W-:Y:S01]  /*4680*/  FMNMX.FTZ R24, R14, R29, !PT ;  /* 0x0000001d0e187209 */ /* 0x002fe20007810000 */
[----:B------:R-:W-:-:S06]  /*4690*/  UPRMT UR6, UR7, 0x654, UR6 ;  /* 0x0000065407067896 */ /* 0x000fcc0008000006 */
[----:B------:R-:W1:Y:S01]  /*46a0*/  MUFU.TANH R130, R130 ;  /* 0x0000008200827308 */ /* 0x000e620000002400 */
[----:B--2---:R-:W-:Y:S02]  /*46b0*/  FMNMX.FTZ R24, R15, R24, !PT ;  /* 0x000000180f187209 */ /* 0x004fe40007810000 */
[----:B------:R-:W-:Y:S05]  /*46c0*/  SYNCS.ARRIVE.TRANS64.RED.A1T0 RZ, [UR6], RZ ;  /* 0x000000ffffff79a7 */ /* 0x000fea0008100406 */
[----:B------:R-:W2:Y:S01]  /*46d0*/  MUFU.TANH R17, R17 ;  /* 0x0000001100117308 */ /* 0x000ea20000002400 */
[----:B0-----:R-:W-:-:S07]  /*46e0*/  FMNMX.FTZ R21, R128, R21, !PT ;  /* 0x0000001580157209 */ /* 0x001fce0007810000 */
[----:B------:R-:W0:Y:S01]  /*46f0*/  MUFU.TANH R18, R18 ;  /* 0x0000001200127308 */ /* 0x000e220000002400 */
[----:B-1----:R-:W-:-:S07]  /*4700*/  FMNMX.FTZ R21, R130, R21, !PT ;  /* 0x0000001582157209 */ /* 0x002fce0007810000 */
[----:B------:R-:W1:Y:S01]  /*4710*/  MUFU.TANH R132, R132 ;  /* 0x0000008400847308 */ /* 0x000e620000002400 */
[----:B--2---:R-:W-:-:S07]  /*4720*/  FMNMX.FTZ R29, R17, R24, !PT ;  /* 0x00000018111d7209 */ /* 0x004fce0007810000 */
        /* <DEDUP_REMOVED lines=93> */
[----:B-1----:R-:W-:Y:S02]  /*4d00*/  FMNMX.FTZ R31, R84, R21, !PT ;  /* 0x00000015541f7209 */ /* 0x002fe40007810000 */
[----:B------:R-:W1:Y:S03]  /*4d10*/  LDC R21, c[0x0][0x988] ;  /* 0x00026200ff157b82 */ /* 0x000e660000000800 */
[----:B------:R-:W3:Y:S01]  /*4d20*/  SHFL.BFLY PT, R24, R31, 0x2, 0x1f ;  /* 0x0c401f001f187f89 */ /* 0x000ee200000e0000 */
[----:B--2---:R-:W-:-:S04]  /*4d30*/  FMNMX.FTZ R29, R70, R29, !PT ;  /* 0x0000001d461d7209 */ /* 0x004fc80007810000 */
[----:B0-----:R-:W-:-:S05]  /*4d40*/  FMNMX.FTZ R29, R72, R29, !PT ;  /* 0x0000001d481d7209 */ /* 0x001fca0007810000 */
[----:B------:R-:W0:Y:S01]  /*4d50*/  SHFL.BFLY PT, R32, R29, 0x2, 0x1f ;  /* 0x0c401f001d207f89 */ /* 0x000e2200000e0000 */
[----:B---3--:R-:W-:Y:S02]  /*4d60*/  FMNMX.FTZ R33, R31, R24, !PT ;  /* 0x000000181f217209 */ /* 0x008fe40007810000 */
[----:B0-----:R-:W-:-:S03]  /*4d70*/  FMNMX.FTZ R35, R29, R32, !PT ;  /* 0x000000201d237209 */ /* 0x001fc60007810000 */
[----:B------:R-:W0:Y:S04]  /*4d80*/  SHFL.BFLY PT, R32, R33, 0x1, 0x1f ;  /* 0x0c201f0021207f89 */ /* 0x000e2800000e0000 */
[----:B------:R-:W2:Y:S01]  /*4d90*/  SHFL.BFLY PT, R24, R35, 0x1, 0x1f ;  /* 0x0c201f0023187f89 */ /* 0x000ea200000e0000 */
[----:B0-----:R-:W-:Y:S02]  /*4da0*/  FMNMX.FTZ R32, R33, R32, !PT ;  /* 0x0000002021207209 */ /* 0x001fe40007810000 */
[----:B--2---:R-:W-:-:S03]  /*4db0*/  FMNMX.FTZ R24, R35, R24, !PT ;  /* 0x0000001823187209 */ /* 0x004fc60007810000 */
[C---:B-1----:R-:W-:Y:S01]  /*4dc0*/  FMUL.FTZ R55, R32.reuse, R21 ;  /* 0x0000001520377220 */ /* 0x042fe20000410000 */
[----:B------:R-:W-:-:S03]  /*4dd0*/  FADD.FTZ R4, -R32, R4 ;  /* 0x0000000420047221 */ /* 0x000fc60000010100 */
[-CC-:B------:R-:W-:Y:S01]  /*4de0*/  FFMA.FTZ R29, R25, R21.reuse, -R55.reuse ;  /* 0x00000015191d7223 */ /* 0x180fe20000010837 */
[-C--:B------:R-:W-:Y:S01]  /*4df0*/  FMUL.FTZ R37, R4, R21.reuse ;  /* 0x0000001504257220 */ /* 0x080fe20000410000 */
[-CC-:B------:R-:W-:Y:S01]  /*4e00*/  FFMA.FTZ R25, R53, R21.reuse, -R55.reuse ;  /* 0x0000001535197223 */ /* 0x180fe20000010837 */
[C---:B------:R-:W-:Y:S01]  /*4e10*/  FADD.FTZ R4, -R24.reuse, R6 ;  /* 0x0000000618047221 */ /* 0x040fe20000010100 */
[-C--:B------:R-:W-:Y:S01]  /*4e20*/  FMUL.FTZ R53, R24, R21.reuse ;  /* 0x0000001518357220 */ /* 0x080fe20000410000 */
[-CC-:B------:R-:W-:Y:S01]  /*4e30*/  FFMA.FTZ R9, R9, R21.reuse, -R55.reuse ;  /* 0x0000001509097223 */ /* 0x180fe20000010837 */
[-C--:B------:R-:W-:Y:S01]  /*4e40*/  FFMA.FTZ R74, R8, R21.reuse, -R55 ;  /* 0x00000015084a7223 */ /* 0x080fe20000010837 */
[-C--:B------:R-:W-:Y:S01]  /*4e50*/  FMUL.FTZ R4, R4, R21.reuse ;  /* 0x0000001504047220 */ /* 0x080fe20000410000 */
[-CC-:B------:R-:W-:Y:S01]  /*4e60*/  FFMA.FTZ R121, R11, R21.reuse, -R53.reuse ;  /* 0x000000150b797223 */ /* 0x180fe20000010835 */
[-C--:B------:R-:W-:Y:S01]  /*4e70*/  FFMA.FTZ R10, R10, R21.reuse, -R53 ;  /* 0x000000150a0a7223 */ /* 0x080fe20000010835 */
[----:B------:R-:W-:Y:S01]  /*4e80*/  MUFU.EX2 R6, R37 ;  /* 0x0000002500067308 */ /* 0x000fe20000000800 */
[-C--:B------:R-:W-:Y:S01]  /*4e90*/  FFMA.FTZ R8, R120, R21.reuse, -R55 ;  /* 0x0000001578087223 */ /* 0x080fe20000010837 */
[-C--:B------:R-:W-:Y:S01]  /*4ea0*/  FFMA.FTZ R123, R12, R21.reuse, -R53 ;  /* 0x000000150c7b7223 */ /* 0x080fe20000010835 */
[-C--:B------:R-:W-:Y:S01]  /*4eb0*/  FFMA.FTZ R49, R122, R21.reuse, -R55 ;  /* 0x000000157a317223 */ /* 0x080fe20000010837 */
[-C--:B------:R-:W-:Y:S01]  /*4ec0*/  FFMA.FTZ R12, R13, R21.reuse, -R53 ;  /* 0x000000150d0c7223 */ /* 0x080fe20000010835 */
[-C--:B------:R-:W-:Y:S01]  /*4ed0*/  FFMA.FTZ R124, R124, R21.reuse, -R55 ;  /* 0x000000157c7c7223 */ /* 0x080fe20000010837 */
[-C--:B------:R-:W-:Y:S01]  /*4ee0*/  FFMA.FTZ R125, R14, R21.reuse, -R53 ;  /* 0x000000150e7d7223 */ /* 0x080fe20000010835 */
[-C--:B------:R-:W-:Y:S01]  /*4ef0*/  FFMA.FTZ R47, R126, R21.reuse, -R55 ;  /* 0x000000157e2f7223 */ /* 0x080fe20000010837 */
[----:B------:R-:W0:Y:S01]  /*4f00*/  MUFU.EX2 R9, R9 ;  /* 0x0000000900097308 */ /* 0x000e220000000800 */
[-C--:B------:R-:W-:Y:S01]  /*4f10*/  FFMA.FTZ R14, R15, R21.reuse, -R53 ;  /* 0x000000150f0e7223 */ /* 0x080fe20000010835 */
[-C--:B------:R-:W-:Y:S01]  /*4f20*/  FFMA.FTZ R126, R128, R21.reuse, -R55 ;  /* 0x00000015807e7223 */ /* 0x080fe20000010837 */
[-CC-:B------:R-:W-:Y:S01]  /*4f30*/  FFMA.FTZ R127, R17, R21.reuse, -R53.reuse ;  /* 0x00000015117f7223 */ /* 0x180fe20000010835 */
[-CC-:B------:R-:W-:Y:S01]  /*4f40*/  FFMA.FTZ R133, R30, R21.reuse, -R53.reuse ;  /* 0x000000151e857223 */ /* 0x180fe20000010835 */
[-C--:B------:R-:W-:Y:S01]  /*4f50*/  FFMA.FTZ R30, R38, R21.reuse, -R53 ;  /* 0x00000015261e7223 */ /* 0x080fe20000010835 */
[-C--:B------:R-:W-:Y:S01]  /*4f60*/  FFMA.FTZ R45, R130, R21.reuse, -R55 ;  /* 0x00000015822d7223 */ /* 0x080fe20000010837 */
[-CC-:B------:R-:W-:Y:S01]  /*4f70*/  FFMA.FTZ R18, R18, R21.reuse, -R53.reuse ;  /* 0x0000001512127223 */ /* 0x180fe20000010835 */
[----:B------:R-:W-:Y:S01]  /*4f80*/  MUFU.EX2 R4, R4 ;  /* 0x0000000400047308 */ /* 0x000fe20000000800 */
[-C--:B------:R-:W-:Y:S01]  /*4f90*/  FFMA.FTZ R137, R40, R21.reuse, -R53 ;  /* 0x0000001528897223 */ /* 0x080fe20000010835 */
[-C--:B------:R-:W-:Y:S01]  /*4fa0*/  FFMA.FTZ R128, R132, R21.reuse, -R55 ;  /* 0x0000001584807223 */ /* 0x080fe20000010837 */
[-C--:B------:R-:W-:Y:S01]  /*4fb0*/  FFMA.FTZ R129, R19, R21.reuse, -R53 ;  /* 0x0000001513817223 */ /* 0x080fe20000010835 */
[-C--:B------:R-:W-:Y:S01]  /*4fc0*/  FFMA.FTZ R43, R134, R21.reuse, -R55 ;  /* 0x00000015862b7223 */ /* 0x080fe20000010837 */
[-C--:B------:R-:W-:Y:S01]  /*4fd0*/  FFMA.FTZ R20, R20, R21.reuse, -R53 ;  /* 0x0000001514147223 */ /* 0x080fe20000010835 */
[-C--:B------:R-:W-:Y:S01]  /*4fe0*/  FFMA.FTZ R130, R136, R21.reuse, -R55 ;  /* 0x0000001588827223 */ /* 0x080fe20000010837 */
[----:B------:R-:W-:Y:S01]  /*4ff0*/  FFMA.FTZ R131, R26, R21, -R53 ;  /* 0x000000151a837223 */ /* 0x000fe20000010835 */
[----:B------:R-:W1:Y:S01]  /*5000*/  MUFU.EX2 R121, R121 ;  /* 0x0000007900797308 */ /* 0x000e620000000800 */
[----:B0-----:R-:W-:Y:S01]  /*5010*/  FFMA.FTZ R5, R6, R5, R9 ;  /* 0x0000000506057223 */ /* 0x001fe20000010009 */
[-C--:B------:R-:W-:Y:S01]  /*5020*/  FFMA.FTZ R41, R138, R21.reuse, -R55 ;  /* 0x000000158a297223 */ /* 0x080fe20000010837 */
[-CC-:B------:R-:W-:Y:S01]  /*5030*/  FFMA.FTZ R26, R28, R21.reuse, -R53.reuse ;  /* 0x000000151c1a7223 */ /* 0x180fe20000010835 */
[-CC-:B------:R-:W-:Y:S01]  /*5040*/  FFMA.FTZ R28, R34, R21.reuse, -R53.reuse ;  /* 0x00000015221c7223 */ /* 0x180fe20000010835 */
[-C--:B------:R-:W-:Y:S01]  /*5050*/  FFMA.FTZ R34, R42, R21.reuse, -R53 ;  /* 0x000000152a227223 */ /* 0x080fe20000010835 */
[-CC-:B------:R-:W-:Y:S01]  /*5060*/  FFMA.FTZ R132, R140, R21.reuse, -R55.reuse ;  /* 0x000000158c847223 */ /* 0x180fe20000010837 */
[-CC-:B------:R-:W-:Y:S01]  /*5070*/  FFMA.FTZ R39, R142, R21.reuse, -R55.reuse ;  /* 0x000000158e277223 */ /* 0x180fe20000010837 */
[----:B------:R-:W0:Y:S01]  /*5080*/  MUFU.EX2 R74, R74 ;  /* 0x0000004a004a7308 */ /* 0x000e220000000800 */
[-C--:B------:R-:W-:Y:S01]  /*5090*/  FFMA.FTZ R134, R52, R21.reuse, -R55 ;  /* 0x0000001534867223 */ /* 0x080fe20000010837 */
[-C--:B------:R-:W-:Y:S01]  /*50a0*/  FFMA.FTZ R135, R36, R21.reuse, -R53 ;  /* 0x0000001524877223 */ /* 0x080fe20000010835 */
[-C--:B------:R-:W-:Y:S01]  /*50b0*/  FFMA.FTZ R37, R144, R21.reuse, -R55 ;  /* 0x0000001590257223 */ /* 0x080fe20000010837 */
[-C--:B------:R-:W-:Y:S01]  /*50c0*/  FFMA.FTZ R139, R44, R21.reuse, -R53 ;  /* 0x000000152c8b7223 */ /* 0x080fe20000010835 */
[-CC-:B------:R-:W-:Y:S01]  /*50d0*/  FFMA.FTZ R136, R146, R21.reuse, -R55.reuse ;  /* 0x0000001592887223 */ /* 0x180fe20000010837 */
[-CC-:B------:R-:W-:Y:S01]  /*50e0*/  FFMA.FTZ R35, R148, R21.reuse, -R55.reuse ;  /* 0x0000001594237223 */ /* 0x180fe20000010837 */
[----:B------:R-:W-:Y:S01]  /*50f0*/  FFMA.FTZ R138, R150, R21, -R55 ;  /* 0x00000015968a7223 */ /* 0x000fe20000010837 */
[----:B------:R-:W2:Y:S01]  /*5100*/  MUFU.EX2 R10, R10 ;  /* 0x0000000a000a7308 */ /* 0x000ea20000000800 */
[----:B-1----:R-:W-:Y:S01]  /*5110*/  FFMA.FTZ R7, R4, R7, R121 ;  /* 0x0000000704077223 */ /* 0x002fe20000010079 */
[-C--:B------:R-:W-:Y:S01]  /*5120*/  FFMA.FTZ R33, R152, R21.reuse, -R55 ;  /* 0x0000001598217223 */ /* 0x080fe20000010837 */
[-C--:B------:R-:W-:Y:S01]  /*5130*/  FFMA.FTZ R36, R46, R21.reuse, -R53 ;  /* 0x000000152e247223 */ /* 0x080fe20000010835 */
[-C--:B------:R-:W-:Y:S01]  /*5140*/  FFMA.FTZ R140, R154, R21.reuse, -R55 ;  /* 0x000000159a8c7223 */ /* 0x080fe20000010837 */
[-C--:B------:R-:W-:Y:S01]  /*5150*/  FFMA.FTZ R141, R48, R21.reuse, -R53 ;  /* 0x00000015308d7223 */ /* 0x080fe20000010835 */
[-CC-:B------:R-:W-:Y:S01]  /*5160*/  FFMA.FTZ R31, R156, R21.reuse, -R55.reuse ;  /* 0x000000159c1f7223 */ /* 0x180fe20000010837 */
[-C--:B------:R-:W-:Y:S01]  /*5170*/  FFMA.FTZ R142, R23, R21.reuse, -R55 ;  /* 0x00000015178e7223 */ /* 0x080fe20000010837 */
[----:B------:R-:W1:Y:S01]  /*5180*/  MUFU.EX2 R8, R8 ;  /* 0x0000000800087308 */ /* 0x000e620000000800 */
[----:B0-----:R-:W-:Y:S01]  /*5190*/  FADD.FTZ R5, R74, R5 ;  /* 0x000000054a057221 */ /* 0x001fe20000010000 */
[-C--:B------:R-:W-:Y:S01]  /*51a0*/  FFMA.FTZ R143, R54, R21.reuse, -R53 ;  /* 0x00000015368f7223 */ /* 0x080fe20000010835 */
[-C--:B------:R-:W-:Y:S01]  /*51b0*/  FFMA.FTZ R144, R27, R21.reuse, -R55 ;  /* 0x000000151b907223 */ /* 0x080fe20000010837 */
[-C--:B------:R-:W-:Y:S01]  /*51c0*/  FFMA.FTZ R145, R58, R21.reuse, -R53 ;  /* 0x000000153a917223 */ /* 0x080fe20000010835 */
[-CC-:B------:R-:W-:Y:S01]  /*51d0*/  FFMA.FTZ R27, R51, R21.reuse, -R55.reuse ;  /* 0x00000015331b7223 */ /* 0x180fe20000010837 */
[-C--:B------:R-:W-:Y:S01]  /*51e0*/  FFMA.FTZ R146, R76, R21.reuse, -R55 ;  /* 0x000000154c927223 */ /* 0x080fe20000010837 */
[-C--:B------:R-:W-:Y:S01]  /*51f0*/  FFMA.FTZ R147, R62, R21.reuse, -R53 ;  /* 0x000000153e937223 */ /* 0x080fe20000010835 */
[----:B------:R-:W0:Y:S01]  /*5200*/  MUFU.EX2 R123, R123 ;  /* 0x0000007b007b7308 */ /* 0x000e220000000800 */
[----:B--2---:R-:W-:Y:S01]  /*5210*/  FADD.FTZ R38, R10, R7 ;  /* 0x000000070a267221 */ /* 0x004fe20000010000 */
[-C--:B------:R-:W-:Y:S01]  /*5220*/  FFMA.FTZ R148, R78, R21.reuse, -R55 ;  /* 0x000000154e947223 */ /* 0x080fe20000010837 */
[-C--:B------:R-:W-:Y:S01]  /*5230*/  FFMA.FTZ R149, R66, R21.reuse, -R53 ;  /* 0x0000001542957223 */ /* 0x080fe20000010835 */
[-CC-:B------:R-:W-:Y:S01]  /*5240*/  FFMA.FTZ R23, R80, R21.reuse, -R55.reuse ;  /* 0x0000001550177223 */ /* 0x180fe20000010837 */
[-C--:B------:R-:W-:Y:S01]  /*5250*/  FFMA.FTZ R150, R82, R21.reuse, -R55 ;  /* 0x0000001552967223 */ /* 0x080fe20000010837 */
[-C--:B------:R-:W-:Y:S01]  /*5260*/  FFMA.FTZ R70, R70, R21.reuse, -R53 ;  /* 0x0000001546467223 */ /* 0x080fe20000010835 */
[----:B------:R-:W-:Y:S01]  /*5270*/  FFMA.FTZ R51, R84, R21, -R55 ;  /* 0x0000001554337223 */ /* 0x000fe20000010837 */
[----:B------:R-:W2:Y:S01]  /*5280*/  MUFU.EX2 R49, R49 ;  /* 0x0000003100317308 */ /* 0x000ea20000000800 */
[----:B-1----:R-:W-:-:S07]  /*5290*/  FADD.FTZ R40, R8, R5 ;  /* 0x0000000508287221 */ /* 0x002fce0000010000 */
[----:B------:R-:W1:Y:S01]  /*52a0*/  MUFU.EX2 R12, R12 ;  /* 0x0000000c000c7308 */ /* 0x000e620000000800 */
[----:B0-----:R-:W-:-:S07]  /*52b0*/  FADD.FTZ R5, R123, R38 ;  /* 0x000000267b057221 */ /* 0x001fce0000010000 */
[----:B------:R-:W0:Y:S01]  /*52c0*/  MUFU.EX2 R124, R124 ;  /* 0x0000007c007c7308 */ /* 0x000e220000000800 */
[----:B--2---:R-:W-:-:S07]  /*52d0*/  FADD.FTZ R7, R49, R40 ;  /* 0x0000002831077221 */ /* 0x004fce0000010000 */
[----:B------:R-:W2:Y:S01]  /*52e0*/  MUFU.EX2 R125, R125 ;  /* 0x0000007d007d7308 */ /* 0x000ea20000000800 */
[----:B-1----:R-:W-:-:S07]  /*52f0*/  FADD.FTZ R38, R12, R5 ;  /* 0x000000050c267221 */ /* 0x002fce0000010000 */
[----:B------:R-:W1:Y:S01]  /*5300*/  MUFU.EX2 R47, R47 ;  /* 0x0000002f002f7308 */ /* 0x000e620000000800 */
[----:B0-----:R-:W-:-:S07]  /*5310*/  FADD.FTZ R40, R124, R7 ;  /* 0x000000077c287221 */ /* 0x001fce0000010000 */
[----:B------:R-:W0:Y:S01]  /*5320*/  MUFU.EX2 R14, R14 ;  /* 0x0000000e000e7308 */ /* 0x000e220000000800 */
[----:B--2---:R-:W-:Y:S01]  /*5330*/  FADD.FTZ R5, R125, R38 ;  /* 0x000000267d057221 */ /* 0x004fe20000010000 */
[----:B------:R-:W-:-:S06]  /*5340*/  FFMA.FTZ R38, R50, R21, -R53 ;  /* 0x0000001532267223 */ /* 0x000fcc0000010835 */
        /* <DEDUP_REMOVED lines=15> */
[----:B0-----:R-:W-:Y:S01]  /*5440*/  FADD.FTZ R5, R129, R40 ;  /* 0x0000002881057221 */ /* 0x001fe20000010000 */
[----:B------:R-:W-:-:S06]  /*5450*/  FFMA.FTZ R40, R56, R21, -R53 ;  /* 0x0000001538287223 */ /* 0x000fcc0000010835 */
        /* <DEDUP_REMOVED lines=15> */
[----:B-1----:R-:W-:Y:S01]  /*5550*/  FADD.FTZ R5, R133, R42 ;  /* 0x0000002a85057221 */ /* 0x002fe20000010000 */
[----:B------:R-:W-:-:S06]  /*5560*/  FFMA.FTZ R42, R60, R21, -R53 ;  /* 0x000000153c2a7223 */ /* 0x000fcc0000010835 */
        /* <DEDUP_REMOVED lines=33> */
[-CC-:B------:R-:W-:Y:S01]  /*5780*/  FFMA.FTZ R46, R68, R21.reuse, -R53.reuse ;  /* 0x00000015442e7223 */ /* 0x180fe20000010835 */
[----:B------:R-:W-:-:S05]  /*5790*/  FFMA.FTZ R53, R72, R21, -R53 ;  /* 0x0000001548357223 */ /* 0x000fca0000010835 */
        /* <DEDUP_REMOVED lines=40> */
[----:B0-----:R-:W-:-:S03]  /*5a20*/  FADD.FTZ R5, R51, R48 ;  /* 0x0000003033057221 */ /* 0x001fc60000010000 */
[----:B--2---:R-:W-:Y:S01]  /*5a30*/  FADD.FTZ R7, R53, R7 ;  /* 0x0000000735077221 */ /* 0x004fe20000010000 */
[----:B------:R-:W-:Y:S06]  /*5a40*/  @!P0 BRA `(.L_x_28) ;  /* 0x0000000000048947 */ /* 0x000fec0003800000 */
[----:B------:R-:W-:Y:S01]  /*5a50*/  BPT.TRAP 0x1 ;  /* 0x000000040000795c */ /* 0x000fe20000300000 */
.L_x_28:
[----:B------:R-:W-:Y:S01]  /*5a60*/  ULEA UR5, UR5, UR40, 0x3 ;  /* 0x0000002805057291 */ /* 0x000fe2000f8e183f */
[-C--:B------:R-:W-:Y:S01]  /*5a70*/  FMUL.FTZ R88, R88, R6.reuse ;  /* 0x0000000658587220 */ /* 0x080fe20000410000 */
[----:B------:R-:W-:Y:S01]  /*5a80*/  UISETP.GT.AND UP0, UPT, UR21, UR37, UPT ;  /* 0x000000251500728c */ /* 0x000fe2000bf04270 */
[-C--:B------:R-:W-:Y:S01]  /*5a90*/  FMUL.FTZ R89, R89, R6.reuse ;  /* 0x0000000659597220 */ /* 0x080fe20000410000 */
[----:B------:R-:W-:Y:S01]  /*5aa0*/  UIADD3 UR5, UR5, 0x16860, URZ ;  /* 0x0001686005057890 */ /* 0x000fe2000fffe03f */
[-C--:B------:R-:W-:Y:S01]  /*5ab0*/  FMUL.FTZ R92, R92, R6.reuse ;  /* 0x000000065c5c7220 */ /* 0x080fe20000410000 */
[----:B------:R-:W-:Y:S01]  /*5ac0*/  UIADD3 UR10, UR21, -0x1, URZ ;  /* 0xffffffff150a7890 */ /* 0x000fe2000fffe03f */
[-C--:B------:R-:W-:Y:S01]  /*5ad0*/  FMUL.FTZ R93, R93, R6.reuse ;  /* 0x000000065d5d7220 */ /* 0x080fe20000410000 */
[----:B------:R-:W-:Y:S01]  /*5ae0*/  PLOP3.LUT P1, PT, PT, PT, UP0, 0x80, 0x0 ;  /* 0x000000000000781c */ /* 0x000fe20003f2f008 */
[----:B------:R-:W-:Y:S01]  /*5af0*/  UPRMT UR5, UR7, 0x654, UR5 ;  /* 0x0000065407057896 */ /* 0x000fe20008000005 */
[-C--:B------:R-:W-:Y:S01]  /*5b00*/  FMUL.FTZ R96, R96, R6.reuse ;  /* 0x0000000660607220 */ /* 0x080fe20000410000 */
[----:B------:R-:W-:Y:S01]  /*5b10*/  UMOV UR6, UR4 ;  /* 0x0000000400067c82 */ /* 0x000fe20008000000 */
[-C--:B------:R-:W-:Y:S01]  /*5b20*/  FMUL.FTZ R97, R97, R6.reuse ;  /* 0x0000000661617220 */ /* 0x080fe20000410000 */
[----:B------:R-:W-:Y:S01]  /*5b30*/  UMOV UR21, UR10 ;  /* 0x0000000a00157c82 */ /* 0x000fe20008000000 */
[-C--:B------:R-:W-:Y:S01]  /*5b40*/  FMUL.FTZ R100, R100, R6.reuse ;  /* 0x0000000664647220 */ /* 0x080fe20000410000 */
[-C--:B------:R-:W-:Y:S01]  /*5b50*/  FMUL.FTZ R101, R101, R6.reuse ;  /* 0x0000000665657220 */ /* 0x080fe20000410000 */
[-C--:B------:R-:W-:Y:S01]  /*5b60*/  FMUL.FTZ R104, R104, R6.reuse ;  /* 0x0000000668687220 */ /* 0x080fe20000410000 */
[-C--:B------:R-:W-:Y:S01]  /*5b70*/  FMUL.FTZ R105, R105, R6.reuse ;  /* 0x0000000669697220 */ /* 0x080fe20000410000 */
[----:B------:R-:W-:Y:S01]  /*5b80*/  SYNCS.ARRIVE.TRANS64.RED.A1T0 RZ, [UR5], RZ ;  /* 0x000000ffffff79a7 */ /* 0x000fe20008100405 */
[----:B------:R-:W-:Y:S01]  /*5b90*/  R2UR UR5, R0 ;  /* 0x00000000000572ca */ /* 0x000fe200000e0000 */
[-C--:B------:R-:W-:Y:S01]  /*5ba0*/  FMUL.FTZ R108, R108, R6.reuse ;  /* 0x000000066c6c7220 */ /* 0x080fe20000410000 */
[-C--:B------:R-:W-:Y:S01]  /*5bb0*/  FMUL.FTZ R109, R109, R6.reuse ;  /* 0x000000066d6d7220 */ /* 0x080fe20000410000 */
[-C--:B------:R-:W-:Y:S01]  /*5bc0*/  FMUL.FTZ R112, R112, R6.reuse ;  /* 0x0000000670707220 */ /* 0x080fe20000410000 */
[-C--:B------:R-:W-:Y:S01]  /*5bd0*/  FMUL.FTZ R113, R113, R6.reuse ;  /* 0x0000000671717220 */ /* 0x080fe20000410000 */
[-C--:B------:R-:W-:Y:S01]  /*5be0*/  FMUL.FTZ R116, R116, R6.reuse ;  /* 0x0000000674747220 */ /* 0x080fe20000410000 */
[----:B------:R-:W-:Y:S01]  /*5bf0*/  FMUL.FTZ R117, R117, R6 ;  /* 0x0000000675757220 */ /* 0x000fe20000410000 */
[-C--:B------:R-:W-:Y:S01]  /*5c00*/  FMUL.FTZ R90, R90, R4.reuse ;  /* 0x000000045a5a7220 */ /* 0x080fe20000410000 */
        /* <DEDUP_REMOVED lines=14> */
[----:B------:R-:W-:Y:S01]  /*5cf0*/  FMUL.FTZ R119, R119, R4 ;  /* 0x0000000477777220 */ /* 0x000fe20000410000 */
[----:B------:R-:W-:Y:S01]  /*5d00*/  F2FP.F16.F32.PACK_AB R120, R74, R9 ;  /* 0x000000094a78723e */ /* 0x000fe200000000ff */
[----:B------:R-:W-:Y:S01]  /*5d10*/  IMAD.MOV.U32 R6, RZ, RZ, R24 ;  /* 0x000000ffff067224 */ /* 0x000fe200078e0018 */
[----:B------:R-:W-:Y:S01]  /*5d20*/  F2FP.F16.F32.PACK_AB R121, R10, R121 ;  /* 0x000000790a79723e */ /* 0x000fe200000000ff */
[----:B------:R-:W-:Y:S01]  /*5d30*/  IMAD.MOV.U32 R4, RZ, RZ, R32 ;  /* 0x000000ffff047224 */ /* 0x000fe200078e0020 */
[----:B------:R-:W-:-:S02]  /*5d40*/  F2FP.F16.F32.PACK_AB R122, R49, R8 ;  /* 0x00000008317a723e */ /* 0x000fc400000000ff */
[----:B------:R-:W-:Y:S02]  /*5d50*/  F2FP.F16.F32.PACK_AB R123, R12, R123 ;  /* 0x0000007b0c7b723e */ /* 0x000fe400000000ff */
[----:B------:R-:W-:Y:S02]  /*5d60*/  F2FP.F16.F32.PACK_AB R124, R47, R124 ;  /* 0x0000007c2f7c723e */ /* 0x000fe400000000ff */
[----:B------:R-:W-:Y:S02]  /*5d70*/  F2FP.F16.F32.PACK_AB R125, R14, R125 ;  /* 0x0000007d0e7d723e */ /* 0x000fe400000000ff */
[----:B------:R-:W-:Y:S02]  /*5d80*/  F2FP.F16.F32.PACK_AB R126, R45, R126 ;  /* 0x0000007e2d7e723e */ /* 0x000fe400000000ff */
[----:B------:R-:W-:Y:S02]  /*5d90*/  F2FP.F16.F32.PACK_AB R127, R18, R127 ;  /* 0x0000007f127f723e */ /* 0x000fe400000000ff */
        /* <DEDUP_REMOVED lines=23> */
[----:B------:R-:W-:Y:S01]  /*5f10*/  F2FP.F16.F32.PACK_AB R151, R53, R70 ;  /* 0x000000463597723e */ /* 0x000fe200000000ff */
[----:B------:R-:W-:Y:S06]  /*5f20*/  @P1 BRA `(.L_x_29) ;  /* 0xffffffd800b41947 */ /* 0x000fec000383ffff */
.L_x_18:
[----:B------:R-:W-:Y:S06]  /*5f30*/  BAR.ARV 0x8, 0x200 ;  /* 0x0208000000007b1d */ /* 0x000fec0000002000 */
[----:B------:R-:W-:Y:S05]  /*5f40*/  @!P0 BRA `(.L_x_30) ;  /* 0x0000000000048947 */ /* 0x000fea0003800000 */
[----:B------:R-:W-:Y:S01]  /*5f50*/  BPT.TRAP 0x1 ;  /* 0x000000040000795c */ /* 0x000fe20000300000 */
.L_x_30:
[----:B------:R-:W-:Y:S02]  /*5f60*/  R2UR UR5, R0 ;  /* 0x00000000000572ca */ /* 0x000fe400000e0000 */
[----:B------:R-:W-:-:S04]  /*5f70*/  MOV R2, UR4 ;  /* 0x0000000400027c02 */ /* 0x000fc80008000f00 */
[----:B------:R-:W-:-:S07]  /*5f80*/  SHF.L.U32 R2, R2, 0x1f, RZ ;  /* 0x0000001f02027819 */ /* 0x000fce00000006ff */
[----:B------:R-:W-:-:S09]  /*5f90*/  ULEA UR5, UR5, UR40, 0x3 ;  /* 0x0000002805057291 */ /* 0x000fd2000f8e183f */
[----:B------:R0:W1:Y:S01]  /*5fa0*/  SYNCS.PHASECHK.TRANS64.TRYWAIT P1, [UR5+0x16850], R2 ;  /* 0x01685002ff0075a7 */ /* 0x0000620008020145 */
[----:B------:R-:W-:Y:S05]  /*5fb0*/  @!P0 BRA `(.L_x_31) ;  /* 0x0000000000048947 */ /* 0x000fea0003800000 */
[----:B------:R-:W-:Y:S01]  /*5fc0*/  BPT.TRAP 0x1 ;  /* 0x000000040000795c */ /* 0x000fe20000300000 */
.L_x_31:
[----:B-1----:R-:W-:Y:S05]  /*5fd0*/  @P1 BRA `(.L_x_32) ;  /* 0x0000000000081947 */ /* 0x002fea0003800000 */
[----:B------:R-:W1:Y:S02]  /*5fe0*/  SYNCS.PHASECHK.TRANS64.TRYWAIT P1, [UR5+0x16850], R2 ;  /* 0x01685002ff0075a7 */ /* 0x000e640008020145 */
[----:B-1----:R-:W-:Y:S05]  /*5ff0*/  @!P1 BRA `(.L_x_33) ;  /* 0x0000005400d09947 */ /* 0x002fea0003800000 */
.L_x_32:
[----:B------:R-:W-:Y:S01]  /*6000*/  R2UR UR6, R0 ;  /* 0x00000000000672ca */ /* 0x000fe200000e0000 */
[----:B------:R-:W-:Y:S01]  /*6010*/  UIADD3 UR40, UR40, 0x400, URZ ;  /* 0x0000040028287890 */ /* 0x000fe2000fffe03f */
[----:B------:R-:W-:Y:S01]  /*6020*/  WARPGROUP.ARRIVE ;  /* 0x00000000000079c5 */ /* 0x000fe20000000000 */
[----:B------:R-:W-:Y:S01]  /*6030*/  UMOV UR11, 0x40000040 ;  /* 0x40000040000b7882 */ /* 0x000fe20000000000 */
[----:B------:R-:W2:Y:S01]  /*6040*/  SHFL.BFLY PT, R0, R5, 0x2, 0x1f ;  /* 0x0c401f0005007f89 */ /* 0x000ea200000e0000 */
[----:B------:R-:W-:Y:S01]  /*6050*/  USHF.R.U32.HI UR40, URZ, 0x4, UR40 ;  /* 0x000000043f287899 */ /* 0x000fe20008011628 */
[----:B------:R-:W-:Y:S02]  /*6060*/  IMAD.MOV.U32 R29, RZ, RZ, RZ ;  /* 0x000000ffff1d7224 */ /* 0x000fe400078e00ff */
[----:B01----:R-:W0:Y:S01]  /*6070*/  SHFL.BFLY PT, R2, R7, 0x2, 0x1f ;  /* 0x0c401f0007027f89 */ /* 0x003e2200000e0000 */
[----:B------:R-:W-:Y:S01]  /*6080*/  ULOP3.LUT UR4, UR40, 0x3fff, URZ, 0xc0, !UPT ;  /* 0x00003fff28047892 */ /* 0x000fe2000f8ec03f */
[----:B------:R-:W-:-:S02]  /*6090*/  IMAD.MOV.U32 R16, RZ, RZ, RZ ;  /* 0x000000ffff107224 */ /* 0x000fc400078e00ff */
[----:B------:R-:W-:Y:S01]  /*60a0*/  IMAD.MOV.U32 R23, RZ, RZ, -0x800000 ;  /* 0xff800000ff177424 */ /* 0x000fe200078e00ff */
[----:B------:R-:W-:-:S04]  /*60b0*/  ULEA UR4, UR6, UR4, 0xa ;  /* 0x0000000406047291 */ /* 0x000fc8000f8e503f */
[----:B------:R-:W-:-:S03]  /*60c0*/  UIADD3 UR6, UR4, 0x80, URZ ;  /* 0x0000008004067890 */ /* 0x000fc6000fffe03f */
[----:B------:R-:W-:Y:S02]  /*60d0*/  UMOV UR10, UR4 ;  /* 0x00000004000a7c82 */ /* 0x000fe40008000000 */
[----:B------:R-:W-:Y:S01]  /*60e0*/  HGMMA.64x64x16.F32 R88, R120, gdesc[UR8].tnspB, R88, gsb0 ;  /* 0x40e0000878587df0 */ /* 0x000fe20008000858 */
[----:B------:R-:W-:Y:S01]  /*60f0*/  UMOV UR11, 0x40000040 ;  /* 0x40000040000b7882 */ /* 0x000fe20000000000 */
[----:B------:R-:W-:Y:S01]  /*6100*/  UMOV UR10, UR6 ;  /* 0x00000006000a7c82 */ /* 0x000fe20008000000 */
[----:B------:R-:W-:Y:S01]  /*6110*/  UIADD3 UR6, UR4, 0x100, URZ ;  /* 0x0000010004067890 */ /* 0x000fe2000fffe03f */
[----:B--2---:R-:W-:Y:S01]  /*6120*/  FADD.FTZ R0, R0, R5 ;  /* 0x0000000500007221 */ /* 0x004fe20000010000 */
[----:B0-----:R-:W-:-:S04]  /*6130*/  FADD.FTZ R2, R2, R7 ;  /* 0x0000000702027221 */ /* 0x001fc80000010000 */
[----:B------:R-:W0:Y:S04]  /*6140*/  SHFL.BFLY PT, R3, R0, 0x1, 0x1f ;  /* 0x0c201f0000037f89 */ /* 0x000e2800000e0000 */
[----:B------:R-:W1:Y:S01]  /*6150*/  SHFL.BFLY PT, R9, R2, 0x1, 0x1f ;  /* 0x0c201f0002097f89 */ /* 0x000e6200000e0000 */
[----:B0-----:R-:W-:Y:S01]  /*6160*/  FADD.FTZ R6, R0, R3 ;  /* 0x0000000300067221 */ /* 0x001fe20000010000 */
[----:B------:R-:W-:Y:S01]  /*6170*/  MOV R0, 0xff800000 ;  /* 0xff80000000007802 */ /* 0x000fe20000000f00 */
[----:B-1----:R-:W-:-:S03]  /*6180*/  FADD.FTZ R9, R2, R9 ;  /* 0x0000000902097221 */ /* 0x002fc60000010000 */
[----:B------:R-:W-:Y:S02]  /*6190*/  FSETP.NE.FTZ.AND P1, PT, R6, RZ, PT ;  /* 0x000000ff0600720b */ /* 0x000fe40003f35000 */
[----:B------:R-:W-:-:S11]  /*61a0*/  FSETP.NE.FTZ.AND P2, PT, R9, RZ, PT ;  /* 0x000000ff0900720b */ /* 0x000fd60003f55000 */
[----:B------:R-:W0:Y:S01]  /*61b0*/  @P1 MUFU.LG2 R4, R6 ;  /* 0x0000000600041308 */ /* 0x000e220000000c00 */
[C---:B------:R-:W-:Y:S01]  /*61c0*/  @P1 FMUL.FTZ R3, R21.reuse, 0.69314718246459960938 ;  /* 0x3f31721815031820 */ /* 0x040fe20000410000 */
[----:B------:R-:W-:-:S06]  /*61d0*/  @P2 FMUL.FTZ R2, R21, 0.69314718246459960938 ;  /* 0x3f31721815022820 */ /* 0x000fcc0000410000 */
[----:B------:R-:W1:Y:S08]  /*61e0*/  @P2 MUFU.LG2 R5, R9 ;  /* 0x0000000900052308 */ /* 0x000e700000000c00 */
[----:B------:R2:W3:Y:S01]  /*61f0*/  @P1 MUFU.RCP R29, R6 ;  /* 0x00000006001d1308 */ /* 0x0004e20000001000 */
[----:B0-----:R-:W-:-:S04]  /*6200*/  @P1 FMUL.FTZ R4, R4, 0.69314718246459960938 ;  /* 0x3f31721804041820 */ /* 0x001fc80000410000 */
[----:B------:R-:W-:-:S03]  /*6210*/  @P1 FFMA.FTZ R23, R3, R32, R4 ;  /* 0x0000002003171223 */ /* 0x000fc60000010004 */
[----:B------:R2:W0:Y:S01]  /*6220*/  @P2 MUFU.RCP R16, R9 ;  /* 0x0000000900102308 */ /* 0x0004220000001000 */
[----:B------:R-:W-:Y:S02]  /*6230*/  WARPGROUP.DEPBAR.LE gsb0, 0x0 ;  /* 0x00008000000079c5 */ /* 0x000fe40000010000 */
[----:B------:R-:W-:Y:S01]  /*6240*/  WARPGROUP.ARRIVE ;  /* 0x00000000000079c5 */ /* 0x000fe20000000000 */
[----:B-1----:R-:W-:-:S04]  /*6250*/  @P2 FMUL.FTZ R5, R5, 0.69314718246459960938 ;  /* 0x3f31721805052820 */ /* 0x002fc80000410000 */
[----:B------:R-:W-:Y:S01]  /*6260*/  @P2 FFMA.FTZ R0, R2, R24, R5 ;  /* 0x0000001802002223 */ /* 0x000fe20000010005 */
[----:B------:R-:W-:Y:S01]  /*6270*/  HGMMA.64x64x16.F32 R88, R124, gdesc[UR8].tnspB, R88, gsb0 ;  /* 0x40e000087c587df0 */ /* 0x000fe20008000858 */
[----:B------:R-:W-:Y:S01]  /*6280*/  UMOV UR10, UR6 ;  /* 0x00000006000a7c82 */ /* 0x000fe20008000000 */
[----:B------:R-:W-:Y:S01]  /*6290*/  UMOV UR11, 0x40000040 ;  /* 0x40000040000b7882 */ /* 0x000fe20000000000 */
[----:B------:R-:W-:Y:S01]  /*62a0*/  UIADD3 UR6, UR4, 0x180, URZ ;  /* 0x0000018004067890 */ /* 0x000fe2000fffe03f */
[----:B------:R-:W-:Y:S02]  /*62b0*/  WARPGROUP.DEPBAR.LE gsb0, 0x0 ;  /* 0x00008000000079c5 */ /* 0x000fe40000010000 */
[----:B------:R-:W-:-:S06]  /*62c0*/  WARPGROUP.ARRIVE ;  /* 0x00000000000079c5 */ /* 0x000fcc0000000000 */
        /* <DEDUP_REMOVED lines=15> */
[----:B------:R-:W-:Y:S02]  /*63c0*/  UIADD3 UR6, UR4, 0x300, URZ ;  /* 0x0000030004067890 */ /* 0x000fe4000fffe03f */
        /* <DEDUP_REMOVED lines=15> */
[----:B0-23--:R-:W-:Y:S05]  /*64c0*/  @!P0 BRA `(.L_x_34) ;  /* 0x0000000000048947 */ /* 0x00dfea0003800000 */
[----:B------:R-:W-:Y:S01]  /*64d0*/  BPT.TRAP 0x1 ;  /* 0x000000040000795c */ /* 0x000fe20000300000 */
.L_x_34:
[----:B------:R-:W-:Y:S01]  /*64e0*/  UIADD3 UR4, UR5, 0x16860, URZ ;  /* 0x0001686005047890 */ /* 0x000fe2000fffe03f */
[-C--:B------:R-:W-:Y:S01]  /*64f0*/  FMUL.FTZ R34, R88, R29.reuse ;  /* 0x0000001d58227220 */ /* 0x080fe20000410000 */
[-C--:B------:R-:W-:Y:S01]  /*6500*/  FMUL.FTZ R35, R89, R29.reuse ;  /* 0x0000001d59237220 */ /* 0x080fe20000410000 */
[-C--:B------:R-:W-:Y:S01]  /*6510*/  FMUL.FTZ R2, R92, R29.reuse ;  /* 0x0000001d5c027220 */ /* 0x080fe20000410000 */
[----:B------:R-:W-:Y:S01]  /*6520*/  UPRMT UR4, UR7, 0x654, UR4 ;  /* 0x0000065407047896 */ /* 0x000fe20008000004 */
        /* <DEDUP_REMOVED lines=8> */
[----:B------:R-:W-:Y:S01]  /*65b0*/  SYNCS.ARRIVE.TRANS64.RED.A1T0 RZ, [UR4], RZ ;  /* 0x000000ffffff79a7 */ /* 0x000fe20008100404 */
[-C--:B------:R-:W-:Y:S01]  /*65c0*/  FMUL.FTZ R15, R109, R29.reuse ;  /* 0x0000001d6d0f7220 */ /* 0x080fe20000410000 */
[-C--:B------:R-:W-:Y:S01]  /*65d0*/  FMUL.FTZ R20, R112, R29.reuse ;  /* 0x0000001d70147220 */ /* 0x080fe20000410000 */
[-C--:B------:R-:W-:Y:S01]  /*65e0*/  FMUL.FTZ R21, R113, R29.reuse ;  /* 0x0000001d71157220 */ /* 0x080fe20000410000 */
[-C--:B------:R-:W-:Y:S01]  /*65f0*/  FMUL.FTZ R28, R116, R29.reuse ;  /* 0x0000001d741c7220 */ /* 0x080fe20000410000 */
[----:B------:R-:W-:Y:S01]  /*6600*/  FMUL.FTZ R29, R117, R29 ;  /* 0x0000001d751d7220 */ /* 0x000fe20000410000 */
[----:B------:R-:W-:Y:S01]  /*6610*/  PLOP3.LUT P0, PT, PT, PT, PT, 0x8, 0x0 ;  /* 0x000000000000781c */ /* 0x000fe20003f0e170 */
        /* <DEDUP_REMOVED lines=15> */
[----:B------:R-:W-:-:S07]  /*6710*/  FMUL.FTZ R119, R119, R16 ;  /* 0x0000001077777220 */ /* 0x000fce0000410000 */
.L_x_10:
[----:B------:R-:W-:Y:S05]  /*6720*/  @P0 BRA `(.L_x_35) ;  /* 0x0000000c00c80947 */ /* 0x000fea0003800000 */
[----:B------:R-:W-:Y:S01]  /*6730*/  VIADD R38, R22, 0xffffff80 ;  /* 0xffffff8016267836 */ /* 0x000fe20000000000 */
[----:B------:R-:W0:Y:S01]  /*6740*/  LDC R46, c[0x0][0xbe8] ;  /* 0x0002fa00ff2e7b82 */ /* 0x000e220000000800 */
[----:B------:R-:W1:Y:S01]  /*6750*/  S2R R40, SR_CTAID.X ;  /* 0x0000000000287919 */ /* 0x000e620000002500 */
[----:B------:R-:W-:Y:S02]  /*6760*/  USHF.R.S32.HI UR7, URZ, 0x1f, UR36 ;  /* 0x0000001f3f077899 */ /* 0x000fe40008011424 */
[----:B------:R-:W-:Y:S01]  /*6770*/  IMAD R44, RZ, RZ, -UR36 ;  /* 0x80000024ff2c7e24 */ /* 0x000fe2000f8e02ff */
[----:B------:R-:W-:Y:S01]  /*6780*/  SHF.R.S32.HI R17, RZ, 0x1f, R38 ;  /* 0x0000001fff117819 */ /* 0x000fe20000011426 */
[----:B------:R-:W-:Y:S01]  /*6790*/  ULDC.64 UR8, c[0x0][0xbd0] ;  /* 0x0002f40000087ab9 */ /* 0x000fe20000000a00 */
[----:B------:R-:W-:Y:S01]  /*67a0*/  BSSY B0, `(.L_x_36) ;  /* 0x00000b6000007945 */ /* 0x000fe20003800000 */
[----:B------:R-:W-:Y:S01]  /*67b0*/  UIMAD UR6, UR7, UR8, URZ ;  /* 0x00000008070672a4 */ /* 0x000fe2000f8e023f */
[CC--:B------:R-:W-:Y:S01]  /*67c0*/  LEA.HI R16, R17.reuse, R38.reuse, RZ, 0x7 ;  /* 0x0000002611107211 */ /* 0x0c0fe200078f38ff */
[----:B------:R-:W2:Y:S01]  /*67d0*/  S2UR UR12, SR_CTAID.Z ;  /* 0x00000000000c79c3 */ /* 0x000ea20000002700 */
[----:B------:R-:W-:Y:S01]  /*67e0*/  LEA.HI R36, R17, R38, RZ, 0x2 ;  /* 0x0000002611247211 */ /* 0x000fe200078f10ff */
[----:B------:R-:W-:Y:S01]  /*67f0*/  UIMAD.WIDE.U32 UR4, UR36, UR8, URZ ;  /* 0x00000008240472a5 */ /* 0x000fe2000f8e003f */
[----:B------:R-:W-:Y:S01]  /*6800*/  LOP3.LUT R37, R16, 0xffffff80, RZ, 0xc0, !PT ;  /* 0xffffff8010257812 */ /* 0x000fe200078ec0ff */
[----:B------:R-:W-:Y:S01]  /*6810*/  UIMAD UR6, UR36, UR9, UR6 ;  /* 0x00000009240672a4 */ /* 0x000fe2000f8e0206 */
[----:B------:R-:W-:-:S02]  /*6820*/  SHF.R.S32.HI R39, RZ, 0x7, R16 ;  /* 0x00000007ff277819 */ /* 0x000fc40000011410 */
[----:B------:R-:W-:Y:S01]  /*6830*/  ULDC.64 UR8, c[0x0][0xb38] ;  /* 0x0002ce0000087ab9 */ /* 0x000fe20000000a00 */
[----:B------:R-:W-:Y:S01]  /*6840*/  IMAD.IADD R52, R38, 0x1, -R37 ;  /* 0x0000000126347824 */ /* 0x000fe200078e0a25 */
[----:B------:R-:W-:Y:S01]  /*6850*/  LOP3.LUT R37, R36, 0xfffffffc, RZ, 0xc0, !PT ;  /* 0xfffffffc24257812 */ /* 0x000fe200078ec0ff */
[----:B------:R-:W-:Y:S01]  /*6860*/  IMAD.HI R16, R39, 0x55555556, RZ ;  /* 0x5555555627107827 */ /* 0x000fe200078e02ff */
[----:B------:R-:W3:Y:S01]  /*6870*/  LDC.64 R42, c[0x0][0xbd8] ;  /* 0x0002f600ff2a7b82 */ /* 0x000ee20000000a00 */
[----:B------:R-:W-:Y:S01]  /*6880*/  UIADD3 UR6, UR5, UR6, URZ ;  /* 0x0000000605067290 */ /* 0x000fe2000fffe03f */
[----:B------:R-:W-:Y:S01]  /*6890*/  SHF.R.S32.HI R41, RZ, 0x1f, R52 ;  /* 0x0000001fff297819 */ /* 0x000fe20000011434 */
[----:B------:R-:W-:Y:S01]  /*68a0*/  IMAD.IADD R37, R38, 0x1, -R37 ;  /* 0x0000000126257824 */ /* 0x000fe200078e0a25 */
[----:B0-----:R-:W-:Y:S01]  /*68b0*/  ISETP.NE.AND P0, PT, R46, 0x1, PT ;  /* 0x000000012e00780c */ /* 0x001fe20003f05270 */
[----:B------:R-:W-:Y:S01]  /*68c0*/  UIMAD UR7, UR7, UR8, URZ ;  /* 0x00000008070772a4 */ /* 0x000fe2000f8e023f */
[----:B------:R-:W-:-:S02]  /*68d0*/  LEA.HI R53, R41, R52, RZ, 0x2 ;  /* 0x0000003429357211 */ /* 0x000fc400078f10ff */
[----:B------:R-:W-:Y:S01]  /*68e0*/  LEA.HI R16, R16, R16, RZ, 0x1 ;  /* 0x0000001010107211 */ /* 0x000fe200078f08ff */
[----:B------:R-:W0:Y:S01]  /*68f0*/  S2UR UR11, SR_CTAID.Y ;  /* 0x00000000000b79c3 */ /* 0x000e220000002600 */
[--C-:B------:R-:W-:Y:S02]  /*6900*/  SHF.R.S32.HI R17, RZ, 0x2, R53.reuse ;  /* 0x00000002ff117819 */ /* 0x100fe40000011435 */
[----:B------:R-:W-:Y:S01]  /*6910*/  SHF.R.S32.HI R22, RZ, 0x1f, R53 ;  /* 0x0000001fff167819 */ /* 0x000fe20000011435 */
[----:B--2---:R-:W-:Y:S01]  /*6920*/  USHF.R.S32.HI UR10, URZ, 0x1f, UR12 ;  /* 0x0000001f3f0a7899 */ /* 0x004fe2000801140c */
[----:B------:R-:W-:Y:S02]  /*6930*/  LOP3.LUT R53, R53, 0x7ffffffc, RZ, 0xc0, !PT ;  /* 0x7ffffffc35357812 */ /* 0x000fe400078ec0ff */
[----:B------:R-:W-:Y:S01]  /*6940*/  LEA.HI R22, R22, R17, RZ, 0x3 ;  /* 0x0000001116167211 */ /* 0x000fe200078f18ff */
[----:B------:R-:W0:Y:S03]  /*6950*/  LDC R47, c[0x0][0xc50] ;  /* 0x00031400ff2f7b82 */ /* 0x000e260000000800 */
[----:B------:R-:W-:Y:S01]  /*6960*/  LOP3.LUT R36, R22, 0xfffffff8, RZ, 0xc0, !PT ;  /* 0xfffffff816247812 */ /* 0x000fe200078ec0ff */
[----:B------:R-:W-:Y:S01]  /*6970*/  IMAD R22, R16, -0x3, R39 ;  /* 0xfffffffd10167824 */ /* 0x000fe200078e0227 */
[----:B------:R-:W-:-:S02]  /*6980*/  LEA.HI R16, R41, R52, RZ, 0x5 ;  /* 0x0000003429107211 */ /* 0x000fc400078f28ff */
[----:B------:R-:W-:Y:S01]  /*6990*/  IADD3 R17, R17, -R36, RZ ;  /* 0x8000002411117210 */ /* 0x000fe20007ffe0ff */
[----:B------:R-:W2:Y:S01]  /*69a0*/  @P0 LDC R38, c[0x0][0xbec] ;  /* 0x0002fb00ff260b82 */ /* 0x000ea20000000800 */
[----:B------:R-:W-:Y:S02]  /*69b0*/  LEA.HI R36, R37, R37, RZ, 0x1 ;  /* 0x0000002525247211 */ /* 0x000fe400078f08ff */
[----:B------:R-:W-:Y:S02]  /*69c0*/  SHF.R.S32.HI R16, RZ, 0x5, R16 ;  /* 0x00000005ff107819 */ /* 0x000fe40000011410 */
[----:B------:R-:W-:-:S03]  /*69d0*/  LOP3.LUT R36, R36, 0x1ffffffe, RZ, 0xc0, !PT ;  /* 0x1ffffffe24247812 */ /* 0x000fc600078ec0ff */
[----:B------:R-:W4:Y:S02]  /*69e0*/  LDC.64 R48, c[0x0][0xb40] ;  /* 0x0002d000ff307b82 */ /* 0x000f240000000a00 */
[----:B------:R-:W-:Y:S02]  /*69f0*/  IMAD.IADD R39, R37, 0x1, -R36 ;  /* 0x0000000125277824 */ /* 0x000fe400078e0a24 */
[----:B------:R-:W-:Y:S01]  /*6a00*/  IMAD R37, R16, 0x10, R17 ;  /* 0x0000001010257824 */ /* 0x000fe200078e0211 */
[----:B------:R-:W-:Y:S01]  /*6a10*/  MOV R17, UR5 ;  /* 0x0000000500117c02 */ /* 0x000fe20008000f00 */
[----:B------:R-:W-:Y:S01]  /*6a20*/  IMAD.U32 R16, RZ, RZ, UR4 ;  /* 0x00000004ff107e24 */ /* 0x000fe2000f8e00ff */
[----:B------:R-:W-:Y:S01]  /*6a30*/  UIMAD.WIDE.U32 UR4, UR36, UR8, URZ ;  /* 0x00000008240472a5 */ /* 0x000fe2000f8e003f */
[----:B------:R-:W5:Y:S01]  /*6a40*/  @P0 LDC R50, c[0x0][0xbec] ;  /* 0x0002fb00ff320b82 */ /* 0x000f620000000800 */
[----:B------:R-:W-:Y:S02]  /*6a50*/  IMAD R22, R22, 0x40, R37 ;  /* 0x0000004016167824 */ /* 0x000fe400078e0225 */
[----:B------:R-:W-:Y:S01]  /*6a60*/  IMAD.U32 R17, RZ, RZ, UR6 ;  /* 0x00000006ff117e24 */ /* 0x000fe2000f8e00ff */
[----:B------:R-:W-:Y:S01]  /*6a70*/  UIMAD UR6, UR36, UR9, UR7 ;  /* 0x00000009240672a4 */ /* 0x000fe2000f8e0207 */
[----:B------:R-:W-:-:S02]  /*6a80*/  IMAD R39, R39, 0x8, R22 ;  /* 0x0000000827277824 */ /* 0x000fc400078e0216 */
[----:B---3--:R-:W-:Y:S01]  /*6a90*/  IMAD R36, R42, UR10, RZ ;  /* 0x0000000a2a247c24 */ /* 0x008fe2000f8e02ff */
[----:B------:R-:W3:Y:S01]  /*6aa0*/  @P0 LDC R45, c[0x0][0xbf0] ;  /* 0x0002fc00ff2d0b82 */ /* 0x000ee20000000800 */
[----:B------:R-:W-:Y:S01]  /*6ab0*/  UIADD3 UR6, UR5, UR6, URZ ;  /* 0x0000000605067290 */ /* 0x000fe2000fffe03f */
[----:B-1----:R-:W-:Y:S01]  /*6ac0*/  IMAD R39, R40, 0xc0, R39 ;  /* 0x000000c028277824 */ /* 0x002fe200078e0227 */
[----:B------:R-:W-:Y:S01]  /*6ad0*/  ULDC.64 UR8, c[0x0][0xb28] ;  /* 0x0002ca0000087ab9 */ /* 0x000fe20000000a00 */
[----:B0-----:R-:W-:Y:S02]  /*6ae0*/  IMAD R51, R47, R44, UR11 ;  /* 0x0000000b2f337e24 */ /* 0x001fe4000f8e022c */
[----:B------:R-:W-:Y:S01]  /*6af0*/  IMAD R43, R43, UR12, R36 ;  /* 0x0000000c2b2b7c24 */ /* 0x000fe2000f8e0224 */
[----:B------:R-:W-:Y:S01]  /*6b00*/  MOV R36, UR4 ;  /* 0x0000000400247c02 */ /* 0x000fe20008000f00 */
[----:B------:R-:W0:Y:S01]  /*6b10*/  @P0 LDC R55, c[0x0][0xbf0] ;  /* 0x0002fc00ff370b82 */ /* 0x000e220000000800 */
[----:B------:R-:W-:Y:S01]  /*6b20*/  IMAD.WIDE.U32 R16, R42, UR12, R16 ;  /* 0x0000000c2a107c25 */ /* 0x000fe2000f8e0010 */
[----:B------:R-:W-:-:S02]  /*6b30*/  SHF.R.S32.HI R44, RZ, 0x1f, R51 ;  /* 0x0000001fff2c7819 */ /* 0x000fc40000011433 */
[----:B------:R-:W-:Y:S01]  /*6b40*/  MOV R41, R39 ;  /* 0x0000002700297202 */ /* 0x000fe20000000f00 */
[----:B--2---:R-:W-:-:S04]  /*6b50*/  @P0 IMAD.HI.U32 R38, R39, R38, RZ ;  /* 0x0000002627260227 */ /* 0x004fc800078e00ff */
[----:B------:R-:W-:Y:S01]  /*6b60*/  IMAD.U32 R37, RZ, RZ, UR5 ;  /* 0x00000005ff257e24 */ /* 0x000fe2000f8e00ff */
[----:B------:R-:W-:Y:S01]  /*6b70*/  ULDC.64 UR4, c[0x0][0xbe0] ;  /* 0x0002f80000047ab9 */ /* 0x000fe20000000a00 */
[----:B------:R-:W-:Y:S01]  /*6b80*/  IMAD.U32 R37, RZ, RZ, UR6 ;  /* 0x00000006ff257e24 */ /* 0x000fe2000f8e00ff */
[----:B------:R-:W-:Y:S01]  /*6b90*/  ULDC.64 UR6, c[0x0][0xb48] ;  /* 0x0002d20000067ab9 */ /* 0x000fe20000000a00 */
[----:B------:R-:W-:Y:S02]  /*6ba0*/  IMAD.IADD R17, R17, 0x1, R43 ;  /* 0x0000000111117824 */ /* 0x000fe400078e022b */
[----:B----4-:R-:W-:Y:S01]  /*6bb0*/  IMAD R42, R48, UR10, RZ ;  /* 0x0000000a302a7c24 */ /* 0x010fe2000f8e02ff */
[----:B---3--:R-:W-:Y:S01]  /*6bc0*/  @P0 SHF.R.U32.HI R41, RZ, R45, R38 ;  /* 0x0000002dff290219 */ /* 0x008fe20000011626 */
[----:B-----5:R-:W-:-:S04]  /*6bd0*/  @P0 IMAD.HI.U32 R50, R39, R50, RZ ;  /* 0x0000003227320227 */ /* 0x020fc800078e00ff */
[----:B------:R-:W-:Y:S02]  /*6be0*/  IMAD R45, R49, UR12, R42 ;  /* 0x0000000c312d7c24 */ /* 0x000fe4000f8e022a */
[----:B------:R-:W-:-:S04]  /*6bf0*/  IMAD.WIDE.U32 R36, R48, UR12, R36 ;  /* 0x0000000c30247c25 */ /* 0x000fc8000f8e0024 */
[----:B------:R-:W-:-:S04]  /*6c00*/  IMAD.WIDE.U32 R16, R51, UR4, R16 ;  /* 0x0000000433107c25 */ /* 0x000fc8000f8e0010 */
[----:B------:R-:W-:Y:S01]  /*6c10*/  IMAD.MOV.U32 R43, RZ, RZ, R39 ;  /* 0x000000ffff2b7224 */ /* 0x000fe200078e0027 */
[----:B0-----:R-:W-:Y:S01]  /*6c20*/  @P0 SHF.R.U32.HI R43, RZ, R55, R50 ;  /* 0x00000037ff2b0219 */ /* 0x001fe20000011632 */
[C---:B------:R-:W-:Y:S01]  /*6c30*/  IMAD R38, R44.reuse, UR4, RZ ;  /* 0x000000042c267c24 */ /* 0x040fe2000f8e02ff */
[----:B------:R-:W-:Y:S01]  /*6c40*/  BAR.SYNC.DEFER_BLOCKING 0x1, 0x180 ;  /* 0x0046000000007b1d */ /* 0x000fe20000010000 */
[----:B------:R-:W-:Y:S01]  /*6c50*/  IMAD.IADD R37, R37, 0x1, R45 ;  /* 0x0000000125257824 */ /* 0x000fe200078e022d */
[----:B------:R-:W-:Y:S01]  /*6c60*/  SHF.R.S32.HI R45, RZ, 0x1f, R41 ;  /* 0x0000001fff2d7819 */ /* 0x000fe20000011429 */
[----:B------:R-:W-:Y:S01]  /*6c70*/  IMAD R42, R51, UR5, R38 ;  /* 0x00000005332a7c24 */ /* 0x000fe2000f8e0226 */
[C---:B------:R-:W-:Y:S01]  /*6c80*/  IADD3 R16, P0, R41.reuse, R16, RZ ;  /* 0x0000001029107210 */ /* 0x040fe20007f1e0ff */
[----:B------:R-:W-:Y:S01]  /*6c90*/  IMAD R44, R44, UR6, RZ ;  /* 0x000000062c2c7c24 */ /* 0x000fe2000f8e02ff */
[--C-:B------:R-:W-:Y:S01]  /*6ca0*/  SHF.R.S32.HI R38, RZ, 0x1f, R43.reuse ;  /* 0x0000001fff267819 */ /* 0x100fe2000001142b */
[----:B------:R-:W-:Y:S01]  /*6cb0*/  ULDC.64 UR4, c[0x0][0xb30] ;  /* 0x0002cc0000047ab9 */ /* 0x000fe20000000a00 */
[----:B------:R-:W-:Y:S01]  /*6cc0*/  IADD3 R41, -R41, RZ, RZ ;  /* 0x000000ff29297210 */ /* 0x000fe20007ffe1ff */
[----:B------:R-:W-:Y:S01]  /*6cd0*/  IMAD R47, R51, UR7, R44 ;  /* 0x00000007332f7c24 */ /* 0x000fe2000f8e022c */
[----:B------:R-:W-:Y:S01]  /*6ce0*/  IADD3.X R17, R45, R17, R42, P0, !PT ;  /* 0x000000112d117210 */ /* 0x000fe200007fe42a */
[----:B------:R-:W-:-:S02]  /*6cf0*/  IMAD.MOV R44, RZ, RZ, -R43 ;  /* 0x000000ffff2c7224 */ /* 0x000fc400078e0a2b */
[----:B------:R-:W-:Y:S02]  /*6d00*/  IMAD R38, R38, UR4, RZ ;  /* 0x0000000426267c24 */ /* 0x000fe4000f8e02ff */
[----:B------:R-:W-:Y:S02]  /*6d10*/  IMAD R41, R46, R41, R39 ;  /* 0x000000292e297224 */ /* 0x000fe400078e0227 */
[----:B------:R-:W-:Y:S01]  /*6d20*/  IMAD.WIDE.U32 R36, R51, UR6, R36 ;  /* 0x0000000633247c25 */ /* 0x000fe2000f8e0024 */
[----:B------:R-:W-:-:S03]  /*6d30*/  ULDC.64 UR6, c[0x0][0xbc8] ;  /* 0x0002f20000067ab9 */ /* 0x000fc60000000a00 */
[----:B------:R-:W-:Y:S02]  /*6d40*/  IMAD R39, R46, R44, R39 ;  /* 0x0000002c2e277224 */ /* 0x000fe400078e0227 */
[----:B------:R-:W-:Y:S01]  /*6d50*/  IMAD R45, R43, UR5, R38 ;  /* 0x000000052b2d7c24 */ /* 0x000fe2000f8e0226 */
[----:B------:R-:W-:Y:S01]  /*6d60*/  SHF.R.S32.HI R38, RZ, 0x1f, R41 ;  /* 0x0000001fff267819 */ /* 0x000fe20000011429 */
[----:B------:R-:W-:Y:S01]  /*6d70*/  IMAD.IADD R37, R37, 0x1, R47 ;  /* 0x0000000125257824 */ /* 0x000fe200078e022f */
[----:B------:R-:W-:Y:S01]  /*6d80*/  SHF.R.S32.HI R42, RZ, 0x1f, R39 ;  /* 0x0000001fff2a7819 */ /* 0x000fe20000011427 */
[----:B------:R-:W0:Y:S01]  /*6d90*/  S2UR UR5, SR_CgaCtaId ;  /* 0x00000000000579c3 */ /* 0x000e220000008800 */
[----:B------:R-:W-:-:S04]  /*6da0*/  IMAD.WIDE.U32 R16, R41, UR6, R16 ;  /* 0x0000000629107c25 */ /* 0x000fc8000f8e0010 */
[----:B------:R-:W-:Y:S01]  /*6db0*/  IMAD.WIDE.U32 R36, R43, UR4, R36 ;  /* 0x000000042b247c25 */ /* 0x000fe2000f8e0024 */
[----:B------:R-:W-:-:S03]  /*6dc0*/  UMOV UR4, 0x400 ;  /* 0x0000040000047882 */ /* 0x000fc60000000000 */
[----:B------:R-:W-:Y:S02]  /*6dd0*/  IMAD R38, R38, UR6, RZ ;  /* 0x0000000626267c24 */ /* 0x000fe4000f8e02ff */
[----:B------:R-:W-:Y:S02]  /*6de0*/  IMAD.IADD R37, R37, 0x1, R45 ;  /* 0x0000000125257824 */ /* 0x000fe400078e022d */
[----:B------:R-:W-:Y:S02]  /*6df0*/  IMAD R42, R42, UR8, RZ ;  /* 0x000000082a2a7c24 */ /* 0x000fe4000f8e02ff */
[----:B------:R-:W-:Y:S01]  /*6e00*/  IMAD R43, R41, UR7, R38 ;  /* 0x00000007292b7c24 */ /* 0x000fe2000f8e0226 */
[----:B------:R-:W-:Y:S01]  /*6e10*/  ULDC.64 UR6, c[0x0][0xba8] ;  /* 0x0002ea0000067ab9 */ /* 0x000fe20000000a00 */
[C---:B------:R-:W-:Y:S01]  /*6e20*/  IMAD R41, R39.reuse, UR9, R42 ;  /* 0x0000000927297c24 */ /* 0x040fe2000f8e022a */
[----:B------:R-:W-:Y:S01]  /*6e30*/  LEA R38, P0, R16, UR6, 0x2 ;  /* 0x0000000610267c11 */ /* 0x000fe2000f8010ff */
[----:B------:R-:W-:Y:S01]  /*6e40*/  IMAD.WIDE.U32 R36, R39, UR8, R36 ;  /* 0x0000000827247c25 */ /* 0x000fe2000f8e0024 */
[----:B------:R-:W-:Y:S01]  /*6e50*/  IADD3 R39, R17, R43, RZ ;  /* 0x0000002b11277210 */ /* 0x000fe20007ffe0ff */
[----:B------:R-:W-:Y:S01]  /*6e60*/  ULDC.64 UR8, c[0x0][0xb00] ;  /* 0x0002c00000087ab9 */ /* 0x000fe20000000a00 */
[----:B------:R-:W-:Y:S01]  /*6e70*/  ULDC UR6, c[0x0][0xa88] ;  /* 0x0002a20000067ab9 */ /* 0x000fe20000000800 */
[----:B------:R-:W-:Y:S01]  /*6e80*/  IMAD.IADD R17, R37, 0x1, R41 ;  /* 0x0000000125117824 */ /* 0x000fe200078e0229 */
[----:B------:R-:W-:Y:S01]  /*6e90*/  LEA R48, P1, R36, UR8, 0x2 ;  /* 0x0000000824307c11 */ /* 0x000fe2000f8210ff */
[----:B------:R-:W-:Y:S01]  /*6ea0*/  IMAD R22, R40, 0xc0, R22 ;  /* 0x000000c028167824 */ /* 0x000fe200078e0216 */
[----:B------:R-:W-:Y:S01]  /*6eb0*/  LEA.HI.X R39, R16, UR7, R39, 0x2, P0 ;  /* 0x0000000710277c11 */ /* 0x000fe200080f1427 */
[----:B0-----:R-:W-:Y:S01]  /*6ec0*/  ULEA UR4, UR5, UR4, 0x18 ;  /* 0x0000000405047291 */ /* 0x001fe2000f8ec03f */
[----:B------:R-:W-:Y:S01]  /*6ed0*/  LEA.HI.X R50, R36, UR9, R17, 0x2, P1 ;  /* 0x0000000924327c11 */ /* 0x000fe200088f1411 */
[----:B------:R-:W-:Y:S01]  /*6ee0*/  SHFL.IDX PT, R16, R38, RZ, 0x1c1f ;  /* 0x001c1fff26107589 */ /* 0x000fe200000e0000 */
[----:B------:R-:W-:Y:S01]  /*6ef0*/  IMAD R45, R46, UR6, RZ ;  /* 0x000000062e2d7c24 */ /* 0x000fe2000f8e02ff */
[----:B------:R-:W-:Y:S01]  /*6f00*/  LOP3.LUT P0, RZ, R52, 0x3, RZ, 0xc0, !PT ;  /* 0x0000000334ff7812 */ /* 0x000fe2000780c0ff */
[C---:B------:R-:W-:Y:S01]  /*6f10*/  VIADD R44, R22.reuse, 0x8 ;  /* 0x00000008162c7836 */ /* 0x040fe20000000000 */
[----:B------:R-:W0:Y:S01]  /*6f20*/  SHFL.IDX PT, R17, R39, RZ, 0x1c1f ;  /* 0x001c1fff27117589 */ /* 0x000e2200000e0000 */
[----:B------:R-:W-:Y:S01]  /*6f30*/  UIADD3 UR4, UR4, 0x16820, URZ ;  /* 0x0001682004047890 */ /* 0x000fe2000fffe03f */
[-C--:B------:R-:W-:Y:S01]  /*6f40*/  ISETP.GE.OR P1, PT, R22, R45.reuse, P0 ;  /* 0x0000002d1600720c */ /* 0x080fe20000726670 */
[----:B------:R-:W-:Y:S01]  /*6f50*/  IMAD.IADD R47, R52, 0x1, -R53 ;  /* 0x00000001342f7824 */ /* 0x000fe200078e0a35 */
[----:B------:R-:W-:Y:S01]  /*6f60*/  SHFL.IDX PT, R36, R38, 0x1, 0x1c1f ;  /* 0x003c1f0026247f89 */ /* 0x000fe200000e0000 */
[-C--:B------:R-:W-:Y:S01]  /*6f70*/  ISETP.GE.OR P0, PT, R44, R45.reuse, P0 ;  /* 0x0000002d2c00720c */ /* 0x080fe20000706670 */
[----:B------:R-:W-:Y:S01]  /*6f80*/  UPRMT UR4, URZ, 0x654, UR4 ;  /* 0x000006543f047896 */ /* 0x000fe20008000004 */
[----:B------:R-:W-:Y:S01]  /*6f90*/  ISETP.GE.AND P2, PT, R22, R45, PT ;  /* 0x0000002d1600720c */ /* 0x000fe20003f46270 */
[----:B------:R-:W1:Y:S01]  /*6fa0*/  SHFL.IDX PT, R37, R39, 0x1, 0x1c1f ;  /* 0x003c1f0027257f89 */ /* 0x000e6200000e0000 */
[----:B------:R-:W-:-:S03]  /*6fb0*/  SHF.L.U32 R47, R47, 0x1, RZ ;  /* 0x000000012f2f7819 */ /* 0x000fc600000006ff */
[----:B------:R2:W3:Y:S03]  /*6fc0*/  SHFL.IDX PT, R42, R48, RZ, 0x1c1f ;  /* 0x001c1fff302a7589 */ /* 0x0004e600000e0000 */
[----:B------:R-:W-:Y:S01]  /*6fd0*/  SYNCS.ARRIVE.TRANS64.RED.A1T0 RZ, [UR4], RZ ;  /* 0x000000ffffff79a7 */ /* 0x000fe20008100404 */
[----:B------:R2:W4:Y:S04]  /*6fe0*/  SHFL.IDX PT, R43, R50, RZ, 0x1c1f ;  /* 0x001c1fff322b7589 */ /* 0x00052800000e0000 */
[----:B0-----:R2:W-:Y:S04]  /*6ff0*/  @!P1 ST.E desc[UR38][R16.64], R23 ;  /* 0x0000001710009985 */ /* 0x0015e8000c101926 */
[----:B-1----:R2:W-:Y:S01]  /*7000*/  @!P0 ST.E desc[UR38][R36.64], R0 ;  /* 0x0000000024008985 */ /* 0x0025e2000c101926 */
[----:B------:R-:W-:Y:S05]  /*7010*/  @P2 BRA `(.L_x_37) ;  /* 0x0000000000b82947 */ /* 0x000fea0003800000 */
[----:B------:R-:W-:Y:S01]  /*7020*/  ULDC UR4, c[0x0][0xac8] ;  /* 0x0002b20000047ab9 */ /* 0x000fe20000000800 */
[C---:B--2---:R-:W-:Y:S01]  /*7030*/  VIADD R0, R47.reuse, 0x8 ;  /* 0x000000082f007836 */ /* 0x044fe20000000000 */
[C---:B------:R-:W-:Y:S01]  /*7040*/  ISETP.GE.AND P0, PT, R47.reuse, UR4, PT ;  /* 0x000000042f007c0c */ /* 0x040fe2000bf06270 */
[C---:B------:R-:W-:Y:S01]  /*7050*/  VIADD R22, R47.reuse, 0x10 ;  /* 0x000000102f167836 */ /* 0x040fe20000000000 */
[C---:B------:R-:W-:Y:S01]  /*7060*/  IADD3 R36, R47.reuse, 0x20, RZ ;  /* 0x000000202f247810 */ /* 0x040fe20007ffe0ff */
[C---:B------:R-:W-:Y:S02]  /*7070*/  VIADD R23, R47.reuse, 0x18 ;  /* 0x000000182f177836 */ /* 0x040fe40000000000 */
[C---:B------:R-:W-:Y:S01]  /*7080*/  VIADD R37, R47.reuse, 0x28 ;  /* 0x000000282f257836 */ /* 0x040fe20000000000 */
[----:B------:R-:W-:Y:S01]  /*7090*/  ISETP.GE.AND P1, PT, R22, UR4, PT ;  /* 0x0000000416007c0c */ /* 0x000fe2000bf26270 */
[----:B------:R-:W-:Y:S01]  /*70a0*/  VIADD R38, R47, 0x30 ;  /* 0x000000302f267836 */ /* 0x000fe20000000000 */
[----:B------:R-:W-:Y:S01]  /*70b0*/  ISETP.GE.AND P2, PT, R23, UR4, PT ;  /* 0x0000000417007c0c */ /* 0x000fe2000bf46270 */
[----:B------:R-:W-:Y:S01]  /*70c0*/  VIADD R39, R47, 0x38 ;  /* 0x000000382f277836 */ /* 0x000fe20000000000 */
[----:B------:R-:W-:-:S02]  /*70d0*/  ISETP.GE.AND P3, PT, R36, UR4, PT ;  /* 0x0000000424007c0c */ /* 0x000fc4000bf66270 */
[----:B------:R-:W-:Y:S01]  /*70e0*/  ISETP.GE.AND P4, PT, R37, UR4, PT ;  /* 0x0000000425007c0c */ /* 0x000fe2000bf86270 */
[----:B---34-:R-:W-:Y:S01]  /*70f0*/  @!P0 IMAD.WIDE R16, R47, 0x4, R42 ;  /* 0x000000042f108825 */ /* 0x018fe200078e022a */
[----:B------:R-:W-:Y:S02]  /*7100*/  ISETP.GE.AND P5, PT, R38, UR4, PT ;  /* 0x0000000426007c0c */ /* 0x000fe4000bfa6270 */
[----:B------:R-:W-:Y:S02]  /*7110*/  ISETP.GE.AND P6, PT, R39, UR4, PT ;  /* 0x0000000427007c0c */ /* 0x000fe4000bfc6270 */
[----:B------:R0:W-:Y:S01]  /*7120*/  @!P0 ST.E.64 desc[UR38][R16.64], R34 ;  /* 0x0000002210008985 */ /* 0x0001e2000c101b26 */
[----:B------:R-:W-:Y:S02]  /*7130*/  ISETP.GE.AND P0, PT, R0, UR4, PT ;  /* 0x0000000400007c0c */ /* 0x000fe4000bf06270 */
[----:B------:R-:W-:Y:S02]  /*7140*/  @!P1 LEA.HI R22, R22, R22, RZ, 0x1 ;  /* 0x0000001616169211 */ /* 0x000fe400078f08ff */
[----:B------:R-:W-:-:S04]  /*7150*/  @!P3 LEA.HI R36, R36, R36, RZ, 0x1 ;  /* 0x000000242424b211 */ /* 0x000fc800078f08ff */
[----:B------:R-:W-:Y:S02]  /*7160*/  @!P5 LEA.HI R38, R38, R38, RZ, 0x1 ;  /* 0x000000262626d211 */ /* 0x000fe400078f08ff */
[----:B------:R-:W-:Y:S02]  /*7170*/  @!P6 LEA.HI R40, R39, R39, RZ, 0x1 ;  /* 0x000000272728e211 */ /* 0x000fe400078f08ff */
[----:B------:R-:W-:Y:S02]  /*7180*/  @!P5 LOP3.LUT R41, R38, 0xfffffffe, RZ, 0xc0, !PT ;  /* 0xfffffffe2629d812 */ /* 0x000fe400078ec0ff */
[----:B------:R-:W-:Y:S02]  /*7190*/  @!P0 LEA.HI R0, R0, R0, RZ, 0x1 ;  /* 0x0000000000008211 */ /* 0x000fe400078f08ff */
[----:B0-----:R-:W-:Y:S02]  /*71a0*/  @!P2 LEA.HI R16, R23, R23, RZ, 0x1 ;  /* 0x000000171710a211 */ /* 0x001fe400078f08ff */
[----:B------:R-:W-:-:S02]  /*71b0*/  @!P4 LEA.HI R34, R37, R37, RZ, 0x1 ;  /* 0x000000252522c211 */ /* 0x000fc400078f08ff */
[----:B------:R-:W-:Y:S02]  /*71c0*/  @!P0 LOP3.LUT R17, R0, 0xfffffffe, RZ, 0xc0, !PT ;  /* 0xfffffffe00118812 */ /* 0x000fe400078ec0ff */
[----:B------:R-:W-:Y:S02]  /*71d0*/  @!P1 LOP3.LUT R23, R22, 0xfffffffe, RZ, 0xc0, !PT ;  /* 0xfffffffe16179812 */ /* 0x000fe400078ec0ff */
[----:B------:R-:W-:Y:S01]  /*71e0*/  @!P2 LOP3.LUT R35, R16, 0xfffffffe, RZ, 0xc0, !PT ;  /* 0xfffffffe1023a812 */ /* 0x000fe200078ec0ff */
[--C-:B------:R-:W-:Y:S01]  /*71f0*/  @!P0 IMAD.WIDE R16, R17, 0x4, R42.reuse ;  /* 0x0000000411108825 */ /* 0x100fe200078e022a */
[----:B------:R-:W-:Y:S02]  /*7200*/  @!P3 LOP3.LUT R37, R36, 0xfffffffe, RZ, 0xc0, !PT ;  /* 0xfffffffe2425b812 */ /* 0x000fe400078ec0ff */
[----:B------:R-:W-:Y:S01]  /*7210*/  @!P4 LOP3.LUT R39, R34, 0xfffffffe, RZ, 0xc0, !PT ;  /* 0xfffffffe2227c812 */ /* 0x000fe200078ec0ff */
[--C-:B------:R-:W-:Y:S01]  /*7220*/  @!P1 IMAD.WIDE R22, R23, 0x4, R42.reuse ;  /* 0x0000000417169825 */ /* 0x100fe200078e022a */
[----:B------:R-:W-:Y:S01]  /*7230*/  @!P6 LOP3.LUT R49, R40, 0xfffffffe, RZ, 0xc0, !PT ;  /* 0xfffffffe2831e812 */ /* 0x000fe200078ec0ff */
[----:B------:R0:W-:Y:S02]  /*7240*/  @!P0 ST.E.64 desc[UR38][R16.64], R2 ;  /* 0x0000000210008985 */ /* 0x0001e4000c101b26 */
[----:B------:R-:W-:-:S02]  /*7250*/  @!P2 IMAD.WIDE R34, R35, 0x4, R42 ;  /* 0x000000042322a825 */ /* 0x000fc400078e022a */
[----:B------:R0:W-:Y:S02]  /*7260*/  @!P1 ST.E.64 desc[UR38][R22.64], R4 ;  /* 0x0000000416009985 */ /* 0x0001e4000c101b26 */
[--C-:B------:R-:W-:Y:S02]  /*7270*/  @!P3 IMAD.WIDE R36, R37, 0x4, R42.reuse ;  /* 0x000000042524b825 */ /* 0x100fe400078e022a */
[----:B------:R0:W-:Y:S02]  /*7280*/  @!P2 ST.E.64 desc[UR38][R34.64], R6 ;  /* 0x000000062200a985 */ /* 0x0001e4000c101b26 */
[--C-:B------:R-:W-:Y:S02]  /*7290*/  @!P4 IMAD.WIDE R38, R39, 0x4, R42.reuse ;  /* 0x000000042726c825 */ /* 0x100fe400078e022a */
[----:B------:R0:W-:Y:S02]  /*72a0*/  @!P3 ST.E.64 desc[UR38][R36.64], R10 ;  /* 0x0000000a2400b985 */ /* 0x0001e4000c101b26 */
[----:B------:R-:W-:-:S02]  /*72b0*/  @!P5 IMAD.WIDE R40, R41, 0x4, R42 ;  /* 0x000000042928d825 */ /* 0x000fc400078e022a */
[----:B------:R0:W-:Y:S02]  /*72c0*/  @!P4 ST.E.64 desc[UR38][R38.64], R14 ;  /* 0x0000000e2600c985 */ /* 0x0001e4000c101b26 */
[----:B------:R-:W-:Y:S02]  /*72d0*/  @!P6 IMAD.WIDE R42, R49, 0x4, R42 ;  /* 0x00000004312ae825 */ /* 0x000fe400078e022a */
[----:B------:R0:W-:Y:S04]  /*72e0*/  @!P5 ST.E.64 desc[UR38][R40.64], R20 ;  /* 0x000000142800d985 */ /* 0x0001e8000c101b26 */
[----:B------:R0:W-:Y:S02]  /*72f0*/  @!P6 ST.E.64 desc[UR38][R42.64], R28 ;  /* 0x0000001c2a00e985 */ /* 0x0001e4000c101b26 */
.L_x_37:
[----:B------:R-:W-:Y:S05]  /*7300*/  BSYNC B0 ;  /* 0x0000000000007941 */ /* 0x000fea0003800000 */
.L_x_36:
[----:B------:R-:W-:Y:S01]  /*7310*/  ISETP.GE.AND P0, PT, R44, R45, PT ;  /* 0x0000002d2c00720c */ /* 0x000fe20003f06270 */
[----:B0-2---:R1:W2:Y:S04]  /*7320*/  SHFL.IDX PT, R17, R50, 0x1, 0x1c1f ;  /* 0x003c1f0032117f89 */ /* 0x0052a800000e0000 */
[----:B------:R1:W0:Y:S08]  /*7330*/  SHFL.IDX PT, R16, R48, 0x1, 0x1c1f ;  /* 0x003c1f0030107f89 */ /* 0x00023000000e0000 */
[----:B-1----:R-:W-:Y:S05]  /*7340*/  @P0 BRA `(.L_x_8) ;  /* 0x0000004000940947 */ /* 0x002fea0003800000 */
[C---:B------:R-:W-:Y:S01]  /*7350*/  IADD3 R0, R47.reuse, 0x8, RZ ;  /* 0x000000082f007810 */ /* 0x040fe20007ffe0ff */
[----:B------:R-:W-:Y:S01]  /*7360*/  ULDC UR4, c[0x0][0xac8] ;  /* 0x0002b20000047ab9 */ /* 0x000fe20000000800 */
[C---:B------:R-:W-:Y:S01]  /*7370*/  VIADD R6, R47.reuse, 0x10 ;  /* 0x000000102f067836 */ /* 0x040fe20000000000 */
[C---:B------:R-:W-:Y:S01]  /*7380*/  IADD3 R11, R47.reuse, 0x28, RZ ;  /* 0x000000282f0b7810 */ /* 0x040fe20007ffe0ff */
[C---:B------:R-:W-:Y:S01]  /*7390*/  VIADD R7, R47.reuse, 0x18 ;  /* 0x000000182f077836 */ /* 0x040fe20000000000 */
[----:B------:R-:W-:Y:S01]  /*73a0*/  ISETP.GE.AND P1, PT, R0, UR4, PT ;  /* 0x0000000400007c0c */ /* 0x000fe2000bf26270 */
[C---:B------:R-:W-:Y:S01]  /*73b0*/  VIADD R10, R47.reuse, 0x20 ;  /* 0x000000202f0a7836 */ /* 0x040fe20000000000 */
[----:B------:R-:W-:Y:S01]  /*73c0*/  ISETP.GE.AND P2, PT, R6, UR4, PT ;  /* 0x0000000406007c0c */ /* 0x000fe2000bf46270 */
[----:B------:R-:W-:Y:S01]  /*73d0*/  VIADD R15, R47, 0x30 ;  /* 0x000000302f0f7836 */ /* 0x000fe20000000000 */
[----:B------:R-:W-:Y:S02]  /*73e0*/  ISETP.GE.AND P3, PT, R7, UR4, PT ;  /* 0x0000000407007c0c */ /* 0x000fe4000bf66270 */
[----:B------:R-:W-:-:S02]  /*73f0*/  ISETP.GE.AND P4, PT, R10, UR4, PT ;  /* 0x000000040a007c0c */ /* 0x000fc4000bf86270 */
[----:B------:R-:W-:Y:S02]  /*7400*/  ISETP.GE.AND P0, PT, R47, UR4, PT ;  /* 0x000000042f007c0c */ /* 0x000fe4000bf06270 */
[----:B------:R-:W-:Y:S02]  /*7410*/  ISETP.GE.AND P5, PT, R11, UR4, PT ;  /* 0x000000040b007c0c */ /* 0x000fe4000bfa6270 */
[----:B------:R-:W-:Y:S02]  /*7420*/  ISETP.GE.AND P6, PT, R15, UR4, PT ;  /* 0x000000040f007c0c */ /* 0x000fe4000bfc6270 */
[----:B------:R-:W-:Y:S02]  /*7430*/  @!P1 LEA.HI R0, R0, R0, RZ, 0x1 ;  /* 0x0000000000009211 */ /* 0x000fe400078f08ff */
[----:B------:R-:W-:Y:S02]  /*7440*/  @!P2 LEA.HI R6, R6, R6, RZ, 0x1 ;  /* 0x000000060606a211 */ /* 0x000fe400078f08ff */
[----:B------:R-:W-:-:S02]  /*7450*/  @!P1 LOP3.LUT R5, R0, 0xfffffffe, RZ, 0xc0, !PT ;  /* 0xfffffffe00059812 */ /* 0x000fc400078ec0ff */
[----:B------:R-:W-:Y:S01]  /*7460*/  @!P3 LEA.HI R0, R7, R7, RZ, 0x1 ;  /* 0x000000070700b211 */ /* 0x000fe200078f08ff */
[--C-:B0-2---:R-:W-:Y:S01]  /*7470*/  @!P0 IMAD.WIDE R2, R47, 0x4, R16.reuse ;  /* 0x000000042f028825 */ /* 0x105fe200078e0210 */
[----:B------:R-:W-:Y:S02]  /*7480*/  @!P4 LEA.HI R10, R10, R10, RZ, 0x1 ;  /* 0x0000000a0a0ac211 */ /* 0x000fe400078f08ff */
[----:B------:R-:W-:Y:S01]  /*7490*/  @!P5 LEA.HI R14, R11, R11, RZ, 0x1 ;  /* 0x0000000b0b0ed211 */ /* 0x000fe200078f08ff */
[----:B------:R-:W-:Y:S01]  /*74a0*/  @!P1 IMAD.WIDE R4, R5, 0x4, R16 ;  /* 0x0000000405049825 */ /* 0x000fe200078e0210 */
[----:B------:R-:W-:Y:S01]  /*74b0*/  @!P6 LEA.HI R20, R15, R15, RZ, 0x1 ;  /* 0x0000000f0f14e211 */ /* 0x000fe200078f08ff */
[----:B------:R0:W-:Y:S01]  /*74c0*/  @!P0 ST.E.64 desc[UR38][R2.64], R26 ;  /* 0x0000001a02008985 */ /* 0x0001e2000c101b26 */
[----:B------:R-:W-:Y:S01]  /*74d0*/  @!P2 LOP3.LUT R7, R6, 0xfffffffe, RZ, 0xc0, !PT ;  /* 0xfffffffe0607a812 */ /* 0x000fe200078ec0ff */
[----:B------:R-:W-:Y:S01]  /*74e0*/  VIADD R47, R47, 0x38 ;  /* 0x000000382f2f7836 */ /* 0x000fe20000000000 */
[----:B------:R-:W-:Y:S01]  /*74f0*/  @!P3 LOP3.LUT R11, R0, 0xfffffffe, RZ, 0xc0, !PT ;  /* 0xfffffffe000bb812 */ /* 0x000fe200078ec0ff */
[----:B------:R1:W-:Y:S01]  /*7500*/  @!P1 ST.E.64 desc[UR38][R4.64], R32 ;  /* 0x0000002004009985 */ /* 0x0003e2000c101b26 */
[----:B------:R-:W-:-:S02]  /*7510*/  @!P4 LOP3.LUT R15, R10, 0xfffffffe, RZ, 0xc0, !PT ;  /* 0xfffffffe0a0fc812 */ /* 0x000fc400078ec0ff */
[----:B------:R-:W-:Y:S02]  /*7520*/  @!P5 LOP3.LUT R21, R14, 0xfffffffe, RZ, 0xc0, !PT ;  /* 0xfffffffe0e15d812 */ /* 0x000fe400078ec0ff */
[----:B------:R-:W-:Y:S02]  /*7530*/  @!P6 LOP3.LUT R23, R20, 0xfffffffe, RZ, 0xc0, !PT ;  /* 0xfffffffe1417e812 */ /* 0x000fe400078ec0ff */
[----:B------:R-:W-:Y:S01]  /*7540*/  ISETP.GE.AND P0, PT, R47, UR4, PT ;  /* 0x000000042f007c0c */ /* 0x000fe2000bf06270 */
[----:B0-----:R-:W-:-:S04]  /*7550*/  @!P2 IMAD.WIDE R2, R7, 0x4, R16 ;  /* 0x000000040702a825 */ /* 0x001fc800078e0210 */
[--C-:B-1----:R-:W-:Y:S01]  /*7560*/  @!P3 IMAD.WIDE R4, R11, 0x4, R16.reuse ;  /* 0x000000040b04b825 */ /* 0x102fe200078e0210 */
[----:B------:R1:W-:Y:S03]  /*7570*/  @!P2 ST.E.64 desc[UR38][R2.64], R8 ;  /* 0x000000080200a985 */ /* 0x0003e6000c101b26 */
[--C-:B------:R-:W-:Y:S01]  /*7580*/  @!P4 IMAD.WIDE R6, R15, 0x4, R16.reuse ;  /* 0x000000040f06c825 */ /* 0x100fe200078e0210 */
[----:B------:R1:W-:Y:S03]  /*7590*/  @!P3 ST.E.64 desc[UR38][R4.64], R12 ;  /* 0x0000000c0400b985 */ /* 0x0003e6000c101b26 */
[--C-:B------:R-:W-:Y:S01]  /*75a0*/  @!P5 IMAD.WIDE R10, R21, 0x4, R16.reuse ;  /* 0x00000004150ad825 */ /* 0x100fe200078e0210 */
[----:B------:R1:W-:Y:S03]  /*75b0*/  @!P4 ST.E.64 desc[UR38][R6.64], R18 ;  /* 0x000000120600c985 */ /* 0x0003e6000c101b26 */
[----:B------:R-:W-:Y:S01]  /*75c0*/  @!P6 IMAD.WIDE R14, R23, 0x4, R16 ;  /* 0x00000004170ee825 */ /* 0x000fe200078e0210 */
[----:B------:R1:W-:Y:S04]  /*75d0*/  @!P5 ST.E.64 desc[UR38][R10.64], R24 ;  /* 0x000000180a00d985 */ /* 0x0003e8000c101b26 */
[----:B------:R1:W-:Y:S01]  /*75e0*/  @!P6 ST.E.64 desc[UR38][R14.64], R30 ;  /* 0x0000001e0e00e985 */ /* 0x0003e2000c101b26 */
[----:B------:R-:W-:Y:S05]  /*75f0*/  @P0 BRA `(.L_x_8) ;  /* 0x0000003c00e80947 */ /* 0x000fea0003800000 */
[----:B------:R-:W-:-:S04]  /*7600*/  LEA.HI R47, R47, R47, RZ, 0x1 ;  /* 0x0000002f2f2f7211 */ /* 0x000fc800078f08ff */
[----:B-1----:R-:W-:-:S05]  /*7610*/  LOP3.LUT R3, R47, 0xfffffffe, RZ, 0xc0, !PT ;  /* 0xfffffffe2f037812 */ /* 0x002fca00078ec0ff */
[----:B------:R-:W-:-:S05]  /*7620*/  IMAD.WIDE R2, R3, 0x4, R16 ;  /* 0x0000000403027825 */ /* 0x000fca00078e0210 */
[----:B------:R0:W-:Y:S01]  /*7630*/  ST.E.64 desc[UR38][R2.64], R118 ;  /* 0x0000007602007985 */ /* 0x0001e2000c101b26 */
[----:B------:R-:W-:Y:S05]  /*7640*/  BRA `(.L_x_8) ;  /* 0x0000003c00d47947 */ /* 0x000fea0003800000 */
.L_x_35:
[----:B------:R-:W-:-:S05]  /*7650*/  VIADD R0, R22, 0xffffff80 ;  /* 0xffffff8016007836 */ /* 0x000fca0000000000 */
[----:B------:R-:W-:-:S13]  /*7660*/  ISETP.GT.AND P0, PT, R0, 0xbf, PT ;  /* 0x000000bf0000780c */ /* 0x000fda0003f04270 */
[----:B------:R-:W-:Y:S05]  /*7670*/  @P0 BRA `(.L_x_8) ;  /* 0x0000003c00c80947 */ /* 0x000fea0003800000 */
[----:B------:R-:W0:Y:S01]  /*7680*/  S2R R3, SR_CTAID.X ;  /* 0x0000000000037919 */ /* 0x000e220000002500 */
[----:B------:R-:W1:Y:S01]  /*7690*/  LDC R4, c[0x0][0xbe8] ;  /* 0x0002fa00ff047b82 */ /* 0x000e620000000800 */
[----:B------:R-:W-:Y:S01]  /*76a0*/  ULDC UR4, c[0x0][0xa88] ;  /* 0x0002a20000047ab9 */ /* 0x000fe20000000800 */
[----:B0-----:R-:W-:Y:S02]  /*76b0*/  IMAD R22, R3, 0xc0, R22 ;  /* 0x000000c003167824 */ /* 0x001fe400078e0216 */
[----:B-1----:R-:W-:-:S03]  /*76c0*/  IMAD R3, R4, UR4, RZ ;  /* 0x0000000404037c24 */ /* 0x002fc6000f8e02ff */
[----:B------:R-:W-:-:S04]  /*76d0*/  IADD3 R22, R22, -0x80, RZ ;  /* 0xffffff8016167810 */ /* 0x000fc80007ffe0ff */
[----:B------:R-:W-:-:S13]  /*76e0*/  ISETP.GE.AND P0, PT, R22, R3, PT ;  /* 0x000000031600720c */ /* 0x000fda0003f06270 */
[----:B------:R-:W-:Y:S05]  /*76f0*/  @P0 BRA `(.L_x_8) ;  /* 0x0000003c00a80947 */ /* 0x000fea0003800000 */
[----:B------:R-:W-:Y:S01]  /*7700*/  ISETP.NE.AND P0, PT, R4, 0x1, PT ;  /* 0x000000010400780c */ /* 0x000fe20003f05270 */
[----:B------:R-:W0:Y:S01]  /*7710*/  S2UR UR7, SR_CTAID.Z ;  /* 0x00000000000779c3 */ /* 0x000e220000002700 */
[----:B------:R-:W-:Y:S02]  /*7720*/  USHF.R.S32.HI UR6, URZ, 0x1f, UR36 ;  /* 0x0000001f3f067899 */ /* 0x000fe40008011424 */
[----:B------:R-:W-:Y:S01]  /*7730*/  IMAD R6, RZ, RZ, -UR36 ;  /* 0x80000024ff067e24 */ /* 0x000fe2000f8e02ff */
[----:B------:R-:W-:Y:S01]  /*7740*/  ULDC.64 UR8, c[0x0][0xbd0] ;  /* 0x0002f40000087ab9 */ /* 0x000fe20000000a00 */
[----:B------:R-:W-:Y:S01]  /*7750*/  IMAD.MOV.U32 R5, RZ, RZ, R22 ;  /* 0x000000ffff057224 */ /* 0x000fe200078e0016 */
[----:B------:R-:W-:Y:S02]  /*7760*/  UIMAD UR6, UR6, UR8, URZ ;  /* 0x00000008060672a4 */ /* 0x000fe4000f8e023f */
[----:B------:R-:W-:Y:S01]  /*7770*/  UIMAD.WIDE.U32 UR4, UR36, UR8, URZ ;  /* 0x00000008240472a5 */ /* 0x000fe2000f8e003f */
[----:B------:R-:W1:Y:S01]  /*7780*/  LDC.64 R12, c[0x0][0xbd8] ;  /* 0x0002f600ff0c7b82 */ /* 0x000e620000000a00 */
[----:B------:R-:W-:-:S04]  /*7790*/  UIMAD UR6, UR36, UR9, UR6 ;  /* 0x00000009240672a4 */ /* 0x000fc8000f8e0206 */
[----:B------:R-:W-:Y:S02]  /*77a0*/  UIADD3 UR6, UR5, UR6, URZ ;  /* 0x0000000605067290 */ /* 0x000fe4000fffe03f */
[----:B------:R-:W-:Y:S01]  /*77b0*/  IMAD.U32 R3, RZ, RZ, UR5 ;  /* 0x00000005ff037e24 */ /* 0x000fe2000f8e00ff */
[----:B------:R-:W2:Y:S01]  /*77c0*/  @P0 LDC R9, c[0x0][0xbec] ;  /* 0x0002fb00ff090b82 */ /* 0x000ea20000000800 */
[----:B------:R-:W-:Y:S01]  /*77d0*/  IMAD.U32 R2, RZ, RZ, UR4 ;  /* 0x00000004ff027e24 */ /* 0x000fe2000f8e00ff */
[----:B------:R-:W-:Y:S01]  /*77e0*/  ULDC.64 UR4, c[0x0][0xbe0] ;  /* 0x0002f80000047ab9 */ /* 0x000fe20000000a00 */
[----:B------:R-:W-:-:S05]  /*77f0*/  MOV R3, UR6 ;  /* 0x0000000600037c02 */ /* 0x000fca0008000f00 */
[----:B------:R-:W3:Y:S01]  /*7800*/  S2UR UR10, SR_CTAID.Y ;  /* 0x00000000000a79c3 */ /* 0x000ee20000002600 */
[----:B0-----:R-:W-:-:S07]  /*7810*/  USHF.R.S32.HI UR8, URZ, 0x1f, UR7 ;  /* 0x0000001f3f087899 */ /* 0x001fce0008011407 */
[----:B------:R-:W3:Y:S01]  /*7820*/  LDC R7, c[0x0][0xc50] ;  /* 0x00031400ff077b82 */ /* 0x000ee20000000800 */
[C---:B-1----:R-:W-:Y:S02]  /*7830*/  IMAD R8, R12.reuse, UR8, RZ ;  /* 0x000000080c087c24 */ /* 0x042fe4000f8e02ff */
[----:B------:R-:W-:-:S04]  /*7840*/  IMAD.WIDE.U32 R2, R12, UR7, R2 ;  /* 0x000000070c027c25 */ /* 0x000fc8000f8e0002 */
[----:B------:R-:W-:Y:S01]  /*7850*/  IMAD R13, R13, UR7, R8 ;  /* 0x000000070d0d7c24 */ /* 0x000fe2000f8e0208 */
[----:B------:R-:W0:Y:S01]  /*7860*/  @P0 LDC R11, c[0x0][0xbf0] ;  /* 0x0002fc00ff0b0b82 */ /* 0x000e220000000800 */
[----:B--2---:R-:W-:-:S04]  /*7870*/  @P0 IMAD.HI.U32 R0, R22, R9, RZ ;  /* 0x0000000916000227 */ /* 0x004fc800078e00ff */
[----:B------:R-:W-:Y:S02]  /*7880*/  IMAD.IADD R3, R13, 0x1, R3 ;  /* 0x000000010d037824 */ /* 0x000fe400078e0203 */
[----:B---3--:R-:W-:-:S04]  /*7890*/  IMAD R9, R7, R6, UR10 ;  /* 0x0000000a07097e24 */ /* 0x008fc8000f8e0206 */
[----:B------:R-:W-:Y:S01]  /*78a0*/  IMAD.WIDE.U32 R2, R9, UR4, R2 ;  /* 0x0000000409027c25 */ /* 0x000fe2000f8e0002 */
[----:B0-----:R-:W-:Y:S02]  /*78b0*/  @P0 SHF.R.U32.HI R5, RZ, R11, R0 ;  /* 0x0000000bff050219 */ /* 0x001fe40000011600 */
[----:B------:R-:W-:Y:S02]  /*78c0*/  SHF.R.S32.HI R0, RZ, 0x1f, R9 ;  /* 0x0000001fff007819 */ /* 0x000fe40000011409 */
[----:B------:R-:W-:Y:S01]  /*78d0*/  IADD3 R2, P0, R5, R2, RZ ;  /* 0x0000000205027210 */ /* 0x000fe20007f1e0ff */
[----:B------:R-:W-:Y:S02]  /*78e0*/  IMAD.MOV R7, RZ, RZ, -R5 ;  /* 0x000000ffff077224 */ /* 0x000fe400078e0a05 */
[----:B------:R-:W-:Y:S02]  /*78f0*/  IMAD R0, R0, UR4, RZ ;  /* 0x0000000400007c24 */ /* 0x000fe4000f8e02ff */
[----:B------:R-:W-:-:S02]  /*7900*/  IMAD R7, R4, R7, R22 ;  /* 0x0000000704077224 */ /* 0x000fc400078e0216 */
[----:B------:R-:W-:Y:S01]  /*7910*/  IMAD R4, R9, UR5, R0 ;  /* 0x0000000509047c24 */ /* 0x000fe2000f8e0200 */
[----:B------:R-:W-:Y:S01]  /*7920*/  SHF.R.S32.HI R9, RZ, 0x1f, R5 ;  /* 0x0000001fff097819 */ /* 0x000fe20000011405 */
[----:B------:R-:W-:Y:S01]  /*7930*/  ULDC.64 UR4, c[0x0][0xbc8] ;  /* 0x0002f20000047ab9 */ /* 0x000fe20000000a00 */
[----:B------:R-:W-:Y:S02]  /*7940*/  SHF.R.S32.HI R0, RZ, 0x1f, R7 ;  /* 0x0000001fff007819 */ /* 0x000fe40000011407 */
[----:B------:R-:W-:-:S03]  /*7950*/  IADD3.X R3, R9, R3, R4, P0, !PT ;  /* 0x0000000309037210 */ /* 0x000fc600007fe404 */
[----:B------:R-:W-:Y:S02]  /*7960*/  IMAD R0, R0, UR4, RZ ;  /* 0x0000000400007c24 */ /* 0x000fe4000f8e02ff */
[----:B------:R-:W-:-:S04]  /*7970*/  IMAD.WIDE.U32 R2, R7, UR4, R2 ;  /* 0x0000000407027c25 */ /* 0x000fc8000f8e0002 */
[----:B------:R-:W-:Y:S01]  /*7980*/  IMAD R5, R7, UR5, R0 ;  /* 0x0000000507057c24 */ /* 0x000fe2000f8e0200 */
[----:B------:R-:W-:Y:S02]  /*7990*/  ULDC.64 UR4, c[0x0][0xba8] ;  /* 0x0002ea0000047ab9 */ /* 0x000fe40000000a00 */
[----:B------:R-:W-:Y:S02]  /*79a0*/  LEA R4, P0, R2, UR4, 0x2 ;  /* 0x0000000402047c11 */ /* 0x000fe4000f8010ff */
[----:B------:R-:W-:-:S04]  /*79b0*/  IADD3 R3, R3, R5, RZ ;  /* 0x0000000503037210 */ /* 0x000fc80007ffe0ff */
[----:B------:R-:W-:Y:S01]  /*79c0*/  LEA.HI.X R5, R2, UR5, R3, 0x2, P0 ;  /* 0x0000000502057c11 */ /* 0x000fe200080f1403 */
[----:B------:R-:W-:-:S05]  /*79d0*/  IMAD.MOV.U32 R3, RZ, RZ, -0x800000 ;  /* 0xff800000ff037424 */ /* 0x000fca00078e00ff */
[----:B------:R0:W-:Y:S01]  /*79e0*/  STG.E desc[UR38][R4.64], R3 ;  /* 0x0000000304007986 */ /* 0x0001e2000c101926 */
[----:B------:R-:W-:Y:S05]  /*79f0*/  BRA `(.L_x_8) ;  /* 0x0000003800e87947 */ /* 0x000fea0003800000 */
.L_x_6:
[----:B------:R-:W-:-:S08]  /*7a00*/  NOP ;  /* 0x0000000000007918 */ /* 0x000fd00000000000 */
[----:B------:R-:W0:-:S00]  /*7a10*/  USETMAXREG.DEALLOC.CTAPOOL 0x20 ;  /* 0x00000020000079c8 */ /* 0x000e0000080e0500 */
[----:B0-----:R-:W-:Y:S01]  /*7a20*/  LOP3.LUT R17, R0, 0x3, RZ, 0xc0, !PT ;  /* 0x0000000300117812 */ /* 0x001fe200078ec0ff */
[----:B------:R-:W0:Y:S05]  /*7a30*/  S2R R24, SR_CTAID.Z ;  /* 0x0000000000187919 */ /* 0x000e2a0000002700 */
[----:B-1----:R-:W1:Y:S01]  /*7a40*/  S2UR UR6, SR_CTAID.Y ;  /* 0x00000000000679c3 */ /* 0x002e620000002600 */
[----:B------:R-:W2:Y:S02]  /*7a50*/  SHFL.IDX PT, R0, R17, RZ, 0x1f ;  /* 0x00001fff11007589 */ /* 0x000ea400000e0000 */
[----:B--2---:R-:W-:-:S13]  /*7a60*/  ISETP.NE.AND P0, PT, R0, RZ, PT ;  /* 0x000000ff0000720c */ /* 0x004fda0003f05270 */
[----:B01----:R-:W-:Y:S05]  /*7a70*/  @!P0 BRA `(.L_x_38) ;  /* 0x0000000000288947 */ /* 0x003fea0003800000 */
[----:B------:R-:W-:Y:S01]  /*7a80*/  ULDC UR7, c[0x0][0xc50] ;  /* 0x0003140000077ab9 */ /* 0x000fe20000000800 */
[----:B------:R-:W-:Y:S01]  /*7a90*/  UMOV UR42, UR6 ;  /* 0x00000006002a7c82 */ /* 0x000fe20008000000 */
[----:B------:R-:W-:-:S06]  /*7aa0*/  UISETP.NE.AND UP0, UPT, UR7, 0x1, UPT ;  /* 0x000000010700788c */ /* 0x000fcc000bf05270 */
[----:B------:R-:W-:-:S13]  /*7ab0*/  PLOP3.LUT P0, PT, PT, PT, UP0, 0x80, 0x0 ;  /* 0x000000000000781c */ /* 0x000fda0003f0f008 */
[----:B------:R-:W-:Y:S05]  /*7ac0*/  @!P0 BRA `(.L_x_39) ;  /* 0x0000000000308947 */ /* 0x000fea0003800000 */
[----:B------:R-:W-:Y:S01]  /*7ad0*/  ULDC UR4, c[0x0][0xc54] ;  /* 0x0003150000047ab9 */ /* 0x000fe20000000800 */
[----:B------:R-:W-:Y:S01]  /*7ae0*/  ULDC UR42, c[0x0][0xc58] ;  /* 0x00031600002a7ab9 */ /* 0x000fe20000000800 */
[----:B------:R-:W-:-:S04]  /*7af0*/  UIMAD.WIDE.U32 UR4, UR6, UR4, URZ ;  /* 0x00000004060472a5 */ /* 0x000fc8000f8e003f */
[----:B------:R-:W-:Y:S01]  /*7b00*/  USHF.R.U32.HI UR42, URZ, UR42, UR5 ;  /* 0x0000002a3f2a7299 */ /* 0x000fe20008011605 */
[----:B------:R-:W-:Y:S11]  /*7b10*/  BRA `(.L_x_39) ;  /* 0x00000000001c7947 */ /* 0x000ff60003800000 */
.L_x_38:
[----:B------:R-:W-:Y:S01]  /*7b20*/  ULDC UR7, c[0x0][0xc50] ;  /* 0x0003140000077ab9 */ /* 0x000fe20000000800 */
[----:B------:R-:W-:Y:S01]  /*7b30*/  UMOV UR42, UR6 ;  /* 0x00000006002a7c82 */ /* 0x000fe20008000000 */
[----:B------:R-:W-:-:S11]  /*7b40*/  UISETP.NE.AND UP0, UPT, UR7, 0x1, UPT ;  /* 0x000000010700788c */ /* 0x000fd6000bf05270 */
[----:B------:R-:W-:Y:S01]  /*7b50*/  @UP0 ULDC UR4, c[0x0][0xc54] ;  /* 0x0003150000040ab9 */ /* 0x000fe20000000800 */
[----:B------:R-:W-:Y:S01]  /*7b60*/  @UP0 ULDC UR8, c[0x0][0xc58] ;  /* 0x0003160000080ab9 */ /* 0x000fe20000000800 */
[----:B------:R-:W-:-:S04]  /*7b70*/  UIMAD.WIDE.U32 UR4, UR6, UR4, URZ ;  /* 0x00000004060472a5 */ /* 0x000fc8000f8e003f */
[----:B------:R-:W-:-:S12]  /*7b80*/  @UP0 USHF.R.U32.HI UR42, URZ, UR8, UR5 ;  /* 0x000000083f2a0299 */ /* 0x000fd80008011605 */
.L_x_39:
[----:B------:R-:W-:Y:S01]  /*7b90*/  ISETP.GE.AND P0, PT, R24, RZ, PT ;  /* 0x000000ff1800720c */ /* 0x000fe20003f06270 */
[----:B------:R-:W-:Y:S01]  /*7ba0*/  UIADD3 UR4, -UR42, URZ, URZ ;  /* 0x0000003f2a047290 */ /* 0x000fe2000fffe13f */
[----:B------:R-:W-:Y:S01]  /*7bb0*/  IMAD.MOV.U32 R0, RZ, RZ, 0x1 ;  /* 0x00000001ff007424 */ /* 0x000fe200078e00ff */
[----:B------:R-:W-:Y:S01]  /*7bc0*/  MOV R10, 0x1 ;  /* 0x00000001000a7802 */ /* 0x000fe20000000f00 */
[----:B------:R-:W-:Y:S01]  /*7bd0*/  IMAD.MOV.U32 R2, RZ, RZ, RZ ;  /* 0x000000ffff027224 */ /* 0x000fe200078e00ff */
[----:B------:R-:W-:-:S08]  /*7be0*/  UIMAD UR4, UR7, UR4, UR6 ;  /* 0x00000004070472a4 */ /* 0x000fd0000f8e0206 */
[----:B------:R-:W-:Y:S05]  /*7bf0*/  @!P0 BRA `(.L_x_40) ;  /* 0x0000003400a88947 */ /* 0x000fea0003800000 */
[----:B------:R-:W0:Y:S01]  /*7c00*/  LDC.64 R2, c[0x0][0xa28] ;  /* 0x00028a00ff027b82 */ /* 0x000e220000000a00 */
[----:B------:R-:W-:Y:S01]  /*7c10*/  ULDC.64 UR6, c[0x0][0x418] ;  /* 0x0001060000067ab9 */ /* 0x000fe20000000a00 */
[----:B------:R-:W-:Y:S01]  /*7c20*/  ULDC UR5, c[0x0][0x424] ;  /* 0x0001090000057ab9 */ /* 0x000fe20000000800 */
[----:B------:R-:W-:Y:S01]  /*7c30*/  ULDC UR43, c[0x0][0x2f0] ;  /* 0x0000bc00002b7ab9 */ /* 0x000fe20000000800 */
[----:B------:R-:W-:Y:S01]  /*7c40*/  IMAD.MOV.U32 R19, RZ, RZ, RZ ;  /* 0x000000ffff137224 */ /* 0x000fe200078e00ff */
[----:B0-----:R-:W-:-:S04]  /*7c50*/  ISETP.NE.U32.AND P0, PT, R2, RZ, PT ;  /* 0x000000ff0200720c */ /* 0x001fc80003f05070 */
[----:B------:R-:W-:Y:S01]  /*7c60*/  ISETP.NE.AND.EX P0, PT, R3, RZ, PT, P0 ;  /* 0x000000ff0300720c */ /* 0x000fe20003f05300 */
[----:B------:R-:W-:-:S12]  /*7c70*/  UISETP.NE.U32.AND UP0, UPT, UR6, URZ, UPT ;  /* 0x0000003f0600728c */ /* 0x000fd8000bf05070 */
[----:B------:R-:W0:Y:S01]  /*7c80*/  @P0 LDC.64 R2, c[0x0][0xa28] ;  /* 0x00028a00ff020b82 */ /* 0x000e220000000a00 */
[----:B------:R-:W-:-:S04]  /*7c90*/  UISETP.NE.AND.EX UP0, UPT, UR7, URZ, UPT, UP0 ;  /* 0x0000003f0700728c */ /* 0x000fc8000bf05300 */
[----:B------:R-:W-:-:S04]  /*7ca0*/  USEL UR5, UR5, 0x1, UP0 ;  /* 0x0000000105057887 */ /* 0x000fc80008000000 */
[----:B------:R-:W-:-:S04]  /*7cb0*/  UIMAD UR43, UR5, UR43, URZ ;  /* 0x0000002b052b72a4 */ /* 0x000fc8000f8e023f */
[----:B------:R-:W-:Y:S02]  /*7cc0*/  UISETP.GE.AND UP0, UPT, UR43, 0x1, UPT ;  /* 0x000000012b00788c */ /* 0x000fe4000bf06270 */
[----:B------:R-:W-:Y:S01]  /*7cd0*/  UIADD3 UR5, UR43, 0x7f, URZ ;  /* 0x0000007f2b057890 */ /* 0x000fe2000fffe03f */
[----:B0-----:R-:W-:-:S05]  /*7ce0*/  @P0 IMAD.WIDE R2, R24, 0x4, R2 ;  /* 0x0000000418020825 */ /* 0x001fca00078e0202 */
[----:B------:R0:W5:Y:S01]  /*7cf0*/  @P0 LDG.E R19, desc[UR38][R2.64] ;  /* 0x0000002602130981 */ /* 0x000162000c1e1900 */
[----:B------:R-:W-:Y:S01]  /*7d00*/  PLOP3.LUT P0, PT, PT, PT, UP0, 0x80, 0x0 ;  /* 0x000000000000781c */ /* 0x000fe20003f0f008 */
[----:B------:R-:W-:Y:S02]  /*7d10*/  USHF.R.S32.HI UR6, URZ, 0x1f, UR5 ;  /* 0x0000001f3f067899 */ /* 0x000fe40008011405 */
[----:B------:R-:W-:Y:S02]  /*7d20*/  ULOP3.LUT UR47, UR4, 0xffff, URZ, 0xc0, !UPT ;  /* 0x0000ffff042f7892 */ /* 0x000fe4000f8ec03f */
[----:B------:R-:W-:Y:S01]  /*7d30*/  ULEA.HI UR6, UR6, UR5, URZ, 0x7 ;  /* 0x0000000506067291 */ /* 0x000fe2000f8f383f */
[----:B------:R-:W-:-:S03]  /*7d40*/  UMOV UR40, URZ ;  /* 0x0000003f00287c82 */ /* 0x000fc60008000000 */
[----:B------:R-:W-:-:S04]  /*7d50*/  USHF.R.S32.HI UR44, URZ, 0x7, UR6 ;  /* 0x000000073f2c7899 */ /* 0x000fc80008011406 */
[----:B0-----:R-:W-:Y:S08]  /*7d60*/  @!P0 BRA `(.L_x_41) ;  /* 0x0000000000848947 */ /* 0x001ff00003800000 */
[----:B------:R-:W-:-:S03]  /*7d70*/  USHF.R.U32.HI UR6, URZ, 0x10, UR4 ;  /* 0x000000103f067899 */ /* 0x000fc60008011604 */
[----:B------:R-:W-:Y:S01]  /*7d80*/  UMOV UR4, URZ ;  /* 0x0000003f00047c82 */ /* 0x000fe20008000000 */
[----:B------:R-:W-:-:S11]  /*7d90*/  UISETP.NE.AND UP0, UPT, UR6, URZ, UPT ;  /* 0x0000003f0600728c */ /* 0x000fd6000bf05270 */
[----:B------:R-:W-:Y:S02]  /*7da0*/  @!UP0 ULDC UR6, c[0x0][0x9f0] ;  /* 0x00027c0000068ab9 */ /* 0x000fe40000000800 */
[----:B------:R-:W-:Y:S01]  /*7db0*/  IABS R2, UR6 ;  /* 0x0000000600027c13 */ /* 0x000fe20008000000 */
[----:B------:R-:W-:Y:S02]  /*7dc0*/  UIADD3 UR7, UR44, -0x1, UR6 ;  /* 0xffffffff2c077890 */ /* 0x000fe4000fffe006 */
[----:B------:R-:W-:Y:S02]  /*7dd0*/  IABS R5, UR6 ;  /* 0x0000000600057c13 */ /* 0x000fe40008000000 */
[----:B------:R-:W-:Y:S02]  /*7de0*/  R2UR UR10, R2 ;  /* 0x00000000020a72ca */ /* 0x000fe400000e0000 */
[----:B------:R-:W-:Y:S01]  /*7df0*/  IABS R4, UR7 ;  /* 0x0000000700047c13 */ /* 0x000fe20008000000 */
[----:B------:R-:W-:-:S03]  /*7e00*/  ULOP3.LUT UR7, UR7, UR6, URZ, 0x3c, !UPT ;  /* 0x0000000607077292 */ /* 0x000fc6000f8e3c3f */
[----:B------:R-:W-:-:S07]  /*7e10*/  R2UR UR9, R4 ;  /* 0x00000000040972ca */ /* 0x000fce00000e0000 */
        /* <DEDUP_REMOVED lines=18> */
[----:B------:R-:W-:Y:S02]  /*7f40*/  UISETP.NE.AND UP1, UPT, UR6, URZ, UPT ;  /* 0x0000003f0600728c */ /* 0x000fe4000bf25270 */
[----:B------:R-:W-:-:S09]  /*7f50*/  @!UP0 UIADD3 UR5, -UR5, URZ, URZ ;  /* 0x0000003f05058290 */ /* 0x000fd2000fffe13f */
[----:B------:R-:W-:-:S07]  /*7f60*/  @!UP1 ULOP3.LUT UR5, URZ, UR6, URZ, 0x33, !UPT ;  /* 0x000000063f059292 */ /* 0x000fce000f8e333f */
[----:B------:R-:W-:-:S05]  /*7f70*/  UMOV UR40, UR5 ;  /* 0x0000000500287c82 */ /* 0x000fca0008000000 */
.L_x_41:
[----:B------:R-:W-:Y:S02]  /*7f80*/  UIMAD UR48, UR47, UR40, URZ ;  /* 0x000000282f3072a4 */ /* 0x000fe4000f8e023f */
[----:B------:R-:W-:Y:S01]  /*7f90*/  MOV R3, UR40 ;  /* 0x0000002800037c02 */ /* 0x000fe20008000f00 */
[----:B------:R-:W-:-:S03]  /*7fa0*/  IMAD.MOV.U32 R10, RZ, RZ, 0x1 ;  /* 0x00000001ff0a7424 */ /* 0x000fc600078e00ff */
[----:B------:R-:W-:-:S05]  /*7fb0*/  IMAD.U32 R2, RZ, RZ, UR48 ;  /* 0x00000030ff027e24 */ /* 0x000fca000f8e00ff */
[----:B------:R-:W-:-:S04]  /*7fc0*/  VIADDMNMX R2, R2, R3, UR44, PT ;  /* 0x0000002c02027e46 */ /* 0x000fc8000b800103 */
[----:B------:R-:W-:Y:S01]  /*7fd0*/  R2UR UR49, R2 ;  /* 0x00000000023172ca */ /* 0x000fe200000e0000 */
[----:B------:R-:W-:-:S12]  /*7fe0*/  IMAD.MOV.U32 R2, RZ, RZ, RZ ;  /* 0x000000ffff027224 */ /* 0x000fd800078e00ff */
[----:B------:R-:W-:-:S06]  /*7ff0*/  UISETP.GT.AND UP0, UPT, UR49, UR48, UPT ;  /* 0x000000303100728c */ /* 0x000fcc000bf04270 */
[----:B------:R-:W-:-:S13]  /*8000*/  PLOP3.LUT P0, PT, PT, PT, UP0, 0x80, 0x0 ;  /* 0x000000000000781c */ /* 0x000fda0003f0f008 */
[----:B------:R-:W-:Y:S05]  /*8010*/  @!P0 BRA `(.L_x_40) ;  /* 0x0000003000a08947 */ /* 0x000fea0003800000 */
[----:B------:R-:W0:Y:S01]  /*8020*/  S2UR UR4, SR_CgaCtaId ;  /* 0x00000000000479c3 */ /* 0x000e220000008800 */
[----:B------:R-:W-:Y:S02]  /*8030*/  UMOV UR45, 0x400 ;  /* 0x00000400002d7882 */ /* 0x000fe40000000000 */
[----:B0-----:R-:W-:-:S04]  /*8040*/  ULEA UR45, UR4, UR45, 0x18 ;  /* 0x0000002d042d7291 */ /* 0x001fc8000f8ec03f */
[----:B------:R-:W-:-:S04]  /*8050*/  UIADD3 UR4, UR45, 0xe400, URZ ;  /* 0x0000e4002d047890 */ /* 0x000fc8000fffe03f */
[----:B------:R-:W-:-:S06]  /*8060*/  ULOP3.LUT UP0, URZ, UR4, 0x3ff, URZ, 0xc0, !UPT ;  /* 0x000003ff043f7892 */ /* 0x000fcc000f80c03f */
[----:B------:R-:W-:-:S13]  /*8070*/  PLOP3.LUT P0, PT, PT, PT, UP0, 0x80, 0x0 ;  /* 0x000000000000781c */ /* 0x000fda0003f0f008 */
[----:B------:R-:W-:Y:S05]  /*8080*/  @!P0 BRA `(.L_x_42) ;  /* 0x0000000000408947 */ /* 0x000fea0003800000 */
[----:B------:R-:W-:Y:S01]  /*8090*/  MOV R2, 0x0 ;  /* 0x0000000000027802 */ /* 0x000fe20000000f00 */
[----:B------:R-:W-:Y:S01]  /*80a0*/  ULDC.64 UR4, c[0x4][0x88] ;  /* 0x0100220000047ab9 */ /* 0x000fe20000000a00 */
[----:B------:R-:W-:Y:S01]  /*80b0*/  ULDC.64 UR6, c[0x4][0x90] ;  /* 0x0100240000067ab9 */ /* 0x000fe20000000a00 */
[----:B------:R-:W-:Y:S01]  /*80c0*/  MOV R4, UR4 ;  /* 0x0000000400047c02 */ /* 0x000fe20008000f00 */
[----:B------:R-:W-:Y:S01]  /*80d0*/  IMAD.U32 R5, RZ, RZ, UR5 ;  /* 0x00000005ff057e24 */ /* 0x000fe2000f8e00ff */
[----:B------:R-:W-:Y:S01]  /*80e0*/  ULDC.64 UR4, c[0x4][0x8] ;  /* 0x0100020000047ab9 */ /* 0x000fe20000000a00 */
[----:B------:R-:W0:Y:S01]  /*80f0*/  LDC.64 R2, c[0x4][R2] ;  /* 0x0100000002027b82 */ /* 0x000e220000000a00 */
[----:B------:R-:W-:Y:S01]  /*8100*/  IMAD.U32 R6, RZ, RZ, UR6 ;  /* 0x00000006ff067e24 */ /* 0x000fe2000f8e00ff */
[----:B------:R-:W-:Y:S01]  /*8110*/  MOV R10, UR4 ;  /* 0x00000004000a7c02 */ /* 0x000fe20008000f00 */
[----:B------:R-:W-:Y:S01]  /*8120*/  IMAD.U32 R7, RZ, RZ, UR7 ;  /* 0x00000007ff077e24 */ /* 0x000fe2000f8e00ff */
[----:B------:R-:W-:Y:S01]  /*8130*/  MOV R13, RZ ;  /* 0x000000ff000d7202 */ /* 0x000fe20000000f00 */
[----:B------:R-:W-:-:S02]  /*8140*/  IMAD.U32 R11, RZ, RZ, UR5 ;  /* 0x00000005ff0b7e24 */ /* 0x000fc4000f8e00ff */
[----:B------:R-:W-:Y:S02]  /*8150*/  IMAD.MOV.U32 R8, RZ, RZ, 0x70 ;  /* 0x00000070ff087424 */ /* 0x000fe400078e00ff */
[----:B------:R-:W-:-:S07]  /*8160*/  IMAD.MOV.U32 R12, RZ, RZ, 0x1 ;  /* 0x00000001ff0c7424 */ /* 0x000fce00078e00ff */
[----:B------:R-:W-:-:S07]  /*8170*/  LEPC R20, `(.L_x_42) ;  /* 0x000000001014794e */ /* 0x000fce0000000000 */
[----:B0----5:R-:W-:Y:S05]  /*8180*/  CALL.ABS.NOINC R2 ;  /* 0x0000000002007343 */ /* 0x021fea0003c00000 */
.L_x_42:
[----:B------:R-:W-:-:S04]  /*8190*/  UIADD3 UR4, UR45, 0x400, URZ ;  /* 0x000004002d047890 */ /* 0x000fc8000fffe03f */
[----:B------:R-:W-:-:S06]  /*81a0*/  ULOP3.LUT UP0, URZ, UR4, 0x3ff, URZ, 0xc0, !UPT ;  /* 0x000003ff043f7892 */ /* 0x000fcc000f80c03f */
[----:B------:R-:W-:-:S13]  /*81b0*/  PLOP3.LUT P0, PT, PT, PT, UP0, 0x80, 0x0 ;  /* 0x000000000000781c */ /* 0x000fda0003f0f008 */
[----:B------:R-:W-:Y:S05]  /*81c0*/  @!P0 BRA `(.L_x_43) ;  /* 0x00000000007c8947 */ /* 0x000fea0003800000 */
[----:B------:R-:W-:Y:S01]  /*81d0*/  MOV R16, 0x0 ;  /* 0x0000000000107802 */ /* 0x000fe20000000f00 */
[----:B------:R-:W-:Y:S01]  /*81e0*/  ULDC.64 UR4, c[0x4][0x88] ;  /* 0x0100220000047ab9 */ /* 0x000fe20000000a00 */
[----:B------:R-:W-:Y:S01]  /*81f0*/  ULDC.64 UR6, c[0x4][0x90] ;  /* 0x0100240000067ab9 */ /* 0x000fe20000000a00 */
[----:B------:R-:W-:Y:S01]  /*8200*/  IMAD.U32 R4, RZ, RZ, UR4 ;  /* 0x00000004ff047e24 */ /* 0x000fe2000f8e00ff */
[----:B------:R0:W1:Y:S01]  /*8210*/  LDC.64 R2, c[0x4][R16] ;  /* 0x0100000010027b82 */ /* 0x0000620000000a00 */
[----:B------:R-:W-:Y:S01]  /*8220*/  IMAD.U32 R5, RZ, RZ, UR5 ;  /* 0x00000005ff057e24 */ /* 0x000fe2000f8e00ff */
[----:B------:R-:W-:Y:S01]  /*8230*/  ULDC.64 UR4, c[0x4][0x10] ;  /* 0x0100040000047ab9 */ /* 0x000fe20000000a00 */
[----:B------:R-:W-:Y:S01]  /*8240*/  IMAD.U32 R6, RZ, RZ, UR6 ;  /* 0x00000006ff067e24 */ /* 0x000fe2000f8e00ff */
[----:B------:R-:W-:Y:S01]  /*8250*/  MOV R7, UR7 ;  /* 0x0000000700077c02 */ /* 0x000fe20008000f00 */
[----:B------:R-:W-:Y:S01]  /*8260*/  IMAD.U32 R10, RZ, RZ, UR4 ;  /* 0x00000004ff0a7e24 */ /* 0x000fe2000f8e00ff */
[----:B------:R-:W-:Y:S01]  /*8270*/  MOV R12, 0x1 ;  /* 0x00000001000c7802 */ /* 0x000fe20000000f00 */
[----:B------:R-:W-:-:S02]  /*8280*/  IMAD.U32 R11, RZ, RZ, UR5 ;  /* 0x00000005ff0b7e24 */ /* 0x000fc4000f8e00ff */
[----:B------:R-:W-:Y:S02]  /*8290*/  IMAD.MOV.U32 R8, RZ, RZ, 0x70 ;  /* 0x00000070ff087424 */ /* 0x000fe400078e00ff */
[----:B0-----:R-:W-:-:S07]  /*82a0*/  IMAD.MOV.U32 R13, RZ, RZ, RZ ;  /* 0x000000ffff0d7224 */ /* 0x001fce00078e00ff */
[----:B------:R-:W-:-:S07]  /*82b0*/  LEPC R20, `(.L_x_44) ;  /* 0x000000001014794e */ /* 0x000fce0000000000 */
[----:B-1---5:R-:W-:Y:S05]  /*82c0*/  CALL.ABS.NOINC R2 ;  /* 0x0000000002007343 */ /* 0x022fea0003c00000 */
.L_x_44:
[----:B------:R0:W1:Y:S01]  /*82d0*/  LDC.64 R2, c[0x4][R16] ;  /* 0x0100000010027b82 */ /* 0x0000620000000a00 */
[----:B------:R-:W-:Y:S01]  /*82e0*/  ULDC.64 UR4, c[0x4][0x88] ;  /* 0x0100220000047ab9 */ /* 0x000fe20000000a00 */
[----:B------:R-:W-:Y:S01]  /*82f0*/  ULDC.64 UR6, c[0x4][0x90] ;  /* 0x0100240000067ab9 */ /* 0x000fe20000000a00 */
[----:B------:R-:W-:Y:S01]  /*8300*/  IMAD.U32 R4, RZ, RZ, UR4 ;  /* 0x00000004ff047e24 */ /* 0x000fe2000f8e00ff */
[----:B------:R-:W-:Y:S01]  /*8310*/  MOV R6, UR6 ;  /* 0x0000000600067c02 */ /* 0x000fe20008000f00 */
[----:B------:R-:W-:Y:S01]  /*8320*/  IMAD.U32 R5, RZ, RZ, UR5 ;  /* 0x00000005ff057e24 */ /* 0x000fe2000f8e00ff */
[----:B------:R-:W-:Y:S01]  /*8330*/  ULDC.64 UR4, c[0x4][0x18] ;  /* 0x0100060000047ab9 */ /* 0x000fe20000000a00 */
[----:B------:R-:W-:Y:S01]  /*8340*/  IMAD.U32 R7, RZ, RZ, UR7 ;  /* 0x00000007ff077e24 */ /* 0x000fe2000f8e00ff */
[----:B------:R-:W-:Y:S01]  /*8350*/  MOV R8, 0x70 ;  /* 0x0000007000087802 */ /* 0x000fe20000000f00 */
[----:B------:R-:W-:Y:S02]  /*8360*/  IMAD.U32 R10, RZ, RZ, UR4 ;  /* 0x00000004ff0a7e24 */ /* 0x000fe4000f8e00ff */
[----:B------:R-:W-:-:S02]  /*8370*/  IMAD.U32 R11, RZ, RZ, UR5 ;  /* 0x00000005ff0b7e24 */ /* 0x000fc4000f8e00ff */
[----:B------:R-:W-:Y:S02]  /*8380*/  IMAD.MOV.U32 R12, RZ, RZ, 0x1 ;  /* 0x00000001ff0c7424 */ /* 0x000fe400078e00ff */
[----:B0-----:R-:W-:-:S07]  /*8390*/  IMAD.MOV.U32 R13, RZ, RZ, RZ ;  /* 0x000000ffff0d7224 */ /* 0x001fce00078e00ff */
[----:B------:R-:W-:-:S07]  /*83a0*/  LEPC R20, `(.L_x_43) ;  /* 0x000000001014794e */ /* 0x000fce0000000000 */
[----:B-1----:R-:W-:Y:S05]  /*83b0*/  CALL.ABS.NOINC R2 ;  /* 0x0000000002007343 */ /* 0x002fea0003c00000 */
.L_x_43:
[----:B------:R-:W0:Y:S01]  /*83c0*/  LDC.64 R2, c[0x0][0x9f8] ;  /* 0x00027e00ff027b82 */ /* 0x000e220000000a00 */
[----:B------:R-:W-:-:S07]  /*83d0*/  IMAD.MOV.U32 R28, RZ, RZ, R24 ;  /* 0x000000ffff1c7224 */ /* 0x000fce00078e0018 */
[----:B------:R-:W1:Y:S01]  /*83e0*/  LDC R16, c[0x0][0x430] ;  /* 0x00010c00ff107b82 */ /* 0x000e620000000800 */
[----:B0-----:R-:W-:-:S04]  /*83f0*/  ISETP.NE.U32.AND P0, PT, R2, RZ, PT ;  /* 0x000000ff0200720c */ /* 0x001fc80003f05070 */
[----:B------:R-:W-:-:S13]  /*8400*/  ISETP.NE.AND.EX P0, PT, R3, RZ, PT, P0 ;  /* 0x000000ff0300720c */ /* 0x000fda0003f05300 */
[----:B------:R-:W0:Y:S02]  /*8410*/  @P0 LDC.64 R2, c[0x0][0x9f8] ;  /* 0x00027e00ff020b82 */ /* 0x000e240000000a00 */
[----:B0-----:R-:W-:-:S05]  /*8420*/  @P0 IMAD.WIDE R2, R24, 0x4, R2 ;  /* 0x0000000418020825 */ /* 0x001fca00078e0202 */
[----:B------:R0:W2:Y:S01]  /*8430*/  @P0 LDG.E R28, desc[UR38][R2.64] ;  /* 0x00000026021c0981 */ /* 0x0000a2000c1e1900 */
[----:B------:R-:W-:Y:S01]  /*8440*/  MOV R0, UR49 ;  /* 0x0000003100007c02 */ /* 0x000fe20008000f00 */
[C---:B------:R-:W-:Y:S01]  /*8450*/  IMAD.SHL.U32 R23, R22.reuse, 0x10, RZ ;  /* 0x0000001016177824 */ /* 0x040fe200078e00ff */
[----:B------:R-:W-:Y:S02]  /*8460*/  LOP3.LUT R20, R22, 0x7f, RZ, 0xc0, !PT ;  /* 0x0000007f16147812 */ /* 0x000fe400078ec0ff */
[----:B-1----:R-:W-:Y:S01]  /*8470*/  ISETP.NE.AND P1, PT, R16, 0x1, PT ;  /* 0x000000011000780c */ /* 0x002fe20003f25270 */
[----:B------:R-:W-:Y:S01]  /*8480*/  VIADD R0, R0, 0xffffffff ;  /* 0xffffffff00007836 */ /* 0x000fe20000000000 */
[----:B------:R-:W-:Y:S02]  /*8490*/  SHF.R.U32.HI R4, RZ, 0x3, R20 ;  /* 0x00000003ff047819 */ /* 0x000fe40000011614 */
[----:B------:R-:W-:Y:S02]  /*84a0*/  LOP3.LUT R23, R23, 0x70, RZ, 0xc0, !PT ;  /* 0x0000007017177812 */ /* 0x000fe400078ec0ff */
[----:B------:R-:W-:Y:S01]  /*84b0*/  LOP3.LUT R29, R29, 0xfffffffb, RZ, 0xc0, !PT ;  /* 0xfffffffb1d1d7812 */ /* 0x000fe200078ec0ff */
[----:B------:R-:W-:-:S05]  /*84c0*/  IMAD R4, R0, 0x80, R4 ;  /* 0x0000008000047824 */ /* 0x000fca00078e0204 */
[----:B------:R-:W-:Y:S01]  /*84d0*/  IADD3 R4, R23, R4, RZ ;  /* 0x0000000417047210 */ /* 0x000fe20007ffe0ff */
[----:B0-----:R-:W0:Y:S01]  /*84e0*/  @P1 LDC R2, c[0x0][0x434] ;  /* 0x00010d00ff021b82 */ /* 0x001e220000000800 */
[----:B------:R-:W-:Y:S02]  /*84f0*/  @P1 LOP3.LUT R29, R29, 0x4, RZ, 0xfc, !PT ;  /* 0x000000041d1d1812 */ /* 0x000fe400078efcff */
[C---:B------:R-:W-:Y:S01]  /*8500*/  ISETP.GE.AND P0, PT, R4.reuse, UR43, PT ;  /* 0x0000002b04007c0c */ /* 0x040fe2000bf06270 */
[----:B-----5:R-:W-:-:S04]  /*8510*/  IMAD.IADD R7, R4, 0x1, R19 ;  /* 0x0000000104077824 */ /* 0x020fc800078e0213 */
[----:B------:R-:W1:Y:S01]  /*8520*/  @P1 LDC R3, c[0x0][0x438] ;  /* 0x00010e00ff031b82 */ /* 0x000e620000000800 */
[----:B------:R-:W-:-:S07]  /*8530*/  IMAD.MOV.U32 R10, RZ, RZ, R7 ;  /* 0x000000ffff0a7224 */ /* 0x000fce00078e0007 */
[----:B------:R-:W3:Y:S08]  /*8540*/  @!P0 LDC.64 R8, c[0x0][0x428] ;  /* 0x00010a00ff088b82 */ /* 0x000ef00000000a00 */
[----:B------:R-:W4:Y:S01]  /*8550*/  @!P0 LDC.64 R4, c[0x0][0x418] ;  /* 0x00010600ff048b82 */ /* 0x000f220000000a00 */
[----:B0-----:R-:W-:-:S05]  /*8560*/  @P1 IMAD.HI.U32 R2, R7, R2, RZ ;  /* 0x0000000207021227 */ /* 0x001fca00078e00ff */
[----:B-1----:R-:W-:-:S04]  /*8570*/  @P1 SHF.R.U32.HI R10, RZ, R3, R2 ;  /* 0x00000003ff0a1219 */ /* 0x002fc80000011602 */
[----:B------:R-:W-:Y:S02]  /*8580*/  @!P0 SHF.R.S32.HI R3, RZ, 0x1f, R10 ;  /* 0x0000001fff038819 */ /* 0x000fe4000001140a */
[----:B--2---:R-:W-:-:S05]  /*8590*/  SHF.R.S32.HI R6, RZ, 0x1f, R28 ;  /* 0x0000001fff067819 */ /* 0x004fca000001141c */
[----:B---3--:R-:W-:Y:S01]  /*85a0*/  @!P0 IMAD R2, R6, R8, RZ ;  /* 0x0000000806028224 */ /* 0x008fe200078e02ff */
[----:B------:R0:W-:Y:S03]  /*85b0*/  STL [R1], R6 ;  /* 0x0000000601007387 */ /* 0x0001e60000100800 */
[----:B------:R-:W-:Y:S02]  /*85c0*/  @!P0 IMAD R9, R28, R9, R2 ;  /* 0x000000091c098224 */ /* 0x000fe400078e0202 */
[----:B------:R-:W-:-:S04]  /*85d0*/  @!P0 IMAD.MOV.U32 R2, RZ, RZ, R10 ;  /* 0x000000ffff028224 */ /* 0x000fc800078e000a */
[----:B------:R-:W-:-:S04]  /*85e0*/  @!P0 IMAD.WIDE.U32 R2, R28, R8, R2 ;  /* 0x000000081c028225 */ /* 0x000fc800078e0002 */
[----:B0-----:R-:W-:Y:S01]  /*85f0*/  IMAD.MOV.U32 R6, RZ, RZ, RZ ;  /* 0x000000ffff067224 */ /* 0x001fe200078e00ff */
[----:B------:R-:W-:Y:S02]  /*8600*/  @!P0 IADD3 R3, R3, R9, RZ ;  /* 0x0000000903038210 */ /* 0x000fe40007ffe0ff */
[----:B----4-:R-:W-:-:S04]  /*8610*/  @!P0 LEA R4, P1, R2, R4, 0x2 ;  /* 0x0000000402048211 */ /* 0x010fc800078210ff */
[----:B------:R-:W-:-:S05]  /*8620*/  @!P0 LEA.HI.X R5, R2, R5, R3, 0x2, P1 ;  /* 0x0000000502058211 */ /* 0x000fca00008f1403 */
[----:B------:R0:W5:Y:S01]  /*8630*/  @!P0 LDG.E R6, desc[UR38][R4.64] ;  /* 0x0000002604068981 */ /* 0x000162000c1e1900 */
[----:B------:R-:W-:-:S03]  /*8640*/  UMOV UR4, 0xffffffff ;  /* 0xffffffff00047882 */ /* 0x000fc60000000000 */
[----:B------:R-:W-:Y:S05]  /*8650*/  BRA.DIV UR4, `(.L_x_45) ;  /* 0x0000003204507947 */ /* 0x000fea000b800000 */
.L_x_85:
[----:B------:R-:W-:Y:S01]  /*8660*/  ULOP3.LUT UR4, UR41, 0x2, URZ, 0xfc, !UPT ;  /* 0x0000000229047892 */ /* 0x000fe2000f8efc3f */
[----:B------:R-:W-:Y:S01]  /*8670*/  IMAD.MOV R2, RZ, RZ, -R10 ;  /* 0x000000ffff027224 */ /* 0x000fe200078e0a0a */
[----:B------:R-:W-:Y:S01]  /*8680*/  MOV R27, UR42 ;  /* 0x0000002a001b7c02 */ /* 0x000fe20008000f00 */
[----:B------:R-:W-:Y:S01]  /*8690*/  IMAD.SHL.U32 R8, R22, 0x8, RZ ;  /* 0x0000000816087824 */ /* 0x000fe200078e00ff */
[----:B------:R-:W-:Y:S01]  /*86a0*/  LOP3.LUT R29, R29, 0xfffffffd, RZ, 0xc0, !PT ;  /* 0xfffffffd1d1d7812 */ /* 0x000fe200078ec0ff */
[----:B0-----:R-:W-:Y:S01]  /*86b0*/  IMAD R5, R16, R2, R7 ;  /* 0x0000000210057224 */ /* 0x001fe200078e0207 */
[----:B------:R-:W-:Y:S01]  /*86c0*/  SHF.R.S32.HI R27, RZ, 0x1f, R27 ;  /* 0x0000001fff1b7819 */ /* 0x000fe2000001141b */
[----:B------:R-:W-:Y:S01]  /*86d0*/  IMAD.U32 R3, RZ, RZ, UR4 ;  /* 0x00000004ff037e24 */ /* 0x000fe2000f8e00ff */
[----:B------:R-:W-:Y:S01]  /*86e0*/  LOP3.LUT R16, R8, 0x38, RZ, 0xc0, !PT ;  /* 0x0000003808107812 */ /* 0x000fe200078ec0ff */
[----:B------:R-:W-:-:S03]  /*86f0*/  IMAD.MOV.U32 R26, RZ, RZ, R0 ;  /* 0x000000ffff1a7224 */ /* 0x000fc600078e0000 */
[----:B------:R-:W-:-:S13]  /*8700*/  ISETP.NE.AND P0, PT, R3, 0x3, PT ;  /* 0x000000030300780c */ /* 0x000fda0003f05270 */
[----:B------:R-:W-:Y:S01]  /*8710*/  @P0 LOP3.LUT R29, R29, 0x2, RZ, 0xfc, !PT ;  /* 0x000000021d1d0812 */ /* 0x000fe200078efcff */
[----:B------:R-:W-:Y:S06]  /*8720*/  @!P0 BRA `(.L_x_46) ;  /* 0x0000000000048947 */ /* 0x000fec0003800000 */
[----:B------:R-:W-:Y:S01]  /*8730*/  BPT.TRAP 0x1 ;  /* 0x000000040000795c */ /* 0x000fe20000300000 */
.L_x_46:
[----:B------:R-:W-:Y:S01]  /*8740*/  SHF.R.S32.HI R7, RZ, 0x1f, R5 ;  /* 0x0000001fff077819 */ /* 0x000fe20000011405 */
[----:B------:R-:W-:Y:S01]  /*8750*/  ULDC.64 UR4, c[0x0][0x328] ;  /* 0x0000ca0000047ab9 */ /* 0x000fe20000000a00 */
[----:B-----5:R-:W-:Y:S02]  /*8760*/  SHF.R.S32.HI R4, RZ, 0x1f, R6 ;  /* 0x0000001fff047819 */ /* 0x020fe40000011406 */
[----:B------:R-:W-:Y:S01]  /*8770*/  R2UR UR6, R27 ;  /* 0x000000001b0672ca */ /* 0x000fe200000e0000 */
[----:B------:R-:W-:-:S04]  /*8780*/  IMAD R2, R7, UR4, RZ ;  /* 0x0000000407027c24 */ /* 0x000fc8000f8e02ff */
[C---:B------:R-:W-:Y:S02]  /*8790*/  IMAD R9, R5.reuse, UR5, R2 ;  /* 0x0000000505097c24 */ /* 0x040fe4000f8e0202 */
[----:B------:R-:W-:Y:S01]  /*87a0*/  IMAD.WIDE.U32 R2, R5, UR4, RZ ;  /* 0x0000000405027c25 */ /* 0x000fe2000f8e00ff */
[----:B------:R-:W-:-:S03]  /*87b0*/  ULDC.64 UR4, c[0x0][0x338] ;  /* 0x0000ce0000047ab9 */ /* 0x000fc60000000a00 */
[----:B------:R-:W-:Y:S01]  /*87c0*/  IMAD.IADD R3, R3, 0x1, R9 ;  /* 0x0000000103037824 */ /* 0x000fe200078e0209 */
[----:B------:R-:W-:Y:S01]  /*87d0*/  MOV R9, 0x1 ;  /* 0x0000000100097802 */ /* 0x000fe20000000f00 */
[----:B------:R-:W-:Y:S02]  /*87e0*/  IMAD R11, R4, UR4, RZ ;  /* 0x00000004040b7c24 */ /* 0x000fe4000f8e02ff */
[----:B------:R-:W-:Y:S01]  /*87f0*/  IMAD.WIDE.U32 R2, R6, UR4, R2 ;  /* 0x0000000406027c25 */ /* 0x000fe2000f8e0002 */
[----:B------:R-:W-:-:S03]  /*8800*/  SHF.L.U32 R9, R9, 0x1f, RZ ;  /* 0x0000001f09097819 */ /* 0x000fc600000006ff */
[----:B------:R-:W-:Y:S01]  /*8810*/  IMAD R11, R6, UR5, R11 ;  /* 0x00000005060b7c24 */ /* 0x000fe2000f8e020b */
[----:B------:R-:W0:Y:S01]  /*8820*/  SYNCS.PHASECHK.TRANS64.TRYWAIT P0, [UR45+0x16840], R9 ;  /* 0x01684009ff0075a7 */ /* 0x000e22000800016d */
[----:B------:R-:W-:Y:S02]  /*8830*/  ULDC.64 UR4, c[0x0][0x330] ;  /* 0x0000cc0000047ab9 */ /* 0x000fe40000000a00 */
[----:B------:R-:W-:Y:S02]  /*8840*/  IMAD.IADD R3, R3, 0x1, R11 ;  /* 0x0000000103037824 */ /* 0x000fe400078e020b */
[----:B------:R-:W-:Y:S01]  /*8850*/  IMAD.U32 R11, RZ, RZ, UR4 ;  /* 0x00000004ff0b7e24 */ /* 0x000fe2000f8e00ff */
[----:B------:R-:W-:-:S03]  /*8860*/  UIMAD UR4, UR6, UR4, URZ ;  /* 0x00000004060472a4 */ /* 0x000fc6000f8e023f */
[----:B------:R-:W-:Y:S01]  /*8870*/  IMAD.WIDE.U32 R2, R11, UR42, R2 ;  /* 0x0000002a0b027c25 */ /* 0x000fe2000f8e0002 */
[----:B------:R-:W-:Y:S01]  /*8880*/  UIMAD UR4, UR42, UR5, UR4 ;  /* 0x000000052a0472a4 */ /* 0x000fe2000f8e0204 */
[----:B------:R-:W-:Y:S02]  /*8890*/  ULDC.64 UR6, c[0x0][0x318] ;  /* 0x0000c60000067ab9 */ /* 0x000fe40000000a00 */
[----:B------:R-:W-:-:S03]  /*88a0*/  LEA R17, P1, R2, UR6, 0x1 ;  /* 0x0000000602117c11 */ /* 0x000fc6000f8208ff */
[----:B------:R-:W-:-:S05]  /*88b0*/  VIADD R3, R3, UR4 ;  /* 0x0000000403037c36 */ /* 0x000fca0008000000 */
[----:B------:R-:W-:Y:S01]  /*88c0*/  LEA.HI.X R18, R2, UR7, R3, 0x1, P1 ;  /* 0x0000000702127c11 */ /* 0x000fe200088f0c03 */
[----:B0-----:R-:W-:Y:S06]  /*88d0*/  @!P0 BRA `(.L_x_47) ;  /* 0x0000002c00d08947 */ /* 0x001fec0003800000 */
.L_x_86:
[----:B------:R-:W-:Y:S01]  /*88e0*/  ULDC.64 UR4, c[0x0][0x300] ;  /* 0x0000c00000047ab9 */ /* 0x000fe20000000a00 */
[----:B------:R-:W-:Y:S01]  /*88f0*/  R2UR UR6, R27 ;  /* 0x000000001b0672ca */ /* 0x000fe200000e0000 */
[----:B0-----:R-:W-:Y:S01]  /*8900*/  IMAD R2, R7, UR4, RZ ;  /* 0x0000000407027c24 */ /* 0x001fe2000f8e02ff */
[----:B------:R-:W-:Y:S02]  /*8910*/  SHF.R.U32.HI R10, RZ, 0x3, R20 ;  /* 0x00000003ff0a7819 */ /* 0x000fe40000011614 */
[----:B------:R-:W-:Y:S01]  /*8920*/  LOP3.LUT R29, R29, 0xfffffffe, RZ, 0xc0, !PT ;  /* 0xfffffffe1d1d7812 */ /* 0x000fe200078ec0ff */
[C---:B------:R-:W-:Y:S02]  /*8930*/  IMAD R7, R5.reuse, UR5, R2 ;  /* 0x0000000505077c24 */ /* 0x040fe4000f8e0202 */
[----:B------:R-:W-:Y:S01]  /*8940*/  IMAD.WIDE.U32 R2, R5, UR4, RZ ;  /* 0x0000000405027c25 */ /* 0x000fe2000f8e00ff */
[----:B------:R-:W-:-:S03]  /*8950*/  ULDC.64 UR4, c[0x0][0x310] ;  /* 0x0000c40000047ab9 */ /* 0x000fc60000000a00 */
[----:B------:R-:W-:Y:S01]  /*8960*/  IMAD R5, R4, UR4, RZ ;  /* 0x0000000404057c24 */ /* 0x000fe2000f8e02ff */
[----:B------:R-:W-:Y:S02]  /*8970*/  IADD3 R3, R3, R7, RZ ;  /* 0x0000000703037210 */ /* 0x000fe40007ffe0ff */
[----:B------:R-:W-:Y:S01]  /*8980*/  MOV R7, 0xffffff80 ;  /* 0xffffff8000077802 */ /* 0x000fe20000000f00 */
[C---:B------:R-:W-:Y:S02]  /*8990*/  IMAD R5, R6.reuse, UR5, R5 ;  /* 0x0000000506057c24 */ /* 0x040fe4000f8e0205 */
[----:B------:R-:W-:Y:S01]  /*89a0*/  IMAD.WIDE.U32 R2, R6, UR4, R2 ;  /* 0x0000000406027c25 */ /* 0x000fe2000f8e0002 */
[----:B------:R-:W-:-:S03]  /*89b0*/  ULDC.64 UR4, c[0x0][0x308] ;  /* 0x0000c20000047ab9 */ /* 0x000fc60000000a00 */
[----:B------:R-:W-:Y:S02]  /*89c0*/  IMAD.IADD R3, R3, 0x1, R5 ;  /* 0x0000000103037824 */ /* 0x000fe400078e0205 */
[----:B------:R-:W-:Y:S01]  /*89d0*/  IMAD.U32 R5, RZ, RZ, UR4 ;  /* 0x00000004ff057e24 */ /* 0x000fe2000f8e00ff */
[----:B------:R-:W-:Y:S01]  /*89e0*/  UIMAD UR4, UR6, UR4, URZ ;  /* 0x00000004060472a4 */ /* 0x000fe2000f8e023f */
[----:B------:R-:W-:Y:S02]  /*89f0*/  IMAD R6, R0, R7, UR43 ;  /* 0x0000002b00067e24 */ /* 0x000fe4000f8e0207 */
[----:B------:R-:W-:Y:S01]  /*8a00*/  IMAD.WIDE.U32 R2, R5, UR42, R2 ;  /* 0x0000002a05027c25 */ /* 0x000fe2000f8e0002 */
[----:B------:R-:W-:Y:S01]  /*8a10*/  UIMAD UR4, UR42, UR5, UR4 ;  /* 0x000000052a0472a4 */ /* 0x000fe2000f8e0204 */
[----:B------:R-:W-:Y:S01]  /*8a20*/  LOP3.LUT R5, R8, 0x1c0, RZ, 0xc0, !PT ;  /* 0x000001c008057812 */ /* 0x000fe200078ec0ff */
[----:B------:R-:W-:Y:S02]  /*8a30*/  ULDC.64 UR6, c[0x0][0x2e8] ;  /* 0x0000ba0000067ab9 */ /* 0x000fe40000000a00 */
[----:B------:R-:W-:-:S02]  /*8a40*/  LEA R0, P0, R2, UR6, 0x1 ;  /* 0x0000000602007c11 */ /* 0x000fc4000f8008ff */
[----:B------:R-:W-:Y:S01]  /*8a50*/  VIADD R3, R3, UR4 ;  /* 0x0000000403037c36 */ /* 0x000fe20008000000 */
[----:B------:R-:W-:Y:S01]  /*8a60*/  ULDC UR4, c[0x0][0x2f4] ;  /* 0x0000bd0000047ab9 */ /* 0x000fe20000000800 */
[----:B------:R-:W-:Y:S02]  /*8a70*/  LOP3.LUT R5, R5, 0x38, R8, 0xf8, !PT ;  /* 0x0000003805057812 */ /* 0x000fe400078ef808 */
[----:B------:R-:W-:Y:S01]  /*8a80*/  ISETP.GE.AND P3, PT, R16, UR4, PT ;  /* 0x0000000410007c0c */ /* 0x000fe2000bf66270 */
[----:B------:R-:W-:Y:S01]  /*8a90*/  UMOV UR4, 0xffffffff ;  /* 0xffffffff00047882 */ /* 0x000fe20000000000 */
[----:B------:R-:W-:Y:S02]  /*8aa0*/  LEA.HI.X R4, R2, UR7, R3, 0x1, P0 ;  /* 0x0000000702047c11 */ /* 0x000fe400080f0c03 */
[----:B------:R-:W-:Y:S01]  /*8ab0*/  LOP3.LUT R3, R5, 0x38, R22, 0x78, !PT ;  /* 0x0000003805037812 */ /* 0x000fe200078e7816 */
[----:B------:R-:W-:Y:S01]  /*8ac0*/  IMAD.IADD R5, R6, 0x1, -R10 ;  /* 0x0000000106057824 */ /* 0x000fe200078e0a0a */
[----:B------:R-:W-:-:S04]  /*8ad0*/  SHF.L.U32 R22, R20, 0x3, RZ ;  /* 0x0000000314167819 */ /* 0x000fc800000006ff */
[----:B------:R-:W-:Y:S02]  /*8ae0*/  ISETP.GE.AND P0, PT, R5, 0x1, PT ;  /* 0x000000010500780c */ /* 0x000fe40003f06270 */
[----:B------:R-:W-:Y:S02]  /*8af0*/  LOP3.LUT R22, R3, 0x200, R22, 0xf8, !PT ;  /* 0x0000020003167812 */ /* 0x000fe400078ef816 */
[----:B------:R-:W-:Y:S01]  /*8b00*/  @P3 LOP3.LUT R29, R29, 0x1, RZ, 0xfc, !PT ;  /* 0x000000011d1d3812 */ /* 0x000fe200078efcff */
[----:B------:R-:W-:Y:S08]  /*8b10*/  BRA.DIV UR4, `(.L_x_48) ;  /* 0x0000002e04587947 */ /* 0x000ff0000b800000 */
[----:B------:R-:W0:Y:S01]  /*8b20*/  SHFL.IDX PT, R14, R0, RZ, 0x181f ;  /* 0x00181fff000e7589 */ /* 0x000e2200000e0000 */
[----:B------:R-:W-:-:S03]  /*8b30*/  @P0 LEA R9, R22, UR45, 0x1 ;  /* 0x0000002d16090c11 */ /* 0x000fc6000f8e08ff */
[----:B------:R-:W1:Y:S04]  /*8b40*/  SHFL.IDX PT, R2, R4, RZ, 0x181f ;  /* 0x00181fff04027589 */ /* 0x000e6800000e0000 */
[----:B------:R-:W-:Y:S04]  /*8b50*/  SHFL.IDX PT, R7, R4, 0x1, 0x181f ;  /* 0x00381f0004077f89 */ /* 0x000fe800000e0000 */
[----:B------:R-:W-:Y:S04]  /*8b60*/  SHFL.IDX PT, R21, R0, 0x2, 0x181f ;  /* 0x00581f0000157f89 */ /* 0x000fe800000e0000 */
[----:B------:R-:W-:Y:S01]  /*8b70*/  SHFL.IDX PT, R6, R4, 0x2, 0x181f ;  /* 0x00581f0004067f89 */ /* 0x000fe200000e0000 */
[----:B0-----:R-:W-:-:S05]  /*8b80*/  @P0 LEA R14, P1, R16, R14, 0x1 ;  /* 0x0000000e100e0211 */ /* 0x001fca00078208ff */
[----:B-1----:R-:W-:Y:S01]  /*8b90*/  @P0 IMAD.X R3, RZ, RZ, R2, P1 ;  /* 0x000000ffff030224 */ /* 0x002fe200008e0602 */
[C---:B------:R-:W-:Y:S01]  /*8ba0*/  ISETP.GE.AND P1, PT, R5.reuse, 0x21, PT ;  /* 0x000000210500780c */ /* 0x040fe20003f26270 */
[----:B------:R-:W-:Y:S02]  /*8bb0*/  @P0 IMAD.MOV.U32 R2, RZ, RZ, R14 ;  /* 0x000000ffff020224 */ /* 0x000fe400078e000e */
[----:B------:R-:W0:Y:S04]  /*8bc0*/  SHFL.IDX PT, R14, R0, 0x1, 0x181f ;  /* 0x00381f00000e7f89 */ /* 0x000e2800000e0000 */
[----:B------:R1:W-:Y:S01]  /*8bd0*/  @P0 LDGSTS.E.BYPASS.LTC128B.128 [R9+0xe400], desc[UR38][R2.64], !P3 ;  /* 0x0e40000002090fae */ /* 0x0003e2000d901d66 */
[----:B------:R-:W-:-:S03]  /*8be0*/  ISETP.GE.AND P0, PT, R5, 0x11, PT ;  /* 0x000000110500780c */ /* 0x000fc60003f06270 */
[----:B-1----:R-:W-:Y:S10]  /*8bf0*/  SHFL.IDX PT, R9, R0, 0x4, 0x181f ;  /* 0x00981f0000097f89 */ /* 0x002ff400000e0000 */
[----:B------:R-:W-:-:S02]  /*8c00*/  @P0 LEA R25, R22, UR45, 0x1 ;  /* 0x0000002d16190c11 */ /* 0x000fc4000f8e08ff */
[C---:B0-----:R-:W-:Y:S02]  /*8c10*/  @P0 LEA R2, P2, R16.reuse, R14, 0x1 ;  /* 0x0000000e10020211 */ /* 0x041fe400078408ff */
[----:B------:R-:W0:Y:S02]  /*8c20*/  SHFL.IDX PT, R14, R0, 0x3, 0x181f ;  /* 0x00781f00000e7f89 */ /* 0x000e2400000e0000 */
[----:B------:R-:W-:Y:S02]  /*8c30*/  @P0 IADD3.X R3, RZ, R7, RZ, P2, !PT ;  /* 0x00000007ff030210 */ /* 0x000fe400017fe4ff */
[----:B------:R-:W1:Y:S04]  /*8c40*/  SHFL.IDX PT, R7, R4, 0x3, 0x181f ;  /* 0x00781f0004077f89 */ /* 0x000e6800000e0000 */
[----:B------:R2:W-:Y:S02]  /*8c50*/  @P0 LDGSTS.E.BYPASS.LTC128B.128 [R25+0xec00], desc[UR38][R2.64], !P3 ;  /* 0x0ec0000002190fae */ /* 0x0005e4000d901d66 */
[----:B--2---:R-:W-:-:S02]  /*8c60*/  @P1 LEA R2, P0, R16, R21, 0x1 ;  /* 0x0000001510021211 */ /* 0x004fc400078008ff */
[----:B------:R-:W-:-:S03]  /*8c70*/  @P1 LEA R21, R22, UR45, 0x1 ;  /* 0x0000002d16151c11 */ /* 0x000fc6000f8e08ff */
[----:B------:R-:W-:Y:S01]  /*8c80*/  @P1 IMAD.X R3, RZ, RZ, R6, P0 ;  /* 0x000000ffff031224 */ /* 0x000fe200000e0606 */
[C---:B------:R-:W-:Y:S01]  /*8c90*/  ISETP.GE.AND P0, PT, R5.reuse, 0x31, PT ;  /* 0x000000310500780c */ /* 0x040fe20003f06270 */
[----:B------:R-:W2:Y:S04]  /*8ca0*/  SHFL.IDX PT, R6, R4, 0x4, 0x181f ;  /* 0x00981f0004067f89 */ /* 0x000ea800000e0000 */
[----:B------:R0:W-:Y:S01]  /*8cb0*/  @P1 LDGSTS.E.BYPASS.LTC128B.128 [R21+0xf400], desc[UR38][R2.64], !P3 ;  /* 0x0f40000002151fae */ /* 0x0001e2000d901d66 */
[----:B------:R-:W-:-:S07]  /*8cc0*/  ISETP.GE.AND P1, PT, R5, 0x41, PT ;  /* 0x000000410500780c */ /* 0x000fce0003f26270 */
[----:B------:R-:W-:Y:S02]  /*8cd0*/  @P0 LEA R25, R22, UR45, 0x1 ;  /* 0x0000002d16190c11 */ /* 0x000fe4000f8e08ff */
[----:B0-----:R-:W-:Y:S02]  /*8ce0*/  @P0 LEA R2, P2, R16, R14, 0x1 ;  /* 0x0000000e10020211 */ /* 0x001fe400078408ff */
[----:B------:R-:W0:Y:S02]  /*8cf0*/  SHFL.IDX PT, R14, R0, 0x5, 0x181f ;  /* 0x00b81f00000e7f89 */ /* 0x000e2400000e0000 */
[----:B------:R-:W-:Y:S01]  /*8d00*/  @P1 LEA R21, R22, UR45, 0x1 ;  /* 0x0000002d16151c11 */ /* 0x000fe2000f8e08ff */
[----:B-1----:R-:W-:Y:S02]  /*8d10*/  @P0 IMAD.X R3, RZ, RZ, R7, P2 ;  /* 0x000000ffff030224 */ /* 0x002fe400010e0607 */
[----:B------:R-:W1:Y:S04]  /*8d20*/  SHFL.IDX PT, R7, R4, 0x5, 0x181f ;  /* 0x00b81f0004077f89 */ /* 0x000e6800000e0000 */
[----:B------:R3:W-:Y:S02]  /*8d30*/  @P0 LDGSTS.E.BYPASS.LTC128B.128 [R25+0xfc00], desc[UR38][R2.64], !P3 ;  /* 0x0fc0000002190fae */ /* 0x0007e4000d901d66 */
[----:B---3--:R-:W-:-:S02]  /*8d40*/  @P1 LEA R2, P0, R16, R9, 0x1 ;  /* 0x0000000910021211 */ /* 0x008fc400078008ff */
[----:B------:R-:W3:Y:S02]  /*8d50*/  SHFL.IDX PT, R9, R0, 0x6, 0x181f ;  /* 0x00d81f0000097f89 */ /* 0x000ee400000e0000 */
[----:B--2---:R-:W-:Y:S02]  /*8d60*/  @P1 IADD3.X R3, RZ, R6, RZ, P0, !PT ;  /* 0x00000006ff031210 */ /* 0x004fe400007fe4ff */
[C---:B------:R-:W-:Y:S01]  /*8d70*/  ISETP.GE.AND P0, PT, R5.reuse, 0x51, PT ;  /* 0x000000510500780c */ /* 0x040fe20003f06270 */
[----:B------:R-:W2:Y:S04]  /*8d80*/  SHFL.IDX PT, R6, R4, 0x6, 0x181f ;  /* 0x00d81f0004067f89 */ /* 0x000ea800000e0000 */
[----:B------:R0:W-:Y:S01]  /*8d90*/  @P1 LDGSTS.E.BYPASS.LTC128B.128 [R21+0x10400], desc[UR38][R2.64], !P3 ;  /* 0x1040000002151fae */ /* 0x0001e2000d901d66 */
[----:B------:R-:W-:-:S03]  /*8da0*/  ISETP.GE.AND P1, PT, R5, 0x61, PT ;  /* 0x000000610500780c */ /* 0x000fc60003f26270 */
[----:B------:R-:W4:Y:S04]  /*8db0*/  SHFL.IDX PT, R4, R4, 0x7, 0x181f ;  /* 0x00f81f0004047f89 */ /* 0x000f2800000e0000 */
[----:B0-----:R-:W-:Y:S02]  /*8dc0*/  @P0 LEA R2, P2, R16, R14, 0x1 ;  /* 0x0000000e10020211 */ /* 0x001fe400078408ff */
[----:B------:R0:W0:Y:S03]  /*8dd0*/  SHFL.IDX PT, R14, R0, 0x7, 0x181f ;  /* 0x00f81f00000e7f89 */ /* 0x00002600000e0000 */
[----:B-1----:R-:W-:Y:S01]  /*8de0*/  @P0 IMAD.X R3, RZ, RZ, R7, P2 ;  /* 0x000000ffff030224 */ /* 0x002fe200010e0607 */
[----:B------:R-:W-:-:S05]  /*8df0*/  @P0 LEA R7, R22, UR45, 0x1 ;  /* 0x0000002d16070c11 */ /* 0x000fca000f8e08ff */
[----:B------:R3:W-:Y:S02]  /*8e00*/  @P0 LDGSTS.E.BYPASS.LTC128B.128 [R7+0x10c00], desc[UR38][R2.64], !P3 ;  /* 0x10c0000002070fae */ /* 0x0007e4000d901d66 */
[----:B---3--:R-:W-:Y:S02]  /*8e10*/  @P1 LEA R2, P0, R16, R9, 0x1 ;  /* 0x0000000910021211 */ /* 0x008fe400078008ff */
[----:B------:R-:W-:-:S03]  /*8e20*/  @P1 LEA R9, R22, UR45, 0x1 ;  /* 0x0000002d16091c11 */ /* 0x000fc6000f8e08ff */
[----:B--2---:R-:W-:-:S05]  /*8e30*/  @P1 IMAD.X R3, RZ, RZ, R6, P0 ;  /* 0x000000ffff031224 */ /* 0x004fca00000e0606 */
[----:B0---4-:R1:W-:Y:S03]  /*8e40*/  @P1 LDGSTS.E.BYPASS.LTC128B.128 [R9+0x11400], desc[UR38][R2.64], !P3 ;  /* 0x1140000002091fae */ /* 0x0113e6000d901d66 */
.L_x_104:
[----:B------:R-:W-:-:S13]  /*8e50*/  ISETP.GE.AND P0, PT, R5, 0x71, PT ;  /* 0x000000710500780c */ /* 0x000fda0003f06270 */
[----:B-1----:R-:W-:Y:S02]  /*8e60*/  @P0 LEA R2, P1, R16, R14, 0x1 ;  /* 0x0000000e10020211 */ /* 0x002fe400078208ff */
[----:B------:R-:W-:Y:S02]  /*8e70*/  @P0 LEA R5, R22, UR45, 0x1 ;  /* 0x0000002d16050c11 */ /* 0x000fe4000f8e08ff */
[----:B------:R-:W-:-:S05]  /*8e80*/  @P0 IADD3.X R3, RZ, R4, RZ, P1, !PT ;  /* 0x00000004ff030210 */ /* 0x000fca0000ffe4ff */
[----:B------:R-:W-:Y:S01]  /*8e90*/  @!PT LDS RZ, [RZ] ;  /* 0x00000000fffff984 */ /* 0x000fe20000000800 */
[----:B------:R-:W-:Y:S01]  /*8ea0*/  @!PT LDS RZ, [RZ] ;  /* 0x00000000fffff984 */ /* 0x000fe20000000800 */
[----:B------:R-:W-:Y:S01]  /*8eb0*/  @!PT LDS RZ, [RZ] ;  /* 0x00000000fffff984 */ /* 0x000fe20000000800 */
[----:B------:R0:W-:Y:S01]  /*8ec0*/  @P0 LDGSTS.E.BYPASS.LTC128B.128 [R5+0x11c00], desc[UR38][R2.64], !P3 ;  /* 0x11c0000002050fae */ /* 0x0001e2000d901d66 */
[----:B------:R-:W-:Y:S01]  /*8ed0*/  NOP ;  /* 0x0000000000007918 */ /* 0x000fe20000000000 */
[----:B------:R-:W-:Y:S02]  /*8ee0*/  SYNCS.ARRIVE.TRANS64.RED.A0T1 RZ, [UR45+0x16830], RZ ;  /* 0x016830ffffff79a7 */ /* 0x000fe4000820042d */
[----:B------:R-:W-:Y:S01]  /*8ef0*/  ARRIVES.LDGSTSBAR.64.TRANSCNT [UR45+0x16830] ;  /* 0x01683000ff0079b0 */ /* 0x000fe20008000aad */
[----:B------:R-:W-:Y:S01]  /*8f00*/  NOP ;  /* 0x0000000000007918 */ /* 0x000fe20000000000 */
[----:B------:R-:W-:-:S06]  /*8f10*/  ULOP3.LUT UR4, UR41, 0x2, URZ, 0xfc, !UPT ;  /* 0x0000000229047892 */ /* 0x000fcc000f8efc3f */
[----:B------:R-:W-:-:S05]  /*8f20*/  IMAD.U32 R6, RZ, RZ, UR4 ;  /* 0x00000004ff067e24 */ /* 0x000fca000f8e00ff */
[----:B------:R-:W-:-:S13]  /*8f30*/  ISETP.NE.AND P2, PT, R6, 0x3, PT ;  /* 0x000000030600780c */ /* 0x000fda0003f45270 */
[----:B0-----:R-:W-:Y:S05]  /*8f40*/  @!P2 BRA `(.L_x_49) ;  /* 0x000000000004a947 */ /* 0x001fea0003800000 */
[----:B------:R-:W-:Y:S01]  /*8f50*/  BPT.TRAP 0x1 ;  /* 0x000000040000795c */ /* 0x000fe20000300000 */
.L_x_49:
[----:B------:R-:W-:Y:S01]  /*8f60*/  SYNCS.ARRIVE.TRANS64.A1T0 RZ, [UR45+0x16830], RZ ;  /* 0x016830ffffff79a7 */ /* 0x000fe2000810002d */
[----:B------:R-:W-:Y:S05]  /*8f70*/  WARPSYNC.ALL ;  /* 0x0000000000007948 */ /* 0x000fea0003800000 */
[----:B------:R-:W-:Y:S01]  /*8f80*/  UIADD3 UR5, UR45, 0x8400, URZ ;  /* 0x000084002d057890 */ /* 0x000fe2000fffe03f */
[----:B------:R-:W-:Y:S01]  /*8f90*/  R2UR UR4, R27 ;  /* 0x000000001b0472ca */ /* 0x000fe200000e0000 */
[----:B------:R-:W-:Y:S01]  /*8fa0*/  ULDC.64 UR6, c[0x0][0x2d8] ;  /* 0x0000b60000067ab9 */ /* 0x000fe20000000a00 */
[----:B------:R-:W-:Y:S01]  /*8fb0*/  SHF.R.S32.HI R25, RZ, 0x1f, R24 ;  /* 0x0000001fff197819 */ /* 0x000fe20000011418 */
[----:B------:R-:W-:Y:S02]  /*8fc0*/  ULOP3.LUT UP0, URZ, UR5, 0x3ff, URZ, 0xc0, !UPT ;  /* 0x000003ff053f7892 */ /* 0x000fe4000f80c03f */
[----:B------:R-:W-:Y:S01]  /*8fd0*/  UIMAD.WIDE.U32 UR36, UR42, UR6, URZ ;  /* 0x000000062a2472a5 */ /* 0x000fe2000f8e003f */
[----:B------:R-:W-:Y:S03]  /*8fe0*/  BAR.SYNC.DEFER_BLOCKING 0x8, 0x200 ;  /* 0x0208000000007b1d */ /* 0x000fe60000010000 */
[----:B------:R-:W-:-:S04]  /*8ff0*/  PLOP3.LUT P0, PT, PT, PT, UP0, 0x80, 0x0 ;  /* 0x000000000000781c */ /* 0x000fc80003f0f008 */
[----:B------:R-:W-:-:S04]  /*9000*/  UIMAD UR4, UR4, UR6, URZ ;  /* 0x00000006040472a4 */ /* 0x000fc8000f8e023f */
[----:B------:R-:W-:-:S04]  /*9010*/  UIMAD UR4, UR42, UR7, UR4 ;  /* 0x000000072a0472a4 */ /* 0x000fc8000f8e0204 */
[----:B------:R-:W-:Y:S01]  /*9020*/  UIADD3 UR46, UR37, UR4, URZ ;  /* 0x00000004252e7290 */ /* 0x000fe2000fffe03f */
[----:B------:R-:W-:Y:S11]  /*9030*/  @!P0 BRA `(.L_x_50) ;  /* 0x0000000000408947 */ /* 0x000ff60003800000 */
[----:B------:R-:W-:Y:S01]  /*9040*/  MOV R2, 0x0 ;  /* 0x0000000000027802 */ /* 0x000fe20000000f00 */
[----:B------:R-:W-:Y:S01]  /*9050*/  ULDC.64 UR6, c[0x4][0x88] ;  /* 0x0100220000067ab9 */ /* 0x000fe20000000a00 */
[----:B------:R-:W-:Y:S01]  /*9060*/  ULDC.64 UR8, c[0x4][0x90] ;  /* 0x0100240000087ab9 */ /* 0x000fe20000000a00 */
[----:B------:R-:W-:Y:S01]  /*9070*/  ULDC.64 UR4, c[0x4][0x20] ;  /* 0x0100080000047ab9 */ /* 0x000fe20000000a00 */
[----:B------:R-:W-:Y:S01]  /*9080*/  IMAD.U32 R4, RZ, RZ, UR6 ;  /* 0x00000006ff047e24 */ /* 0x000fe2000f8e00ff */
[----:B------:R-:W-:Y:S01]  /*9090*/  MOV R5, UR7 ;  /* 0x0000000700057c02 */ /* 0x000fe20008000f00 */
[----:B------:R-:W0:Y:S01]  /*90a0*/  LDC.64 R2, c[0x4][R2] ;  /* 0x0100000002027b82 */ /* 0x000e220000000a00 */
[----:B------:R-:W-:Y:S01]  /*90b0*/  IMAD.U32 R6, RZ, RZ, UR8 ;  /* 0x00000008ff067e24 */ /* 0x000fe2000f8e00ff */
[----:B------:R-:W-:Y:S01]  /*90c0*/  MOV R10, UR4 ;  /* 0x00000004000a7c02 */ /* 0x000fe20008000f00 */
[----:B------:R-:W-:Y:S01]  /*90d0*/  IMAD.U32 R7, RZ, RZ, UR9 ;  /* 0x00000009ff077e24 */ /* 0x000fe2000f8e00ff */
[----:B------:R-:W-:Y:S01]  /*90e0*/  MOV R12, 0x1 ;  /* 0x00000001000c7802 */ /* 0x000fe20000000f00 */
[----:B------:R-:W-:-:S02]  /*90f0*/  IMAD.U32 R11, RZ, RZ, UR5 ;  /* 0x00000005ff0b7e24 */ /* 0x000fc4000f8e00ff */
[----:B------:R-:W-:Y:S02]  /*9100*/  IMAD.MOV.U32 R8, RZ, RZ, 0x70 ;  /* 0x00000070ff087424 */ /* 0x000fe400078e00ff */
[----:B------:R-:W-:-:S07]  /*9110*/  IMAD.MOV.U32 R13, RZ, RZ, RZ ;  /* 0x000000ffff0d7224 */ /* 0x000fce00078e00ff */
[----:B------:R-:W-:-:S07]  /*9120*/  LEPC R20, `(.L_x_50) ;  /* 0x000000001014794e */ /* 0x000fce0000000000 */
[----:B0-----:R-:W-:Y:S05]  /*9130*/  CALL.ABS.NOINC R2 ;  /* 0x0000000002007343 */ /* 0x001fea0003c00000 */
.L_x_50:
[----:B------:R-:W0:Y:S01]  /*9140*/  LDC R9, c[0x0][0x448] ;  /* 0x00011200ff097b82 */ /* 0x000e220000000800 */
[----:B------:R-:W1:Y:S01]  /*9150*/  S2R R20, SR_TID.X ;  /* 0x0000000000147919 */ /* 0x000e620000002100 */
[----:B------:R-:W-:Y:S01]  /*9160*/  IMAD.U32 R4, RZ, RZ, UR36 ;  /* 0x00000024ff047e24 */ /* 0x000fe2000f8e00ff */
[----:B------:R-:W-:Y:S01]  /*9170*/  ULDC.64 UR4, c[0x0][0x2e0] ;  /* 0x0000b80000047ab9 */ /* 0x000fe20000000a00 */
[----:B------:R-:W-:Y:S01]  /*9180*/  ULDC.64 UR6, c[0x0][0x2c8] ;  /* 0x0000b20000067ab9 */ /* 0x000fe20000000a00 */
[----:B------:R-:W2:Y:S01]  /*9190*/  S2R R2, SR_CTAID.X ;  /* 0x0000000000027919 */ /* 0x000ea20000002500 */
[----:B------:R-:W-:Y:S01]  /*91a0*/  IMAD R25, R25, UR4, RZ ;  /* 0x0000000419197c24 */ /* 0x000fe2000f8e02ff */
[----:B------:R-:W-:-:S03]  /*91b0*/  ULDC.64 UR8, c[0x0][0x280] ;  /* 0x0000a00000087ab9 */ /* 0x000fc60000000a00 */
[----:B------:R-:W-:Y:S01]  /*91c0*/  IMAD R25, R24, UR5, R25 ;  /* 0x0000000518197c24 */ /* 0x000fe2000f8e0219 */
[----:B0-----:R-:W-:Y:S02]  /*91d0*/  ISETP.NE.AND P0, PT, R9, 0x1, PT ;  /* 0x000000010900780c */ /* 0x001fe40003f05270 */
[----:B-1----:R-:W-:-:S11]  /*91e0*/  LOP3.LUT R20, R20, 0x7f, RZ, 0xc0, !PT ;  /* 0x0000007f14147812 */ /* 0x002fd600078ec0ff */
[----:B------:R-:W0:Y:S01]  /*91f0*/  @P0 LDC R3, c[0x0][0x44c] ;  /* 0x00011300ff030b82 */ /* 0x000e220000000800 */
[----:B------:R-:W-:-:S05]  /*9200*/  SHF.R.U32.HI R20, RZ, 0x3, R20 ;  /* 0x00000003ff147819 */ /* 0x000fca0000011614 */
[----:B------:R-:W-:Y:S02]  /*9210*/  IMAD.IADD R0, R23, 0x1, R20 ;  /* 0x0000000117007824 */ /* 0x000fe400078e0214 */
[----:B------:R-:W1:Y:S02]  /*9220*/  @P0 LDC R5, c[0x0][0x450] ;  /* 0x00011400ff050b82 */ /* 0x000e640000000800 */
[----:B--2---:R-:W-:-:S05]  /*9230*/  IMAD R0, R2, 0xc0, R0 ;  /* 0x000000c002007824 */ /* 0x004fca00078e0200 */
[----:B------:R-:W-:Y:S01]  /*9240*/  MOV R7, R0 ;  /* 0x0000000000077202 */ /* 0x000fe20000000f00 */
[----:B------:R-:W2:Y:S01]  /*9250*/  @P0 LDC R6, c[0x0][0x44c] ;  /* 0x00011300ff060b82 */ /* 0x000ea20000000800 */
[----:B0-----:R-:W-:-:S04]  /*9260*/  @P0 IMAD.HI.U32 R2, R0, R3, RZ ;  /* 0x0000000300020227 */ /* 0x001fc800078e00ff */
[----:B------:R-:W-:Y:S01]  /*9270*/  IMAD.U32 R3, RZ, RZ, UR46 ;  /* 0x0000002eff037e24 */ /* 0x000fe2000f8e00ff */
[----:B-1----:R-:W-:Y:S01]  /*9280*/  @P0 SHF.R.U32.HI R7, RZ, R5, R2 ;  /* 0x00000005ff070219 */ /* 0x002fe20000011602 */
[----:B------:R-:W-:Y:S01]  /*9290*/  IMAD.MOV.U32 R2, RZ, RZ, R4 ;  /* 0x000000ffff027224 */ /* 0x000fe200078e0004 */
[----:B------:R-:W-:Y:S02]  /*92a0*/  MOV R5, UR37 ;  /* 0x0000002500057c02 */ /* 0x000fe40008000f00 */
[----:B------:R-:W-:Y:S01]  /*92b0*/  SHF.R.S32.HI R4, RZ, 0x1f, R7 ;  /* 0x0000001fff047819 */ /* 0x000fe20000011407 */
[----:B------:R-:W-:Y:S01]  /*92c0*/  IMAD.WIDE.U32 R2, R24, UR4, R2 ;  /* 0x0000000418027c25 */ /* 0x000fe2000f8e0002 */
[----:B------:R-:W-:Y:S01]  /*92d0*/  ULDC.64 UR4, c[0x0][0x2d0] ;  /* 0x0000b40000047ab9 */ /* 0x000fe20000000a00 */
[----:B------:R-:W-:Y:S01]  /*92e0*/  IADD3 R8, -R7, RZ, RZ ;  /* 0x000000ff07087210 */ /* 0x000fe20007ffe1ff */
[----:B------:R-:W0:Y:S01]  /*92f0*/  S2R R24, SR_CTAID.X ;  /* 0x0000000000187919 */ /* 0x000e220000002500 */
[----:B------:R-:W-:-:S02]  /*9300*/  IMAD R4, R4, UR4, RZ ;  /* 0x0000000404047c24 */ /* 0x000fc4000f8e02ff */
[----:B------:R-:W-:Y:S02]  /*9310*/  IMAD.IADD R3, R3, 0x1, R25 ;  /* 0x0000000103037824 */ /* 0x000fe400078e0219 */
[C---:B------:R-:W-:Y:S02]  /*9320*/  IMAD R11, R7.reuse, UR5, R4 ;  /* 0x00000005070b7c24 */ /* 0x040fe4000f8e0204 */
[----:B------:R-:W-:Y:S02]  /*9330*/  IMAD.WIDE.U32 R4, R7, UR4, R2 ;  /* 0x0000000407047c25 */ /* 0x000fe4000f8e0002 */
[----:B------:R-:W1:Y:S02]  /*9340*/  @P0 LDC R7, c[0x0][0x450] ;  /* 0x00011400ff070b82 */ /* 0x000e640000000800 */
[----:B------:R-:W-:Y:S02]  /*9350*/  IMAD.IADD R5, R5, 0x1, R11 ;  /* 0x0000000105057824 */ /* 0x000fe400078e020b */
[----:B------:R-:W-:-:S02]  /*9360*/  IMAD R11, R9, R8, R0 ;  /* 0x00000008090b7224 */ /* 0x000fc400078e0200 */
[----:B------:R-:W-:Y:S02]  /*9370*/  VIADD R0, R0, 0x80 ;  /* 0x0000008000007836 */ /* 0x000fe40000000000 */
[----:B------:R-:W-:Y:S01]  /*9380*/  IMAD.WIDE.U32 R4, R11, UR6, R4 ;  /* 0x000000060b047c25 */ /* 0x000fe2000f8e0004 */
[----:B------:R-:W-:-:S03]  /*9390*/  SHF.R.S32.HI R8, RZ, 0x1f, R11 ;  /* 0x0000001fff087819 */ /* 0x000fc6000001140b */
[----:B--2---:R-:W-:-:S04]  /*93a0*/  @P0 IMAD.HI.U32 R6, R0, R6, RZ ;  /* 0x0000000600060227 */ /* 0x004fc800078e00ff */
[----:B------:R-:W-:-:S04]  /*93b0*/  IMAD R8, R8, UR6, RZ ;  /* 0x0000000608087c24 */ /* 0x000fc8000f8e02ff */
[----:B------:R-:W-:Y:S01]  /*93c0*/  IMAD R13, R11, UR7, R8 ;  /* 0x000000070b0d7c24 */ /* 0x000fe2000f8e0208 */
[----:B------:R-:W-:Y:S02]  /*93d0*/  MOV R11, R0 ;  /* 0x00000000000b7202 */ /* 0x000fe40000000f00 */
[----:B-1----:R-:W-:Y:S01]  /*93e0*/  @P0 SHF.R.U32.HI R11, RZ, R7, R6 ;  /* 0x00000007ff0b0219 */ /* 0x002fe20000011606 */
[----:B------:R-:W-:Y:S01]  /*93f0*/  IMAD.IADD R13, R5, 0x1, R13 ;  /* 0x00000001050d7824 */ /* 0x000fe200078e020d */
[----:B------:R-:W-:-:S03]  /*9400*/  LEA R5, P0, R4, UR8, 0x1 ;  /* 0x0000000804057c11 */ /* 0x000fc6000f8008ff */
[----:B------:R-:W-:Y:S01]  /*9410*/  IMAD.MOV R7, RZ, RZ, -R11 ;  /* 0x000000ffff077224 */ /* 0x000fe200078e0a0b */
[----:B------:R-:W-:Y:S01]  /*9420*/  LEA.HI.X R8, R4, UR9, R13, 0x1, P0 ;  /* 0x0000000904087c11 */ /* 0x000fe200080f0c0d */
[----:B------:R-:W-:Y:S01]  /*9430*/  IMAD.WIDE.U32 R2, R11, UR4, R2 ;  /* 0x000000040b027c25 */ /* 0x000fe2000f8e0002 */
[----:B------:R-:W-:-:S03]  /*9440*/  SHF.R.S32.HI R4, RZ, 0x1f, R11 ;  /* 0x0000001fff047819 */ /* 0x000fc6000001140b */
[----:B------:R-:W-:Y:S02]  /*9450*/  IMAD R7, R9, R7, R0 ;  /* 0x0000000709077224 */ /* 0x000fe400078e0200 */
[----:B------:R-:W-:Y:S01]  /*9460*/  IMAD R4, R4, UR4, RZ ;  /* 0x0000000404047c24 */ /* 0x000fe2000f8e02ff */
[----:B------:R-:W-:Y:S02]  /*9470*/  ULDC UR4, c[0x0][0x2b8] ;  /* 0x0000ae0000047ab9 */ /* 0x000fe40000000800 */
[----:B------:R-:W-:Y:S01]  /*9480*/  SHF.R.S32.HI R0, RZ, 0x1f, R7 ;  /* 0x0000001fff007819 */ /* 0x000fe20000011407 */
[----:B------:R-:W-:Y:S01]  /*9490*/  IMAD R11, R11, UR5, R4 ;  /* 0x000000050b0b7c24 */ /* 0x000fe2000f8e0204 */
[----:B------:R-:W-:Y:S01]  /*94a0*/  ISETP.GE.AND P0, PT, R16, UR4, PT ;  /* 0x0000000410007c0c */ /* 0x000fe2000bf06270 */
[----:B------:R-:W-:Y:S02]  /*94b0*/  UMOV UR4, 0xffffffff ;  /* 0xffffffff00047882 */ /* 0x000fe40000000000 */
[----:B------:R-:W-:Y:S01]  /*94c0*/  IMAD R0, R0, UR6, RZ ;  /* 0x0000000600007c24 */ /* 0x000fe2000f8e02ff */
[----:B------:R-:W-:-:S03]  /*94d0*/  IADD3 R3, R3, R11, RZ ;  /* 0x0000000b03037210 */ /* 0x000fc60007ffe0ff */
[C---:B------:R-:W-:Y:S02]  /*94e0*/  IMAD R11, R7.reuse, UR7, R0 ;  /* 0x00000007070b7c24 */ /* 0x040fe4000f8e0200 */
[----:B------:R-:W-:-:S04]  /*94f0*/  IMAD.WIDE.U32 R2, R7, UR6, R2 ;  /* 0x0000000607027c25 */ /* 0x000fc8000f8e0002 */
[----:B------:R-:W-:Y:S01]  /*9500*/  IMAD.IADD R7, R3, 0x1, R11 ;  /* 0x0000000103077824 */ /* 0x000fe200078e020b */
[----:B------:R-:W-:-:S04]  /*9510*/  LEA R0, P1, R2, UR8, 0x1 ;  /* 0x0000000802007c11 */ /* 0x000fc8000f8208ff */
[----:B------:R-:W-:Y:S01]  /*9520*/  LEA.HI.X R7, R2, UR9, R7, 0x1, P1 ;  /* 0x0000000902077c11 */ /* 0x000fe200088f0c07 */
[----:B0-----:R-:W-:Y:S08]  /*9530*/  BRA.DIV UR4, `(.L_x_51) ;  /* 0x0000002e041c7947 */ /* 0x001ff0000b800000 */
[----:B------:R-:W0:Y:S01]  /*9540*/  S2R R2, SR_TID.X ;  /* 0x0000000000027919 */ /* 0x000e220000002100 */
[----:B------:R-:W-:Y:S02]  /*9550*/  ULDC UR4, c[0x0][0x288] ;  /* 0x0000a20000047ab9 */ /* 0x000fe40000000800 */
[----:B------:R-:W-:Y:S01]  /*9560*/  IMAD R4, R9, UR4, RZ ;  /* 0x0000000409047c24 */ /* 0x000fe2000f8e02ff */
[----:B------:R-:W1:Y:S04]  /*9570*/  SHFL.IDX PT, R14, R5, RZ, 0x181f ;  /* 0x00181fff050e7589 */ /* 0x000e6800000e0000 */
[----:B------:R-:W-:Y:S04]  /*9580*/  SHFL.IDX PT, R21, R5, 0x1, 0x181f ;  /* 0x00381f0005157f89 */ /* 0x000fe800000e0000 */
[----:B------:R-:W-:Y:S01]  /*9590*/  SHFL.IDX PT, R10, R8, 0x1, 0x181f ;  /* 0x00381f00080a7f89 */ /* 0x000fe200000e0000 */
[----:B0-----:R-:W-:-:S04]  /*95a0*/  LOP3.LUT R2, R2, 0x7f, RZ, 0xc0, !PT ;  /* 0x0000007f02027812 */ /* 0x001fc800078ec0ff */
[----:B------:R-:W-:-:S05]  /*95b0*/  SHF.R.U32.HI R2, RZ, 0x3, R2 ;  /* 0x00000003ff027819 */ /* 0x000fca0000011602 */
[----:B------:R-:W-:Y:S02]  /*95c0*/  IMAD R6, R24, 0xc0, R2 ;  /* 0x000000c018067824 */ /* 0x000fe400078e0202 */
[----:B------:R-:W0:Y:S02]  /*95d0*/  SHFL.IDX PT, R2, R8, RZ, 0x181f ;  /* 0x00181fff08027589 */ /* 0x000e2400000e0000 */
[C---:B------:R-:W-:Y:S01]  /*95e0*/  VIADD R9, R6.reuse, 0x10 ;  /* 0x0000001006097836 */ /* 0x040fe20000000000 */
[C---:B------:R-:W-:Y:S01]  /*95f0*/  ISETP.GE.AND P1, PT, R6.reuse, R4, PT ;  /* 0x000000040600720c */ /* 0x040fe20003f26270 */
[----:B------:R-:W-:-:S03]  /*9600*/  VIADD R11, R6, 0x20 ;  /* 0x00000020060b7836 */ /* 0x000fc60000000000 */
[----:B------:R-:W-:Y:S02]  /*9610*/  ISETP.GE.AND P3, PT, R9, R4, PT ;  /* 0x000000040900720c */ /* 0x000fe40003f66270 */
[----:B------:R-:W-:Y:S07]  /*9620*/  SHFL.IDX PT, R9, R8, 0x2, 0x181f ;  /* 0x00581f0008097f89 */ /* 0x000fee00000e0000 */
[----:B-1----:R-:W-:Y:S02]  /*9630*/  @!P1 LEA R14, P2, R16, R14, 0x1 ;  /* 0x0000000e100e9211 */ /* 0x002fe400078408ff */
[----:B------:R-:W-:-:S03]  /*9640*/  @!P1 LEA R25, R22, UR45, 0x1 ;  /* 0x0000002d16199c11 */ /* 0x000fc6000f8e08ff */
[----:B0-----:R-:W-:Y:S01]  /*9650*/  @!P1 IMAD.X R3, RZ, RZ, R2, P2 ;  /* 0x000000ffff039224 */ /* 0x001fe200010e0602 */
[----:B------:R-:W-:Y:S02]  /*9660*/  @!P1 MOV R2, R14 ;  /* 0x0000000e00029202 */ /* 0x000fe40000000f00 */
[----:B------:R-:W0:Y:S04]  /*9670*/  SHFL.IDX PT, R14, R5, 0x2, 0x181f ;  /* 0x00581f00050e7f89 */ /* 0x000e2800000e0000 */
[----:B------:R1:W-:Y:S01]  /*9680*/  @!P1 LDGSTS.E.BYPASS.LTC128B.128 [R25+0x8400], desc[UR38][R2.64], !P0 ;  /* 0x0840000002199fae */ /* 0x0003e2000c101d66 */
[----:B------:R-:W-:Y:S02]  /*9690*/  ISETP.GE.AND P1, PT, R11, R4, PT ;  /* 0x000000040b00720c */ /* 0x000fe40003f26270 */
[----:B------:R-:W-:-:S02]  /*96a0*/  IADD3 R11, R6, 0x40, RZ ;  /* 0x00000040060b7810 */ /* 0x000fc40007ffe0ff */
[----:B-1----:R-:W-:Y:S02]  /*96b0*/  @!P3 LEA R2, P2, R16, R21, 0x1 ;  /* 0x000000151002b211 */ /* 0x002fe400078408ff */
[----:B------:R-:W-:Y:S01]  /*96c0*/  @!P3 LEA R25, R22, UR45, 0x1 ;  /* 0x0000002d1619bc11 */ /* 0x000fe2000f8e08ff */
[----:B------:R-:W1:Y:S01]  /*96d0*/  SHFL.IDX PT, R21, R5, 0x3, 0x181f ;  /* 0x00781f0005157f89 */ /* 0x000e6200000e0000 */
[----:B------:R-:W-:-:S05]  /*96e0*/  @!P3 IADD3.X R3, RZ, R10, RZ, P2, !PT ;  /* 0x0000000aff03b210 */ /* 0x000fca00017fe4ff */
[----:B------:R-:W-:Y:S01]  /*96f0*/  @!P1 LEA R20, R22, UR45, 0x1 ;  /* 0x0000002d16149c11 */ /* 0x000fe2000f8e08ff */
[----:B------:R-:W2:Y:S04]  /*9700*/  SHFL.IDX PT, R10, R8, 0x3, 0x181f ;  /* 0x00781f00080a7f89 */ /* 0x000ea800000e0000 */
[----:B------:R0:W-:Y:S02]  /*9710*/  @!P3 LDGSTS.E.BYPASS.LTC128B.128 [R25+0x8c00], desc[UR38][R2.64], !P0 ;  /* 0x08c000000219bfae */ /* 0x0001e4000c101d66 */
[----:B0-----:R-:W-:Y:S02]  /*9720*/  @!P1 LEA R2, P2, R16, R14, 0x1 ;  /* 0x0000000e10029211 */ /* 0x001fe400078408ff */
[----:B------:R-:W0:Y:S03]  /*9730*/  SHFL.IDX PT, R14, R5, 0x4, 0x181f ;  /* 0x00981f00050e7f89 */ /* 0x000e2600000e0000 */
[----:B------:R-:W-:-:S02]  /*9740*/  @!P1 IMAD.X R3, RZ, RZ, R9, P2 ;  /* 0x000000ffff039224 */ /* 0x000fc400010e0609 */
[----:B------:R-:W-:-:S03]  /*9750*/  VIADD R9, R6, 0x30 ;  /* 0x0000003006097836 */ /* 0x000fc60000000000 */
[----:B------:R3:W-:Y:S01]  /*9760*/  @!P1 LDGSTS.E.BYPASS.LTC128B.128 [R20+0x9400], desc[UR38][R2.64], !P0 ;  /* 0x0940000002149fae */ /* 0x0007e2000c101d66 */
[-C--:B------:R-:W-:Y:S01]  /*9770*/  ISETP.GE.AND P1, PT, R11, R4.reuse, PT ;  /* 0x000000040b00720c */ /* 0x080fe20003f26270 */
[----:B------:R-:W-:Y:S01]  /*9780*/  VIADD R11, R6, 0x60 ;  /* 0x00000060060b7836 */ /* 0x000fe20000000000 */
[----:B------:R-:W-:Y:S02]  /*9790*/  ISETP.GE.AND P3, PT, R9, R4, PT ;  /* 0x000000040900720c */ /* 0x000fe40003f66270 */
[----:B------:R-:W4:Y:S09]  /*97a0*/  SHFL.IDX PT, R9, R8, 0x4, 0x181f ;  /* 0x00981f0008097f89 */ /* 0x000f3200000e0000 */
[----:B---3--:R-:W-:-:S02]  /*97b0*/  @!P1 LEA R20, R22, UR45, 0x1 ;  /* 0x0000002d16149c11 */ /* 0x008fc4000f8e08ff */
[----:B-1----:R-:W-:Y:S02]  /*97c0*/  @!P3 LEA R2, P2, R16, R21, 0x1 ;  /* 0x000000151002b211 */ /* 0x002fe400078408ff */
[----:B------:R-:W-:Y:S01]  /*97d0*/  @!P3 LEA R25, R22, UR45, 0x1 ;  /* 0x0000002d1619bc11 */ /* 0x000fe2000f8e08ff */
[----:B------:R-:W1:Y:S02]  /*97e0*/  SHFL.IDX PT, R21, R5, 0x5, 0x181f ;  /* 0x00b81f0005157f89 */ /* 0x000e6400000e0000 */
[----:B--2---:R-:W-:Y:S02]  /*97f0*/  @!P3 IMAD.X R3, RZ, RZ, R10, P2 ;  /* 0x000000ffff03b224 */ /* 0x004fe400010e060a */
[----:B------:R-:W2:Y:S04]  /*9800*/  SHFL.IDX PT, R10, R8, 0x5, 0x181f ;  /* 0x00b81f00080a7f89 */ /* 0x000ea800000e0000 */
[----:B------:R0:W-:Y:S02]  /*9810*/  @!P3 LDGSTS.E.BYPASS.LTC128B.128 [R25+0x9c00], desc[UR38][R2.64], !P0 ;  /* 0x09c000000219bfae */ /* 0x0001e4000c101d66 */
[----:B0-----:R-:W-:-:S02]  /*9820*/  @!P1 LEA R2, P2, R16, R14, 0x1 ;  /* 0x0000000e10029211 */ /* 0x001fc400078408ff */
[----:B------:R-:W0:Y:S03]  /*9830*/  SHFL.IDX PT, R14, R5, 0x6, 0x181f ;  /* 0x00d81f00050e7f89 */ /* 0x000e2600000e0000 */
[----:B----4-:R-:W-:Y:S01]  /*9840*/  @!P1 IMAD.X R3, RZ, RZ, R9, P2 ;  /* 0x000000ffff039224 */ /* 0x010fe200010e0609 */
[----:B------:R-:W-:-:S04]  /*9850*/  IADD3 R9, R6, 0x50, RZ ;  /* 0x0000005006097810 */ /* 0x000fc80007ffe0ff */
[-C--:B------:R-:W-:Y:S01]  /*9860*/  ISETP.GE.AND P3, PT, R9, R4.reuse, PT ;  /* 0x000000040900720c */ /* 0x080fe20003f66270 */
[----:B------:R1:W-:Y:S01]  /*9870*/  @!P1 LDGSTS.E.BYPASS.LTC128B.128 [R20+0xa400], desc[UR38][R2.64], !P0 ;  /* 0x0a40000002149fae */ /* 0x0003e2000c101d66 */
[----:B------:R-:W-:Y:S01]  /*9880*/  ISETP.GE.AND P1, PT, R11, R4, PT ;  /* 0x000000040b00720c */ /* 0x000fe20003f26270 */
[----:B------:R-:W-:Y:S02]  /*9890*/  VIADD R11, R6, 0x80 ;  /* 0x00000080060b7836 */ /* 0x000fe40000000000 */
[----:B------:R-:W3:Y:S04]  /*98a0*/  SHFL.IDX PT, R9, R8, 0x6, 0x181f ;  /* 0x00d81f0008097f89 */ /* 0x000ee800000e0000 */
[----:B------:R-:W-:Y:S04]  /*98b0*/  SHFL.IDX PT, R8, R8, 0x7, 0x181f ;  /* 0x00f81f0008087f89 */ /* 0x000fe800000e0000 */
[----:B-1----:R-:W-:-:S02]  /*98c0*/  @!P3 LEA R2, P2, R16, R21, 0x1 ;  /* 0x000000151002b211 */ /* 0x002fc400078408ff */
[C---:B------:R-:W-:Y:S01]  /*98d0*/  @!P3 LEA R25, R22.reuse, UR45, 0x1 ;  /* 0x0000002d1619bc11 */ /* 0x040fe2000f8e08ff */
[----:B------:R-:W-:Y:S02]  /*98e0*/  SHFL.IDX PT, R21, R0, RZ, 0x181f ;  /* 0x00181fff00157589 */ /* 0x000fe400000e0000 */
[----:B--2---:R-:W-:Y:S01]  /*98f0*/  @!P3 IMAD.X R3, RZ, RZ, R10, P2 ;  /* 0x000000ffff03b224 */ /* 0x004fe200010e060a */
[----:B------:R-:W-:-:S04]  /*9900*/  @!P1 LEA R10, R22, UR45, 0x1 ;  /* 0x0000002d160a9c11 */ /* 0x000fc8000f8e08ff */
[----:B------:R0:W-:Y:S02]  /*9910*/  @!P3 LDGSTS.E.BYPASS.LTC128B.128 [R25+0xac00], desc[UR38][R2.64], !P0 ;  /* 0x0ac000000219bfae */ /* 0x0001e4000c101d66 */
[----:B0-----:R-:W-:Y:S02]  /*9920*/  @!P1 LEA R2, P2, R16, R14, 0x1 ;  /* 0x0000000e10029211 */ /* 0x001fe400078408ff */
[----:B------:R0:W1:Y:S02]  /*9930*/  SHFL.IDX PT, R14, R5, 0x7, 0x181f ;  /* 0x00f81f00050e7f89 */ /* 0x00006400000e0000 */
[----:B---3--:R-:W-:Y:S01]  /*9940*/  @!P1 IADD3.X R3, RZ, R9, RZ, P2, !PT ;  /* 0x00000009ff039210 */ /* 0x008fe200017fe4ff */
[----:B------:R-:W-:-:S04]  /*9950*/  VIADD R9, R6, 0x70 ;  /* 0x0000007006097836 */ /* 0x000fc80000000000 */
[----:B------:R1:W-:Y:S01]  /*9960*/  @!P1 LDGSTS.E.BYPASS.LTC128B.128 [R10+0xb400], desc[UR38][R2.64], !P0 ;  /* 0x0b400000020a9fae */ /* 0x0003e2000c101d66 */
[-C--:B------:R-:W-:Y:S01]  /*9970*/  ISETP.GE.AND P3, PT, R9, R4.reuse, PT ;  /* 0x000000040900720c */ /* 0x080fe20003f66270 */
[C---:B0-----:R-:W-:Y:S01]  /*9980*/  VIADD R5, R6.reuse, 0x90 ;  /* 0x0000009006057836 */ /* 0x041fe20000000000 */
[----:B------:R-:W-:Y:S01]  /*9990*/  ISETP.GE.AND P1, PT, R11, R4, PT ;  /* 0x000000040b00720c */ /* 0x000fe20003f26270 */
[----:B------:R-:W0:Y:S01]  /*99a0*/  SHFL.IDX PT, R9, R7, RZ, 0x181f ;  /* 0x00181fff07097589 */ /* 0x000e2200000e0000 */
[----:B------:R-:W-:-:S09]  /*99b0*/  IADD3 R11, R6, 0xa0, RZ ;  /* 0x000000a0060b7810 */ /* 0x000fd20007ffe0ff */
[----:B------:R-:W-:Y:S02]  /*99c0*/  @!P3 LEA R25, R22, UR45, 0x1 ;  /* 0x0000002d1619bc11 */ /* 0x000fe4000f8e08ff */
[----:B-1----:R-:W-:Y:S02]  /*99d0*/  @!P3 LEA R2, P2, R16, R14, 0x1 ;  /* 0x0000000e1002b211 */ /* 0x002fe400078408ff */
[----:B------:R-:W-:Y:S02]  /*99e0*/  SHFL.IDX PT, R14, R0, 0x2, 0x181f ;  /* 0x00581f00000e7f89 */ /* 0x000fe400000e0000 */
[----:B------:R-:W-:Y:S02]  /*99f0*/  @!P3 IADD3.X R3, RZ, R8, RZ, P2, !PT ;  /* 0x00000008ff03b210 */ /* 0x000fe400017fe4ff */
[----:B------:R-:W-:Y:S04]  /*9a00*/  SHFL.IDX PT, R8, R7, 0x1, 0x181f ;  /* 0x00381f0007087f89 */ /* 0x000fe800000e0000 */
[----:B------:R1:W-:Y:S01]  /*9a10*/  @!P3 LDGSTS.E.BYPASS.LTC128B.128 [R25+0xbc00], desc[UR38][R2.64], !P0 ;  /* 0x0bc000000219bfae */ /* 0x0003e2000c101d66 */
[----:B------:R-:W-:-:S03]  /*9a20*/  ISETP.GE.AND P3, PT, R5, R4, PT ;  /* 0x000000040500720c */ /* 0x000fc60003f66270 */
[----:B------:R-:W-:Y:S04]  /*9a30*/  SHFL.IDX PT, R5, R7, 0x2, 0x181f ;  /* 0x00581f0007057f89 */ /* 0x000fe800000e0000 */
[----:B------:R-:W-:Y:S01]  /*9a40*/  SHFL.IDX PT, R7, R7, 0x3, 0x181f ;  /* 0x00781f0007077f89 */ /* 0x000fe200000e0000 */
[----:B-1----:R-:W-:Y:S02]  /*9a50*/  @!P1 LEA R2, P2, R16, R21, 0x1 ;  /* 0x0000001510029211 */ /* 0x002fe400078408ff */
[----:B------:R-:W-:-:S03]  /*9a60*/  @!P1 LEA R21, R22, UR45, 0x1 ;  /* 0x0000002d16159c11 */ /* 0x000fc6000f8e08ff */
[----:B0-----:R-:W-:Y:S02]  /*9a70*/  @!P1 IMAD.X R3, RZ, RZ, R9, P2 ;  /* 0x000000ffff039224 */ /* 0x001fe400010e0609 */
[----:B------:R-:W0:Y:S04]  /*9a80*/  SHFL.IDX PT, R9, R0, 0x1, 0x181f ;  /* 0x00381f0000097f89 */ /* 0x000e2800000e0000 */
[----:B------:R0:W-:Y:S01]  /*9a90*/  @!P1 LDGSTS.E.BYPASS.LTC128B.128 [R21+0xc400], desc[UR38][R2.64], !P0 ;  /* 0x0c40000002159fae */ /* 0x0001e2000c101d66 */
[----:B------:R-:W-:Y:S02]  /*9aa0*/  ISETP.GE.AND P1, PT, R11, R4, PT ;  /* 0x000000040b00720c */ /* 0x000fe40003f26270 */
[----:B0-----:R-:W-:Y:S02]  /*9ab0*/  @!P3 LEA R2, P2, R16, R9, 0x1 ;  /* 0x000000091002b211 */ /* 0x001fe400078408ff */
[----:B------:R-:W-:-:S03]  /*9ac0*/  @!P3 LEA R9, R22, UR45, 0x1 ;  /* 0x0000002d1609bc11 */ /* 0x000fc6000f8e08ff */
[----:B------:R-:W-:-:S05]  /*9ad0*/  @!P3 IMAD.X R3, RZ, RZ, R8, P2 ;  /* 0x000000ffff03b224 */ /* 0x000fca00010e0608 */
[----:B------:R0:W-:Y:S02]  /*9ae0*/  @!P3 LDGSTS.E.BYPASS.LTC128B.128 [R9+0xcc00], desc[UR38][R2.64], !P0 ;  /* 0x0cc000000209bfae */ /* 0x0001e4000c101d66 */
[----:B0-----:R-:W-:Y:S02]  /*9af0*/  @!P1 LEA R2, P2, R16, R14, 0x1 ;  /* 0x0000000e10029211 */ /* 0x001fe400078408ff */
[----:B------:R0:W1:Y:S03]  /*9b00*/  SHFL.IDX PT, R14, R0, 0x3, 0x181f ;  /* 0x00781f00000e7f89 */ /* 0x00006600000e0000 */
[----:B------:R-:W-:Y:S01]  /*9b10*/  @!P1 IMAD.X R3, RZ, RZ, R5, P2 ;  /* 0x000000ffff039224 */ /* 0x000fe200010e0605 */
[----:B------:R-:W-:-:S05]  /*9b20*/  @!P1 LEA R5, R22, UR45, 0x1 ;  /* 0x0000002d16059c11 */ /* 0x000fca000f8e08ff */
[----:B------:R0:W-:Y:S02]  /*9b30*/  @!P1 LDGSTS.E.BYPASS.LTC128B.128 [R5+0xd400], desc[UR38][R2.64], !P0 ;  /* 0x0d40000002059fae */ /* 0x0001e4000c101d66 */
.L_x_129:
[----:B0-----:R-:W-:Y:S01]  /*9b40*/  IADD3 R3, R6, 0xb0, RZ ;  /* 0x000000b006037810 */ /* 0x001fe20007ffe0ff */
[----:B------:R-:W-:-:S03]  /*9b50*/  IMAD.MOV.U32 R0, RZ, RZ, 0x1 ;  /* 0x00000001ff007424 */ /* 0x000fc600078e00ff */
[----:B------:R-:W-:Y:S02]  /*9b60*/  ISETP.GE.AND P1, PT, R3, R4, PT ;  /* 0x000000040300720c */ /* 0x000fe40003f26270 */
[----:B------:R-:W-:-:S11]  /*9b70*/  SHF.L.U32 R0, R0, 0x1f, RZ ;  /* 0x0000001f00007819 */ /* 0x000fd600000006ff */
[----:B-1----:R-:W-:Y:S02]  /*9b80*/  @!P1 LEA R2, P2, R16, R14, 0x1 ;  /* 0x0000000e10029211 */ /* 0x002fe400078408ff */
[----:B------:R-:W-:-:S03]  /*9b90*/  @!P1 LEA R5, R22, UR45, 0x1 ;  /* 0x0000002d16059c11 */ /* 0x000fc6000f8e08ff */
[----:B------:R-:W-:-:S05]  /*9ba0*/  @!P1 IMAD.X R3, RZ, RZ, R7, P2 ;  /* 0x000000ffff039224 */ /* 0x000fca00010e0607 */
[----:B------:R-:W-:Y:S01]  /*9bb0*/  @!PT LDS RZ, [RZ] ;  /* 0x00000000fffff984 */ /* 0x000fe20000000800 */
[----:B------:R-:W-:Y:S01]  /*9bc0*/  @!PT LDS RZ, [RZ] ;  /* 0x00000000fffff984 */ /* 0x000fe20000000800 */
[----:B------:R-:W-:Y:S01]  /*9bd0*/  @!PT LDS RZ, [RZ] ;  /* 0x00000000fffff984 */ /* 0x000fe20000000800 */
[----:B------:R0:W-:Y:S01]  /*9be0*/  @!P1 LDGSTS.E.BYPASS.LTC128B.128 [R5+0xdc00], desc[UR38][R2.64], !P0 ;  /* 0x0dc0000002059fae */ /* 0x0001e2000c101d66 */
[----:B------:R-:W-:Y:S01]  /*9bf0*/  NOP ;  /* 0x0000000000007918 */ /* 0x000fe20000000000 */
[----:B------:R-:W-:Y:S02]  /*9c00*/  SYNCS.ARRIVE.TRANS64.RED.A0T1 RZ, [UR45+0x16800], RZ ;  /* 0x016800ffffff79a7 */ /* 0x000fe4000820042d */
[----:B------:R-:W-:Y:S01]  /*9c10*/  ARRIVES.LDGSTSBAR.64.TRANSCNT [UR45+0x16800] ;  /* 0x01680000ff0079b0 */ /* 0x000fe20008000aad */
[----:B------:R-:W-:Y:S01]  /*9c20*/  NOP ;  /* 0x0000000000007918 */ /* 0x000fe20000000000 */
[----:B------:R-:W-:Y:S01]  /*9c30*/  SYNCS.ARRIVE.TRANS64.A1T0 RZ, [UR45+0x16800], RZ ;  /* 0x016800ffffff79a7 */ /* 0x000fe2000810002d */
[----:B------:R-:W1:Y:S02]  /*9c40*/  SYNCS.PHASECHK.TRANS64.TRYWAIT P0, [UR45+0x16820], R0 ;  /* 0x01682000ff0075a7 */ /* 0x000e64000800016d */
[----:B01----:R-:W-:Y:S05]  /*9c50*/  @!P0 BRA `(.L_x_52) ;  /* 0x0000003000ec8947 */ /* 0x003fea0003800000 */
.L_x_130:
[----:B------:R-:W-:Y:S01]  /*9c60*/  UIADD3 UR4, UR49, -0x2, URZ ;  /* 0xfffffffe31047890 */ /* 0x000fe2000fffe03f */
[----:B------:R-:W-:Y:S01]  /*9c70*/  MOV R24, 0x1 ;  /* 0x0000000100187802 */ /* 0x000fe20000000f00 */
[----:B------:R-:W-:Y:S02]  /*9c80*/  IMAD.MOV.U32 R20, RZ, RZ, RZ ;  /* 0x000000ffff147224 */ /* 0x000fe400078e00ff */
[----:B------:R-:W-:-:S06]  /*9c90*/  UISETP.GE.AND UP0, UPT, UR4, UR48, UPT ;  /* 0x000000300400728c */ /* 0x000fcc000bf06270 */
[----:B------:R-:W-:-:S13]  /*9ca0*/  PLOP3.LUT P0, PT, PT, PT, UP0, 0x80, 0x0 ;  /* 0x000000000000781c */ /* 0x000fda0003f0f008 */
[----:B------:R-:W-:Y:S05]  /*9cb0*/  @!P0 BRA `(.L_x_53) ;  /* 0x0000000c00f88947 */ /* 0x000fea0003800000 */
[----:B------:R-:W1:Y:S01]  /*9cc0*/  S2R R2, SR_TID.X ;  /* 0x0000000000027919 */ /* 0x000e620000002100 */
[----:B------:R-:W-:Y:S01]  /*9cd0*/  UIADD3 UR4, UR47, 0x1, URZ ;  /* 0x000000012f047890 */ /* 0x000fe2000fffe03f */
[----:B0-----:R-:W-:Y:S01]  /*9ce0*/  LOP3.LUT R3, RZ, UR44, RZ, 0x33, !PT ;  /* 0x0000002cff037c12 */ /* 0x001fe2000f8e33ff */
[----:B------:R-:W-:Y:S01]  /*9cf0*/  IMAD.SHL.U32 R4, R16, 0x2, RZ ;  /* 0x0000000210047824 */ /* 0x000fe200078e00ff */
[----:B------:R-:W-:Y:S01]  /*9d00*/  BSSY B0, `(.L_x_53) ;  /* 0x00000f9000007945 */ /* 0x000fe20003800000 */
[----:B------:R-:W-:Y:S01]  /*9d10*/  UIMAD UR4, UR4, UR40, URZ ;  /* 0x00000028040472a4 */ /* 0x000fe2000f8e023f */
[----:B------:R-:W-:Y:S01]  /*9d20*/  IMAD.MOV.U32 R21, RZ, RZ, 0x1 ;  /* 0x00000001ff157424 */ /* 0x000fe200078e00ff */
[----:B------:R-:W-:-:S04]  /*9d30*/  MOV R8, RZ ;  /* 0x000000ff00087202 */ /* 0x000fc80000000f00 */
[----:B------:R-:W-:Y:S01]  /*9d40*/  LOP3.LUT R0, RZ, UR4, RZ, 0x33, !PT ;  /* 0x00000004ff007c12 */ /* 0x000fe2000f8e33ff */
[----:B------:R-:W-:Y:S02]  /*9d50*/  ULDC UR4, c[0x0][0x2f4] ;  /* 0x0000bd0000047ab9 */ /* 0x000fe40000000800 */
[----:B------:R-:W-:Y:S02]  /*9d60*/  ISETP.GE.AND P1, PT, R16, UR4, PT ;  /* 0x0000000410007c0c */ /* 0x000fe4000bf26270 */
[----:B------:R-:W-:-:S04]  /*9d70*/  VIMNMX R3, R0, R3, !PT ;  /* 0x0000000300037248 */ /* 0x000fc80007fe0100 */
[----:B------:R-:W-:Y:S02]  /*9d80*/  IADD3 R26, -R3, -0x2, RZ ;  /* 0xfffffffe031a7810 */ /* 0x000fe40007ffe1ff */
[----:B-1----:R-:W-:-:S04]  /*9d90*/  LOP3.LUT R2, R2, 0x7f, RZ, 0xc0, !PT ;  /* 0x0000007f02027812 */ /* 0x002fc800078ec0ff */
[----:B------:R-:W-:-:S04]  /*9da0*/  SHF.R.U32.HI R2, RZ, 0x3, R2 ;  /* 0x00000003ff027819 */ /* 0x000fc80000011602 */
[----:B------:R-:W-:Y:S02]  /*9db0*/  IADD3 R19, R23, R19, R2 ;  /* 0x0000001317137210 */ /* 0x000fe40007ffe002 */
[----:B------:R-:W-:Y:S02]  /*9dc0*/  IADD3 R0, -R2, UR43, RZ ;  /* 0x0000002b02007c10 */ /* 0x000fe4000fffe1ff */
[----:B------:R-:W-:-:S03]  /*9dd0*/  IADD3 R2, R19, -0x180, RZ ;  /* 0xfffffe8013027810 */ /* 0x000fc60007ffe0ff */
[C---:B------:R-:W-:Y:S02]  /*9de0*/  IMAD R4, R3.reuse, 0x80, R0 ;  /* 0x0000008003047824 */ /* 0x040fe400078e0200 */
[----:B------:R-:W-:Y:S02]  /*9df0*/  IMAD R0, R3, -0x80, R2 ;  /* 0xffffff8003007824 */ /* 0x000fe400078e0202 */
[----:B------:R-:W-:-:S07]  /*9e00*/  VIADD R4, R4, 0x100 ;  /* 0x0000010004047836 */ /* 0x000fce0000000000 */
.L_x_66:
[----:B------:R-:W2:Y:S01]  /*9e10*/  LDL R6, [R1] ;  /* 0x0000000001067983 */ /* 0x000ea20000100800 */
[----:B------:R-:W0:Y:S01]  /*9e20*/  LDC R2, c[0x0][0x430] ;  /* 0x00010c00ff027b82 */ /* 0x000e220000000800 */
[----:B------:R-:W-:Y:S01]  /*9e30*/  IMAD.MOV.U32 R9, RZ, RZ, R0 ;  /* 0x000000ffff097224 */ /* 0x000fe200078e0000 */
[----:B------:R-:W-:Y:S01]  /*9e40*/  ULDC.64 UR4, c[0x0][0x428] ;  /* 0x00010a0000047ab9 */ /* 0x000fe20000000a00 */
[----:B0-----:R-:W-:-:S13]  /*9e50*/  ISETP.NE.AND P0, PT, R2, 0x1, PT ;  /* 0x000000010200780c */ /* 0x001fda0003f05270 */
[----:B------:R-:W0:Y:S08]  /*9e60*/  @P0 LDC R3, c[0x0][0x434] ;  /* 0x00010d00ff030b82 */ /* 0x000e300000000800 */
[----:B------:R-:W1:Y:S01]  /*9e70*/  @P0 LDC R5, c[0x0][0x438] ;  /* 0x00010e00ff050b82 */ /* 0x000e620000000800 */
[----:B0-----:R-:W-:-:S05]  /*9e80*/  @P0 IMAD.HI.U32 R2, R0, R3, RZ ;  /* 0x0000000300020227 */ /* 0x001fca00078e00ff */
[----:B-1----:R-:W-:-:S04]  /*9e90*/  @P0 SHF.R.U32.HI R9, RZ, R5, R2 ;  /* 0x00000005ff090219 */ /* 0x002fc80000011602 */
[----:B------:R-:W-:Y:S02]  /*9ea0*/  SHF.R.S32.HI R3, RZ, 0x1f, R9 ;  /* 0x0000001fff037819 */ /* 0x000fe40000011409 */
[----:B------:R-:W-:-:S05]  /*9eb0*/  MOV R2, R9 ;  /* 0x0000000900027202 */ /* 0x000fca0000000f00 */
[----:B------:R-:W-:-:S04]  /*9ec0*/  IMAD.WIDE.U32 R2, R28, UR4, R2 ;  /* 0x000000041c027c25 */ /* 0x000fc8000f8e0002 */
[----:B--2---:R-:W-:-:S04]  /*9ed0*/  IMAD R5, R6, UR4, RZ ;  /* 0x0000000406057c24 */ /* 0x004fc8000f8e02ff */
[----:B------:R-:W-:Y:S01]  /*9ee0*/  IMAD R5, R28, UR5, R5 ;  /* 0x000000051c057c24 */ /* 0x000fe2000f8e0205 */
[----:B------:R-:W-:Y:S02]  /*9ef0*/  ULDC.64 UR4, c[0x0][0x418] ;  /* 0x0001060000047ab9 */ /* 0x000fe40000000a00 */
[----:B------:R-:W-:Y:S01]  /*9f00*/  LEA R6, P0, R2, UR4, 0x2 ;  /* 0x0000000402067c11 */ /* 0x000fe2000f8010ff */
[----:B------:R-:W-:-:S05]  /*9f10*/  IMAD.IADD R3, R5, 0x1, R3 ;  /* 0x0000000105037824 */ /* 0x000fca00078e0203 */
[----:B------:R-:W-:-:S05]  /*9f20*/  LEA.HI.X R7, R2, UR5, R3, 0x2, P0 ;  /* 0x0000000502077c11 */ /* 0x000fca00080f1403 */
[----:B------:R-:W2:Y:S01]  /*9f30*/  LDG.E R5, desc[UR38][R6.64] ;  /* 0x0000002606057981 */ /* 0x000ea2000c1e1900 */
[----:B------:R-:W-:-:S06]  /*9f40*/  ULOP3.LUT UR6, UR41, 0x2, URZ, 0xfc, !UPT ;  /* 0x0000000229067892 */ /* 0x000fcc000f8efc3f */
[----:B------:R-:W-:Y:S01]  /*9f50*/  IMAD.U32 R10, RZ, RZ, UR6 ;  /* 0x00000006ff0a7e24 */ /* 0x000fe2000f8e00ff */
[----:B------:R-:W-:-:S04]  /*9f60*/  IADD3 R20, R8, 0x1, RZ ;  /* 0x0000000108147810 */ /* 0x000fc80007ffe0ff */
[----:B------:R-:W-:Y:S02]  /*9f70*/  ISETP.NE.AND P2, PT, R10, 0x3, PT ;  /* 0x000000030a00780c */ /* 0x000fe40003f45270 */
[----:B------:R-:W-:-:S04]  /*9f80*/  ISETP.NE.AND P0, PT, R20, 0x2, PT ;  /* 0x000000021400780c */ /* 0x000fc80003f05270 */
[----:B------:R-:W-:Y:S02]  /*9f90*/  SEL R24, RZ, 0x1, P0 ;  /* 0x00000001ff187807 */ /* 0x000fe40000000000 */
[----:B------:R-:W-:Y:S02]  /*9fa0*/  SEL R20, R20, RZ, P0 ;  /* 0x000000ff14147207 */ /* 0x000fe40000000000 */
[----:B------:R-:W-:Y:S02]  /*9fb0*/  LOP3.LUT R24, R21, R24, RZ, 0x3c, !PT ;  /* 0x0000001815187212 */ /* 0x000fe400078e3cff */
[----:B--2---:R-:W-:Y:S01]  /*9fc0*/  SHF.R.S32.HI R25, RZ, 0x1f, R5 ;  /* 0x0000001fff197819 */ /* 0x004fe20000011405 */
[----:B------:R-:W-:Y:S06]  /*9fd0*/  @!P2 BRA `(.L_x_54) ;  /* 0x000000000004a947 */ /* 0x000fec0003800000 */
[----:B------:R-:W-:Y:S01]  /*9fe0*/  BPT.TRAP 0x1 ;  /* 0x000000040000795c */ /* 0x000fe20000300000 */
.L_x_54:
[----:B------:R-:W-:Y:S01]  /*9ff0*/  LEA R7, R20, UR45, 0x3 ;  /* 0x0000002d14077c11 */ /* 0x000fe2000f8e18ff */
[----:B------:R-:W-:Y:S01]  /*a000*/  BSSY B1, `(.L_x_55) ;  /* 0x0000004000017945 */ /* 0x000fe20003800000 */
[----:B------:R-:W-:-:S04]  /*a010*/  SHF.L.U32 R2, R24, 0x1f, RZ ;  /* 0x0000001f18027819 */ /* 0x000fc800000006ff */
[----:B------:R-:W0:Y:S02]  /*a020*/  SYNCS.PHASECHK.TRANS64.TRYWAIT P0, [R7+URZ+0x16840], R2 ;  /* 0x01684002070075a7 */ /* 0x000e24000800017f */
[----:B0-----:R-:W-:Y:S05]  /*a030*/  @!P0 BRA `(.L_x_56) ;  /* 0x00000030000c8947 */ /* 0x001fea0003800000 */
.L_x_131:
[----:B------:R-:W-:Y:S05]  /*a040*/  BSYNC B1 ;  /* 0x0000000000017941 */ /* 0x000fea0003800000 */
.L_x_55:
[----:B------:R-:W-:Y:S01]  /*a050*/  ULDC UR4, c[0x0][0x430] ;  /* 0x00010c0000047ab9 */ /* 0x000fe20000000800 */
[----:B------:R-:W-:Y:S01]  /*a060*/  R2UR UR6, R27 ;  /* 0x000000001b0672ca */ /* 0x000fe200000e0000 */
[----:B------:R-:W-:Y:S01]  /*a070*/  UIADD3 UR4, -UR4, URZ, URZ ;  /* 0x0000003f04047290 */ /* 0x000fe2000fffe13f */
[----:B------:R-:W-:-:S05]  /*a080*/  LOP3.LUT P2, RZ, R29, 0x1, RZ, 0xc0, !PT ;  /* 0x000000011dff7812 */ /* 0x000fca000784c0ff */
[----:B------:R-:W-:Y:S01]  /*a090*/  IMAD R6, R9, UR4, R0 ;  /* 0x0000000409067c24 */ /* 0x000fe2000f8e0200 */
[----:B------:R-:W-:-:S04]  /*a0a0*/  ULDC.64 UR4, c[0x0][0x300] ;  /* 0x0000c00000047ab9 */ /* 0x000fc80000000a00 */
[----:B------:R-:W-:-:S05]  /*a0b0*/  SHF.R.S32.HI R23, RZ, 0x1f, R6 ;  /* 0x0000001fff177819 */ /* 0x000fca0000011406 */
[----:B------:R-:W-:-:S04]  /*a0c0*/  IMAD R3, R23, UR4, RZ ;  /* 0x0000000417037c24 */ /* 0x000fc8000f8e02ff */
[C---:B------:R-:W-:Y:S02]  /*a0d0*/  IMAD R9, R6.reuse, UR5, R3 ;  /* 0x0000000506097c24 */ /* 0x040fe4000f8e0203 */
[----:B0-----:R-:W-:Y:S01]  /*a0e0*/  IMAD.WIDE.U32 R2, R6, UR4, RZ ;  /* 0x0000000406027c25 */ /* 0x001fe2000f8e00ff */
[----:B------:R-:W-:-:S03]  /*a0f0*/  ULDC.64 UR4, c[0x0][0x310] ;  /* 0x0000c40000047ab9 */ /* 0x000fc60000000a00 */
[----:B------:R-:W-:Y:S02]  /*a100*/  IMAD.IADD R3, R3, 0x1, R9 ;  /* 0x0000000103037824 */ /* 0x000fe400078e0209 */
[----:B------:R-:W-:Y:S02]  /*a110*/  IMAD R10, R25, UR4, RZ ;  /* 0x00000004190a7c24 */ /* 0x000fe4000f8e02ff */
[----:B------:R-:W-:-:S04]  /*a120*/  IMAD.WIDE.U32 R2, R5, UR4, R2 ;  /* 0x0000000405027c25 */ /* 0x000fc8000f8e0002 */
[----:B------:R-:W-:Y:S01]  /*a130*/  IMAD R9, R5, UR5, R10 ;  /* 0x0000000505097c24 */ /* 0x000fe2000f8e020a */
[----:B------:R-:W-:-:S03]  /*a140*/  ULDC.64 UR4, c[0x0][0x308] ;  /* 0x0000c20000047ab9 */ /* 0x000fc60000000a00 */
[----:B------:R-:W-:Y:S01]  /*a150*/  IMAD.IADD R3, R3, 0x1, R9 ;  /* 0x0000000103037824 */ /* 0x000fe200078e0209 */
[----:B------:R-:W-:Y:S01]  /*a160*/  MOV R9, UR4 ;  /* 0x0000000400097c02 */ /* 0x000fe20008000f00 */
[----:B------:R-:W-:-:S03]  /*a170*/  UIMAD UR4, UR6, UR4, URZ ;  /* 0x00000004060472a4 */ /* 0x000fc6000f8e023f */
[----:B------:R-:W-:Y:S01]  /*a180*/  ULDC.64 UR6, c[0x0][0x2e8] ;  /* 0x0000ba0000067ab9 */ /* 0x000fe20000000a00 */
[----:B------:R-:W-:Y:S02]  /*a190*/  UIMAD UR4, UR42, UR5, UR4 ;  /* 0x000000052a0472a4 */ /* 0x000fe4000f8e0204 */
[----:B------:R-:W-:-:S04]  /*a1a0*/  IMAD.WIDE.U32 R2, R9, UR42, R2 ;  /* 0x0000002a09027c25 */ /* 0x000fc8000f8e0002 */
[----:B------:R-:W-:Y:S01]  /*a1b0*/  IMAD R9, R20, 0x2000, R22 ;  /* 0x0000200014097824 */ /* 0x000fe200078e0216 */
[----:B------:R-:W-:Y:S01]  /*a1c0*/  LEA R10, P0, R2, UR6, 0x1 ;  /* 0x00000006020a7c11 */ /* 0x000fe2000f8008ff */
[----:B------:R-:W-:Y:S01]  /*a1d0*/  VIADD R19, R3, UR4 ;  /* 0x0000000403137c36 */ /* 0x000fe20008000000 */
[----:B------:R-:W-:-:S04]  /*a1e0*/  UMOV UR4, 0xffffffff ;  /* 0xffffffff00047882 */ /* 0x000fc80000000000 */
[----:B------:R-:W-:Y:S01]  /*a1f0*/  LEA.HI.X R19, R2, UR7, R19, 0x1, P0 ;  /* 0x0000000702137c11 */ /* 0x000fe200080f0c13 */
[----:B------:R-:W-:Y:S06]  /*a200*/  BRA.DIV UR4, `(.L_x_57) ;  /* 0x0000002e04ac7947 */ /* 0x000fec000b800000 */
[----:B------:R-:W0:Y:S01]  /*a210*/  SHFL.IDX PT, R2, R10, RZ, 0x181f ;  /* 0x00181fff0a027589 */ /* 0x000e2200000e0000 */
[----:B------:R-:W-:Y:S02]  /*a220*/  SHF.L.U32 R11, R16, 0x1, RZ ;  /* 0x00000001100b7819 */ /* 0x000fe400000006ff */
[----:B------:R-:W-:Y:S01]  /*a230*/  LEA R9, R9, UR45, 0x1 ;  /* 0x0000002d09097c11 */ /* 0x000fe2000f8e08ff */
[----:B------:R-:W1:Y:S04]  /*a240*/  SHFL.IDX PT, R3, R19, RZ, 0x181f ;  /* 0x00181fff13037589 */ /* 0x000e6800000e0000 */
[----:B------:R-:W-:Y:S01]  /*a250*/  SHFL.IDX PT, R14, R10, 0x7, 0x181f ;  /* 0x00f81f000a0e7f89 */ /* 0x000fe200000e0000 */
[----:B0-----:R-:W-:-:S05]  /*a260*/  IADD3 R2, P0, R2, R11, RZ ;  /* 0x0000000b02027210 */ /* 0x001fca0007f1e0ff */
[----:B-1----:R-:W-:-:S05]  /*a270*/  IMAD.X R3, RZ, RZ, R3, P0 ;  /* 0x000000ffff037224 */ /* 0x002fca00000e0603 */
[----:B------:R0:W-:Y:S04]  /*a280*/  LDGSTS.E.BYPASS.LTC128B.128 [R9+0xe400], desc[UR38][R2.64], !P2 ;  /* 0x0e40000002097fae */ /* 0x0001e8000d101d66 */
[----:B0-----:R-:W0:Y:S04]  /*a290*/  SHFL.IDX PT, R2, R10, 0x1, 0x181f ;  /* 0x00381f000a027f89 */ /* 0x001e2800000e0000 */
[----:B------:R-:W1:Y:S01]  /*a2a0*/  SHFL.IDX PT, R3, R19, 0x1, 0x181f ;  /* 0x00381f0013037f89 */ /* 0x000e6200000e0000 */
[----:B0-----:R-:W-:-:S05]  /*a2b0*/  IADD3 R2, P0, R2, R11, RZ ;  /* 0x0000000b02027210 */ /* 0x001fca0007f1e0ff */
[----:B-1----:R-:W-:-:S05]  /*a2c0*/  IMAD.X R3, RZ, RZ, R3, P0 ;  /* 0x000000ffff037224 */ /* 0x002fca00000e0603 */
[----:B------:R0:W-:Y:S04]  /*a2d0*/  LDGSTS.E.BYPASS.LTC128B.128 [R9+0xec00], desc[UR38][R2.64], !P2 ;  /* 0x0ec0000002097fae */ /* 0x0001e8000d101d66 */
[----:B0-----:R-:W0:Y:S04]  /*a2e0*/  SHFL.IDX PT, R2, R10, 0x2, 0x181f ;  /* 0x00581f000a027f89 */ /* 0x001e2800000e0000 */
[----:B------:R-:W1:Y:S01]  /*a2f0*/  SHFL.IDX PT, R3, R19, 0x2, 0x181f ;  /* 0x00581f0013037f89 */ /* 0x000e6200000e0000 */
[----:B0-----:R-:W-:-:S04]  /*a300*/  IADD3 R2, P0, R2, R11, RZ ;  /* 0x0000000b02027210 */ /* 0x001fc80007f1e0ff */
[----:B-1----:R-:W-:-:S05]  /*a310*/  IADD3.X R3, RZ, R3, RZ, P0, !PT ;  /* 0x00000003ff037210 */ /* 0x002fca00007fe4ff */
        /* <DEDUP_REMOVED lines=17> */
[----:B------:R-:W1:Y:S04]  /*a430*/  SHFL.IDX PT, R3, R19, 0x6, 0x181f ;  /* 0x00d81f0013037f89 */ /* 0x000e6800000e0000 */
[----:B------:R-:W2:Y:S01]  /*a440*/  SHFL.IDX PT, R19, R19, 0x7, 0x181f ;  /* 0x00f81f0013137f89 */ /* 0x000ea200000e0000 */
[----:B0-----:R-:W-:-:S05]  /*a450*/  IADD3 R2, P0, R2, R11, RZ ;  /* 0x0000000b02027210 */ /* 0x001fca0007f1e0ff */
[----:B-1----:R-:W-:-:S05]  /*a460*/  IMAD.X R3, RZ, RZ, R3, P0 ;  /* 0x000000ffff037224 */ /* 0x002fca00000e0603 */
[----:B--2---:R0:W-:Y:S03]  /*a470*/  LDGSTS.E.BYPASS.LTC128B.128 [R9+0x11400], desc[UR38][R2.64], !P2 ;  /* 0x1140000002097fae */ /* 0x0041e6000d101d66 */
.L_x_149:
[----:B0-----:R-:W-:-:S05]  /*a480*/  IMAD.SHL.U32 R2, R16, 0x2, RZ ;  /* 0x0000000210027824 */ /* 0x001fca00078e00ff */
[----:B------:R-:W-:-:S04]  /*a490*/  IADD3 R2, P0, R14, R2, RZ ;  /* 0x000000020e027210 */ /* 0x000fc80007f1e0ff */
[----:B------:R-:W-:Y:S02]  /*a4a0*/  IADD3.X R3, RZ, R19, RZ, P0, !PT ;  /* 0x00000013ff037210 */ /* 0x000fe400007fe4ff */
[----:B------:R-:W-:-:S03]  /*a4b0*/  PLOP3.LUT P0, PT, PT, PT, PT, 0x80, 0x0 ;  /* 0x000000000000781c */ /* 0x000fc60003f0f070 */
[----:B------:R-:W-:Y:S01]  /*a4c0*/  @!PT LDS RZ, [RZ] ;  /* 0x00000000fffff984 */ /* 0x000fe20000000800 */
[----:B------:R-:W-:Y:S01]  /*a4d0*/  @!PT LDS RZ, [RZ] ;  /* 0x00000000fffff984 */ /* 0x000fe20000000800 */
[----:B------:R-:W-:Y:S01]  /*a4e0*/  @!PT LDS RZ, [RZ] ;  /* 0x00000000fffff984 */ /* 0x000fe20000000800 */
[----:B------:R0:W-:Y:S01]  /*a4f0*/  LDGSTS.E.BYPASS.LTC128B.128 [R9+0x11c00], desc[UR38][R2.64], !P2 ;  /* 0x11c0000002097fae */ /* 0x0001e2000d101d66 */
[----:B------:R-:W-:-:S09]  /*a500*/  NOP ;  /* 0x0000000000007918 */ /* 0x000fd20000000000 */
.L_x_58:
[----:B------:R-:W-:Y:S02]  /*a510*/  PLOP3.LUT P2, PT, P2, P0, PT, 0xa2, 0x0 ;  /* 0x000000000000781c */ /* 0x000fe40001741472 */
[----:B------:R-:W-:-:S08]  /*a520*/  @P0 R2UR P2, UR4, R7 ;  /* 0x00000000070402ca */ /* 0x000fd00000040000 */
[----:B------:R-:W-:-:S05]  /*a530*/  @P0 PLOP3.LUT P0, PT, P2, PT, PT, 0x80, 0x0 ;  /* 0x000000000000081c */ /* 0x000fca000170f070 */
[----:B------:R-:W-:Y:S01]  /*a540*/  @!P2 SYNCS.ARRIVE.TRANS64.RED.A0T1 RZ, [UR4+0x16830], RZ ;  /* 0x016830ffffffa9a7 */ /* 0x000fe20008200404 */
[----:B------:R-:W-:Y:S07]  /*a550*/  @!P2 ARRIVES.LDGSTSBAR.64.TRANSCNT [UR4+0x16830] ;  /* 0x01683000ff00a9b0 */ /* 0x000fee0008000a84 */
[----:B------:R-:W-:Y:S05]  /*a560*/  @P0 BRA.U.ANY `(.L_x_58) ;  /* 0xfffffffd00e80947 */ /* 0x000fea000393ffff */
[----:B------:R-:W-:Y:S01]  /*a570*/  NOP ;  /* 0x0000000000007918 */ /* 0x000fe20000000000 */
[----:B------:R-:W-:-:S06]  /*a580*/  ULOP3.LUT UR5, UR41, 0x2, URZ, 0xfc, !UPT ;  /* 0x0000000229057892 */ /* 0x000fcc000f8efc3f */
[----:B0-----:R-:W-:-:S05]  /*a590*/  IMAD.U32 R2, RZ, RZ, UR5 ;  /* 0x00000005ff027e24 */ /* 0x001fca000f8e00ff */
[----:B------:R-:W-:-:S13]  /*a5a0*/  ISETP.NE.AND P3, PT, R2, 0x3, PT ;  /* 0x000000030200780c */ /* 0x000fda0003f65270 */
[----:B------:R-:W-:Y:S05]  /*a5b0*/  @!P3 BRA `(.L_x_59) ;  /* 0x000000000004b947 */ /* 0x000fea0003800000 */
[----:B------:R-:W-:Y:S01]  /*a5c0*/  BPT.TRAP 0x1 ;  /* 0x000000040000795c */ /* 0x000fe20000300000 */
.L_x_59:
[----:B------:R0:W-:Y:S01]  /*a5d0*/  SYNCS.ARRIVE.TRANS64.A1T0 RZ, [R7+URZ+0x16830], RZ ;  /* 0x016830ff07ff79a7 */ /* 0x0001e2000810003f */
[----:B------:R-:W-:Y:S05]  /*a5e0*/  @!P3 BRA `(.L_x_60) ;  /* 0x000000000004b947 */ /* 0x000fea0003800000 */
[----:B------:R-:W-:Y:S01]  /*a5f0*/  BPT.TRAP 0x1 ;  /* 0x000000040000795c */ /* 0x000fe20000300000 */
.L_x_60:
[----:B------:R-:W-:Y:S01]  /*a600*/  SHF.L.U32 R2, R21, 0x1f, RZ ;  /* 0x0000001f15027819 */ /* 0x000fe200000006ff */
[----:B------:R-:W-:Y:S01]  /*a610*/  BSSY B1, `(.L_x_61) ;  /* 0x0000004000017945 */ /* 0x000fe20003800000 */
[----:B0-----:R-:W-:-:S04]  /*a620*/  LEA R7, R8, UR45, 0x3 ;  /* 0x0000002d08077c11 */ /* 0x001fc8000f8e18ff */
[----:B------:R-:W0:Y:S02]  /*a630*/  SYNCS.PHASECHK.TRANS64.TRYWAIT P0, [R7+URZ+0x16860], R2 ;  /* 0x01686002070075a7 */ /* 0x000e24000800017f */
[----:B0-----:R-:W-:Y:S05]  /*a640*/  @!P0 BRA `(.L_x_62) ;  /* 0x0000003000fc8947 */ /* 0x001fea0003800000 */
.L_x_150:
[----:B------:R-:W-:Y:S05]  /*a650*/  BSYNC B1 ;  /* 0x0000000000017941 */ /* 0x000fea0003800000 */
.L_x_61:
[----:B------:R-:W-:Y:S01]  /*a660*/  UMOV UR4, 0xffffffff ;  /* 0xffffffff00047882 */ /* 0x000fe20000000000 */
[----:B------:R-:W-:Y:S01]  /*a670*/  IMAD R8, R8, 0x2000, R22 ;  /* 0x0000200008087824 */ /* 0x000fe200078e0216 */
[----:B------:R-:W-:Y:S01]  /*a680*/  SHF.L.U32 R19, R16, 0x1, RZ ;  /* 0x0000000110137819 */ /* 0x000fe200000006ff */
[----:B------:R-:W-:Y:S06]  /*a690*/  BRA.DIV UR4, `(.L_x_63) ;  /* 0x0000003204fc7947 */ /* 0x000fec000b800000 */
[----:B------:R-:W0:Y:S01]  /*a6a0*/  SHFL.IDX PT, R14, R17, RZ, 0x181f ;  /* 0x00181fff110e7589 */ /* 0x000e2200000e0000 */
[----:B------:R-:W-:Y:S02]  /*a6b0*/  ISETP.LT.OR P0, PT, R4, 0x1, P1 ;  /* 0x000000010400780c */ /* 0x000fe40000f01670 */
[----:B------:R-:W-:Y:S01]  /*a6c0*/  LEA R8, R8, UR45, 0x1 ;  /* 0x0000002d08087c11 */ /* 0x000fe2000f8e08ff */
[----:B------:R-:W1:Y:S04]  /*a6d0*/  SHFL.IDX PT, R3, R18, RZ, 0x181f ;  /* 0x00181fff12037589 */ /* 0x000e6800000e0000 */
[----:B------:R-:W2:Y:S04]  /*a6e0*/  SHFL.IDX PT, R11, R17, 0x1, 0x181f ;  /* 0x00381f00110b7f89 */ /* 0x000ea800000e0000 */
[----:B------:R-:W3:Y:S04]  /*a6f0*/  SHFL.IDX PT, R9, R18, 0x1, 0x181f ;  /* 0x00381f0012097f89 */ /* 0x000ee800000e0000 */
[----:B------:R-:W4:Y:S04]  /*a700*/  SHFL.IDX PT, R12, R17, 0x2, 0x181f ;  /* 0x00581f00110c7f89 */ /* 0x000f2800000e0000 */
[----:B------:R-:W5:Y:S01]  /*a710*/  SHFL.IDX PT, R10, R18, 0x2, 0x181f ;  /* 0x00581f00120a7f89 */ /* 0x000f6200000e0000 */
[----:B0-----:R-:W-:-:S03]  /*a720*/  IADD3 R2, P2, R14, R19, RZ ;  /* 0x000000130e027210 */ /* 0x001fc60007f5e0ff */
[----:B------:R-:W-:Y:S02]  /*a730*/  SHFL.IDX PT, R14, R17, 0x7, 0x181f ;  /* 0x00f81f00110e7f89 */ /* 0x000fe400000e0000 */
[----:B-1----:R-:W-:-:S05]  /*a740*/  IMAD.X R3, RZ, RZ, R3, P2 ;  /* 0x000000ffff037224 */ /* 0x002fca00010e0603 */
[----:B------:R2:W-:Y:S01]  /*a750*/  LDGSTS.E.BYPASS.LTC128B.128 [R8+0x400], desc[UR38][R2.64], !P0 ;  /* 0x0040000002087fae */ /* 0x0005e2000c101d66 */
[C---:B------:R-:W-:Y:S02]  /*a760*/  ISETP.LT.OR P0, PT, R4.reuse, 0x11, P1 ;  /* 0x000000110400780c */ /* 0x040fe40000f01670 */
[----:B--2---:R-:W-:Y:S02]  /*a770*/  IADD3 R2, P2, R11, R19, RZ ;  /* 0x000000130b027210 */ /* 0x004fe40007f5e0ff */
[----:B------:R-:W0:Y:S03]  /*a780*/  SHFL.IDX PT, R11, R17, 0x3, 0x181f ;  /* 0x00781f00110b7f89 */ /* 0x000e2600000e0000 */
[----:B---3--:R-:W-:Y:S02]  /*a790*/  IMAD.X R3, RZ, RZ, R9, P2 ;  /* 0x000000ffff037224 */ /* 0x008fe400010e0609 */
[----:B------:R-:W1:Y:S04]  /*a7a0*/  SHFL.IDX PT, R9, R18, 0x3, 0x181f ;  /* 0x00781f0012097f89 */ /* 0x000e6800000e0000 */
[----:B------:R4:W-:Y:S01]  /*a7b0*/  LDGSTS.E.BYPASS.LTC128B.128 [R8+0xc00], desc[UR38][R2.64], !P0 ;  /* 0x00c0000002087fae */ /* 0x0009e2000c101d66 */
[----:B------:R-:W-:-:S02]  /*a7c0*/  ISETP.LT.OR P0, PT, R4, 0x21, P1 ;  /* 0x000000210400780c */ /* 0x000fc40000f01670 */
[----:B----4-:R-:W-:Y:S02]  /*a7d0*/  IADD3 R2, P2, R12, R19, RZ ;  /* 0x000000130c027210 */ /* 0x010fe40007f5e0ff */
[----:B------:R-:W2:Y:S02]  /*a7e0*/  SHFL.IDX PT, R12, R17, 0x4, 0x181f ;  /* 0x00981f00110c7f89 */ /* 0x000ea400000e0000 */
[----:B-----5:R-:W-:Y:S02]  /*a7f0*/  IADD3.X R3, RZ, R10, RZ, P2, !PT ;  /* 0x0000000aff037210 */ /* 0x020fe400017fe4ff */
[----:B------:R-:W3:Y:S05]  /*a800*/  SHFL.IDX PT, R10, R18, 0x4, 0x181f ;  /* 0x00981f00120a7f89 */ /* 0x000eea00000e0000 */
[----:B------:R0:W-:Y:S01]  /*a810*/  LDGSTS.E.BYPASS.LTC128B.128 [R8+0x1400], desc[UR38][R2.64], !P0 ;  /* 0x0140000002087fae */ /* 0x0001e2000c101d66 */
[----:B------:R-:W-:-:S02]  /*a820*/  ISETP.LT.OR P0, PT, R4, 0x31, P1 ;  /* 0x000000310400780c */ /* 0x000fc40000f01670 */
[----:B0-----:R-:W-:Y:S02]  /*a830*/  IADD3 R2, P2, R11, R19, RZ ;  /* 0x000000130b027210 */ /* 0x001fe40007f5e0ff */
[----:B------:R-:W0:Y:S03]  /*a840*/  SHFL.IDX PT, R11, R17, 0x5, 0x181f ;  /* 0x00b81f00110b7f89 */ /* 0x000e2600000e0000 */
[----:B-1----:R-:W-:Y:S02]  /*a850*/  IMAD.X R3, RZ, RZ, R9, P2 ;  /* 0x000000ffff037224 */ /* 0x002fe400010e0609 */
[----:B------:R-:W1:Y:S04]  /*a860*/  SHFL.IDX PT, R9, R18, 0x5, 0x181f ;  /* 0x00b81f0012097f89 */ /* 0x000e6800000e0000 */
[----:B------:R2:W-:Y:S01]  /*a870*/  LDGSTS.E.BYPASS.LTC128B.128 [R8+0x1c00], desc[UR38][R2.64], !P0 ;  /* 0x01c0000002087fae */ /* 0x0005e2000c101d66 */
[----:B------:R-:W-:-:S02]  /*a880*/  ISETP.LT.OR P0, PT, R4, 0x41, P1 ;  /* 0x000000410400780c */ /* 0x000fc40000f01670 */
[----:B--2---:R-:W-:Y:S02]  /*a890*/  IADD3 R2, P2, R12, R19, RZ ;  /* 0x000000130c027210 */ /* 0x004fe40007f5e0ff */
[----:B------:R-:W2:Y:S03]  /*a8a0*/  SHFL.IDX PT, R12, R17, 0x6, 0x181f ;  /* 0x00d81f00110c7f89 */ /* 0x000ea600000e0000 */
[----:B---3--:R-:W-:Y:S02]  /*a8b0*/  IMAD.X R3, RZ, RZ, R10, P2 ;  /* 0x000000ffff037224 */ /* 0x008fe400010e060a */
[----:B------:R-:W3:Y:S04]  /*a8c0*/  SHFL.IDX PT, R10, R18, 0x6, 0x181f ;  /* 0x00d81f00120a7f89 */ /* 0x000ee800000e0000 */
[----:B------:R0:W-:Y:S01]  /*a8d0*/  LDGSTS.E.BYPASS.LTC128B.128 [R8+0x2400], desc[UR38][R2.64], !P0 ;  /* 0x0240000002087fae */ /* 0x0001e2000c101d66 */
[----:B------:R-:W-:-:S03]  /*a8e0*/  ISETP.LT.OR P0, PT, R4, 0x51, P1 ;  /* 0x000000510400780c */ /* 0x000fc60000f01670 */
[----:B------:R-:W4:Y:S01]  /*a8f0*/  SHFL.IDX PT, R18, R18, 0x7, 0x181f ;  /* 0x00f81f0012127f89 */ /* 0x000f2200000e0000 */
[----:B0-----:R-:W-:-:S04]  /*a900*/  IADD3 R2, P2, R11, R19, RZ ;  /* 0x000000130b027210 */ /* 0x001fc80007f5e0ff */
[----:B-1----:R-:W-:-:S05]  /*a910*/  IADD3.X R3, RZ, R9, RZ, P2, !PT ;  /* 0x00000009ff037210 */ /* 0x002fca00017fe4ff */
[----:B------:R2:W-:Y:S01]  /*a920*/  LDGSTS.E.BYPASS.LTC128B.128 [R8+0x2c00], desc[UR38][R2.64], !P0 ;  /* 0x02c0000002087fae */ /* 0x0005e2000c101d66 */
[----:B------:R-:W-:Y:S02]  /*a930*/  ISETP.LT.OR P0, PT, R4, 0x61, P1 ;  /* 0x000000610400780c */ /* 0x000fe40000f01670 */
[----:B--2---:R-:W-:-:S05]  /*a940*/  IADD3 R2, P2, R12, R19, RZ ;  /* 0x000000130c027210 */ /* 0x004fca0007f5e0ff */
[----:B---3--:R-:W-:-:S06]  /*a950*/  IMAD.X R3, RZ, RZ, R10, P2 ;  /* 0x000000ffff037224 */ /* 0x008fcc00010e060a */
[----:B----4-:R0:W-:Y:S02]  /*a960*/  LDGSTS.E.BYPASS.LTC128B.128 [R8+0x3400], desc[UR38][R2.64], !P0 ;  /* 0x0340000002087fae */ /* 0x0101e4000c101d66 */
.L_x_168:
[----:B------:R-:W-:Y:S01]  /*a970*/  ISETP.LT.OR P0, PT, R4, 0x71, P1 ;  /* 0x000000710400780c */ /* 0x000fe20000f01670 */
[----:B------:R-:W-:Y:S01]  /*a980*/  ULDC.64 UR4, c[0x0][0x328] ;  /* 0x0000ca0000047ab9 */ /* 0x000fe20000000a00 */
[----:B0-----:R-:W-:Y:S01]  /*a990*/  IADD3 R2, P2, R14, R19, RZ ;  /* 0x000000130e027210 */ /* 0x001fe20007f5e0ff */
[----:B------:R-:W-:-:S04]  /*a9a0*/  IMAD R23, R23, UR4, RZ ;  /* 0x0000000417177c24 */ /* 0x000fc8000f8e02ff */
[----:B------:R-:W-:Y:S02]  /*a9b0*/  IMAD.X R3, RZ, RZ, R18, P2 ;  /* 0x000000ffff037224 */ /* 0x000fe400010e0612 */
[----:B------:R-:W-:-:S04]  /*a9c0*/  IMAD R23, R6, UR5, R23 ;  /* 0x0000000506177c24 */ /* 0x000fc8000f8e0217 */
[----:B------:R-:W-:Y:S01]  /*a9d0*/  @!PT LDS RZ, [RZ] ;  /* 0x00000000fffff984 */ /* 0x000fe20000000800 */
[----:B------:R-:W-:Y:S01]  /*a9e0*/  @!PT LDS RZ, [RZ] ;  /* 0x00000000fffff984 */ /* 0x000fe20000000800 */
[----:B------:R-:W-:Y:S01]  /*a9f0*/  @!PT LDS RZ, [RZ] ;  /* 0x00000000fffff984 */ /* 0x000fe20000000800 */
[----:B------:R0:W-:Y:S01]  /*aa00*/  LDGSTS.E.BYPASS.LTC128B.128 [R8+0x3c00], desc[UR38][R2.64], !P0 ;  /* 0x03c0000002087fae */ /* 0x0001e2000c101d66 */
[----:B------:R-:W-:Y:S01]  /*aa10*/  PLOP3.LUT P0, PT, PT, PT, PT, 0x80, 0x0 ;  /* 0x000000000000781c */ /* 0x000fe20003f0f070 */
[----:B------:R-:W-:Y:S01]  /*aa20*/  NOP ;  /* 0x0000000000007918 */ /* 0x000fe20000000000 */
[----:B0-----:R-:W-:Y:S01]  /*aa30*/  IMAD.WIDE.U32 R2, R6, UR4, RZ ;  /* 0x0000000406027c25 */ /* 0x001fe2000f8e00ff */
[----:B------:R-:W-:-:S03]  /*aa40*/  ULDC.64 UR4, c[0x0][0x338] ;  /* 0x0000ce0000047ab9 */ /* 0x000fc60000000a00 */
[----:B------:R-:W-:Y:S01]  /*aa50*/  IMAD R6, R25, UR4, RZ ;  /* 0x0000000419067c24 */ /* 0x000fe2000f8e02ff */
[----:B------:R-:W-:-:S03]  /*aa60*/  IADD3 R3, R3, R23, RZ ;  /* 0x0000001703037210 */ /* 0x000fc60007ffe0ff */
[C---:B------:R-:W-:Y:S02]  /*aa70*/  IMAD R9, R5.reuse, UR5, R6 ;  /* 0x0000000505097c24 */ /* 0x040fe4000f8e0206 */
[----:B------:R-:W-:-:S04]  /*aa80*/  IMAD.WIDE.U32 R2, R5, UR4, R2 ;  /* 0x0000000405027c25 */ /* 0x000fc8000f8e0002 */
[----:B------:R-:W-:-:S07]  /*aa90*/  IMAD.IADD R19, R3, 0x1, R9 ;  /* 0x0000000103137824 */ /* 0x000fce00078e0209 */
.L_x_64:
        /* <DEDUP_REMOVED lines=8> */
[----:B------:R-:W-:-:S05]  /*ab20*/  IMAD.U32 R5, RZ, RZ, UR5 ;  /* 0x00000005ff057e24 */ /* 0x000fca000f8e00ff */
[----:B------:R-:W-:-:S13]  /*ab30*/  ISETP.NE.AND P3, PT, R5, 0x3, PT ;  /* 0x000000030500780c */ /* 0x000fda0003f65270 */
[----:B------:R-:W-:Y:S05]  /*ab40*/  @!P3 BRA `(.L_x_65) ;  /* 0x000000000004b947 */ /* 0x000fea0003800000 */
[----:B------:R-:W-:Y:S01]  /*ab50*/  BPT.TRAP 0x1 ;  /* 0x000000040000795c */ /* 0x000fe20000300000 */
.L_x_65:
[----:B------:R-:W-:Y:S01]  /*ab60*/  R2UR UR4, R27 ;  /* 0x000000001b0472ca */ /* 0x000fe200000e0000 */
[----:B------:R-:W-:Y:S01]  /*ab70*/  VIADD R26, R26, 0xffffffff ;  /* 0xffffffff1a1a7836 */ /* 0x000fe20000000000 */
[----:B------:R-:W-:Y:S01]  /*ab80*/  ULDC.64 UR6, c[0x0][0x330] ;  /* 0x0000cc0000067ab9 */ /* 0x000fe20000000a00 */
[----:B------:R-:W-:Y:S01]  /*ab90*/  IMAD.MOV.U32 R18, RZ, RZ, R2 ;  /* 0x000000ffff127224 */ /* 0x000fe200078e0002 */
[----:B------:R-:W-:Y:S01]  /*aba0*/  MOV R3, UR6 ;  /* 0x0000000600037c02 */ /* 0x000fe20008000f00 */
[----:B------:R0:W-:Y:S01]  /*abb0*/  SYNCS.ARRIVE.TRANS64.A1T0 RZ, [R7+URZ+0x16850], RZ ;  /* 0x016850ff07ff79a7 */ /* 0x0001e2000810003f */
[----:B------:R-:W-:Y:S01]  /*abc0*/  ISETP.GT.AND P0, PT, R26, UR48, PT ;  /* 0x000000301a007c0c */ /* 0x000fe2000bf04270 */
[----:B------:R-:W-:Y:S01]  /*abd0*/  VIADD R4, R4, 0x80 ;  /* 0x0000008004047836 */ /* 0x000fe20000000000 */
[----:B------:R-:W-:Y:S01]  /*abe0*/  MOV R8, R20 ;  /* 0x0000001400087202 */ /* 0x000fe20000000f00 */
[----:B------:R-:W-:-:S04]  /*abf0*/  IMAD.WIDE.U32 R18, R3, UR42, R18 ;  /* 0x0000002a03127c25 */ /* 0x000fc8000f8e0012 */
[----:B------:R-:W-:Y:S01]  /*ac00*/  UIMAD UR4, UR4, UR6, URZ ;  /* 0x00000006040472a4 */ /* 0x000fe2000f8e023f */
[----:B------:R-:W-:Y:S02]  /*ac10*/  VIADD R0, R0, 0xffffff80 ;  /* 0xffffff8000007836 */ /* 0x000fe40000000000 */
[----:B------:R-:W-:Y:S01]  /*ac20*/  IMAD.MOV.U32 R21, RZ, RZ, R24 ;  /* 0x000000ffff157224 */ /* 0x000fe200078e0018 */
[----:B------:R-:W-:-:S03]  /*ac30*/  UIMAD UR4, UR42, UR7, UR4 ;  /* 0x000000072a0472a4 */ /* 0x000fc6000f8e0204 */
[----:B------:R-:W-:Y:S02]  /*ac40*/  ULDC.64 UR6, c[0x0][0x318] ;  /* 0x0000c60000067ab9 */ /* 0x000fe40000000a00 */
[----:B------:R-:W-:Y:S02]  /*ac50*/  LEA R17, P2, R18, UR6, 0x1 ;  /* 0x0000000612117c11 */ /* 0x000fe4000f8408ff */
[----:B------:R-:W-:-:S04]  /*ac60*/  IADD3 R3, R19, UR4, RZ ;  /* 0x0000000413037c10 */ /* 0x000fc8000fffe0ff */
[----:B------:R-:W-:Y:S01]  /*ac70*/  LEA.HI.X R18, R18, UR7, R3, 0x1, P2 ;  /* 0x0000000712127c11 */ /* 0x000fe200090f0c03 */
[----:B0-----:R-:W-:Y:S06]  /*ac80*/  @P0 BRA `(.L_x_66) ;  /* 0xfffffff000600947 */ /* 0x001fec000383ffff */
[----:B------:R-:W-:Y:S05]  /*ac90*/  BSYNC B0 ;  /* 0x0000000000007941 */ /* 0x000fea0003800000 */
.L_x_53:
[----:B------:R-:W-:-:S06]  /*aca0*/  ULOP3.LUT UR4, UR41, 0x2, URZ, 0xfc, !UPT ;  /* 0x0000000229047892 */ /* 0x000fcc000f8efc3f */
[----:B0-----:R-:W-:-:S05]  /*acb0*/  IMAD.U32 R0, RZ, RZ, UR4 ;  /* 0x00000004ff007e24 */ /* 0x001fca000f8e00ff */
[----:B------:R-:W-:-:S13]  /*acc0*/  ISETP.NE.AND P0, PT, R0, 0x3, PT ;  /* 0x000000030000780c */ /* 0x000fda0003f05270 */
[----:B------:R-:W-:Y:S05]  /*acd0*/  @!P0 BRA `(.L_x_67) ;  /* 0x0000000000048947 */ /* 0x000fea0003800000 */
[----:B------:R-:W-:Y:S01]  /*ace0*/  BPT.TRAP 0x1 ;  /* 0x000000040000795c */ /* 0x000fe20000300000 */
.L_x_67:
[----:B------:R-:W-:Y:S01]  /*acf0*/  LEA R0, R20, UR45, 0x3 ;  /* 0x0000002d14007c11 */ /* 0x000fe2000f8e18ff */
[----:B------:R-:W0:Y:S01]  /*ad00*/  S2R R2, SR_TID.X ;  /* 0x0000000000027919 */ /* 0x000e220000002100 */
[----:B------:R-:W-:Y:S01]  /*ad10*/  SHF.L.U32 R3, R24, 0x1f, RZ ;  /* 0x0000001f18037819 */ /* 0x000fe200000006ff */
[----:B------:R-:W-:Y:S01]  /*ad20*/  BSSY B0, `(.L_x_68) ;  /* 0x0000009000007945 */ /* 0x000fe20003800000 */
[----:B------:R-:W-:Y:S01]  /*ad30*/  MOV R5, 0xffffff80 ;  /* 0xffffff8000057802 */ /* 0x000fe20000000f00 */
[----:B------:R-:W-:Y:S01]  /*ad40*/  IMAD R4, R20, 0x2000, R22 ;  /* 0x0000200014047824 */ /* 0x000fe200078e0216 */
[----:B------:R-:W1:Y:S03]  /*ad50*/  SYNCS.PHASECHK.TRANS64.TRYWAIT P0, [R0+URZ+0x16860], R3 ;  /* 0x01686003000075a7 */ /* 0x000e66000800017f */
[----:B------:R-:W-:Y:S01]  /*ad60*/  IMAD R5, R26, R5, UR43 ;  /* 0x0000002b1a057e24 */ /* 0x000fe2000f8e0205 */
[----:B0-----:R-:W-:-:S04]  /*ad70*/  LOP3.LUT R2, R2, 0x7f, RZ, 0xc0, !PT ;  /* 0x0000007f02027812 */ /* 0x001fc800078ec0ff */
[----:B------:R-:W-:-:S05]  /*ad80*/  SHF.R.U32.HI R2, RZ, 0x3, R2 ;  /* 0x00000003ff027819 */ /* 0x000fca0000011602 */
[----:B------:R-:W-:Y:S01]  /*ad90*/  IMAD.IADD R5, R5, 0x1, -R2 ;  /* 0x0000000105057824 */ /* 0x000fe200078e0a02 */
[----:B-1----:R-:W-:Y:S06]  /*ada0*/  @!P0 BRA `(.L_x_69) ;  /* 0x0000003400848947 */ /* 0x002fec0003800000 */
.L_x_169:
[----:B------:R-:W-:Y:S05]  /*adb0*/  BSYNC B0 ;  /* 0x0000000000007941 */ /* 0x000fea0003800000 */
.L_x_68:
[----:B------:R-:W-:Y:S02]  /*adc0*/  ULDC UR4, c[0x0][0x2f4] ;  /* 0x0000bd0000047ab9 */ /* 0x000fe40000000800 */
[----:B------:R-:W-:Y:S01]  /*add0*/  ISETP.GE.AND P0, PT, R16, UR4, PT ;  /* 0x0000000410007c0c */ /* 0x000fe2000bf06270 */
[----:B------:R-:W-:-:S03]  /*ade0*/  UMOV UR4, 0xffffffff ;  /* 0xffffffff00047882 */ /* 0x000fc60000000000 */
[----:B------:R-:W-:Y:S09]  /*adf0*/  BRA.DIV UR4, `(.L_x_70) ;  /* 0x0000003604847947 */ /* 0x000ff2000b800000 */
[----:B------:R-:W1:Y:S01]  /*ae00*/  SHFL.IDX PT, R14, R17, RZ, 0x181f ;  /* 0x00181fff110e7589 */ /* 0x000e6200000e0000 */
[----:B------:R-:W-:Y:S02]  /*ae10*/  SHF.L.U32 R16, R16, 0x1, RZ ;  /* 0x0000000110107819 */ /* 0x000fe400000006ff */
[C---:B------:R-:W-:Y:S01]  /*ae20*/  ISETP.LT.OR P3, PT, R5.reuse, 0x1, P0 ;  /* 0x000000010500780c */ /* 0x040fe20000761670 */
[----:B------:R-:W2:Y:S01]  /*ae30*/  SHFL.IDX PT, R9, R17, 0x1, 0x181f ;  /* 0x00381f0011097f89 */ /* 0x000ea200000e0000 */
[C---:B------:R-:W-:Y:S02]  /*ae40*/  ISETP.LT.OR P2, PT, R5.reuse, 0x11, P0 ;  /* 0x000000110500780c */ /* 0x040fe40000741670 */
[----:B------:R-:W-:Y:S01]  /*ae50*/  ISETP.LT.OR P1, PT, R5, 0x21, P0 ;  /* 0x000000210500780c */ /* 0x000fe20000721670 */
[----:B0-----:R-:W0:Y:S01]  /*ae60*/  SHFL.IDX PT, R3, R18, RZ, 0x181f ;  /* 0x00181fff12037589 */ /* 0x001e2200000e0000 */
[----:B------:R-:W-:-:S03]  /*ae70*/  LEA R4, R4, UR45, 0x1 ;  /* 0x0000002d04047c11 */ /* 0x000fc6000f8e08ff */
[----:B------:R-:W3:Y:S04]  /*ae80*/  SHFL.IDX PT, R21, R17, 0x2, 0x181f ;  /* 0x00581f0011157f89 */ /* 0x000ee800000e0000 */
[----:B------:R-:W4:Y:S04]  /*ae90*/  SHFL.IDX PT, R7, R18, 0x1, 0x181f ;  /* 0x00381f0012077f89 */ /* 0x000f2800000e0000 */
[----:B------:R-:W5:Y:S01]  /*aea0*/  SHFL.IDX PT, R19, R18, 0x2, 0x181f ;  /* 0x00581f0012137f89 */ /* 0x000f6200000e0000 */
[----:B-1----:R-:W-:-:S03]  /*aeb0*/  IADD3 R8, P5, R14, R16, RZ ;  /* 0x000000100e087210 */ /* 0x002fc60007fbe0ff */
[----:B------:R-:W-:Y:S01]  /*aec0*/  SHFL.IDX PT, R10, R18, 0x3, 0x181f ;  /* 0x00781f00120a7f89 */ /* 0x000fe200000e0000 */
[----:B--2---:R-:W-:-:S03]  /*aed0*/  IADD3 R6, P4, R9, R16, RZ ;  /* 0x0000001009067210 */ /* 0x004fc60007f9e0ff */
[----:B------:R-:W-:Y:S01]  /*aee0*/  SHFL.IDX PT, R14, R17, 0x3, 0x181f ;  /* 0x00781f00110e7f89 */ /* 0x000fe200000e0000 */
[----:B0-----:R-:W-:-:S03]  /*aef0*/  IMAD.X R9, RZ, RZ, R3, P5 ;  /* 0x000000ffff097224 */ /* 0x001fc600028e0603 */
[----:B------:R-:W0:Y:S01]  /*af00*/  SHFL.IDX PT, R23, R17, 0x4, 0x181f ;  /* 0x00981f0011177f89 */ /* 0x000e2200000e0000 */
[----:B---3--:R-:W-:-:S03]  /*af10*/  IADD3 R2, P5, R21, R16, RZ ;  /* 0x0000001015027210 */ /* 0x008fc60007fbe0ff */
[----:B------:R-:W1:Y:S01]  /*af20*/  SHFL.IDX PT, R22, R18, 0x4, 0x181f ;  /* 0x00981f0012167f89 */ /* 0x000e6200000e0000 */
[----:B----4-:R-:W-:-:S03]  /*af30*/  IMAD.X R7, RZ, RZ, R7, P4 ;  /* 0x000000ffff077224 */ /* 0x010fc600020e0607 */
[----:B------:R-:W2:Y:S01]  /*af40*/  SHFL.IDX PT, R25, R17, 0x5, 0x181f ;  /* 0x00b81f0011197f89 */ /* 0x000ea200000e0000 */
[----:B-----5:R-:W-:-:S03]  /*af50*/  IADD3.X R3, RZ, R19, RZ, P5, !PT ;  /* 0x00000013ff037210 */ /* 0x020fc60002ffe4ff */
[----:B------:R-:W-:Y:S04]  /*af60*/  SHFL.IDX PT, R27, R17, 0x6, 0x181f ;  /* 0x00d81f00111b7f89 */ /* 0x000fe800000e0000 */
[----:B------:R0:W-:Y:S01]  /*af70*/  LDGSTS.E.BYPASS.LTC128B.128 [R4+0x400], desc[UR38][R8.64], !P3 ;  /* 0x0040000008047fae */ /* 0x0001e2000d901d66 */
[----:B------:R-:W-:-:S03]  /*af80*/  ISETP.LT.OR P3, PT, R5, 0x41, P0 ;  /* 0x000000410500780c */ /* 0x000fc60000761670 */
[----:B------:R-:W3:Y:S04]  /*af90*/  SHFL.IDX PT, R19, R18, 0x5, 0x181f ;  /* 0x00b81f0012137f89 */ /* 0x000ee800000e0000 */
[----:B------:R2:W-:Y:S04]  /*afa0*/  LDGSTS.E.BYPASS.LTC128B.128 [R4+0xc00], desc[UR38][R6.64], !P2 ;  /* 0x00c0000006047fae */ /* 0x0005e8000d101d66 */
[----:B------:R-:W4:Y:S01]  /*afb0*/  SHFL.IDX PT, R21, R18, 0x6, 0x181f ;  /* 0x00d81f0012157f89 */ /* 0x000f2200000e0000 */
[----:B0-----:R-:W-:-:S03]  /*afc0*/  IADD3 R8, P5, R23, R16, RZ ;  /* 0x0000001017087210 */ /* 0x001fc60007fbe0ff */
[----:B------:R0:W-:Y:S01]  /*afd0*/  LDGSTS.E.BYPASS.LTC128B.128 [R4+0x1400], desc[UR38][R2.64], !P1 ;  /* 0x0140000002047fae */ /* 0x0001e2000c901d66 */
[----:B------:R-:W-:Y:S01]  /*afe0*/  ISETP.LT.OR P1, PT, R5, 0x31, P0 ;  /* 0x000000310500780c */ /* 0x000fe20000721670 */
[----:B-1----:R-:W-:Y:S01]  /*aff0*/  IMAD.X R9, RZ, RZ, R22, P5 ;  /* 0x000000ffff097224 */ /* 0x002fe200028e0616 */
[-C--:B--2---:R-:W-:Y:S01]  /*b000*/  IADD3 R6, P4, R25, R16.reuse, RZ ;  /* 0x0000001019067210 */ /* 0x084fe20007f9e0ff */
[----:B------:R-:W1:Y:S01]  /*b010*/  SHFL.IDX PT, R18, R18, 0x7, 0x181f ;  /* 0x00f81f0012127f89 */ /* 0x000e6200000e0000 */
[----:B0-----:R-:W-:Y:S02]  /*b020*/  IADD3 R2, P2, R14, R16, RZ ;  /* 0x000000100e027210 */ /* 0x001fe40007f5e0ff */
[----:B---3--:R-:W-:Y:S01]  /*b030*/  IADD3.X R7, RZ, R19, RZ, P4, !PT ;  /* 0x00000013ff077210 */ /* 0x008fe200027fe4ff */
[----:B------:R0:W2:Y:S02]  /*b040*/  SHFL.IDX PT, R14, R17, 0x7, 0x181f ;  /* 0x00f81f00110e7f89 */ /* 0x0000a400000e0000 */
[----:B------:R-:W-:Y:S01]  /*b050*/  IMAD.X R3, RZ, RZ, R10, P2 ;  /* 0x000000ffff037224 */ /* 0x000fe200010e060a */
[----:B------:R-:W-:Y:S01]  /*b060*/  ISETP.LT.OR P2, PT, R5, 0x51, P0 ;  /* 0x000000510500780c */ /* 0x000fe20000741670 */
[----:B------:R-:W-:-:S03]  /*b070*/  IMAD.MOV.U32 R10, RZ, RZ, RZ ;  /* 0x000000ffff0a7224 */ /* 0x000fc600078e00ff */
[----:B------:R3:W-:Y:S01]  /*b080*/  LDGSTS.E.BYPASS.LTC128B.128 [R4+0x1c00], desc[UR38][R2.64], !P1 ;  /* 0x01c0000002047fae */ /* 0x0007e2000c901d66 */
[----:B------:R-:W-:-:S03]  /*b090*/  ISETP.LT.OR P1, PT, R5, 0x61, P0 ;  /* 0x000000610500780c */ /* 0x000fc60000721670 */
[----:B------:R0:W-:Y:S05]  /*b0a0*/  LDGSTS.E.BYPASS.LTC128B.128 [R4+0x2400], desc[UR38][R8.64], !P3 ;  /* 0x0240000008047fae */ /* 0x0001ea000d901d66 */
[----:B------:R0:W-:Y:S01]  /*b0b0*/  LDGSTS.E.BYPASS.LTC128B.128 [R4+0x2c00], desc[UR38][R6.64], !P2 ;  /* 0x02c0000006047fae */ /* 0x0001e2000d101d66 */
[----:B---3--:R-:W-:-:S05]  /*b0c0*/  IADD3 R2, P5, R27, R16, RZ ;  /* 0x000000101b027210 */ /* 0x008fca0007fbe0ff */
[----:B----4-:R-:W-:-:S05]  /*b0d0*/  IMAD.X R3, RZ, RZ, R21, P5 ;  /* 0x000000ffff037224 */ /* 0x010fca00028e0615 */
[----:B-12---:R0:W-:Y:S03]  /*b0e0*/  LDGSTS.E.BYPASS.LTC128B.128 [R4+0x3400], desc[UR38][R2.64], !P1 ;  /* 0x0340000002047fae */ /* 0x0061e6000c901d66 */
.L_x_187:
[----:B------:R-:W-:Y:S02]  /*b0f0*/  ISETP.LT.OR P0, PT, R5, 0x71, P0 ;  /* 0x000000710500780c */ /* 0x000fe40000701670 */
[----:B0-----:R-:W-:-:S04]  /*b100*/  IADD3 R2, P1, R14, R16, RZ ;  /* 0x000000100e027210 */ /* 0x001fc80007f3e0ff */
[----:B------:R-:W-:-:S07]  /*b110*/  IADD3.X R3, RZ, R18, RZ, P1, !PT ;  /* 0x00000012ff037210 */ /* 0x000fce0000ffe4ff */
[----:B------:R-:W-:Y:S01]  /*b120*/  @!PT LDS RZ, [RZ] ;  /* 0x00000000fffff984 */ /* 0x000fe20000000800 */
[----:B------:R-:W-:Y:S01]  /*b130*/  @!PT LDS RZ, [RZ] ;  /* 0x00000000fffff984 */ /* 0x000fe20000000800 */
[----:B------:R-:W-:Y:S01]  /*b140*/  @!PT LDS RZ, [RZ] ;  /* 0x00000000fffff984 */ /* 0x000fe20000000800 */
[----:B------:R0:W-:Y:S01]  /*b150*/  LDGSTS.E.BYPASS.LTC128B.128 [R4+0x3c00], desc[UR38][R2.64], !P0 ;  /* 0x03c0000002047fae */ /* 0x0001e2000c101d66 */
[----:B------:R-:W-:Y:S01]  /*b160*/  PLOP3.LUT P0, PT, PT, PT, PT, 0x80, 0x0 ;  /* 0x000000000000781c */ /* 0x000fe20003f0f070 */
[----:B------:R-:W-:-:S12]  /*b170*/  NOP ;  /* 0x0000000000007918 */ /* 0x000fd80000000000 */
.L_x_71:
        /* <DEDUP_REMOVED lines=12> */
.L_x_72:
[----:B------:R-:W-:Y:S01]  /*b240*/  VIADD R2, R20, 0x1 ;  /* 0x0000000114027836 */ /* 0x000fe20000000000 */
[----:B------:R0:W-:Y:S04]  /*b250*/  SYNCS.ARRIVE.TRANS64.A1T0 RZ, [R0+URZ+0x16850], RZ ;  /* 0x016850ff00ff79a7 */ /* 0x0001e8000810003f */
[----:B------:R-:W-:-:S04]  /*b260*/  ISETP.NE.AND P0, PT, R2, 0x2, PT ;  /* 0x000000020200780c */ /* 0x000fc80003f05270 */
[----:B------:R-:W-:Y:S02]  /*b270*/  SEL R3, RZ, 0x1, P0 ;  /* 0x00000001ff037807 */ /* 0x000fe40000000000 */
[----:B------:R-:W-:Y:S02]  /*b280*/  SEL R2, R2, RZ, P0 ;  /* 0x000000ff02027207 */ /* 0x000fe40000000000 */
[----:B0-----:R-:W-:-:S07]  /*b290*/  LOP3.LUT R0, R24, R3, RZ, 0x3c, !PT ;  /* 0x0000000318007212 */ /* 0x001fce00078e3cff */
.L_x_40:
[----:B------:R-:W0:Y:S01]  /*b2a0*/  S2R R4, SR_CgaCtaId ;  /* 0x0000000000047919 */ /* 0x000e220000008800 */
[----:B------:R-:W-:Y:S02]  /*b2b0*/  MOV R3, 0x400 ;  /* 0x0000040000037802 */ /* 0x000fe40000000f00 */
[----:B------:R-:W-:Y:S02]  /*b2c0*/  SHF.L.U32 R10, R10, 0x1f, RZ ;  /* 0x0000001f0a0a7819 */ /* 0x000fe400000006ff */
[----:B0-----:R-:W-:-:S04]  /*b2d0*/  LEA R7, R4, R3, 0x18 ;  /* 0x0000000304077211 */ /* 0x001fc800078ec0ff */
[----:B------:R-:W0:Y:S02]  /*b2e0*/  SYNCS.PHASECHK.TRANS64.TRYWAIT P0, [R7+URZ+0x16820], R10 ;  /* 0x0168200a070075a7 */ /* 0x000e24000800017f */
[----:B0-----:R-:W-:Y:S05]  /*b2f0*/  @!P0 BRA `(.L_x_73) ;  /* 0x0000003800888947 */ /* 0x001fea0003800000 */
.L_x_188:
[----:B------:R-:W-:-:S03]  /*b300*/  UMOV UR4, 0xffffffff ;  /* 0xffffffff00047882 */ /* 0x000fc60000000000 */
[----:B------:R-:W-:Y:S05]  /*b310*/  BRA.DIV UR4, `(.L_x_74) ;  /* 0x0000003a04947947 */ /* 0x000fea000b800000 */
[----:B------:R-:W1:Y:S02]  /*b320*/  S2R R3, SR_TID.X ;  /* 0x0000000000037919 */ /* 0x000e640000002100 */
[----:B-1----:R-:W-:-:S04]  /*b330*/  SHF.R.U32.HI R3, RZ, 0x5, R3 ;  /* 0x00000005ff037819 */ /* 0x002fc80000011603 */
[----:B------:R-:W-:-:S05]  /*b340*/  LOP3.LUT R3, R3, 0x3, RZ, 0xc0, !PT ;  /* 0x0000000303037812 */ /* 0x000fca00078ec0ff */
[----:B------:R1:W2:Y:S02]  /*b350*/  SHFL.IDX PT, R14, R3, RZ, 0x1f ;  /* 0x00001fff030e7589 */ /* 0x0002a400000e0000 */
.L_x_191:
[----:B--2---:R-:W-:-:S13]  /*b360*/  ISETP.NE.AND P0, PT, R14, RZ, PT ;  /* 0x000000ff0e00720c */ /* 0x004fda0003f05270 */
[----:B------:R-:W-:Y:S05]  /*b370*/  @P0 BRA `(.L_x_8) ;  /* 0x0000000000880947 */ /* 0x000fea0003800000 */
[----:B------:R-:W-:-:S03]  /*b380*/  UMOV UR4, 0xffffffff ;  /* 0xffffffff00047882 */ /* 0x000fc60000000000 */
[----:B------:R-:W-:Y:S05]  /*b390*/  BRA.DIV UR4, `(.L_x_75) ;  /* 0x0000003a04a87947 */ /* 0x000fea000b800000 */
[----:B------:R-:W-:-:S13]  /*b3a0*/  ELECT P6, URZ, PT ;  /* 0x00000000003f782f */ /* 0x000fda00038c0000 */
.L_x_194:
[----:B------:R-:W-:Y:S05]  /*b3b0*/  @!P6 BRA `(.L_x_8) ;  /* 0x000000000078e947 */ /* 0x000fea0003800000 */
[----:B------:R-:W-:-:S06]  /*b3c0*/  ULOP3.LUT UR4, UR41, 0x2, URZ, 0xfc, !UPT ;  /* 0x0000000229047892 */ /* 0x000fcc000f8efc3f */
[----:B-1----:R-:W-:-:S04]  /*b3d0*/  MOV R3, UR4 ;  /* 0x0000000400037c02 */ /* 0x002fc80008000f00 */
[----:B------:R-:W-:-:S13]  /*b3e0*/  ISETP.NE.AND P0, PT, R3, 0x3, PT ;  /* 0x000000030300780c */ /* 0x000fda0003f05270 */
[----:B------:R-:W-:Y:S05]  /*b3f0*/  @!P0 BRA `(.L_x_76) ;  /* 0x0000000000048947 */ /* 0x000fea0003800000 */
[----:B------:R-:W-:Y:S01]  /*b400*/  BPT.TRAP 0x1 ;  /* 0x000000040000795c */ /* 0x000fe20000300000 */
.L_x_76:
[----:B------:R-:W-:Y:S01]  /*b410*/  IMAD R5, R2, 0x8, R7 ;  /* 0x0000000802057824 */ /* 0x000fe200078e0207 */
[----:B------:R-:W-:Y:S01]  /*b420*/  SHF.L.U32 R4, R0, 0x1f, RZ ;  /* 0x0000001f00047819 */ /* 0x000fe200000006ff */
[----:B------:R-:W-:-:S03]  /*b430*/  VIADD R2, R2, 0x1 ;  /* 0x0000000102027836 */ /* 0x000fc60000000000 */
[----:B------:R-:W1:Y:S02]  /*b440*/  SYNCS.PHASECHK.TRANS64.TRYWAIT P1, [R5+URZ+0x16840], R4 ;  /* 0x01684004050075a7 */ /* 0x000e64000802017f */
[----:B------:R-:W-:-:S04]  /*b450*/  ISETP.NE.AND P2, PT, R2, 0x2, PT ;  /* 0x000000020200780c */ /* 0x000fc80003f45270 */
[----:B------:R-:W-:Y:S01]  /*b460*/  SEL R3, RZ, 0x1, P2 ;  /* 0x00000001ff037807 */ /* 0x000fe20001000000 */
[----:B-1----:R-:W-:Y:S08]  /*b470*/  @!P1 BRA `(.L_x_77) ;  /* 0x0000003800909947 */ /* 0x002ff00003800000 */
.L_x_195:
[----:B------:R-:W-:Y:S02]  /*b480*/  SEL R2, R2, RZ, P2 ;  /* 0x000000ff02027207 */ /* 0x000fe40001000000 */
[----:B------:R-:W-:Y:S01]  /*b490*/  LOP3.LUT R0, R0, R3, RZ, 0x3c, !PT ;  /* 0x0000000300007212 */ /* 0x000fe200078e3cff */
[----:B------:R-:W-:Y:S06]  /*b4a0*/  @!P0 BRA `(.L_x_78) ;  /* 0x0000000000048947 */ /* 0x000fec0003800000 */
[----:B------:R-:W-:Y:S01]  /*b4b0*/  BPT.TRAP 0x1 ;  /* 0x000000040000795c */ /* 0x000fe20000300000 */
.L_x_78:
[----:B------:R-:W-:Y:S02]  /*b4c0*/  LEA R3, R2, R7, 0x3 ;  /* 0x0000000702037211 */ /* 0x000fe400078e18ff */
[----:B------:R-:W-:-:S04]  /*b4d0*/  SHF.L.U32 R0, R0, 0x1f, RZ ;  /* 0x0000001f00007819 */ /* 0x000fc800000006ff */
[----:B------:R-:W2:Y:S02]  /*b4e0*/  SYNCS.PHASECHK.TRANS64.TRYWAIT P1, [R3+URZ+0x16840], R0 ;  /* 0x01684000030075a7 */ /* 0x000ea4000802017f */
[----:B--2---:R-:W-:Y:S05]  /*b4f0*/  @!P1 BRA `(.L_x_79) ;  /* 0x0000003800849947 */ /* 0x004fea0003800000 */
.L_x_196:
[----:B------:R-:W-:Y:S05]  /*b500*/  @!P0 BRA `(.L_x_80) ;  /* 0x0000000000048947 */ /* 0x000fea0003800000 */
[----:B------:R-:W-:Y:S01]  /*b510*/  BPT.TRAP 0x1 ;  /* 0x000000040000795c */ /* 0x000fe20000300000 */
.L_x_80:
[----:B------:R-:W3:Y:S02]  /*b520*/  SYNCS.PHASECHK.TRANS64.TRYWAIT P1, [R5+URZ+0x16860], R4 ;  /* 0x01686004050075a7 */ /* 0x000ee4000802017f */
[----:B---3--:R-:W-:Y:S05]  /*b530*/  @!P1 BRA `(.L_x_81) ;  /* 0x0000003800889947 */ /* 0x008fea0003800000 */
.L_x_197:
[----:B------:R-:W-:Y:S05]  /*b540*/  @!P0 BRA `(.L_x_82) ;  /* 0x0000000000048947 */ /* 0x000fea0003800000 */
[----:B------:R-:W-:Y:S01]  /*b550*/  BPT.TRAP 0x1 ;  /* 0x000000040000795c */ /* 0x000fe20000300000 */
.L_x_82:
[----:B----4-:R4:W0:Y:S02]  /*b560*/  SYNCS.PHASECHK.TRANS64.TRYWAIT P0, [R3+URZ+0x16860], R0 ;  /* 0x01686000030075a7 */ /* 0x010824000800017f */
[----:B0-----:R-:W-:Y:S05]  /*b570*/  @!P0 NANOSLEEP.SYNCS 0x989680 ;  /* 0x009896800000895d */ /* 0x001fea0003900000 */
[----:B------:R-:W0:Y:S02]  /*b580*/  @!P0 SYNCS.PHASECHK.TRANS64 P0, [R3+URZ+0x16860], R0 ;  /* 0x01686000030085a7 */ /* 0x000e24000800007f */
[----:B0-----:R-:W-:Y:S05]  /*b590*/  @!P0 BRA `(.L_x_82) ;  /* 0xfffffffc00f08947 */ /* 0x001fea000383ffff */
.L_x_8:
[----:B------:R-:W-:Y:S05]  /*b5a0*/  BSYNC B6 ;  /* 0x0000000000067941 */ /* 0x000fea0003800000 */
.L_x_5:
[----:B------:R-:W-:Y:S05]  /*b5b0*/  EXIT ;  /* 0x000000000000794d */ /* 0x000fea0003800000 */
.L_x_12:
[----:B0-----:R-:W-:-:S04]  /*b5c0*/  IMAD.U32 R3, RZ, RZ, UR40 ;  /* 0x00000028ff037e24 */ /* 0x001fc8000f8e00ff */
[----:B------:R0:W1:Y:S03]  /*b5d0*/  SYNCS.PHASECHK.TRANS64.TRYWAIT P0, [R3+URZ+0x16800], R2 ;  /* 0x01680002030075a7 */ /* 0x000066000800017f */
[----:B-1----:R-:W-:Y:S05]  /*b5e0*/  @!P0 NANOSLEEP.SYNCS 0x989680 ;  /* 0x009896800000895d */ /* 0x002fea0003900000 */
[----:B------:R-:W1:Y:S02]  /*b5f0*/  @!P0 SYNCS.PHASECHK.TRANS64 P0, [R3+URZ+0x16800], R2 ;  /* 0x01680002030085a7 */ /* 0x000e64000800007f */
[----:B-1----:R-:W-:Y:S05]  /*b600*/  @!P0 BRA `(.L_x_12) ;  /* 0xfffffffc00ec8947 */ /* 0x002fea000383ffff */
[----:B------:R-:W-:Y:S05]  /*b610*/  BRA `(.L_x_83) ;  /* 0xffffff5800cc7947 */ /* 0x000fea000383ffff */
.L_x_16:
[----:B0-----:R-:W-:-:S04]  /*b620*/  IMAD.U32 R3, RZ, RZ, UR40 ;  /* 0x00000028ff037e24 */ /* 0x001fc8000f8e00ff */
[----:B------:R0:W2:Y:S03]  /*b630*/  SYNCS.PHASECHK.TRANS64.TRYWAIT P1, [R3+URZ+0x16830], R2 ;  /* 0x01683002030075a7 */ /* 0x0000a6000802017f */
[----:B--2---:R-:W-:Y:S05]  /*b640*/  @!P1 NANOSLEEP.SYNCS 0x989680 ;  /* 0x009896800000995d */ /* 0x004fea0003900000 */
[----:B------:R-:W2:Y:S02]  /*b650*/  @!P1 SYNCS.PHASECHK.TRANS64 P1, [R3+URZ+0x16830], R2 ;  /* 0x01683002030095a7 */ /* 0x000ea4000802007f */
[----:B--2---:R-:W-:Y:S05]  /*b660*/  @!P1 BRA `(.L_x_16) ;  /* 0xfffffffc00ec9947 */ /* 0x004fea000383ffff */
[----:B------:R-:W-:Y:S05]  /*b670*/  BRA `(.L_x_15) ;  /* 0xffffff5800e87947 */ /* 0x000fea000383ffff */
.L_x_22:
[----:B-1----:R-:W-:-:S04]  /*b680*/  MOV R9, UR10 ;  /* 0x0000000a00097c02 */ /* 0x002fc80008000f00 */
[----:B------:R1:W2:Y:S03]  /*b690*/  SYNCS.PHASECHK.TRANS64.TRYWAIT P1, [R9+URZ+0x16830], R0 ;  /* 0x01683000090075a7 */ /* 0x0002a6000802017f */
[----:B--2---:R-:W-:Y:S05]  /*b6a0*/  @!P1 NANOSLEEP.SYNCS 0x989680 ;  /* 0x009896800000995d */ /* 0x004fea0003900000 */
[----:B------:R-:W2:Y:S02]  /*b6b0*/  @!P1 SYNCS.PHASECHK.TRANS64 P1, [R9+URZ+0x16830], R0 ;  /* 0x01683000090095a7 */ /* 0x000ea4000802007f */
[----:B--2---:R-:W-:Y:S05]  /*b6c0*/  @!P1 BRA `(.L_x_22) ;  /* 0xfffffffc00ec9947 */ /* 0x004fea000383ffff */
[----:B------:R-:W-:Y:S05]  /*b6d0*/  BRA `(.L_x_19) ;  /* 0xffffff8400147947 */ /* 0x000fea000383ffff */
.L_x_26:
[----:B-1----:R-:W-:-:S04]  /*b6e0*/  IMAD.U32 R9, RZ, RZ, UR10 ;  /* 0x0000000aff097e24 */ /* 0x002fc8000f8e00ff */
[----:B------:R1:W2:Y:S03]  /*b6f0*/  SYNCS.PHASECHK.TRANS64.TRYWAIT P1, [R9+URZ+0x16850], R8 ;  /* 0x01685008090075a7 */ /* 0x0002a6000802017f */
[----:B--2---:R-:W-:Y:S05]  /*b700*/  @!P1 NANOSLEEP.SYNCS 0x989680 ;  /* 0x009896800000995d */ /* 0x004fea0003900000 */
[----:B------:R-:W2:Y:S02]  /*b710*/  @!P1 SYNCS.PHASECHK.TRANS64 P1, [R9+URZ+0x16850], R8 ;  /* 0x01685008090095a7 */ /* 0x000ea4000802007f */
[----:B--2---:R-:W-:Y:S05]  /*b720*/  @!P1 BRA `(.L_x_26) ;  /* 0xfffffffc00ec9947 */ /* 0x004fea000383ffff */
[----:B------:R-:W-:Y:S05]  /*b730*/  BRA `(.L_x_23) ;  /* 0xffffff84009c7947 */ /* 0x000fea000383ffff */
.L_x_33:
[----:B-1----:R-:W-:-:S04]  /*b740*/  IMAD.U32 R3, RZ, RZ, UR5 ;  /* 0x00000005ff037e24 */ /* 0x002fc8000f8e00ff */
[----:B------:R1:W2:Y:S03]  /*b750*/  SYNCS.PHASECHK.TRANS64.TRYWAIT P1, [R3+URZ+0x16850], R2 ;  /* 0x01685002030075a7 */ /* 0x0002a6000802017f */
[----:B--2---:R-:W-:Y:S05]  /*b760*/  @!P1 NANOSLEEP.SYNCS 0x989680 ;  /* 0x009896800000995d */ /* 0x004fea0003900000 */
[----:B------:R-:W2:Y:S02]  /*b770*/  @!P1 SYNCS.PHASECHK.TRANS64 P1, [R3+URZ+0x16850], R2 ;  /* 0x01685002030095a7 */ /* 0x000ea4000802007f */
[----:B--2---:R-:W-:Y:S05]  /*b780*/  @!P1 BRA `(.L_x_33) ;  /* 0xfffffffc00ec9947 */ /* 0x004fea000383ffff */
[----:B------:R-:W-:Y:S05]  /*b790*/  BRA `(.L_x_32) ;  /* 0xffffffa800187947 */ /* 0x000fea000383ffff */
.L_x_45:
[----:B------:R-:W-:Y:S01]  /*b7a0*/  MOV R13, R17 ;  /* 0x00000011000d7202 */ /* 0x000fe20000000f00 */
[----:B------:R-:W-:Y:S01]  /*b7b0*/  IMAD.MOV.U32 R12, RZ, RZ, RZ ;  /* 0x000000ffff0c7224 */ /* 0x000fe200078e00ff */
[----:B------:R-:W-:Y:S01]  /*b7c0*/  MOV R15, 0xffffffff ;  /* 0xffffffff000f7802 */ /* 0x000fe20000000f00 */
[----:B------:R-:W-:-:S07]  /*b7d0*/  IMAD.MOV.U32 R11, RZ, RZ, 0x1f ;  /* 0x0000001fff0b7424 */ /* 0x000fce00078e00ff */
[----:B0----5:R-:W-:Y:S05]  /*b7e0*/  WARPSYNC.COLLECTIVE R15, `(.L_x_84) ;  /* 0x000000000f087348 */ /* 0x021fea0003c00000 */
[----:B------:R1:W2:Y:S02]  /*b7f0*/  SHFL.IDX P6, R14, R13, R12, R11 ;  /* 0x0000000c0d0e7389 */ /* 0x0002a400000c000b */
[----:B012--5:R-:W-:Y:S01]  /*b800*/  ENDCOLLECTIVE ;  /* 0x000000000000791b */ /* 0x027fe20003800000 */
.L_x_84:
[----:B------:R-:W-:Y:S05]  /*b810*/  BRA `(.L_x_85) ;  /* 0xffffffcc00907947 */ /* 0x000fea000383ffff */
.L_x_47:
[----:B0-----:R-:W-:-:S04]  /*b820*/  IMAD.U32 R2, RZ, RZ, UR45 ;  /* 0x0000002dff027e24 */ /* 0x001fc8000f8e00ff */
[----:B------:R0:W1:Y:S03]  /*b830*/  SYNCS.PHASECHK.TRANS64.TRYWAIT P0, [R2+URZ+0x16840], R9 ;  /* 0x01684009020075a7 */ /* 0x000066000800017f */
[----:B-1----:R-:W-:Y:S05]  /*b840*/  @!P0 NANOSLEEP.SYNCS 0x989680 ;  /* 0x009896800000895d */ /* 0x002fea0003900000 */
[----:B------:R-:W1:Y:S02]  /*b850*/  @!P0 SYNCS.PHASECHK.TRANS64 P0, [R2+URZ+0x16840], R9 ;  /* 0x01684009020085a7 */ /* 0x000e64000800007f */
[----:B-1----:R-:W-:Y:S05]  /*b860*/  @!P0 BRA `(.L_x_47) ;  /* 0xfffffffc00ec8947 */ /* 0x002fea000383ffff */
[----:B------:R-:W-:Y:S05]  /*b870*/  BRA `(.L_x_86) ;  /* 0xffffffd000187947 */ /* 0x000fea000383ffff */
.L_x_48:
[----:B------:R-:W-:Y:S01]  /*b880*/  BSSY B0, `(.L_x_87) ;  /* 0x0000008000007945 */ /* 0x000fe20003800000 */
[----:B------:R-:W-:Y:S01]  /*b890*/  IMAD.MOV.U32 R13, RZ, RZ, R4 ;  /* 0x000000ffff0d7224 */ /* 0x000fe200078e0004 */
[----:B------:R-:W-:Y:S01]  /*b8a0*/  MOV R12, RZ ;  /* 0x000000ff000c7202 */ /* 0x000fe20000000f00 */
[----:B------:R-:W-:Y:S02]  /*b8b0*/  IMAD.MOV.U32 R11, RZ, RZ, 0x181f ;  /* 0x0000181fff0b7424 */ /* 0x000fe400078e00ff */
[----:B------:R-:W-:-:S07]  /*b8c0*/  IMAD.MOV.U32 R15, RZ, RZ, -0x1 ;  /* 0xffffffffff0f7424 */ /* 0x000fce00078e00ff */
[----:B------:R-:W-:Y:S05]  /*b8d0*/  WARPSYNC.COLLECTIVE R15, `(.L_x_88) ;  /* 0x000000000f087348 */ /* 0x000fea0003c00000 */
[----:B------:R0:W1:Y:S02]  /*b8e0*/  SHFL.IDX P6, R14, R13, R12, R11 ;  /* 0x0000000c0d0e7389 */ /* 0x00006400000c000b */
[----:B01----:R-:W-:Y:S01]  /*b8f0*/  ENDCOLLECTIVE ;  /* 0x000000000000791b */ /* 0x003fe20003800000 */
.L_x_88:
[----:B------:R-:W-:Y:S05]  /*b900*/  BSYNC B0 ;  /* 0x0000000000007941 */ /* 0x000fea0003800000 */
.L_x_87:
[----:B------:R-:W-:Y:S01]  /*b910*/  IMAD.MOV.U32 R13, RZ, RZ, R0 ;  /* 0x000000ffff0d7224 */ /* 0x000fe200078e0000 */
[----:B------:R-:W-:Y:S01]  /*b920*/  MOV R11, 0x181f ;  /* 0x0000181f000b7802 */ /* 0x000fe20000000f00 */
[----:B------:R-:W-:Y:S01]  /*b930*/  IMAD.MOV.U32 R12, RZ, RZ, RZ ;  /* 0x000000ffff0c7224 */ /* 0x000fe200078e00ff */
[----:B------:R-:W-:Y:S01]  /*b940*/  MOV R2, R14 ;  /* 0x0000000e00027202 */ /* 0x000fe20000000f00 */
[----:B------:R-:W-:Y:S01]  /*b950*/  IMAD.MOV.U32 R15, RZ, RZ, -0x1 ;  /* 0xffffffffff0f7424 */ /* 0x000fe200078e00ff */
[----:B------:R-:W-:-:S07]  /*b960*/  @P0 LEA R9, R22, UR45, 0x1 ;  /* 0x0000002d16090c11 */ /* 0x000fce000f8e08ff */
[----:B------:R-:W-:Y:S05]  /*b970*/  WARPSYNC.COLLECTIVE R15, `(.L_x_89) ;  /* 0x000000000f087348 */ /* 0x000fea0003c00000 */
[----:B------:R0:W1:Y:S02]  /*b980*/  SHFL.IDX P6, R14, R13, R12, R11 ;  /* 0x0000000c0d0e7389 */ /* 0x00006400000c000b */
[----:B01----:R-:W-:Y:S01]  /*b990*/  ENDCOLLECTIVE ;  /* 0x000000000000791b */ /* 0x003fe20003800000 */
.L_x_89:
[----:B------:R-:W-:Y:S02]  /*b9a0*/  IMAD.MOV.U32 R13, RZ, RZ, R4 ;  /* 0x000000ffff0d7224 */ /* 0x000fe400078e0004 */
[----:B------:R-:W-:Y:S01]  /*b9b0*/  IMAD.MOV.U32 R12, RZ, RZ, 0x1 ;  /* 0x00000001ff0c7424 */ /* 0x000fe200078e00ff */
[----:B------:R-:W-:-:S05]  /*b9c0*/  @P0 LEA R14, P1, R16, R14, 0x1 ;  /* 0x0000000e100e0211 */ /* 0x000fca00078208ff */
[----:B------:R-:W-:Y:S01]  /*b9d0*/  @P0 IMAD.X R3, RZ, RZ, R2, P1 ;  /* 0x000000ffff030224 */ /* 0x000fe200008e0602 */
[----:B------:R-:W-:-:S07]  /*b9e0*/  @P0 MOV R2, R14 ;  /* 0x0000000e00020202 */ /* 0x000fce0000000f00 */
[----:B------:R-:W-:Y:S05]  /*b9f0*/  WARPSYNC.COLLECTIVE R15, `(.L_x_90) ;  /* 0x000000000f087348 */ /* 0x000fea0003c00000 */
[----:B------:R0:W1:Y:S02]  /*ba00*/  SHFL.IDX P6, R14, R13, R12, R11 ;  /* 0x0000000c0d0e7389 */ /* 0x00006400000c000b */
[----:B01----:R-:W-:Y:S01]  /*ba10*/  ENDCOLLECTIVE ;  /* 0x000000000000791b */ /* 0x003fe20003800000 */
.L_x_90:
[C---:B------:R-:W-:Y:S01]  /*ba20*/  ISETP.GE.AND P1, PT, R5.reuse, 0x21, PT ;  /* 0x000000210500780c */ /* 0x040fe20003f26270 */
[----:B------:R-:W-:Y:S01]  /*ba30*/  @!PT LDS RZ, [RZ] ;  /* 0x00000000fffff984 */ /* 0x000fe20000000800 */
[----:B------:R-:W-:Y:S01]  /*ba40*/  @!PT LDS RZ, [RZ] ;  /* 0x00000000fffff984 */ /* 0x000fe20000000800 */
[----:B------:R-:W-:Y:S01]  /*ba50*/  @!PT LDS RZ, [RZ] ;  /* 0x00000000fffff984 */ /* 0x000fe20000000800 */
[----:B------:R0:W-:Y:S01]  /*ba60*/  @P0 LDGSTS.E.BYPASS.LTC128B.128 [R9+0xe400], desc[UR38][R2.64], !P3 ;  /* 0x0e40000002090fae */ /* 0x0001e2000d901d66 */
[----:B------:R-:W-:Y:S01]  /*ba70*/  ISETP.GE.AND P0, PT, R5, 0x11, PT ;  /* 0x000000110500780c */ /* 0x000fe20003f06270 */
[----:B------:R-:W-:-:S12]  /*ba80*/  IMAD.MOV.U32 R13, RZ, RZ, R0 ;  /* 0x000000ffff0d7224 */ /* 0x000fd800078e0000 */
[----:B------:R-:W-:Y:S02]  /*ba90*/  @P0 LEA R25, R22, UR45, 0x1 ;  /* 0x0000002d16190c11 */ /* 0x000fe4000f8e08ff */
[----:B0-----:R-:W-:-:S07]  /*baa0*/  MOV R7, R14 ;  /* 0x0000000e00077202 */ /* 0x001fce0000000f00 */
[----:B------:R-:W-:Y:S05]  /*bab0*/  WARPSYNC.COLLECTIVE R15, `(.L_x_91) ;  /* 0x000000000f087348 */ /* 0x000fea0003c00000 */
[----:B------:R0:W1:Y:S02]  /*bac0*/  SHFL.IDX P6, R14, R13, R12, R11 ;  /* 0x0000000c0d0e7389 */ /* 0x00006400000c000b */
[----:B01----:R-:W-:Y:S01]  /*bad0*/  ENDCOLLECTIVE ;  /* 0x000000000000791b */ /* 0x003fe20003800000 */
.L_x_91:
[----:B------:R-:W-:Y:S01]  /*bae0*/  MOV R13, R4 ;  /* 0x00000004000d7202 */ /* 0x000fe20000000f00 */
[----:B------:R-:W-:Y:S01]  /*baf0*/  IMAD.MOV.U32 R12, RZ, RZ, 0x2 ;  /* 0x00000002ff0c7424 */ /* 0x000fe200078e00ff */
[----:B------:R-:W-:-:S13]  /*bb00*/  @P0 LEA R2, P2, R16, R14, 0x1 ;  /* 0x0000000e10020211 */ /* 0x000fda00078408ff */
[----:B------:R-:W-:Y:S05]  /*bb10*/  WARPSYNC.COLLECTIVE R15, `(.L_x_92) ;  /* 0x000000000f087348 */ /* 0x000fea0003c00000 */
[----:B------:R0:W1:Y:S02]  /*bb20*/  SHFL.IDX P6, R14, R13, R12, R11 ;  /* 0x0000000c0d0e7389 */ /* 0x00006400000c000b */
[----:B01----:R-:W-:Y:S01]  /*bb30*/  ENDCOLLECTIVE ;  /* 0x000000000000791b */ /* 0x003fe20003800000 */
.L_x_92:
[----:B------:R-:W-:-:S05]  /*bb40*/  @P0 IMAD.X R3, RZ, RZ, R7, P2 ;  /* 0x000000ffff030224 */ /* 0x000fca00010e0607 */
[----:B------:R-:W-:Y:S01]  /*bb50*/  @!PT LDS RZ, [RZ] ;  /* 0x00000000fffff984 */ /* 0x000fe20000000800 */
[----:B------:R-:W-:Y:S01]  /*bb60*/  @!PT LDS RZ, [RZ] ;  /* 0x00000000fffff984 */ /* 0x000fe20000000800 */
[----:B------:R-:W-:Y:S01]  /*bb70*/  @!PT LDS RZ, [RZ] ;  /* 0x00000000fffff984 */ /* 0x000fe20000000800 */
[----:B------:R0:W-:Y:S01]  /*bb80*/  @P0 LDGSTS.E.BYPASS.LTC128B.128 [R25+0xec00], desc[UR38][R2.64], !P3 ;  /* 0x0ec0000002190fae */ /* 0x0001e2000d901d66 */
[----:B------:R-:W-:Y:S01]  /*bb90*/  MOV R13, R0 ;  /* 0x00000000000d7202 */ /* 0x000fe20000000f00 */
[----:B------:R-:W-:-:S07]  /*bba0*/  IMAD.MOV.U32 R6, RZ, RZ, R14 ;  /* 0x000000ffff067224 */ /* 0x000fce00078e000e */
[----:B0-----:R-:W-:Y:S05]  /*bbb0*/  WARPSYNC.COLLECTIVE R15, `(.L_x_93) ;  /* 0x000000000f087348 */ /* 0x001fea0003c00000 */
[----:B------:R1:W2:Y:S02]  /*bbc0*/  SHFL.IDX P6, R14, R13, R12, R11 ;  /* 0x0000000c0d0e7389 */ /* 0x0002a400000c000b */
[----:B012---:R-:W-:Y:S01]  /*bbd0*/  ENDCOLLECTIVE ;  /* 0x000000000000791b */ /* 0x007fe20003800000 */
.L_x_93:
[----:B------:R-:W-:Y:S01]  /*bbe0*/  MOV R13, R4 ;  /* 0x00000004000d7202 */ /* 0x000fe20000000f00 */
[----:B------:R-:W-:Y:S02]  /*bbf0*/  IMAD.MOV.U32 R12, RZ, RZ, 0x3 ;  /* 0x00000003ff0c7424 */ /* 0x000fe400078e00ff */
[----:B------:R-:W-:-:S07]  /*bc00*/  IMAD.MOV.U32 R21, RZ, RZ, R14 ;  /* 0x000000ffff157224 */ /* 0x000fce00078e000e */
[----:B------:R-:W-:Y:S05]  /*bc10*/  WARPSYNC.COLLECTIVE R15, `(.L_x_94) ;  /* 0x000000000f087348 */ /* 0x000fea0003c00000 */
[----:B------:R0:W1:Y:S02]  /*bc20*/  SHFL.IDX P6, R14, R13, R12, R11 ;  /* 0x0000000c0d0e7389 */ /* 0x00006400000c000b */
[----:B01----:R-:W-:Y:S01]  /*bc30*/  ENDCOLLECTIVE ;  /* 0x000000000000791b */ /* 0x003fe20003800000 */
.L_x_94:
[----:B------:R-:W-:Y:S02]  /*bc40*/  @P1 LEA R2, P0, R16, R21, 0x1 ;  /* 0x0000001510021211 */ /* 0x000fe400078008ff */
[----:B------:R-:W-:-:S03]  /*bc50*/  @P1 LEA R21, R22, UR45, 0x1 ;  /* 0x0000002d16151c11 */ /* 0x000fc6000f8e08ff */
[----:B------:R-:W-:Y:S01]  /*bc60*/  @P1 IMAD.X R3, RZ, RZ, R6, P0 ;  /* 0x000000ffff031224 */ /* 0x000fe200000e0606 */
[----:B------:R-:W-:-:S04]  /*bc70*/  ISETP.GE.AND P0, PT, R5, 0x31, PT ;  /* 0x000000310500780c */ /* 0x000fc80003f06270 */
[----:B------:R-:W-:Y:S01]  /*bc80*/  @!PT LDS RZ, [RZ] ;  /* 0x00000000fffff984 */ /* 0x000fe20000000800 */
[----:B------:R-:W-:Y:S01]  /*bc90*/  @!PT LDS RZ, [RZ] ;  /* 0x00000000fffff984 */ /* 0x000fe20000000800 */
[----:B------:R-:W-:Y:S01]  /*bca0*/  @!PT LDS RZ, [RZ] ;  /* 0x00000000fffff984 */ /* 0x000fe20000000800 */
[----:B------:R0:W-:Y:S01]  /*bcb0*/  @P1 LDGSTS.E.BYPASS.LTC128B.128 [R21+0xf400], desc[UR38][R2.64], !P3 ;  /* 0x0f40000002151fae */ /* 0x0001e2000d901d66 */
[----:B------:R-:W-:Y:S02]  /*bcc0*/  MOV R13, R0 ;  /* 0x00000000000d7202 */ /* 0x000fe40000000f00 */
[----:B------:R-:W-:-:S06]  /*bcd0*/  ISETP.GE.AND P1, PT, R5, 0x41, PT ;  /* 0x000000410500780c */ /* 0x000fcc0003f26270 */
[----:B------:R-:W-:Y:S01]  /*bce0*/  @P0 LEA R25, R22, UR45, 0x1 ;  /* 0x0000002d16190c11 */ /* 0x000fe2000f8e08ff */
[----:B------:R-:W-:-:S07]  /*bcf0*/  IMAD.MOV.U32 R7, RZ, RZ, R14 ;  /* 0x000000ffff077224 */ /* 0x000fce00078e000e */
[----:B0-----:R-:W-:Y:S05]  /*bd00*/  WARPSYNC.COLLECTIVE R15, `(.L_x_95) ;  /* 0x000000000f087348 */ /* 0x001fea0003c00000 */
[----:B------:R1:W2:Y:S02]  /*bd10*/  SHFL.IDX P6, R14, R13, R12, R11 ;  /* 0x0000000c0d0e7389 */ /* 0x0002a400000c000b */
[----:B012---:R-:W-:Y:S01]  /*bd20*/  ENDCOLLECTIVE ;  /* 0x000000000000791b */ /* 0x007fe20003800000 */
.L_x_95:
[----:B------:R-:W-:Y:S01]  /*bd30*/  @P1 LEA R21, R22, UR45, 0x1 ;  /* 0x0000002d16151c11 */ /* 0x000fe2000f8e08ff */
[----:B------:R-:W-:Y:S01]  /*bd40*/  IMAD.MOV.U32 R13, RZ, RZ, R4 ;  /* 0x000000ffff0d7224 */ /* 0x000fe200078e0004 */
[----:B------:R-:W-:Y:S02]  /*bd50*/  MOV R12, 0x4 ;  /* 0x00000004000c7802 */ /* 0x000fe40000000f00 */
[----:B------:R-:W-:-:S13]  /*bd60*/  @P0 LEA R2, P2, R16, R14, 0x1 ;  /* 0x0000000e10020211 */ /* 0x000fda00078408ff */
[----:B------:R-:W-:Y:S05]  /*bd70*/  WARPSYNC.COLLECTIVE R15, `(.L_x_96) ;  /* 0x000000000f087348 */ /* 0x000fea0003c00000 */
[----:B------:R0:W1:Y:S02]  /*bd80*/  SHFL.IDX P6, R14, R13, R12, R11 ;  /* 0x0000000c0d0e7389 */ /* 0x00006400000c000b */
[----:B01----:R-:W-:Y:S01]  /*bd90*/  ENDCOLLECTIVE ;  /* 0x000000000000791b */ /* 0x003fe20003800000 */
.L_x_96:
[----:B------:R-:W-:-:S05]  /*bda0*/  @P0 IMAD.X R3, RZ, RZ, R7, P2 ;  /* 0x000000ffff030224 */ /* 0x000fca00010e0607 */
[----:B------:R-:W-:Y:S01]  /*bdb0*/  @!PT LDS RZ, [RZ] ;  /* 0x00000000fffff984 */ /* 0x000fe20000000800 */
[----:B------:R-:W-:Y:S01]  /*bdc0*/  @!PT LDS RZ, [RZ] ;  /* 0x00000000fffff984 */ /* 0x000fe20000000800 */
[----:B------:R-:W-:Y:S01]  /*bdd0*/  @!PT LDS RZ, [RZ] ;  /* 0x00000000fffff984 */ /* 0x000fe20000000800 */
[----:B------:R0:W-:Y:S01]  /*bde0*/  @P0 LDGSTS.E.BYPASS.LTC128B.128 [R25+0xfc00], desc[UR38][R2.64], !P3 ;  /* 0x0fc0000002190fae */ /* 0x0001e2000d901d66 */
[----:B------:R-:W-:Y:S02]  /*bdf0*/  IMAD.MOV.U32 R13, RZ, RZ, R0 ;  /* 0x000000ffff0d7224 */ /* 0x000fe400078e0000 */
[----:B------:R-:W-:-:S07]  /*be00*/  IMAD.MOV.U32 R6, RZ, RZ, R14 ;  /* 0x000000ffff067224 */ /* 0x000fce00078e000e */
[----:B0-----:R-:W-:Y:S05]  /*be10*/  WARPSYNC.COLLECTIVE R15, `(.L_x_97) ;  /* 0x000000000f087348 */ /* 0x001fea0003c00000 */
[----:B------:R1:W2:Y:S02]  /*be20*/  SHFL.IDX P6, R14, R13, R12, R11 ;  /* 0x0000000c0d0e7389 */ /* 0x0002a400000c000b */
[----:B012---:R-:W-:Y:S01]  /*be30*/  ENDCOLLECTIVE ;  /* 0x000000000000791b */ /* 0x007fe20003800000 */
.L_x_97:
[----:B------:R-:W-:Y:S01]  /*be40*/  IMAD.MOV.U32 R13, RZ, RZ, R4 ;  /* 0x000000ffff0d7224 */ /* 0x000fe200078e0004 */
[----:B------:R-:W-:Y:S02]  /*be50*/  MOV R12, 0x5 ;  /* 0x00000005000c7802 */ /* 0x000fe40000000f00 */
[----:B------:R-:W-:-:S07]  /*be60*/  MOV R9, R14 ;  /* 0x0000000e00097202 */ /* 0x000fce0000000f00 */
[----:B------:R-:W-:Y:S05]  /*be70*/  WARPSYNC.COLLECTIVE R15, `(.L_x_98) ;  /* 0x000000000f087348 */ /* 0x000fea0003c00000 */
[----:B------:R0:W1:Y:S02]  /*be80*/  SHFL.IDX P6, R14, R13, R12, R11 ;  /* 0x0000000c0d0e7389 */ /* 0x00006400000c000b */
[----:B01----:R-:W-:Y:S01]  /*be90*/  ENDCOLLECTIVE ;  /* 0x000000000000791b */ /* 0x003fe20003800000 */
.L_x_98:
[----:B------:R-:W-:-:S05]  /*bea0*/  @P1 LEA R2, P0, R16, R9, 0x1 ;  /* 0x0000000910021211 */ /* 0x000fca00078008ff */
[----:B------:R-:W-:Y:S01]  /*beb0*/  @P1 IMAD.X R3, RZ, RZ, R6, P0 ;  /* 0x000000ffff031224 */ /* 0x000fe200000e0606 */
[----:B------:R-:W-:-:S04]  /*bec0*/  ISETP.GE.AND P0, PT, R5, 0x51, PT ;  /* 0x000000510500780c */ /* 0x000fc80003f06270 */
[----:B------:R-:W-:Y:S01]  /*bed0*/  @!PT LDS RZ, [RZ] ;  /* 0x00000000fffff984 */ /* 0x000fe20000000800 */
[----:B------:R-:W-:Y:S01]  /*bee0*/  @!PT LDS RZ, [RZ] ;  /* 0x00000000fffff984 */ /* 0x000fe20000000800 */
[----:B------:R-:W-:Y:S01]  /*bef0*/  @!PT LDS RZ, [RZ] ;  /* 0x00000000fffff984 */ /* 0x000fe20000000800 */
[----:B------:R0:W-:Y:S01]  /*bf00*/  @P1 LDGSTS.E.BYPASS.LTC128B.128 [R21+0x10400], desc[UR38][R2.64], !P3 ;  /* 0x1040000002151fae */ /* 0x0001e2000d901d66 */
[----:B------:R-:W-:Y:S01]  /*bf10*/  ISETP.GE.AND P1, PT, R5, 0x61, PT ;  /* 0x000000610500780c */ /* 0x000fe20003f26270 */
[----:B------:R-:W-:Y:S02]  /*bf20*/  IMAD.MOV.U32 R13, RZ, RZ, R0 ;  /* 0x000000ffff0d7224 */ /* 0x000fe400078e0000 */
[----:B------:R-:W-:-:S10]  /*bf30*/  IMAD.MOV.U32 R7, RZ, RZ, R14 ;  /* 0x000000ffff077224 */ /* 0x000fd400078e000e */
[----:B0-----:R-:W-:Y:S05]  /*bf40*/  WARPSYNC.COLLECTIVE R15, `(.L_x_99) ;  /* 0x000000000f087348 */ /* 0x001fea0003c00000 */
[----:B------:R1:W2:Y:S02]  /*bf50*/  SHFL.IDX P6, R14, R13, R12, R11 ;  /* 0x0000000c0d0e7389 */ /* 0x0002a400000c000b */
[----:B012---:R-:W-:Y:S01]  /*bf60*/  ENDCOLLECTIVE ;  /* 0x000000000000791b */ /* 0x007fe20003800000 */
.L_x_99:
[----:B------:R-:W-:Y:S02]  /*bf70*/  IMAD.MOV.U32 R13, RZ, RZ, R4 ;  /* 0x000000ffff0d7224 */ /* 0x000fe400078e0004 */
[----:B------:R-:W-:Y:S01]  /*bf80*/  IMAD.MOV.U32 R12, RZ, RZ, 0x6 ;  /* 0x00000006ff0c7424 */ /* 0x000fe200078e00ff */
[----:B------:R-:W-:-:S13]  /*bf90*/  @P0 LEA R2, P2, R16, R14, 0x1 ;  /* 0x0000000e10020211 */ /* 0x000fda00078408ff */
[----:B------:R-:W-:Y:S05]  /*bfa0*/  WARPSYNC.COLLECTIVE R15, `(.L_x_100) ;  /* 0x000000000f087348 */ /* 0x000fea0003c00000 */
[----:B------:R0:W1:Y:S02]  /*bfb0*/  SHFL.IDX P6, R14, R13, R12, R11 ;  /* 0x0000000c0d0e7389 */ /* 0x00006400000c000b */
[----:B01----:R-:W-:Y:S01]  /*bfc0*/  ENDCOLLECTIVE ;  /* 0x000000000000791b */ /* 0x003fe20003800000 */
.L_x_100:
[----:B------:R-:W-:Y:S02]  /*bfd0*/  @P0 IADD3.X R3, RZ, R7, RZ, P2, !PT ;  /* 0x00000007ff030210 */ /* 0x000fe400017fe4ff */
[----:B------:R-:W-:-:S05]  /*bfe0*/  @P0 LEA R7, R22, UR45, 0x1 ;  /* 0x0000002d16070c11 */ /* 0x000fca000f8e08ff */
[----:B------:R-:W-:Y:S01]  /*bff0*/  @!PT LDS RZ, [RZ] ;  /* 0x00000000fffff984 */ /* 0x000fe20000000800 */
[----:B------:R-:W-:Y:S01]  /*c000*/  @!PT LDS RZ, [RZ] ;  /* 0x00000000fffff984 */ /* 0x000fe20000000800 */
[----:B------:R-:W-:Y:S01]  /*c010*/  @!PT LDS RZ, [RZ] ;  /* 0x00000000fffff984 */ /* 0x000fe20000000800 */
[----:B------:R0:W-:Y:S01]  /*c020*/  @P0 LDGSTS.E.BYPASS.LTC128B.128 [R7+0x10c00], desc[UR38][R2.64], !P3 ;  /* 0x10c0000002070fae */ /* 0x0001e2000d901d66 */
[----:B------:R-:W-:Y:S01]  /*c030*/  IMAD.MOV.U32 R13, RZ, RZ, R0 ;  /* 0x000000ffff0d7224 */ /* 0x000fe200078e0000 */
[----:B------:R-:W-:-:S07]  /*c040*/  MOV R6, R14 ;  /* 0x0000000e00067202 */ /* 0x000fce0000000f00 */
[----:B0-----:R-:W-:Y:S05]  /*c050*/  WARPSYNC.COLLECTIVE R15, `(.L_x_101) ;  /* 0x000000000f087348 */ /* 0x001fea0003c00000 */
[----:B------:R1:W2:Y:S02]  /*c060*/  SHFL.IDX P6, R14, R13, R12, R11 ;  /* 0x0000000c0d0e7389 */ /* 0x0002a400000c000b */
[----:B012---:R-:W-:Y:S01]  /*c070*/  ENDCOLLECTIVE ;  /* 0x000000000000791b */ /* 0x007fe20003800000 */
.L_x_101:
[----:B------:R-:W-:Y:S02]  /*c080*/  IMAD.MOV.U32 R13, RZ, RZ, R4 ;  /* 0x000000ffff0d7224 */ /* 0x000fe400078e0004 */
[----:B------:R-:W-:Y:S02]  /*c090*/  IMAD.MOV.U32 R12, RZ, RZ, 0x7 ;  /* 0x00000007ff0c7424 */ /* 0x000fe400078e00ff */
[----:B------:R-:W-:-:S07]  /*c0a0*/  IMAD.MOV.U32 R9, RZ, RZ, R14 ;  /* 0x000000ffff097224 */ /* 0x000fce00078e000e */
[----:B------:R-:W-:Y:S05]  /*c0b0*/  WARPSYNC.COLLECTIVE R15, `(.L_x_102) ;  /* 0x000000000f087348 */ /* 0x000fea0003c00000 */
[----:B------:R0:W1:Y:S02]  /*c0c0*/  SHFL.IDX P6, R14, R13, R12, R11 ;  /* 0x0000000c0d0e7389 */ /* 0x00006400000c000b */
[----:B01----:R-:W-:Y:S01]  /*c0d0*/  ENDCOLLECTIVE ;  /* 0x000000000000791b */ /* 0x003fe20003800000 */
.L_x_102:
[----:B------:R-:W-:Y:S02]  /*c0e0*/  @P1 LEA R2, P0, R16, R9, 0x1 ;  /* 0x0000000910021211 */ /* 0x000fe400078008ff */
[----:B------:R-:W-:Y:S02]  /*c0f0*/  @P1 LEA R9, R22, UR45, 0x1 ;  /* 0x0000002d16091c11 */ /* 0x000fe4000f8e08ff */
[----:B------:R-:W-:-:S05]  /*c100*/  @P1 IADD3.X R3, RZ, R6, RZ, P0, !PT ;  /* 0x00000006ff031210 */ /* 0x000fca00007fe4ff */
        /* <DEDUP_REMOVED lines=9> */
.L_x_103:
[----:B------:R-:W-:Y:S05]  /*c1a0*/  BRA `(.L_x_104) ;  /* 0xffffffcc00287947 */ /* 0x000fea000383ffff */
.L_x_51:
[----:B------:R-:W-:Y:S01]  /*c1b0*/  IMAD.MOV.U32 R13, RZ, RZ, R8 ;  /* 0x000000ffff0d7224 */ /* 0x000fe200078e0008 */
[----:B------:R-:W-:Y:S01]  /*c1c0*/  MOV R12, RZ ;  /* 0x000000ff000c7202 */ /* 0x000fe20000000f00 */
[----:B------:R-:W-:Y:S02]  /*c1d0*/  IMAD.MOV.U32 R11, RZ, RZ, 0x181f ;  /* 0x0000181fff0b7424 */ /* 0x000fe400078e00ff */
[----:B------:R-:W-:Y:S02]  /*c1e0*/  IMAD.MOV.U32 R15, RZ, RZ, -0x1 ;  /* 0xffffffffff0f7424 */ /* 0x000fe400078e00ff */
[----:B------:R-:W-:-:S07]  /*c1f0*/  IMAD R6, R24, 0xc0, R20 ;  /* 0x000000c018067824 */ /* 0x000fce00078e0214 */
[----:B------:R-:W-:Y:S05]  /*c200*/  WARPSYNC.COLLECTIVE R15, `(.L_x_105) ;  /* 0x000000000f087348 */ /* 0x000fea0003c00000 */
[----:B------:R0:W1:Y:S02]  /*c210*/  SHFL.IDX P6, R14, R13, R12, R11 ;  /* 0x0000000c0d0e7389 */ /* 0x00006400000c000b */
[----:B01----:R-:W-:Y:S01]  /*c220*/  ENDCOLLECTIVE ;  /* 0x000000000000791b */ /* 0x003fe20003800000 */
.L_x_105:
[----:B------:R-:W-:Y:S01]  /*c230*/  IMAD.MOV.U32 R13, RZ, RZ, R5 ;  /* 0x000000ffff0d7224 */ /* 0x000fe200078e0005 */
[----:B------:R-:W-:-:S07]  /*c240*/  MOV R2, R14 ;  /* 0x0000000e00027202 */ /* 0x000fce0000000f00 */
[----:B------:R-:W-:Y:S05]  /*c250*/  WARPSYNC.COLLECTIVE R15, `(.L_x_106) ;  /* 0x000000000f087348 */ /* 0x000fea0003c00000 */
[----:B------:R0:W1:Y:S02]  /*c260*/  SHFL.IDX P6, R14, R13, R12, R11 ;  /* 0x0000000c0d0e7389 */ /* 0x00006400000c000b */
[----:B01----:R-:W-:Y:S01]  /*c270*/  ENDCOLLECTIVE ;  /* 0x000000000000791b */ /* 0x003fe20003800000 */
.L_x_106:
[----:B------:R-:W-:Y:S02]  /*c280*/  ULDC UR4, c[0x0][0x288] ;  /* 0x0000a20000047ab9 */ /* 0x000fe40000000800 */
[----:B------:R-:W-:Y:S02]  /*c290*/  IMAD R4, R9, UR4, RZ ;  /* 0x0000000409047c24 */ /* 0x000fe4000f8e02ff */
[----:B------:R-:W-:-:S03]  /*c2a0*/  VIADD R9, R6, 0x10 ;  /* 0x0000001006097836 */ /* 0x000fc60000000000 */
[----:B------:R-:W-:Y:S01]  /*c2b0*/  ISETP.GE.AND P1, PT, R6, R4, PT ;  /* 0x000000040600720c */ /* 0x000fe20003f26270 */
[----:B------:R-:W-:Y:S01]  /*c2c0*/  IMAD.MOV.U32 R13, RZ, RZ, R8 ;  /* 0x000000ffff0d7224 */ /* 0x000fe200078e0008 */
[----:B------:R-:W-:-:S11]  /*c2d0*/  MOV R12, 0x1 ;  /* 0x00000001000c7802 */ /* 0x000fd60000000f00 */
[----:B------:R-:W-:Y:S02]  /*c2e0*/  @!P1 LEA R25, R22, UR45, 0x1 ;  /* 0x0000002d16199c11 */ /* 0x000fe4000f8e08ff */
[----:B------:R-:W-:-:S05]  /*c2f0*/  @!P1 LEA R14, P2, R16, R14, 0x1 ;  /* 0x0000000e100e9211 */ /* 0x000fca00078408ff */
[----:B------:R-:W-:Y:S01]  /*c300*/  @!P1 IMAD.X R3, RZ, RZ, R2, P2 ;  /* 0x000000ffff039224 */ /* 0x000fe200010e0602 */
[----:B------:R-:W-:-:S07]  /*c310*/  @!P1 MOV R2, R14 ;  /* 0x0000000e00029202 */ /* 0x000fce0000000f00 */
[----:B------:R-:W-:Y:S05]  /*c320*/  WARPSYNC.COLLECTIVE R15, `(.L_x_107) ;  /* 0x000000000f087348 */ /* 0x000fea0003c00000 */
[----:B------:R0:W1:Y:S02]  /*c330*/  SHFL.IDX P6, R14, R13, R12, R11 ;  /* 0x0000000c0d0e7389 */ /* 0x00006400000c000b */
[----:B01----:R-:W-:Y:S01]  /*c340*/  ENDCOLLECTIVE ;  /* 0x000000000000791b */ /* 0x003fe20003800000 */
.L_x_107:
[----:B------:R-:W-:Y:S01]  /*c350*/  @!PT LDS RZ, [RZ] ;  /* 0x00000000fffff984 */ /* 0x000fe20000000800 */
[----:B------:R-:W-:Y:S01]  /*c360*/  @!PT LDS RZ, [RZ] ;  /* 0x00000000fffff984 */ /* 0x000fe20000000800 */
[----:B------:R-:W-:Y:S01]  /*c370*/  @!PT LDS RZ, [RZ] ;  /* 0x00000000fffff984 */ /* 0x000fe20000000800 */
[----:B------:R0:W-:Y:S01]  /*c380*/  @!P1 LDGSTS.E.BYPASS.LTC128B.128 [R25+0x8400], desc[UR38][R2.64], !P0 ;  /* 0x0840000002199fae */ /* 0x0001e2000c101d66 */
[----:B------:R-:W-:Y:S01]  /*c390*/  ISETP.GE.AND P1, PT, R9, R4, PT ;  /* 0x000000040900720c */ /* 0x000fe20003f26270 */
[----:B------:R-:W-:Y:S02]  /*c3a0*/  VIADD R9, R6, 0x20 ;  /* 0x0000002006097836 */ /* 0x000fe40000000000 */
[----:B------:R-:W-:-:S10]  /*c3b0*/  IMAD.MOV.U32 R13, RZ, RZ, R5 ;  /* 0x000000ffff0d7224 */ /* 0x000fd400078e0005 */
[----:B0-----:R-:W-:Y:S01]  /*c3c0*/  @!P1 LEA R25, R22, UR45, 0x1 ;  /* 0x0000002d16199c11 */ /* 0x001fe2000f8e08ff */
[----:B------:R-:W-:-:S07]  /*c3d0*/  IMAD.MOV.U32 R10, RZ, RZ, R14 ;  /* 0x000000ffff0a7224 */ /* 0x000fce00078e000e */
[----:B------:R-:W-:Y:S05]  /*c3e0*/  WARPSYNC.COLLECTIVE R15, `(.L_x_108) ;  /* 0x000000000f087348 */ /* 0x000fea0003c00000 */
[----:B------:R0:W1:Y:S02]  /*c3f0*/  SHFL.IDX P6, R14, R13, R12, R11 ;  /* 0x0000000c0d0e7389 */ /* 0x00006400000c000b */
[----:B01----:R-:W-:Y:S01]  /*c400*/  ENDCOLLECTIVE ;  /* 0x000000000000791b */ /* 0x003fe20003800000 */
.L_x_108:
[----:B------:R-:W-:Y:S01]  /*c410*/  MOV R13, R8 ;  /* 0x00000008000d7202 */ /* 0x000fe20000000f00 */
[----:B------:R-:W-:Y:S01]  /*c420*/  IMAD.MOV.U32 R12, RZ, RZ, 0x2 ;  /* 0x00000002ff0c7424 */ /* 0x000fe200078e00ff */
[----:B------:R-:W-:-:S07]  /*c430*/  MOV R21, R14 ;  /* 0x0000000e00157202 */ /* 0x000fce0000000f00 */
[----:B------:R-:W-:Y:S05]  /*c440*/  WARPSYNC.COLLECTIVE R15, `(.L_x_109) ;  /* 0x000000000f087348 */ /* 0x000fea0003c00000 */
[----:B------:R0:W1:Y:S02]  /*c450*/  SHFL.IDX P6, R14, R13, R12, R11 ;  /* 0x0000000c0d0e7389 */ /* 0x00006400000c000b */
[----:B01----:R-:W-:Y:S01]  /*c460*/  ENDCOLLECTIVE ;  /* 0x000000000000791b */ /* 0x003fe20003800000 */
.L_x_109:
[----:B------:R-:W-:-:S05]  /*c470*/  @!P1 LEA R2, P2, R16, R21, 0x1 ;  /* 0x0000001510029211 */ /* 0x000fca00078408ff */
[----:B------:R-:W-:-:S05]  /*c480*/  @!P1 IMAD.X R3, RZ, RZ, R10, P2 ;  /* 0x000000ffff039224 */ /* 0x000fca00010e060a */
[----:B------:R-:W-:Y:S01]  /*c490*/  @!PT LDS RZ, [RZ] ;  /* 0x00000000fffff984 */ /* 0x000fe20000000800 */
[----:B------:R-:W-:Y:S01]  /*c4a0*/  @!PT LDS RZ, [RZ] ;  /* 0x00000000fffff984 */ /* 0x000fe20000000800 */
[----:B------:R-:W-:Y:S01]  /*c4b0*/  @!PT LDS RZ, [RZ] ;  /* 0x00000000fffff984 */ /* 0x000fe20000000800 */
[----:B------:R0:W-:Y:S01]  /*c4c0*/  @!P1 LDGSTS.E.BYPASS.LTC128B.128 [R25+0x8c00], desc[UR38][R2.64], !P0 ;  /* 0x08c0000002199fae */ /* 0x0001e2000c101d66 */
[----:B------:R-:W-:Y:S02]  /*c4d0*/  ISETP.GE.AND P1, PT, R9, R4, PT ;  /* 0x000000040900720c */ /* 0x000fe40003f26270 */
[----:B------:R-:W-:Y:S01]  /*c4e0*/  MOV R13, R5 ;  /* 0x00000005000d7202 */ /* 0x000fe20000000f00 */
[----:B------:R-:W-:-:S10]  /*c4f0*/  IMAD.MOV.U32 R9, RZ, RZ, R14 ;  /* 0x000000ffff097224 */ /* 0x000fd400078e000e */
[----:B0-----:R-:W-:Y:S05]  /*c500*/  WARPSYNC.COLLECTIVE R15, `(.L_x_110) ;  /* 0x000000000f087348 */ /* 0x001fea0003c00000 */
[----:B------:R1:W2:Y:S02]  /*c510*/  SHFL.IDX P6, R14, R13, R12, R11 ;  /* 0x0000000c0d0e7389 */ /* 0x0002a400000c000b */
[----:B012---:R-:W-:Y:S01]  /*c520*/  ENDCOLLECTIVE ;  /* 0x000000000000791b */ /* 0x007fe20003800000 */
.L_x_110:
[----:B------:R-:W-:Y:S02]  /*c530*/  @!P1 LEA R20, R22, UR45, 0x1 ;  /* 0x0000002d16149c11 */ /* 0x000fe4000f8e08ff */
[----:B------:R-:W-:Y:S01]  /*c540*/  MOV R13, R8 ;  /* 0x00000008000d7202 */ /* 0x000fe20000000f00 */
[----:B------:R-:W-:Y:S01]  /*c550*/  IMAD.MOV.U32 R12, RZ, RZ, 0x3 ;  /* 0x00000003ff0c7424 */ /* 0x000fe200078e00ff */
[----:B------:R-:W-:-:S13]  /*c560*/  @!P1 LEA R2, P2, R16, R14, 0x1 ;  /* 0x0000000e10029211 */ /* 0x000fda00078408ff */
[----:B------:R-:W-:Y:S05]  /*c570*/  WARPSYNC.COLLECTIVE R15, `(.L_x_111) ;  /* 0x000000000f087348 */ /* 0x000fea0003c00000 */
[----:B------:R0:W1:Y:S02]  /*c580*/  SHFL.IDX P6, R14, R13, R12, R11 ;  /* 0x0000000c0d0e7389 */ /* 0x00006400000c000b */
[----:B01----:R-:W-:Y:S01]  /*c590*/  ENDCOLLECTIVE ;  /* 0x000000000000791b */ /* 0x003fe20003800000 */
.L_x_111:
[----:B------:R-:W-:Y:S02]  /*c5a0*/  @!P1 IMAD.X R3, RZ, RZ, R9, P2 ;  /* 0x000000ffff039224 */ /* 0x000fe400010e0609 */
[----:B------:R-:W-:-:S03]  /*c5b0*/  VIADD R9, R6, 0x30 ;  /* 0x0000003006097836 */ /* 0x000fc60000000000 */
[----:B------:R-:W-:Y:S01]  /*c5c0*/  @!PT LDS RZ, [RZ] ;  /* 0x00000000fffff984 */ /* 0x000fe20000000800 */
[----:B------:R-:W-:Y:S01]  /*c5d0*/  @!PT LDS RZ, [RZ] ;  /* 0x00000000fffff984 */ /* 0x000fe20000000800 */
[----:B------:R-:W-:Y:S01]  /*c5e0*/  @!PT LDS RZ, [RZ] ;  /* 0x00000000fffff984 */ /* 0x000fe20000000800 */
[----:B------:R0:W-:Y:S02]  /*c5f0*/  @!P1 LDGSTS.E.BYPASS.LTC128B.128 [R20+0x9400], desc[UR38][R2.64], !P0 ;  /* 0x0940000002149fae */ /* 0x0001e4000c101d66 */
[----:B------:R-:W-:Y:S02]  /*c600*/  ISETP.GE.AND P1, PT, R9, R4, PT ;  /* 0x000000040900720c */ /* 0x000fe40003f26270 */
[----:B------:R-:W-:Y:S02]  /*c610*/  IADD3 R9, R6, 0x40, RZ ;  /* 0x0000004006097810 */ /* 0x000fe40007ffe0ff */
[----:B------:R-:W-:-:S09]  /*c620*/  MOV R13, R5 ;  /* 0x00000005000d7202 */ /* 0x000fd20000000f00 */
[----:B------:R-:W-:Y:S01]  /*c630*/  @!P1 LEA R25, R22, UR45, 0x1 ;  /* 0x0000002d16199c11 */ /* 0x000fe2000f8e08ff */
[----:B0-----:R-:W-:-:S07]  /*c640*/  IMAD.MOV.U32 R10, RZ, RZ, R14 ;  /* 0x000000ffff0a7224 */ /* 0x001fce00078e000e */
[----:B------:R-:W-:Y:S05]  /*c650*/  WARPSYNC.COLLECTIVE R15, `(.L_x_112) ;  /* 0x000000000f087348 */ /* 0x000fea0003c00000 */
[----:B------:R0:W1:Y:S02]  /*c660*/  SHFL.IDX P6, R14, R13, R12, R11 ;  /* 0x0000000c0d0e7389 */ /* 0x00006400000c000b */
[----:B01----:R-:W-:Y:S01]  /*c670*/  ENDCOLLECTIVE ;  /* 0x000000000000791b */ /* 0x003fe20003800000 */
.L_x_112:
[----:B------:R-:W-:Y:S02]  /*c680*/  IMAD.MOV.U32 R13, RZ, RZ, R8 ;  /* 0x000000ffff0d7224 */ /* 0x000fe400078e0008 */
[----:B------:R-:W-:Y:S02]  /*c690*/  IMAD.MOV.U32 R12, RZ, RZ, 0x4 ;  /* 0x00000004ff0c7424 */ /* 0x000fe400078e00ff */
[----:B------:R-:W-:-:S07]  /*c6a0*/  IMAD.MOV.U32 R21, RZ, RZ, R14 ;  /* 0x000000ffff157224 */ /* 0x000fce00078e000e */
[----:B------:R-:W-:Y:S05]  /*c6b0*/  WARPSYNC.COLLECTIVE R15, `(.L_x_113) ;  /* 0x000000000f087348 */ /* 0x000fea0003c00000 */
[----:B------:R0:W1:Y:S02]  /*c6c0*/  SHFL.IDX P6, R14, R13, R12, R11 ;  /* 0x0000000c0d0e7389 */ /* 0x00006400000c000b */
[----:B01----:R-:W-:Y:S01]  /*c6d0*/  ENDCOLLECTIVE ;  /* 0x000000000000791b */ /* 0x003fe20003800000 */
.L_x_113:
[----:B------:R-:W-:-:S05]  /*c6e0*/  @!P1 LEA R2, P2, R16, R21, 0x1 ;  /* 0x0000001510029211 */ /* 0x000fca00078408ff */
[----:B------:R-:W-:-:S05]  /*c6f0*/  @!P1 IMAD.X R3, RZ, RZ, R10, P2 ;  /* 0x000000ffff039224 */ /* 0x000fca00010e060a */
[----:B------:R-:W-:Y:S01]  /*c700*/  @!PT LDS RZ, [RZ] ;  /* 0x00000000fffff984 */ /* 0x000fe20000000800 */
[----:B------:R-:W-:Y:S01]  /*c710*/  @!PT LDS RZ, [RZ] ;  /* 0x00000000fffff984 */ /* 0x000fe20000000800 */
[----:B------:R-:W-:Y:S01]  /*c720*/  @!PT LDS RZ, [RZ] ;  /* 0x00000000fffff984 */ /* 0x000fe20000000800 */
[----:B------:R0:W-:Y:S01]  /*c730*/  @!P1 LDGSTS.E.BYPASS.LTC128B.128 [R25+0x9c00], desc[UR38][R2.64], !P0 ;  /* 0x09c0000002199fae */ /* 0x0001e2000c101d66 */
[----:B------:R-:W-:Y:S01]  /*c740*/  IMAD.MOV.U32 R13, RZ, RZ, R5 ;  /* 0x000000ffff0d7224 */ /* 0x000fe200078e0005 */
[----:B------:R-:W-:Y:S02]  /*c750*/  ISETP.GE.AND P1, PT, R9, R4, PT ;  /* 0x000000040900720c */ /* 0x000fe40003f26270 */
[----:B------:R-:W-:-:S11]  /*c760*/  MOV R9, R14 ;  /* 0x0000000e00097202 */ /* 0x000fd60000000f00 */
[----:B0-----:R-:W-:Y:S05]  /*c770*/  WARPSYNC.COLLECTIVE R15, `(.L_x_114) ;  /* 0x000000000f087348 */ /* 0x001fea0003c00000 */
[----:B------:R1:W2:Y:S02]  /*c780*/  SHFL.IDX P6, R14, R13, R12, R11 ;  /* 0x0000000c0d0e7389 */ /* 0x0002a400000c000b */
[----:B012---:R-:W-:Y:S01]  /*c790*/  ENDCOLLECTIVE ;  /* 0x000000000000791b */ /* 0x007fe20003800000 */
.L_x_114:
[----:B------:R-:W-:Y:S01]  /*c7a0*/  @!P1 LEA R20, R22, UR45, 0x1 ;  /* 0x0000002d16149c11 */ /* 0x000fe2000f8e08ff */
[----:B------:R-:W-:Y:S02]  /*c7b0*/  IMAD.MOV.U32 R13, RZ, RZ, R8 ;  /* 0x000000ffff0d7224 */ /* 0x000fe400078e0008 */
[----:B------:R-:W-:Y:S01]  /*c7c0*/  IMAD.MOV.U32 R12, RZ, RZ, 0x5 ;  /* 0x00000005ff0c7424 */ /* 0x000fe200078e00ff */
[----:B------:R-:W-:-:S13]  /*c7d0*/  @!P1 LEA R2, P2, R16, R14, 0x1 ;  /* 0x0000000e10029211 */ /* 0x000fda00078408ff */
[----:B------:R-:W-:Y:S05]  /*c7e0*/  WARPSYNC.COLLECTIVE R15, `(.L_x_115) ;  /* 0x000000000f087348 */ /* 0x000fea0003c00000 */
[----:B------:R0:W1:Y:S02]  /*c7f0*/  SHFL.IDX P6, R14, R13, R12, R11 ;  /* 0x0000000c0d0e7389 */ /* 0x00006400000c000b */
[----:B01----:R-:W-:Y:S01]  /*c800*/  ENDCOLLECTIVE ;  /* 0x000000000000791b */ /* 0x003fe20003800000 */
.L_x_115:
[----:B------:R-:W-:Y:S01]  /*c810*/  @!P1 IMAD.X R3, RZ, RZ, R9, P2 ;  /* 0x000000ffff039224 */ /* 0x000fe200010e0609 */
[----:B------:R-:W-:-:S04]  /*c820*/  IADD3 R9, R6, 0x50, RZ ;  /* 0x0000005006097810 */ /* 0x000fc80007ffe0ff */
[----:B------:R-:W-:Y:S01]  /*c830*/  @!PT LDS RZ, [RZ] ;  /* 0x00000000fffff984 */ /* 0x000fe20000000800 */
[----:B------:R-:W-:Y:S01]  /*c840*/  @!PT LDS RZ, [RZ] ;  /* 0x00000000fffff984 */ /* 0x000fe20000000800 */
[----:B------:R-:W-:Y:S01]  /*c850*/  @!PT LDS RZ, [RZ] ;  /* 0x00000000fffff984 */ /* 0x000fe20000000800 */
[----:B------:R0:W-:Y:S01]  /*c860*/  @!P1 LDGSTS.E.BYPASS.LTC128B.128 [R20+0xa400], desc[UR38][R2.64], !P0 ;  /* 0x0a40000002149fae */ /* 0x0001e2000c101d66 */
[----:B------:R-:W-:Y:S01]  /*c870*/  ISETP.GE.AND P1, PT, R9, R4, PT ;  /* 0x000000040900720c */ /* 0x000fe20003f26270 */
[----:B------:R-:W-:Y:S02]  /*c880*/  VIADD R9, R6, 0x60 ;  /* 0x0000006006097836 */ /* 0x000fe40000000000 */
[----:B------:R-:W-:-:S10]  /*c890*/  IMAD.MOV.U32 R13, RZ, RZ, R5 ;  /* 0x000000ffff0d7224 */ /* 0x000fd400078e0005 */
[----:B------:R-:W-:Y:S02]  /*c8a0*/  @!P1 LEA R25, R22, UR45, 0x1 ;  /* 0x0000002d16199c11 */ /* 0x000fe4000f8e08ff */
[----:B0-----:R-:W-:-:S07]  /*c8b0*/  MOV R10, R14 ;  /* 0x0000000e000a7202 */ /* 0x001fce0000000f00 */
[----:B------:R-:W-:Y:S05]  /*c8c0*/  WARPSYNC.COLLECTIVE R15, `(.L_x_116) ;  /* 0x000000000f087348 */ /* 0x000fea0003c00000 */
[----:B------:R0:W1:Y:S02]  /*c8d0*/  SHFL.IDX P6, R14, R13, R12, R11 ;  /* 0x0000000c0d0e7389 */ /* 0x00006400000c000b */
[----:B01----:R-:W-:Y:S01]  /*c8e0*/  ENDCOLLECTIVE ;  /* 0x000000000000791b */ /* 0x003fe20003800000 */
.L_x_116:
[----:B------:R-:W-:Y:S01]  /*c8f0*/  IMAD.MOV.U32 R13, RZ, RZ, R8 ;  /* 0x000000ffff0d7224 */ /* 0x000fe200078e0008 */
[----:B------:R-:W-:Y:S01]  /*c900*/  MOV R12, 0x6 ;  /* 0x00000006000c7802 */ /* 0x000fe20000000f00 */
[----:B------:R-:W-:-:S07]  /*c910*/  IMAD.MOV.U32 R21, RZ, RZ, R14 ;  /* 0x000000ffff157224 */ /* 0x000fce00078e000e */
[----:B------:R-:W-:Y:S05]  /*c920*/  WARPSYNC.COLLECTIVE R15, `(.L_x_117) ;  /* 0x000000000f087348 */ /* 0x000fea0003c00000 */
[----:B------:R0:W1:Y:S02]  /*c930*/  SHFL.IDX P6, R14, R13, R12, R11 ;  /* 0x0000000c0d0e7389 */ /* 0x00006400000c000b */
[----:B01----:R-:W-:Y:S01]  /*c940*/  ENDCOLLECTIVE ;  /* 0x000000000000791b */ /* 0x003fe20003800000 */
.L_x_117:
[----:B------:R-:W-:-:S04]  /*c950*/  @!P1 LEA R2, P2, R16, R21, 0x1 ;  /* 0x0000001510029211 */ /* 0x000fc800078408ff */
[----:B------:R-:W-:-:S05]  /*c960*/  @!P1 IADD3.X R3, RZ, R10, RZ, P2, !PT ;  /* 0x0000000aff039210 */ /* 0x000fca00017fe4ff */
[----:B------:R-:W-:Y:S01]  /*c970*/  @!PT LDS RZ, [RZ] ;  /* 0x00000000fffff984 */ /* 0x000fe20000000800 */
[----:B------:R-:W-:Y:S01]  /*c980*/  @!PT LDS RZ, [RZ] ;  /* 0x00000000fffff984 */ /* 0x000fe20000000800 */
[----:B------:R-:W-:Y:S01]  /*c990*/  @!PT LDS RZ, [RZ] ;  /* 0x00000000fffff984 */ /* 0x000fe20000000800 */
[----:B------:R0:W-:Y:S01]  /*c9a0*/  @!P1 LDGSTS.E.BYPASS.LTC128B.128 [R25+0xac00], desc[UR38][R2.64], !P0 ;  /* 0x0ac0000002199fae */ /* 0x0001e2000c101d66 */
[----:B------:R-:W-:Y:S01]  /*c9b0*/  ISETP.GE.AND P1, PT, R9, R4, PT ;  /* 0x000000040900720c */ /* 0x000fe20003f26270 */
[----:B------:R-:W-:Y:S02]  /*c9c0*/  IMAD.MOV.U32 R13, RZ, RZ, R5 ;  /* 0x000000ffff0d7224 */ /* 0x000fe400078e0005 */
[----:B------:R-:W-:-:S10]  /*c9d0*/  IMAD.MOV.U32 R9, RZ, RZ, R14 ;  /* 0x000000ffff097224 */ /* 0x000fd400078e000e */
[----:B0-----:R-:W-:Y:S05]  /*c9e0*/  WARPSYNC.COLLECTIVE R15, `(.L_x_118) ;  /* 0x000000000f087348 */ /* 0x001fea0003c00000 */
[----:B------:R1:W2:Y:S02]  /*c9f0*/  SHFL.IDX P6, R14, R13, R12, R11 ;  /* 0x0000000c0d0e7389 */ /* 0x0002a400000c000b */
[----:B012---:R-:W-:Y:S01]  /*ca00*/  ENDCOLLECTIVE ;  /* 0x000000000000791b */ /* 0x007fe20003800000 */
.L_x_118:
[----:B------:R-:W-:Y:S01]  /*ca10*/  @!P1 LEA R10, R22, UR45, 0x1 ;  /* 0x0000002d160a9c11 */ /* 0x000fe2000f8e08ff */
[----:B------:R-:W-:Y:S02]  /*ca20*/  IMAD.MOV.U32 R13, RZ, RZ, R8 ;  /* 0x000000ffff0d7224 */ /* 0x000fe400078e0008 */
[----:B------:R-:W-:Y:S01]  /*ca30*/  IMAD.MOV.U32 R12, RZ, RZ, 0x7 ;  /* 0x00000007ff0c7424 */ /* 0x000fe200078e00ff */
[----:B------:R-:W-:-:S13]  /*ca40*/  @!P1 LEA R2, P2, R16, R14, 0x1 ;  /* 0x0000000e10029211 */ /* 0x000fda00078408ff */
[----:B------:R-:W-:Y:S05]  /*ca50*/  WARPSYNC.COLLECTIVE R15, `(.L_x_119) ;  /* 0x000000000f087348 */ /* 0x000fea0003c00000 */
[----:B------:R0:W1:Y:S02]  /*ca60*/  SHFL.IDX P6, R14, R13, R12, R11 ;  /* 0x0000000c0d0e7389 */ /* 0x00006400000c000b */
[----:B01----:R-:W-:Y:S01]  /*ca70*/  ENDCOLLECTIVE ;  /* 0x000000000000791b */ /* 0x003fe20003800000 */
.L_x_119:
[----:B------:R-:W-:-:S05]  /*ca80*/  @!P1 IADD3.X R3, RZ, R9, RZ, P2, !PT ;  /* 0x00000009ff039210 */ /* 0x000fca00017fe4ff */
[----:B------:R-:W-:Y:S01]  /*ca90*/  @!PT LDS RZ, [RZ] ;  /* 0x00000000fffff984 */ /* 0x000fe20000000800 */
[----:B------:R-:W-:Y:S01]  /*caa0*/  @!PT LDS RZ, [RZ] ;  /* 0x00000000fffff984 */ /* 0x000fe20000000800 */
[----:B------:R-:W-:Y:S01]  /*cab0*/  @!PT LDS RZ, [RZ] ;  /* 0x00000000fffff984 */ /* 0x000fe20000000800 */
[----:B------:R0:W-:Y:S01]  /*cac0*/  @!P1 LDGSTS.E.BYPASS.LTC128B.128 [R10+0xb400], desc[UR38][R2.64], !P0 ;  /* 0x0b400000020a9fae */ /* 0x0001e2000c101d66 */
[----:B------:R-:W-:Y:S02]  /*cad0*/  IMAD.MOV.U32 R13, RZ, RZ, R5 ;  /* 0x000000ffff0d7224 */ /* 0x000fe400078e0005 */
[C---:B------:R-:W-:Y:S02]  /*cae0*/  VIADD R5, R6.reuse, 0x80 ;  /* 0x0000008006057836 */ /* 0x040fe40000000000 */
[----:B0-----:R-:W-:Y:S01]  /*caf0*/  VIADD R3, R6, 0x70 ;  /* 0x0000007006037836 */ /* 0x001fe20000000000 */
[----:B------:R-:W-:-:S07]  /*cb00*/  MOV R8, R14 ;  /* 0x0000000e00087202 */ /* 0x000fce0000000f00 */
[----:B------:R-:W-:Y:S05]  /*cb10*/  WARPSYNC.COLLECTIVE R15, `(.L_x_120) ;  /* 0x000000000f087348 */ /* 0x000fea0003c00000 */
[----:B------:R0:W1:Y:S02]  /*cb20*/  SHFL.IDX P6, R14, R13, R12, R11 ;  /* 0x0000000c0d0e7389 */ /* 0x00006400000c000b */
[----:B01----:R-:W-:Y:S01]  /*cb30*/  ENDCOLLECTIVE ;  /* 0x000000000000791b */ /* 0x003fe20003800000 */
.L_x_120:
[----:B------:R-:W-:Y:S01]  /*cb40*/  ISETP.GE.AND P1, PT, R3, R4, PT ;  /* 0x000000040300720c */ /* 0x000fe20003f26270 */
[----:B------:R-:W-:Y:S01]  /*cb50*/  IMAD.MOV.U32 R13, RZ, RZ, R7 ;  /* 0x000000ffff0d7224 */ /* 0x000fe200078e0007 */
[----:B------:R-:W-:-:S11]  /*cb60*/  MOV R12, RZ ;  /* 0x000000ff000c7202 */ /* 0x000fd60000000f00 */
[----:B------:R-:W-:Y:S02]  /*cb70*/  @!P1 LEA R25, R22, UR45, 0x1 ;  /* 0x0000002d16199c11 */ /* 0x000fe4000f8e08ff */
[----:B------:R-:W-:-:S13]  /*cb80*/  @!P1 LEA R2, P2, R16, R14, 0x1 ;  /* 0x0000000e10029211 */ /* 0x000fda00078408ff */
[----:B------:R-:W-:Y:S05]  /*cb90*/  WARPSYNC.COLLECTIVE R15, `(.L_x_121) ;  /* 0x000000000f087348 */ /* 0x000fea0003c00000 */
[----:B------:R0:W1:Y:S02]  /*cba0*/  SHFL.IDX P6, R14, R13, R12, R11 ;  /* 0x0000000c0d0e7389 */ /* 0x00006400000c000b */
[----:B01----:R-:W-:Y:S01]  /*cbb0*/  ENDCOLLECTIVE ;  /* 0x000000000000791b */ /* 0x003fe20003800000 */
.L_x_121:
[----:B------:R-:W-:-:S05]  /*cbc0*/  @!P1 IADD3.X R3, RZ, R8, RZ, P2, !PT ;  /* 0x00000008ff039210 */ /* 0x000fca00017fe4ff */
[----:B------:R-:W-:Y:S01]  /*cbd0*/  @!PT LDS RZ, [RZ] ;  /* 0x00000000fffff984 */ /* 0x000fe20000000800 */
[----:B------:R-:W-:Y:S01]  /*cbe0*/  @!PT LDS RZ, [RZ] ;  /* 0x00000000fffff984 */ /* 0x000fe20000000800 */
[----:B------:R-:W-:Y:S01]  /*cbf0*/  @!PT LDS RZ, [RZ] ;  /* 0x00000000fffff984 */ /* 0x000fe20000000800 */
[----:B------:R0:W-:Y:S01]  /*cc00*/  @!P1 LDGSTS.E.BYPASS.LTC128B.128 [R25+0xbc00], desc[UR38][R2.64], !P0 ;  /* 0x0bc0000002199fae */ /* 0x0001e2000c101d66 */
[----:B------:R-:W-:Y:S01]  /*cc10*/  ISETP.GE.AND P1, PT, R5, R4, PT ;  /* 0x000000040500720c */ /* 0x000fe20003f26270 */
[----:B------:R-:W-:Y:S02]  /*cc20*/  VIADD R5, R6, 0x90 ;  /* 0x0000009006057836 */ /* 0x000fe40000000000 */
[----:B------:R-:W-:Y:S02]  /*cc30*/  IMAD.MOV.U32 R13, RZ, RZ, R0 ;  /* 0x000000ffff0d7224 */ /* 0x000fe400078e0000 */
[----:B------:R-:W-:-:S08]  /*cc40*/  IMAD.MOV.U32 R9, RZ, RZ, R14 ;  /* 0x000000ffff097224 */ /* 0x000fd000078e000e */
[----:B0-----:R-:W-:Y:S05]  /*cc50*/  WARPSYNC.COLLECTIVE R15, `(.L_x_122) ;  /* 0x000000000f087348 */ /* 0x001fea0003c00000 */
[----:B------:R1:W2:Y:S02]  /*cc60*/  SHFL.IDX P6, R14, R13, R12, R11 ;  /* 0x0000000c0d0e7389 */ /* 0x0002a400000c000b */
[----:B012---:R-:W-:Y:S01]  /*cc70*/  ENDCOLLECTIVE ;  /* 0x000000000000791b */ /* 0x007fe20003800000 */
.L_x_122:
[----:B------:R-:W-:Y:S01]  /*cc80*/  MOV R13, R7 ;  /* 0x00000007000d7202 */ /* 0x000fe20000000f00 */
[----:B------:R-:W-:Y:S01]  /*cc90*/  IMAD.MOV.U32 R12, RZ, RZ, 0x1 ;  /* 0x00000001ff0c7424 */ /* 0x000fe200078e00ff */
[----:B------:R-:W-:-:S07]  /*cca0*/  MOV R21, R14 ;  /* 0x0000000e00157202 */ /* 0x000fce0000000f00 */
[----:B------:R-:W-:Y:S05]  /*ccb0*/  WARPSYNC.COLLECTIVE R15, `(.L_x_123) ;  /* 0x000000000f087348 */ /* 0x000fea0003c00000 */
[----:B------:R0:W1:Y:S02]  /*ccc0*/  SHFL.IDX P6, R14, R13, R12, R11 ;  /* 0x0000000c0d0e7389 */ /* 0x00006400000c000b */
[----:B01----:R-:W-:Y:S01]  /*ccd0*/  ENDCOLLECTIVE ;  /* 0x000000000000791b */ /* 0x003fe20003800000 */
.L_x_123:
[----:B------:R-:W-:Y:S02]  /*cce0*/  @!P1 LEA R2, P2, R16, R21, 0x1 ;  /* 0x0000001510029211 */ /* 0x000fe400078408ff */
[----:B------:R-:W-:-:S03]  /*ccf0*/  @!P1 LEA R21, R22, UR45, 0x1 ;  /* 0x0000002d16159c11 */ /* 0x000fc6000f8e08ff */
        /* <DEDUP_REMOVED lines=11> */
.L_x_124:
[----:B------:R-:W-:Y:S01]  /*cdb0*/  MOV R13, R7 ;  /* 0x00000007000d7202 */ /* 0x000fe20000000f00 */
[----:B------:R-:W-:Y:S02]  /*cdc0*/  IMAD.MOV.U32 R12, RZ, RZ, 0x2 ;  /* 0x00000002ff0c7424 */ /* 0x000fe400078e00ff */
[----:B------:R-:W-:-:S07]  /*cdd0*/  IMAD.MOV.U32 R9, RZ, RZ, R14 ;  /* 0x000000ffff097224 */ /* 0x000fce00078e000e */
[----:B------:R-:W-:Y:S05]  /*cde0*/  WARPSYNC.COLLECTIVE R15, `(.L_x_125) ;  /* 0x000000000f087348 */ /* 0x000fea0003c00000 */
[----:B------:R0:W1:Y:S02]  /*cdf0*/  SHFL.IDX P6, R14, R13, R12, R11 ;  /* 0x0000000c0d0e7389 */ /* 0x00006400000c000b */
[----:B01----:R-:W-:Y:S01]  /*ce00*/  ENDCOLLECTIVE ;  /* 0x000000000000791b */ /* 0x003fe20003800000 */
.L_x_125:
[----:B------:R-:W-:Y:S02]  /*ce10*/  @!P1 LEA R2, P2, R16, R9, 0x1 ;  /* 0x0000000910029211 */ /* 0x000fe400078408ff */
[----:B------:R-:W-:-:S03]  /*ce20*/  @!P1 LEA R9, R22, UR45, 0x1 ;  /* 0x0000002d16099c11 */ /* 0x000fc6000f8e08ff */
[----:B------:R-:W-:-:S05]  /*ce30*/  @!P1 IMAD.X R3, RZ, RZ, R8, P2 ;  /* 0x000000ffff039224 */ /* 0x000fca00010e0608 */
[----:B------:R-:W-:Y:S01]  /*ce40*/  @!PT LDS RZ, [RZ] ;  /* 0x00000000fffff984 */ /* 0x000fe20000000800 */
[----:B------:R-:W-:Y:S01]  /*ce50*/  @!PT LDS RZ, [RZ] ;  /* 0x00000000fffff984 */ /* 0x000fe20000000800 */
[----:B------:R-:W-:Y:S01]  /*ce60*/  @!PT LDS RZ, [RZ] ;  /* 0x00000000fffff984 */ /* 0x000fe20000000800 */
[----:B------:R0:W-:Y:S01]  /*ce70*/  @!P1 LDGSTS.E.BYPASS.LTC128B.128 [R9+0xcc00], desc[UR38][R2.64], !P0 ;  /* 0x0cc0000002099fae */ /* 0x0001e2000c101d66 */
[----:B------:R-:W-:Y:S01]  /*ce80*/  MOV R13, R0 ;  /* 0x00000000000d7202 */ /* 0x000fe20000000f00 */
[----:B------:R-:W-:-:S07]  /*ce90*/  IMAD.MOV.U32 R5, RZ, RZ, R14 ;  /* 0x000000ffff057224 */ /* 0x000fce00078e000e */
[----:B0-----:R-:W-:Y:S05]  /*cea0*/  WARPSYNC.COLLECTIVE R15, `(.L_x_126) ;  /* 0x000000000f087348 */ /* 0x001fea0003c00000 */
[----:B------:R1:W2:Y:S02]  /*ceb0*/  SHFL.IDX P6, R14, R13, R12, R11 ;  /* 0x0000000c0d0e7389 */ /* 0x0002a400000c000b */
[----:B012---:R-:W-:Y:S01]  /*cec0*/  ENDCOLLECTIVE ;  /* 0x000000000000791b */ /* 0x007fe20003800000 */
.L_x_126:
[----:B------:R-:W-:-:S05]  /*ced0*/  VIADD R3, R6, 0xa0 ;  /* 0x000000a006037836 */ /* 0x000fca0000000000 */
[----:B------:R-:W-:Y:S02]  /*cee0*/  ISETP.GE.AND P1, PT, R3, R4, PT ;  /* 0x000000040300720c */ /* 0x000fe40003f26270 */
[----:B------:R-:W-:Y:S01]  /*cef0*/  MOV R13, R7 ;  /* 0x00000007000d7202 */ /* 0x000fe20000000f00 */
[----:B------:R-:W-:-:S10]  /*cf00*/  IMAD.MOV.U32 R12, RZ, RZ, 0x3 ;  /* 0x00000003ff0c7424 */ /* 0x000fd400078e00ff */
[----:B------:R-:W-:-:S13]  /*cf10*/  @!P1 LEA R2, P2, R16, R14, 0x1 ;  /* 0x0000000e10029211 */ /* 0x000fda00078408ff */
[----:B------:R-:W-:Y:S05]  /*cf20*/  WARPSYNC.COLLECTIVE R15, `(.L_x_127) ;  /* 0x000000000f087348 */ /* 0x000fea0003c00000 */
[----:B------:R0:W1:Y:S02]  /*cf30*/  SHFL.IDX P6, R14, R13, R12, R11 ;  /* 0x0000000c0d0e7389 */ /* 0x00006400000c000b */
[----:B01----:R-:W-:Y:S01]  /*cf40*/  ENDCOLLECTIVE ;  /* 0x000000000000791b */ /* 0x003fe20003800000 */
.L_x_127:
[----:B------:R-:W-:Y:S01]  /*cf50*/  @!P1 IMAD.X R3, RZ, RZ, R5, P2 ;  /* 0x000000ffff039224 */ /* 0x000fe200010e0605 */
[----:B------:R-:W-:-:S05]  /*cf60*/  @!P1 LEA R5, R22, UR45, 0x1 ;  /* 0x0000002d16059c11 */ /* 0x000fca000f8e08ff */
        /* <DEDUP_REMOVED lines=9> */
.L_x_128:
[----:B------:R-:W-:Y:S05]  /*d000*/  BRA `(.L_x_129) ;  /* 0xffffffc800cc7947 */ /* 0x000fea000383ffff */
.L_x_52:
[----:B0-----:R-:W-:-:S04]  /*d010*/  IMAD.U32 R3, RZ, RZ, UR45 ;  /* 0x0000002dff037e24 */ /* 0x001fc8000f8e00ff */
[----:B------:R0:W1:Y:S03]  /*d020*/  SYNCS.PHASECHK.TRANS64.TRYWAIT P0, [R3+URZ+0x16820], R0 ;  /* 0x01682000030075a7 */ /* 0x000066000800017f */
[----:B-1----:R-:W-:Y:S05]  /*d030*/  @!P0 NANOSLEEP.SYNCS 0x989680 ;  /* 0x009896800000895d */ /* 0x002fea0003900000 */
[----:B------:R-:W1:Y:S02]  /*d040*/  @!P0 SYNCS.PHASECHK.TRANS64 P0, [R3+URZ+0x16820], R0 ;  /* 0x01682000030085a7 */ /* 0x000e64000800007f */
[----:B-1----:R-:W-:Y:S05]  /*d050*/  @!P0 BRA `(.L_x_52) ;  /* 0xfffffffc00ec8947 */ /* 0x002fea000383ffff */
[----:B------:R-:W-:Y:S05]  /*d060*/  BRA `(.L_x_130) ;  /* 0xffffffc800fc7947 */ /* 0x000fea000383ffff */
.L_x_56:
[----:B0-----:R0:W1:Y:S02]  /*d070*/  SYNCS.PHASECHK.TRANS64.TRYWAIT P0, [R7+URZ+0x16840], R2 ;  /* 0x01684002070075a7 */ /* 0x001064000800017f */
[----:B-1----:R-:W-:Y:S05]  /*d080*/  @!P0 NANOSLEEP.SYNCS 0x989680 ;  /* 0x009896800000895d */ /* 0x002fea0003900000 */
[----:B------:R-:W1:Y:S02]  /*d090*/  @!P0 SYNCS.PHASECHK.TRANS64 P0, [R7+URZ+0x16840], R2 ;  /* 0x01684002070085a7 */ /* 0x000e64000800007f */
[----:B-1----:R-:W-:Y:S05]  /*d0a0*/  @!P0 BRA `(.L_x_56) ;  /* 0xfffffffc00f08947 */ /* 0x002fea000383ffff */
[----:B------:R-:W-:Y:S05]  /*d0b0*/  BRA `(.L_x_131) ;  /* 0xffffffcc00e07947 */ /* 0x000fea000383ffff */
.L_x_57:
        /* <DEDUP_REMOVED lines=8> */
.L_x_133:
[----:B------:R-:W-:Y:S05]  /*d140*/  BSYNC B1 ;  /* 0x0000000000017941 */ /* 0x000fea0003800000 */
.L_x_132:
[----:B------:R-:W-:Y:S01]  /*d150*/  IMAD.MOV.U32 R13, RZ, RZ, R10 ;  /* 0x000000ffff0d7224 */ /* 0x000fe200078e000a */
[----:B------:R-:W-:Y:S01]  /*d160*/  MOV R11, 0x181f ;  /* 0x0000181f000b7802 */ /* 0x000fe20000000f00 */
[----:B------:R-:W-:Y:S01]  /*d170*/  IMAD.MOV.U32 R12, RZ, RZ, RZ ;  /* 0x000000ffff0c7224 */ /* 0x000fe200078e00ff */
[----:B------:R-:W-:Y:S01]  /*d180*/  MOV R3, R14 ;  /* 0x0000000e00037202 */ /* 0x000fe20000000f00 */
[----:B------:R-:W-:Y:S01]  /*d190*/  IMAD.MOV.U32 R15, RZ, RZ, -0x1 ;  /* 0xffffffffff0f7424 */ /* 0x000fe200078e00ff */
[----:B------:R-:W-:-:S07]  /*d1a0*/  LEA R9, R9, UR45, 0x1 ;  /* 0x0000002d09097c11 */ /* 0x000fce000f8e08ff */
[----:B------:R-:W-:Y:S05]  /*d1b0*/  WARPSYNC.COLLECTIVE R15, `(.L_x_134) ;  /* 0x000000000f087348 */ /* 0x000fea0003c00000 */
[----:B------:R0:W1:Y:S02]  /*d1c0*/  SHFL.IDX P6, R14, R13, R12, R11 ;  /* 0x0000000c0d0e7389 */ /* 0x00006400000c000b */
[----:B01----:R-:W-:Y:S01]  /*d1d0*/  ENDCOLLECTIVE ;  /* 0x000000000000791b */ /* 0x003fe20003800000 */
.L_x_134:
[----:B------:R-:W-:Y:S01]  /*d1e0*/  IMAD.SHL.U32 R15, R16, 0x2, RZ ;  /* 0x00000002100f7824 */ /* 0x000fe200078e00ff */
[----:B------:R-:W-:Y:S01]  /*d1f0*/  MOV R12, 0x1 ;  /* 0x00000001000c7802 */ /* 0x000fe20000000f00 */
[----:B------:R-:W-:Y:S01]  /*d200*/  IMAD.MOV.U32 R13, RZ, RZ, R19 ;  /* 0x000000ffff0d7224 */ /* 0x000fe200078e0013 */
[----:B------:R-:W-:-:S04]  /*d210*/  MOV R2, R14 ;  /* 0x0000000e00027202 */ /* 0x000fc80000000f00 */
[----:B------:R-:W-:Y:S01]  /*d220*/  IADD3 R2, P0, R2, R15, RZ ;  /* 0x0000000f02027210 */ /* 0x000fe20007f1e0ff */
[----:B------:R-:W-:-:S04]  /*d230*/  IMAD.MOV.U32 R15, RZ, RZ, -0x1 ;  /* 0xffffffffff0f7424 */ /* 0x000fc800078e00ff */
[----:B------:R-:W-:-:S08]  /*d240*/  IMAD.X R3, RZ, RZ, R3, P0 ;  /* 0x000000ffff037224 */ /* 0x000fd000000e0603 */
[----:B------:R-:W-:Y:S05]  /*d250*/  WARPSYNC.COLLECTIVE R15, `(.L_x_135) ;  /* 0x000000000f087348 */ /* 0x000fea0003c00000 */
[----:B------:R0:W1:Y:S02]  /*d260*/  SHFL.IDX P6, R14, R13, R12, R11 ;  /* 0x0000000c0d0e7389 */ /* 0x00006400000c000b */
[----:B01----:R-:W-:Y:S01]  /*d270*/  ENDCOLLECTIVE ;  /* 0x000000000000791b */ /* 0x003fe20003800000 */
.L_x_135:
[----:B------:R-:W-:Y:S01]  /*d280*/  @!PT LDS RZ, [RZ] ;  /* 0x00000000fffff984 */ /* 0x000fe20000000800 */
[----:B------:R-:W-:Y:S01]  /*d290*/  @!PT LDS RZ, [RZ] ;  /* 0x00000000fffff984 */ /* 0x000fe20000000800 */
[----:B------:R-:W-:Y:S01]  /*d2a0*/  @!PT LDS RZ, [RZ] ;  /* 0x00000000fffff984 */ /* 0x000fe20000000800 */
[----:B------:R0:W-:Y:S01]  /*d2b0*/  LDGSTS.E.BYPASS.LTC128B.128 [R9+0xe400], desc[UR38][R2.64], !P2 ;  /* 0x0e40000002097fae */ /* 0x0001e2000d101d66 */
[----:B------:R-:W-:Y:S01]  /*d2c0*/  MOV R13, R10 ;  /* 0x0000000a000d7202 */ /* 0x000fe20000000f00 */
[----:B0-----:R-:W-:-:S07]  /*d2d0*/  IMAD.MOV.U32 R3, RZ, RZ, R14 ;  /* 0x000000ffff037224 */ /* 0x001fce00078e000e */
[----:B------:R-:W-:Y:S05]  /*d2e0*/  WARPSYNC.COLLECTIVE R15, `(.L_x_136) ;  /* 0x000000000f087348 */ /* 0x000fea0003c00000 */
[----:B------:R0:W1:Y:S02]  /*d2f0*/  SHFL.IDX P6, R14, R13, R12, R11 ;  /* 0x0000000c0d0e7389 */ /* 0x00006400000c000b */
[----:B01----:R-:W-:Y:S01]  /*d300*/  ENDCOLLECTIVE ;  /* 0x000000000000791b */ /* 0x003fe20003800000 */
.L_x_136:
[----:B------:R-:W-:Y:S02]  /*d310*/  IMAD.SHL.U32 R15, R16, 0x2, RZ ;  /* 0x00000002100f7824 */ /* 0x000fe400078e00ff */
[----:B------:R-:W-:Y:S02]  /*d320*/  IMAD.MOV.U32 R13, RZ, RZ, R19 ;  /* 0x000000ffff0d7224 */ /* 0x000fe400078e0013 */
[----:B------:R-:W-:Y:S02]  /*d330*/  IMAD.MOV.U32 R12, RZ, RZ, 0x2 ;  /* 0x00000002ff0c7424 */ /* 0x000fe400078e00ff */
[----:B------:R-:W-:-:S05]  /*d340*/  IMAD.MOV.U32 R2, RZ, RZ, R14 ;  /* 0x000000ffff027224 */ /* 0x000fca00078e000e */
[----:B------:R-:W-:Y:S02]  /*d350*/  IADD3 R2, P0, R2, R15, RZ ;  /* 0x0000000f02027210 */ /* 0x000fe40007f1e0ff */
[----:B------:R-:W-:Y:S02]  /*d360*/  MOV R15, 0xffffffff ;  /* 0xffffffff000f7802 */ /* 0x000fe40000000f00 */
[----:B------:R-:W-:-:S09]  /*d370*/  IADD3.X R3, RZ, R3, RZ, P0, !PT ;  /* 0x00000003ff037210 */ /* 0x000fd200007fe4ff */
[----:B------:R-:W-:Y:S05]  /*d380*/  WARPSYNC.COLLECTIVE R15, `(.L_x_137) ;  /* 0x000000000f087348 */ /* 0x000fea0003c00000 */
[----:B------:R0:W1:Y:S02]  /*d390*/  SHFL.IDX P6, R14, R13, R12, R11 ;  /* 0x0000000c0d0e7389 */ /* 0x00006400000c000b */
[----:B01----:R-:W-:Y:S01]  /*d3a0*/  ENDCOLLECTIVE ;  /* 0x000000000000791b */ /* 0x003fe20003800000 */
.L_x_137:
[----:B------:R-:W-:Y:S01]  /*d3b0*/  @!PT LDS RZ, [RZ] ;  /* 0x00000000fffff984 */ /* 0x000fe20000000800 */
[----:B------:R-:W-:Y:S01]  /*d3c0*/  @!PT LDS RZ, [RZ] ;  /* 0x00000000fffff984 */ /* 0x000fe20000000800 */
[----:B------:R-:W-:Y:S01]  /*d3d0*/  @!PT LDS RZ, [RZ] ;  /* 0x00000000fffff984 */ /* 0x000fe20000000800 */
[----:B------:R0:W-:Y:S01]  /*d3e0*/  LDGSTS.E.BYPASS.LTC128B.128 [R9+0xec00], desc[UR38][R2.64], !P2 ;  /* 0x0ec0000002097fae */ /* 0x0001e2000d101d66 */
[----:B------:R-:W-:Y:S02]  /*d3f0*/  IMAD.MOV.U32 R13, RZ, RZ, R10 ;  /* 0x000000ffff0d7224 */ /* 0x000fe400078e000a */
[----:B0-----:R-:W-:-:S07]  /*d400*/  IMAD.MOV.U32 R3, RZ, RZ, R14 ;  /* 0x000000ffff037224 */ /* 0x001fce00078e000e */
[----:B------:R-:W-:Y:S05]  /*d410*/  WARPSYNC.COLLECTIVE R15, `(.L_x_138) ;  /* 0x000000000f087348 */ /* 0x000fea0003c00000 */
[----:B------:R0:W1:Y:S02]  /*d420*/  SHFL.IDX P6, R14, R13, R12, R11 ;  /* 0x0000000c0d0e7389 */ /* 0x00006400000c000b */
[----:B01----:R-:W-:Y:S01]  /*d430*/  ENDCOLLECTIVE ;  /* 0x000000000000791b */ /* 0x003fe20003800000 */
.L_x_138:
[----:B------:R-:W-:Y:S01]  /*d440*/  SHF.L.U32 R15, R16, 0x1, RZ ;  /* 0x00000001100f7819 */ /* 0x000fe200000006ff */
[----:B------:R-:W-:Y:S01]  /*d450*/  IMAD.MOV.U32 R12, RZ, RZ, 0x3 ;  /* 0x00000003ff0c7424 */ /* 0x000fe200078e00ff */
[----:B------:R-:W-:Y:S01]  /*d460*/  MOV R13, R19 ;  /* 0x00000013000d7202 */ /* 0x000fe20000000f00 */
[----:B------:R-:W-:-:S05]  /*d470*/  IMAD.MOV.U32 R2, RZ, RZ, R14 ;  /* 0x000000ffff027224 */ /* 0x000fca00078e000e */
[----:B------:R-:W-:Y:S01]  /*d480*/  IADD3 R2, P0, R2, R15, RZ ;  /* 0x0000000f02027210 */ /* 0x000fe20007f1e0ff */
[----:B------:R-:W-:-:S04]  /*d490*/  IMAD.MOV.U32 R15, RZ, RZ, -0x1 ;  /* 0xffffffffff0f7424 */ /* 0x000fc800078e00ff */
[----:B------:R-:W-:-:S08]  /*d4a0*/  IMAD.X R3, RZ, RZ, R3, P0 ;  /* 0x000000ffff037224 */ /* 0x000fd000000e0603 */
[----:B------:R-:W-:Y:S05]  /*d4b0*/  WARPSYNC.COLLECTIVE R15, `(.L_x_139) ;  /* 0x000000000f087348 */ /* 0x000fea0003c00000 */
[----:B------:R0:W1:Y:S02]  /*d4c0*/  SHFL.IDX P6, R14, R13, R12, R11 ;  /* 0x0000000c0d0e7389 */ /* 0x00006400000c000b */
[----:B01----:R-:W-:Y:S01]  /*d4d0*/  ENDCOLLECTIVE ;  /* 0x000000000000791b */ /* 0x003fe20003800000 */
.L_x_139:
[----:B------:R-:W-:Y:S01]  /*d4e0*/  @!PT LDS RZ, [RZ] ;  /* 0x00000000fffff984 */ /* 0x000fe20000000800 */
[----:B------:R-:W-:Y:S01]  /*d4f0*/  @!PT LDS RZ, [RZ] ;  /* 0x00000000fffff984 */ /* 0x000fe20000000800 */
[----:B------:R-:W-:Y:S01]  /*d500*/  @!PT LDS RZ, [RZ] ;  /* 0x00000000fffff984 */ /* 0x000fe20000000800 */
[----:B------:R0:W-:Y:S01]  /*d510*/  LDGSTS.E.BYPASS.LTC128B.128 [R9+0xf400], desc[UR38][R2.64], !P2 ;  /* 0x0f40000002097fae */ /* 0x0001e2000d101d66 */
[----:B------:R-:W-:Y:S01]  /*d520*/  IMAD.MOV.U32 R13, RZ, RZ, R10 ;  /* 0x000000ffff0d7224 */ /* 0x000fe200078e000a */
[----:B0-----:R-:W-:-:S07]  /*d530*/  MOV R3, R14 ;  /* 0x0000000e00037202 */ /* 0x001fce0000000f00 */
[----:B------:R-:W-:Y:S05]  /*d540*/  WARPSYNC.COLLECTIVE R15, `(.L_x_140) ;  /* 0x000000000f087348 */ /* 0x000fea0003c00000 */
[----:B------:R0:W1:Y:S02]  /*d550*/  SHFL.IDX P6, R14, R13, R12, R11 ;  /* 0x0000000c0d0e7389 */ /* 0x00006400000c000b */
[----:B01----:R-:W-:Y:S01]  /*d560*/  ENDCOLLECTIVE ;  /* 0x000000000000791b */ /* 0x003fe20003800000 */
.L_x_140:
        /* <DEDUP_REMOVED lines=10> */
.L_x_141:
        /* <DEDUP_REMOVED lines=9> */
.L_x_142:
        /* <DEDUP_REMOVED lines=10> */
.L_x_143:
        /* <DEDUP_REMOVED lines=9> */
.L_x_144:
        /* <DEDUP_REMOVED lines=10> */
.L_x_145:
        /* <DEDUP_REMOVED lines=9> */
.L_x_146:
        /* <DEDUP_REMOVED lines=10> */
.L_x_147:
[----:B------:R-:W-:Y:S01]  /*d9a0*/  @!PT LDS RZ, [RZ] ;  /* 0x00000000fffff984 */ /* 0x000fe20000000800 */
[----:B------:R-:W-:Y:S01]  /*d9b0*/  @!PT LDS RZ, [RZ] ;  /* 0x00000000fffff984 */ /* 0x000fe20000000800 */
[----:B------:R-:W-:Y:S01]  /*d9c0*/  @!PT LDS RZ, [RZ] ;  /* 0x00000000fffff984 */ /* 0x000fe20000000800 */
[----:B------:R0:W-:Y:S01]  /*d9d0*/  LDGSTS.E.BYPASS.LTC128B.128 [R9+0x11400], desc[UR38][R2.64], !P2 ;  /* 0x1140000002097fae */ /* 0x0001e2000d101d66 */
[----:B------:R-:W-:Y:S01]  /*d9e0*/  MOV R13, R10 ;  /* 0x0000000a000d7202 */ /* 0x000fe20000000f00 */
[----:B------:R-:W-:-:S07]  /*d9f0*/  IMAD.MOV.U32 R19, RZ, RZ, R14 ;  /* 0x000000ffff137224 */ /* 0x000fce00078e000e */
[----:B0-----:R-:W-:Y:S05]  /*da00*/  WARPSYNC.COLLECTIVE R15, `(.L_x_148) ;  /* 0x000000000f087348 */ /* 0x001fea0003c00000 */
[----:B------:R1:W2:Y:S02]  /*da10*/  SHFL.IDX P6, R14, R13, R12, R11 ;  /* 0x0000000c0d0e7389 */ /* 0x0002a400000c000b */
[----:B012---:R-:W-:Y:S01]  /*da20*/  ENDCOLLECTIVE ;  /* 0x000000000000791b */ /* 0x007fe20003800000 */
.L_x_148:
[----:B------:R-:W-:Y:S05]  /*da30*/  BRA `(.L_x_149) ;  /* 0xffffffc800907947 */ /* 0x000fea000383ffff */
.L_x_62:
[----:B0-----:R0:W1:Y:S02]  /*da40*/  SYNCS.PHASECHK.TRANS64.TRYWAIT P0, [R7+URZ+0x16860], R2 ;  /* 0x01686002070075a7 */ /* 0x001064000800017f */
[----:B-1----:R-:W-:Y:S05]  /*da50*/  @!P0 NANOSLEEP.SYNCS 0x989680 ;  /* 0x009896800000895d */ /* 0x002fea0003900000 */
[----:B------:R-:W1:Y:S02]  /*da60*/  @!P0 SYNCS.PHASECHK.TRANS64 P0, [R7+URZ+0x16860], R2 ;  /* 0x01686002070085a7 */ /* 0x000e64000800007f */
[----:B-1----:R-:W-:Y:S05]  /*da70*/  @!P0 BRA `(.L_x_62) ;  /* 0xfffffffc00f08947 */ /* 0x002fea000383ffff */
[----:B------:R-:W-:Y:S05]  /*da80*/  BRA `(.L_x_150) ;  /* 0xffffffc800f07947 */ /* 0x000fea000383ffff */
.L_x_63:
[----:B------:R-:W-:Y:S01]  /*da90*/  BSSY B1, `(.L_x_151) ;  /* 0x0000008000017945 */ /* 0x000fe20003800000 */
[----:B------:R-:W-:Y:S01]  /*daa0*/  IMAD.MOV.U32 R13, RZ, RZ, R18 ;  /* 0x000000ffff0d7224 */ /* 0x000fe200078e0012 */
[----:B------:R-:W-:Y:S01]  /*dab0*/  MOV R11, 0x181f ;  /* 0x0000181f000b7802 */ /* 0x000fe20000000f00 */
[----:B------:R-:W-:Y:S02]  /*dac0*/  IMAD.MOV.U32 R12, RZ, RZ, RZ ;  /* 0x000000ffff0c7224 */ /* 0x000fe400078e00ff */
[----:B------:R-:W-:-:S07]  /*dad0*/  IMAD.MOV.U32 R15, RZ, RZ, -0x1 ;  /* 0xffffffffff0f7424 */ /* 0x000fce00078e00ff */
[----:B0-----:R-:W-:Y:S05]  /*dae0*/  WARPSYNC.COLLECTIVE R15, `(.L_x_152) ;  /* 0x000000000f087348 */ /* 0x001fea0003c00000 */
[----:B------:R1:W2:Y:S02]  /*daf0*/  SHFL.IDX P6, R14, R13, R12, R11 ;  /* 0x0000000c0d0e7389 */ /* 0x0002a400000c000b */
[----:B012---:R-:W-:Y:S01]  /*db00*/  ENDCOLLECTIVE ;  /* 0x000000000000791b */ /* 0x007fe20003800000 */
.L_x_152:
[----:B------:R-:W-:Y:S05]  /*db10*/  BSYNC B1 ;  /* 0x0000000000017941 */ /* 0x000fea0003800000 */
.L_x_151:
[----:B------:R-:W-:Y:S01]  /*db20*/  MOV R13, R17 ;  /* 0x00000011000d7202 */ /* 0x000fe20000000f00 */
[----:B------:R-:W-:Y:S01]  /*db30*/  IMAD.MOV.U32 R12, RZ, RZ, RZ ;  /* 0x000000ffff0c7224 */ /* 0x000fe200078e00ff */
[----:B------:R-:W-:Y:S01]  /*db40*/  MOV R15, 0xffffffff ;  /* 0xffffffff000f7802 */ /* 0x000fe20000000f00 */
[----:B------:R-:W-:Y:S01]  /*db50*/  IMAD.MOV.U32 R11, RZ, RZ, 0x181f ;  /* 0x0000181fff0b7424 */ /* 0x000fe200078e00ff */
[----:B------:R-:W-:Y:S01]  /*db60*/  ISETP.LT.OR P2, PT, R4, 0x1, P1 ;  /* 0x000000010400780c */ /* 0x000fe20000f41670 */
[----:B------:R-:W-:Y:S01]  /*db70*/  IMAD.MOV.U32 R3, RZ, RZ, R14 ;  /* 0x000000ffff037224 */ /* 0x000fe200078e000e */
[----:B------:R-:W-:-:S11]  /*db80*/  LEA R8, R8, UR45, 0x1 ;  /* 0x0000002d08087c11 */ /* 0x000fd6000f8e08ff */
[----:B------:R-:W-:Y:S05]  /*db90*/  WARPSYNC.COLLECTIVE R15, `(.L_x_153) ;  /* 0x000000000f087348 */ /* 0x000fea0003c00000 */
[----:B------:R0:W1:Y:S02]  /*dba0*/  SHFL.IDX P6, R14, R13, R12, R11 ;  /* 0x0000000c0d0e7389 */ /* 0x00006400000c000b */
[----:B01----:R-:W-:Y:S01]  /*dbb0*/  ENDCOLLECTIVE ;  /* 0x000000000000791b */ /* 0x003fe20003800000 */
.L_x_153:
[----:B------:R-:W-:Y:S01]  /*dbc0*/  IMAD.MOV.U32 R13, RZ, RZ, R18 ;  /* 0x000000ffff0d7224 */ /* 0x000fe200078e0012 */
[----:B------:R-:W-:Y:S02]  /*dbd0*/  MOV R12, 0x1 ;  /* 0x00000001000c7802 */ /* 0x000fe40000000f00 */
[----:B------:R-:W-:-:S13]  /*dbe0*/  IADD3 R2, P0, R14, R19, RZ ;  /* 0x000000130e027210 */ /* 0x000fda0007f1e0ff */
[----:B------:R-:W-:Y:S05]  /*dbf0*/  WARPSYNC.COLLECTIVE R15, `(.L_x_154) ;  /* 0x000000000f087348 */ /* 0x000fea0003c00000 */
[----:B------:R0:W1:Y:S02]  /*dc00*/  SHFL.IDX P6, R14, R13, R12, R11 ;  /* 0x0000000c0d0e7389 */ /* 0x00006400000c000b */
[----:B01----:R-:W-:Y:S01]  /*dc10*/  ENDCOLLECTIVE ;  /* 0x000000000000791b */ /* 0x003fe20003800000 */
.L_x_154:
[----:B------:R-:W-:-:S05]  /*dc20*/  IMAD.X R3, RZ, RZ, R3, P0 ;  /* 0x000000ffff037224 */ /* 0x000fca00000e0603 */
[----:B------:R-:W-:Y:S01]  /*dc30*/  @!PT LDS RZ, [RZ] ;  /* 0x00000000fffff984 */ /* 0x000fe20000000800 */
[----:B------:R-:W-:Y:S01]  /*dc40*/  @!PT LDS RZ, [RZ] ;  /* 0x00000000fffff984 */ /* 0x000fe20000000800 */
[----:B------:R-:W-:Y:S01]  /*dc50*/  @!PT LDS RZ, [RZ] ;  /* 0x00000000fffff984 */ /* 0x000fe20000000800 */
[----:B------:R0:W-:Y:S01]  /*dc60*/  LDGSTS.E.BYPASS.LTC128B.128 [R8+0x400], desc[UR38][R2.64], !P2 ;  /* 0x0040000002087fae */ /* 0x0001e2000d101d66 */
[----:B------:R-:W-:Y:S01]  /*dc70*/  ISETP.LT.OR P2, PT, R4, 0x11, P1 ;  /* 0x000000110400780c */ /* 0x000fe20000f41670 */
[----:B------:R-:W-:Y:S02]  /*dc80*/  IMAD.MOV.U32 R13, RZ, RZ, R17 ;  /* 0x000000ffff0d7224 */ /* 0x000fe400078e0011 */
[----:B------:R-:W-:-:S10]  /*dc90*/  IMAD.MOV.U32 R9, RZ, RZ, R14 ;  /* 0x000000ffff097224 */ /* 0x000fd400078e000e */
[----:B0-----:R-:W-:Y:S05]  /*dca0*/  WARPSYNC.COLLECTIVE R15, `(.L_x_155) ;  /* 0x000000000f087348 */ /* 0x001fea0003c00000 */
[----:B------:R1:W2:Y:S02]  /*dcb0*/  SHFL.IDX P6, R14, R13, R12, R11 ;  /* 0x0000000c0d0e7389 */ /* 0x0002a400000c000b */
[----:B012---:R-:W-:Y:S01]  /*dcc0*/  ENDCOLLECTIVE ;  /* 0x000000000000791b */ /* 0x007fe20003800000 */
.L_x_155:
[----:B------:R-:W-:Y:S01]  /*dcd0*/  IMAD.MOV.U32 R13, RZ, RZ, R18 ;  /* 0x000000ffff0d7224 */ /* 0x000fe200078e0012 */
[----:B------:R-:W-:Y:S02]  /*dce0*/  MOV R12, 0x2 ;  /* 0x00000002000c7802 */ /* 0x000fe40000000f00 */
[----:B------:R-:W-:-:S04]  /*dcf0*/  MOV R11, R14 ;  /* 0x0000000e000b7202 */ /* 0x000fc80000000f00 */
[----:B------:R-:W-:Y:S01]  /*dd00*/  IADD3 R2, P0, R11, R19, RZ ;  /* 0x000000130b027210 */ /* 0x000fe20007f1e0ff */
[----:B------:R-:W-:-:S04]  /*dd10*/  IMAD.MOV.U32 R11, RZ, RZ, 0x181f ;  /* 0x0000181fff0b7424 */ /* 0x000fc800078e00ff */
[----:B------:R-:W-:-:S08]  /*dd20*/  IMAD.X R3, RZ, RZ, R9, P0 ;  /* 0x000000ffff037224 */ /* 0x000fd000000e0609 */
[----:B------:R-:W-:Y:S05]  /*dd30*/  WARPSYNC.COLLECTIVE R15, `(.L_x_156) ;  /* 0x000000000f087348 */ /* 0x000fea0003c00000 */
[----:B------:R0:W1:Y:S02]  /*dd40*/  SHFL.IDX P6, R14, R13, R12, R11 ;  /* 0x0000000c0d0e7389 */ /* 0x00006400000c000b */
[----:B01----:R-:W-:Y:S01]  /*dd50*/  ENDCOLLECTIVE ;  /* 0x000000000000791b */ /* 0x003fe20003800000 */
.L_x_156:
[----:B------:R-:W-:Y:S01]  /*dd60*/  @!PT LDS RZ, [RZ] ;  /* 0x00000000fffff984 */ /* 0x000fe20000000800 */
[----:B------:R-:W-:Y:S01]  /*dd70*/  @!PT LDS RZ, [RZ] ;  /* 0x00000000fffff984 */ /* 0x000fe20000000800 */
[----:B------:R-:W-:Y:S01]  /*dd80*/  @!PT LDS RZ, [RZ] ;  /* 0x00000000fffff984 */ /* 0x000fe20000000800 */
[----:B------:R0:W-:Y:S01]  /*dd90*/  LDGSTS.E.BYPASS.LTC128B.128 [R8+0xc00], desc[UR38][R2.64], !P2 ;  /* 0x00c0000002087fae */ /* 0x0001e2000d101d66 */
[----:B------:R-:W-:Y:S02]  /*dda0*/  ISETP.LT.OR P2, PT, R4, 0x21, P1 ;  /* 0x000000210400780c */ /* 0x000fe40000f41670 */
[----:B------:R-:W-:Y:S01]  /*ddb0*/  MOV R13, R17 ;  /* 0x00000011000d7202 */ /* 0x000fe20000000f00 */
[----:B------:R-:W-:-:S10]  /*ddc0*/  IMAD.MOV.U32 R10, RZ, RZ, R14 ;  /* 0x000000ffff0a7224 */ /* 0x000fd400078e000e */
[----:B0-----:R-:W-:Y:S05]  /*ddd0*/  WARPSYNC.COLLECTIVE R15, `(.L_x_157) ;  /* 0x000000000f087348 */ /* 0x001fea0003c00000 */
[----:B------:R1:W2:Y:S02]  /*dde0*/  SHFL.IDX P6, R14, R13, R12, R11 ;  /* 0x0000000c0d0e7389 */ /* 0x0002a400000c000b */
[----:B012---:R-:W-:Y:S01]  /*ddf0*/  ENDCOLLECTIVE ;  /* 0x000000000000791b */ /* 0x007fe20003800000 */
.L_x_157:
[----:B------:R-:W-:Y:S01]  /*de00*/  MOV R13, R18 ;  /* 0x00000012000d7202 */ /* 0x000fe20000000f00 */
[----:B------:R-:W-:-:S05]  /*de10*/  IMAD.MOV.U32 R12, RZ, RZ, R14 ;  /* 0x000000ffff0c7224 */ /* 0x000fca00078e000e */
[----:B------:R-:W-:Y:S01]  /*de20*/  IADD3 R2, P0, R12, R19, RZ ;  /* 0x000000130c027210 */ /* 0x000fe20007f1e0ff */
[----:B------:R-:W-:-:S04]  /*de30*/  IMAD.MOV.U32 R12, RZ, RZ, 0x3 ;  /* 0x00000003ff0c7424 */ /* 0x000fc800078e00ff */
[----:B------:R-:W-:-:S08]  /*de40*/  IMAD.X R3, RZ, RZ, R10, P0 ;  /* 0x000000ffff037224 */ /* 0x000fd000000e060a */
[----:B------:R-:W-:Y:S05]  /*de50*/  WARPSYNC.COLLECTIVE R15, `(.L_x_158) ;  /* 0x000000000f087348 */ /* 0x000fea0003c00000 */
[----:B------:R0:W1:Y:S02]  /*de60*/  SHFL.IDX P6, R14, R13, R12, R11 ;  /* 0x0000000c0d0e7389 */ /* 0x00006400000c000b */
[----:B01----:R-:W-:Y:S01]  /*de70*/  ENDCOLLECTIVE ;  /* 0x000000000000791b */ /* 0x003fe20003800000 */
.L_x_158:
        /* <DEDUP_REMOVED lines=10> */
.L_x_159:
[----:B------:R-:W-:Y:S01]  /*df20*/  MOV R13, R18 ;  /* 0x00000012000d7202 */ /* 0x000fe20000000f00 */
[----:B------:R-:W-:Y:S02]  /*df30*/  IMAD.MOV.U32 R12, RZ, RZ, 0x4 ;  /* 0x00000004ff0c7424 */ /* 0x000fe400078e00ff */
[----:B------:R-:W-:-:S05]  /*df40*/  IMAD.MOV.U32 R11, RZ, RZ, R14 ;  /* 0x000000ffff0b7224 */ /* 0x000fca00078e000e */
[----:B------:R-:W-:Y:S01]  /*df50*/  IADD3 R2, P0, R11, R19, RZ ;  /* 0x000000130b027210 */ /* 0x000fe20007f1e0ff */
[----:B------:R-:W-:-:S04]  /*df60*/  IMAD.MOV.U32 R11, RZ, RZ, 0x181f ;  /* 0x0000181fff0b7424 */ /* 0x000fc800078e00ff */
[----:B------:R-:W-:-:S08]  /*df70*/  IMAD.X R3, RZ, RZ, R9, P0 ;  /* 0x000000ffff037224 */ /* 0x000fd000000e0609 */
[----:B------:R-:W-:Y:S05]  /*df80*/  WARPSYNC.COLLECTIVE R15, `(.L_x_160) ;  /* 0x000000000f087348 */ /* 0x000fea0003c00000 */
[----:B------:R0:W1:Y:S02]  /*df90*/  SHFL.IDX P6, R14, R13, R12, R11 ;  /* 0x0000000c0d0e7389 */ /* 0x00006400000c000b */
[----:B01----:R-:W-:Y:S01]  /*dfa0*/  ENDCOLLECTIVE ;  /* 0x000000000000791b */ /* 0x003fe20003800000 */
.L_x_160:
[----:B------:R-:W-:Y:S01]  /*dfb0*/  @!PT LDS RZ, [RZ] ;  /* 0x00000000fffff984 */ /* 0x000fe20000000800 */
[----:B------:R-:W-:Y:S01]  /*dfc0*/  @!PT LDS RZ, [RZ] ;  /* 0x00000000fffff984 */ /* 0x000fe20000000800 */
[----:B------:R-:W-:Y:S01]  /*dfd0*/  @!PT LDS RZ, [RZ] ;  /* 0x00000000fffff984 */ /* 0x000fe20000000800 */
[----:B------:R0:W-:Y:S01]  /*dfe0*/  LDGSTS.E.BYPASS.LTC128B.128 [R8+0x1c00], desc[UR38][R2.64], !P2 ;  /* 0x01c0000002087fae */ /* 0x0001e2000d101d66 */
[----:B------:R-:W-:Y:S01]  /*dff0*/  ISETP.LT.OR P2, PT, R4, 0x41, P1 ;  /* 0x000000410400780c */ /* 0x000fe20000f41670 */
[----:B------:R-:W-:Y:S01]  /*e000*/  IMAD.MOV.U32 R13, RZ, RZ, R17 ;  /* 0x000000ffff0d7224 */ /* 0x000fe200078e0011 */
[----:B------:R-:W-:-:S11]  /*e010*/  MOV R10, R14 ;  /* 0x0000000e000a7202 */ /* 0x000fd60000000f00 */
[----:B0-----:R-:W-:Y:S05]  /*e020*/  WARPSYNC.COLLECTIVE R15, `(.L_x_161) ;  /* 0x000000000f087348 */ /* 0x001fea0003c00000 */
[----:B------:R1:W2:Y:S02]  /*e030*/  SHFL.IDX P6, R14, R13, R12, R11 ;  /* 0x0000000c0d0e7389 */ /* 0x0002a400000c000b */
[----:B012---:R-:W-:Y:S01]  /*e040*/  ENDCOLLECTIVE ;  /* 0x000000000000791b */ /* 0x007fe20003800000 */
.L_x_161:
[----:B------:R-:W-:Y:S02]  /*e050*/  IMAD.MOV.U32 R13, RZ, RZ, R18 ;  /* 0x000000ffff0d7224 */ /* 0x000fe400078e0012 */
[----:B------:R-:W-:-:S05]  /*e060*/  IMAD.MOV.U32 R12, RZ, RZ, R14 ;  /* 0x000000ffff0c7224 */ /* 0x000fca00078e000e */
[----:B------:R-:W-:Y:S01]  /*e070*/  IADD3 R2, P0, R12, R19, RZ ;  /* 0x000000130c027210 */ /* 0x000fe20007f1e0ff */
[----:B------:R-:W-:-:S03]  /*e080*/  IMAD.MOV.U32 R12, RZ, RZ, 0x5 ;  /* 0x00000005ff0c7424 */ /* 0x000fc600078e00ff */
[----:B------:R-:W-:-:S09]  /*e090*/  IADD3.X R3, RZ, R10, RZ, P0, !PT ;  /* 0x0000000aff037210 */ /* 0x000fd200007fe4ff */
[----:B------:R-:W-:Y:S05]  /*e0a0*/  WARPSYNC.COLLECTIVE R15, `(.L_x_162) ;  /* 0x000000000f087348 */ /* 0x000fea0003c00000 */
[----:B------:R0:W1:Y:S02]  /*e0b0*/  SHFL.IDX P6, R14, R13, R12, R11 ;  /* 0x0000000c0d0e7389 */ /* 0x00006400000c000b */
[----:B01----:R-:W-:Y:S01]  /*e0c0*/  ENDCOLLECTIVE ;  /* 0x000000000000791b */ /* 0x003fe20003800000 */
.L_x_162:
        /* <DEDUP_REMOVED lines=10> */
.L_x_163:
        /* <DEDUP_REMOVED lines=9> */
.L_x_164:
        /* <DEDUP_REMOVED lines=10> */
.L_x_165:
[----:B------:R-:W-:Y:S01]  /*e2a0*/  IMAD.MOV.U32 R13, RZ, RZ, R18 ;  /* 0x000000ffff0d7224 */ /* 0x000fe200078e0012 */
[----:B------:R-:W-:-:S04]  /*e2b0*/  MOV R12, R14 ;  /* 0x0000000e000c7202 */ /* 0x000fc80000000f00 */
[----:B------:R-:W-:Y:S02]  /*e2c0*/  IADD3 R2, P0, R12, R19, RZ ;  /* 0x000000130c027210 */ /* 0x000fe40007f1e0ff */
[----:B------:R-:W-:-:S03]  /*e2d0*/  MOV R12, 0x7 ;  /* 0x00000007000c7802 */ /* 0x000fc60000000f00 */
[----:B------:R-:W-:-:S08]  /*e2e0*/  IMAD.X R3, RZ, RZ, R10, P0 ;  /* 0x000000ffff037224 */ /* 0x000fd000000e060a */
[----:B------:R-:W-:Y:S05]  /*e2f0*/  WARPSYNC.COLLECTIVE R15, `(.L_x_166) ;  /* 0x000000000f087348 */ /* 0x000fea0003c00000 */
[----:B------:R0:W1:Y:S02]  /*e300*/  SHFL.IDX P6, R14, R13, R12, R11 ;  /* 0x0000000c0d0e7389 */ /* 0x00006400000c000b */
[----:B01----:R-:W-:Y:S01]  /*e310*/  ENDCOLLECTIVE ;  /* 0x000000000000791b */ /* 0x003fe20003800000 */
.L_x_166:
[----:B------:R-:W-:Y:S01]  /*e320*/  @!PT LDS RZ, [RZ] ;  /* 0x00000000fffff984 */ /* 0x000fe20000000800 */
[----:B------:R-:W-:Y:S01]  /*e330*/  @!PT LDS RZ, [RZ] ;  /* 0x00000000fffff984 */ /* 0x000fe20000000800 */
[----:B------:R-:W-:Y:S01]  /*e340*/  @!PT LDS RZ, [RZ] ;  /* 0x00000000fffff984 */ /* 0x000fe20000000800 */
[----:B------:R0:W-:Y:S01]  /*e350*/  LDGSTS.E.BYPASS.LTC128B.128 [R8+0x3400], desc[UR38][R2.64], !P2 ;  /* 0x0340000002087fae */ /* 0x0001e2000d101d66 */
[----:B------:R-:W-:Y:S02]  /*e360*/  IMAD.MOV.U32 R13, RZ, RZ, R17 ;  /* 0x000000ffff0d7224 */ /* 0x000fe400078e0011 */
[----:B------:R-:W-:-:S07]  /*e370*/  IMAD.MOV.U32 R18, RZ, RZ, R14 ;  /* 0x000000ffff127224 */ /* 0x000fce00078e000e */
[----:B0-----:R-:W-:Y:S05]  /*e380*/  WARPSYNC.COLLECTIVE R15, `(.L_x_167) ;  /* 0x000000000f087348 */ /* 0x001fea0003c00000 */
[----:B------:R1:W2:Y:S02]  /*e390*/  SHFL.IDX P6, R14, R13, R12, R11 ;  /* 0x0000000c0d0e7389 */ /* 0x0002a400000c000b */
[----:B012---:R-:W-:Y:S01]  /*e3a0*/  ENDCOLLECTIVE ;  /* 0x000000000000791b */ /* 0x007fe20003800000 */
.L_x_167:
[----:B------:R-:W-:Y:S05]  /*e3b0*/  BRA `(.L_x_168) ;  /* 0xffffffc4006c7947 */ /* 0x000fea000383ffff */
.L_x_69:
[----:B0-----:R0:W1:Y:S02]  /*e3c0*/  SYNCS.PHASECHK.TRANS64.TRYWAIT P0, [R0+URZ+0x16860], R3 ;  /* 0x01686003000075a7 */ /* 0x001064000800017f */
[----:B-1----:R-:W-:Y:S05]  /*e3d0*/  @!P0 NANOSLEEP.SYNCS 0x989680 ;  /* 0x009896800000895d */ /* 0x002fea0003900000 */
[----:B------:R-:W1:Y:S02]  /*e3e0*/  @!P0 SYNCS.PHASECHK.TRANS64 P0, [R0+URZ+0x16860], R3 ;  /* 0x01686003000085a7 */ /* 0x000e64000800007f */
[----:B-1----:R-:W-:Y:S05]  /*e3f0*/  @!P0 BRA `(.L_x_69) ;  /* 0xfffffffc00f08947 */ /* 0x002fea000383ffff */
[----:B------:R-:W-:Y:S05]  /*e400*/  BRA `(.L_x_169) ;  /* 0xffffffc800687947 */ /* 0x000fea000383ffff */
.L_x_70:
[----:B------:R-:W-:Y:S01]  /*e410*/  BSSY B0, `(.L_x_170) ;  /* 0x0000008000007945 */ /* 0x000fe20003800000 */
[----:B------:R-:W-:Y:S01]  /*e420*/  MOV R13, R18 ;  /* 0x00000012000d7202 */ /* 0x000fe20000000f00 */
[----:B------:R-:W-:Y:S01]  /*e430*/  IMAD.MOV.U32 R12, RZ, RZ, RZ ;  /* 0x000000ffff0c7224 */ /* 0x000fe200078e00ff */
[----:B------:R-:W-:Y:S01]  /*e440*/  MOV R15, 0xffffffff ;  /* 0xffffffff000f7802 */ /* 0x000fe20000000f00 */
[----:B------:R-:W-:-:S07]  /*e450*/  IMAD.MOV.U32 R11, RZ, RZ, 0x181f ;  /* 0x0000181fff0b7424 */ /* 0x000fce00078e00ff */
[----:B0-----:R-:W-:Y:S05]  /*e460*/  WARPSYNC.COLLECTIVE R15, `(.L_x_171) ;  /* 0x000000000f087348 */ /* 0x001fea0003c00000 */
[----:B------:R1:W2:Y:S02]  /*e470*/  SHFL.IDX P6, R14, R13, R12, R11 ;  /* 0x0000000c0d0e7389 */ /* 0x0002a400000c000b */
[----:B012---:R-:W-:Y:S01]  /*e480*/  ENDCOLLECTIVE ;  /* 0x000000000000791b */ /* 0x007fe20003800000 */
.L_x_171:
[----:B------:R-:W-:Y:S05]  /*e490*/  BSYNC B0 ;  /* 0x0000000000007941 */ /* 0x000fea0003800000 */
.L_x_170:
[----:B------:R-:W-:Y:S01]  /*e4a0*/  IMAD.MOV.U32 R13, RZ, RZ, R17 ;  /* 0x000000ffff0d7224 */ /* 0x000fe200078e0011 */
[----:B------:R-:W-:Y:S01]  /*e4b0*/  MOV R12, RZ ;  /* 0x000000ff000c7202 */ /* 0x000fe20000000f00 */
[----:B------:R-:W-:Y:S01]  /*e4c0*/  IMAD.MOV.U32 R11, RZ, RZ, 0x181f ;  /* 0x0000181fff0b7424 */ /* 0x000fe200078e00ff */
[----:B------:R-:W-:Y:S01]  /*e4d0*/  SHF.L.U32 R16, R16, 0x1, RZ ;  /* 0x0000000110107819 */ /* 0x000fe200000006ff */
[----:B------:R-:W-:Y:S01]  /*e4e0*/  IMAD.MOV.U32 R15, RZ, RZ, -0x1 ;  /* 0xffffffffff0f7424 */ /* 0x000fe200078e00ff */
[----:B------:R-:W-:Y:S01]  /*e4f0*/  ISETP.LT.OR P2, PT, R5, 0x1, P0 ;  /* 0x000000010500780c */ /* 0x000fe20000741670 */
[----:B------:R-:W-:Y:S01]  /*e500*/  IMAD.MOV.U32 R3, RZ, RZ, R14 ;  /* 0x000000ffff037224 */ /* 0x000fe200078e000e */
[----:B------:R-:W-:-:S11]  /*e510*/  LEA R4, R4, UR45, 0x1 ;  /* 0x0000002d04047c11 */ /* 0x000fd6000f8e08ff */
[----:B------:R-:W-:Y:S05]  /*e520*/  WARPSYNC.COLLECTIVE R15, `(.L_x_172) ;  /* 0x000000000f087348 */ /* 0x000fea0003c00000 */
[----:B------:R0:W1:Y:S02]  /*e530*/  SHFL.IDX P6, R14, R13, R12, R11 ;  /* 0x0000000c0d0e7389 */ /* 0x00006400000c000b */
[----:B01----:R-:W-:Y:S01]  /*e540*/  ENDCOLLECTIVE ;  /* 0x000000000000791b */ /* 0x003fe20003800000 */
.L_x_172:
[----:B------:R-:W-:Y:S01]  /*e550*/  IMAD.MOV.U32 R13, RZ, RZ, R18 ;  /* 0x000000ffff0d7224 */ /* 0x000fe200078e0012 */
[----:B------:R-:W-:Y:S02]  /*e560*/  MOV R12, 0x1 ;  /* 0x00000001000c7802 */ /* 0x000fe40000000f00 */
[----:B------:R-:W-:-:S13]  /*e570*/  IADD3 R2, P1, R14, R16, RZ ;  /* 0x000000100e027210 */ /* 0x000fda0007f3e0ff */
[----:B------:R-:W-:Y:S05]  /*e580*/  WARPSYNC.COLLECTIVE R15, `(.L_x_173) ;  /* 0x000000000f087348 */ /* 0x000fea0003c00000 */
[----:B------:R0:W1:Y:S02]  /*e590*/  SHFL.IDX P6, R14, R13, R12, R11 ;  /* 0x0000000c0d0e7389 */ /* 0x00006400000c000b */
[----:B01----:R-:W-:Y:S01]  /*e5a0*/  ENDCOLLECTIVE ;  /* 0x000000000000791b */ /* 0x003fe20003800000 */
.L_x_173:
        /* <DEDUP_REMOVED lines=11> */
.L_x_174:
[----:B------:R-:W-:Y:S01]  /*e660*/  IMAD.MOV.U32 R13, RZ, RZ, R18 ;  /* 0x000000ffff0d7224 */ /* 0x000fe200078e0012 */
[----:B------:R-:W-:Y:S02]  /*e670*/  MOV R12, 0x2 ;  /* 0x00000002000c7802 */ /* 0x000fe40000000f00 */
[----:B------:R-:W-:-:S07]  /*e680*/  MOV R9, R14 ;  /* 0x0000000e00097202 */ /* 0x000fce0000000f00 */
[----:B------:R-:W-:Y:S05]  /*e690*/  WARPSYNC.COLLECTIVE R15, `(.L_x_175) ;  /* 0x000000000f087348 */ /* 0x000fea0003c00000 */
[----:B------:R0:W1:Y:S02]  /*e6a0*/  SHFL.IDX P6, R14, R13, R12, R11 ;  /* 0x0000000c0d0e7389 */ /* 0x00006400000c000b */
[----:B01----:R-:W-:Y:S01]  /*e6b0*/  ENDCOLLECTIVE ;  /* 0x000000000000791b */ /* 0x003fe20003800000 */
.L_x_175:
[----:B------:R-:W-:-:S05]  /*e6c0*/  IADD3 R2, P1, R9, R16, RZ ;  /* 0x0000001009027210 */ /* 0x000fca0007f3e0ff */
        /* <DEDUP_REMOVED lines=11> */
.L_x_176:
[----:B------:R-:W-:Y:S01]  /*e780*/  IMAD.MOV.U32 R13, RZ, RZ, R18 ;  /* 0x000000ffff0d7224 */ /* 0x000fe200078e0012 */
[----:B------:R-:W-:Y:S02]  /*e790*/  MOV R12, 0x3 ;  /* 0x00000003000c7802 */ /* 0x000fe40000000f00 */
[----:B------:R-:W-:-:S07]  /*e7a0*/  MOV R21, R14 ;  /* 0x0000000e00157202 */ /* 0x000fce0000000f00 */
[----:B------:R-:W-:Y:S05]  /*e7b0*/  WARPSYNC.COLLECTIVE R15, `(.L_x_177) ;  /* 0x000000000f087348 */ /* 0x000fea0003c00000 */
[----:B------:R0:W1:Y:S02]  /*e7c0*/  SHFL.IDX P6, R14, R13, R12, R11 ;  /* 0x0000000c0d0e7389 */ /* 0x00006400000c000b */
[----:B01----:R-:W-:Y:S01]  /*e7d0*/  ENDCOLLECTIVE ;  /* 0x000000000000791b */ /* 0x003fe20003800000 */
.L_x_177:
        /* <DEDUP_REMOVED lines=12> */
.L_x_178:
[----:B------:R-:W-:Y:S02]  /*e8a0*/  IMAD.MOV.U32 R13, RZ, RZ, R18 ;  /* 0x000000ffff0d7224 */ /* 0x000fe400078e0012 */
[----:B------:R-:W-:Y:S01]  /*e8b0*/  IMAD.MOV.U32 R12, RZ, RZ, 0x4 ;  /* 0x00000004ff0c7424 */ /* 0x000fe200078e00ff */
[----:B------:R-:W-:-:S13]  /*e8c0*/  IADD3 R2, P1, R14, R16, RZ ;  /* 0x000000100e027210 */ /* 0x000fda0007f3e0ff */
[----:B------:R-:W-:Y:S05]  /*e8d0*/  WARPSYNC.COLLECTIVE R15, `(.L_x_179) ;  /* 0x000000000f087348 */ /* 0x000fea0003c00000 */
[----:B------:R0:W1:Y:S02]  /*e8e0*/  SHFL.IDX P6, R14, R13, R12, R11 ;  /* 0x0000000c0d0e7389 */ /* 0x00006400000c000b */
[----:B01----:R-:W-:Y:S01]  /*e8f0*/  ENDCOLLECTIVE ;  /* 0x000000000000791b */ /* 0x003fe20003800000 */
.L_x_179:
[----:B------:R-:W-:Y:S01]  /*e900*/  IADD3.X R3, RZ, R10, RZ, P1, !PT ;  /* 0x0000000aff037210 */ /* 0x000fe20000ffe4ff */
[----:B------:R-:W-:-:S04]  /*e910*/  IMAD.MOV.U32 R10, RZ, RZ, RZ ;  /* 0x000000ffff0a7224 */ /* 0x000fc800078e00ff */
        /* <DEDUP_REMOVED lines=10> */
.L_x_180:
[----:B------:R-:W-:Y:S02]  /*e9c0*/  IMAD.MOV.U32 R13, RZ, RZ, R18 ;  /* 0x000000ffff0d7224 */ /* 0x000fe400078e0012 */
[----:B------:R-:W-:Y:S02]  /*e9d0*/  IMAD.MOV.U32 R12, RZ, RZ, 0x5 ;  /* 0x00000005ff0c7424 */ /* 0x000fe400078e00ff */
[----:B------:R-:W-:-:S07]  /*e9e0*/  IMAD.MOV.U32 R23, RZ, RZ, R14 ;  /* 0x000000ffff177224 */ /* 0x000fce00078e000e */
[----:B------:R-:W-:Y:S05]  /*e9f0*/  WARPSYNC.COLLECTIVE R15, `(.L_x_181) ;  /* 0x000000000f087348 */ /* 0x000fea0003c00000 */
[----:B------:R0:W1:Y:S02]  /*ea00*/  SHFL.IDX P6, R14, R13, R12, R11 ;  /* 0x0000000c0d0e7389 */ /* 0x00006400000c000b */
[----:B01----:R-:W-:Y:S01]  /*ea10*/  ENDCOLLECTIVE ;  /* 0x000000000000791b */ /* 0x003fe20003800000 */
.L_x_181:
[----:B------:R-:W-:-:S04]  /*ea20*/  IADD3 R2, P1, R23, R16, RZ ;  /* 0x0000001017027210 */ /* 0x000fc80007f3e0ff */
[----:B------:R-:W-:-:S05]  /*ea30*/  IADD3.X R3, RZ, R22, RZ, P1, !PT ;  /* 0x00000016ff037210 */ /* 0x000fca0000ffe4ff */
        /* <DEDUP_REMOVED lines=10> */
.L_x_182:
[----:B------:R-:W-:Y:S02]  /*eae0*/  IMAD.MOV.U32 R13, RZ, RZ, R18 ;  /* 0x000000ffff0d7224 */ /* 0x000fe400078e0012 */
[----:B------:R-:W-:Y:S02]  /*eaf0*/  IMAD.MOV.U32 R12, RZ, RZ, 0x6 ;  /* 0x00000006ff0c7424 */ /* 0x000fe400078e00ff */
[----:B------:R-:W-:-:S07]  /*eb00*/  IMAD.MOV.U32 R25, RZ, RZ, R14 ;  /* 0x000000ffff197224 */ /* 0x000fce00078e000e */
[----:B------:R-:W-:Y:S05]  /*eb10*/  WARPSYNC.COLLECTIVE R15, `(.L_x_183) ;  /* 0x000000000f087348 */ /* 0x000fea0003c00000 */
[----:B------:R0:W1:Y:S02]  /*eb20*/  SHFL.IDX P6, R14, R13, R12, R11 ;  /* 0x0000000c0d0e7389 */ /* 0x00006400000c000b */
[----:B01----:R-:W-:Y:S01]  /*eb30*/  ENDCOLLECTIVE ;  /* 0x000000000000791b */ /* 0x003fe20003800000 */
.L_x_183:
        /* <DEDUP_REMOVED lines=12> */
.L_x_184:
[----:B------:R-:W-:Y:S02]  /*ec00*/  IMAD.MOV.U32 R13, RZ, RZ, R18 ;  /* 0x000000ffff0d7224 */ /* 0x000fe400078e0012 */
[----:B------:R-:W-:Y:S02]  /*ec10*/  IMAD.MOV.U32 R12, RZ, RZ, 0x7 ;  /* 0x00000007ff0c7424 */ /* 0x000fe400078e00ff */
[----:B------:R-:W-:-:S07]  /*ec20*/  IMAD.MOV.U32 R27, RZ, RZ, R14 ;  /* 0x000000ffff1b7224 */ /* 0x000fce00078e000e */
[----:B------:R-:W-:Y:S05]  /*ec30*/  WARPSYNC.COLLECTIVE R15, `(.L_x_185) ;  /* 0x000000000f087348 */ /* 0x000fea0003c00000 */
[----:B------:R0:W1:Y:S02]  /*ec40*/  SHFL.IDX P6, R14, R13, R12, R11 ;  /* 0x0000000c0d0e7389 */ /* 0x00006400000c000b */
[----:B01----:R-:W-:Y:S01]  /*ec50*/  ENDCOLLECTIVE ;  /* 0x000000000000791b */ /* 0x003fe20003800000 */
.L_x_185:
[----:B------:R-:W-:-:S04]  /*ec60*/  IADD3 R2, P1, R27, R16, RZ ;  /* 0x000000101b027210 */ /* 0x000fc80007f3e0ff */
[----:B------:R-:W-:-:S05]  /*ec70*/  IADD3.X R3, RZ, R21, RZ, P1, !PT ;  /* 0x00000015ff037210 */ /* 0x000fca0000ffe4ff */
[----:B------:R-:W-:Y:S01]  /*ec80*/  @!PT LDS RZ, [RZ] ;  /* 0x00000000fffff984 */ /* 0x000fe20000000800 */
[----:B------:R-:W-:Y:S01]  /*ec90*/  @!PT LDS RZ, [RZ] ;  /* 0x00000000fffff984 */ /* 0x000fe20000000800 */
[----:B------:R-:W-:Y:S01]  /*eca0*/  @!PT LDS RZ, [RZ] ;  /* 0x00000000fffff984 */ /* 0x000fe20000000800 */
[----:B------:R0:W-:Y:S01]  /*ecb0*/  LDGSTS.E.BYPASS.LTC128B.128 [R4+0x3400], desc[UR38][R2.64], !P2 ;  /* 0x0340000002047fae */ /* 0x0001e2000d101d66 */
[----:B------:R-:W-:Y:S01]  /*ecc0*/  IMAD.MOV.U32 R13, RZ, RZ, R17 ;  /* 0x000000ffff0d7224 */ /* 0x000fe200078e0011 */
[----:B------:R-:W-:-:S07]  /*ecd0*/  MOV R18, R14 ;  /* 0x0000000e00127202 */ /* 0x000fce0000000f00 */
[----:B0-----:R-:W-:Y:S05]  /*ece0*/  WARPSYNC.COLLECTIVE R15, `(.L_x_186) ;  /* 0x000000000f087348 */ /* 0x001fea0003c00000 */
[----:B------:R1:W2:Y:S02]  /*ecf0*/  SHFL.IDX P6, R14, R13, R12, R11 ;  /* 0x0000000c0d0e7389 */ /* 0x0002a400000c000b */
[----:B012---:R-:W-:Y:S01]  /*ed00*/  ENDCOLLECTIVE ;  /* 0x000000000000791b */ /* 0x007fe20003800000 */
.L_x_186:
[----:B------:R-:W-:Y:S05]  /*ed10*/  BRA `(.L_x_187) ;  /* 0xffffffc000f47947 */ /* 0x000fea000383ffff */
.L_x_73:
[----:B0-----:R0:W1:Y:S02]  /*ed20*/  SYNCS.PHASECHK.TRANS64.TRYWAIT P0, [R7+URZ+0x16820], R10 ;  /* 0x0168200a070075a7 */ /* 0x001064000800017f */
[----:B-1----:R-:W-:Y:S05]  /*ed30*/  @!P0 NANOSLEEP.SYNCS 0x989680 ;  /* 0x009896800000895d */ /* 0x002fea0003900000 */
[----:B------:R-:W1:Y:S02]  /*ed40*/  @!P0 SYNCS.PHASECHK.TRANS64 P0, [R7+URZ+0x16820], R10 ;  /* 0x0168200a070085a7 */ /* 0x000e64000800007f */
[----:B-1----:R-:W-:Y:S05]  /*ed50*/  @!P0 BRA `(.L_x_73) ;  /* 0xfffffffc00f08947 */ /* 0x002fea000383ffff */
[----:B------:R-:W-:Y:S05]  /*ed60*/  BRA `(.L_x_188) ;  /* 0xffffffc400647947 */ /* 0x000fea000383ffff */
.L_x_74:
[----:B------:R-:W1:Y:S01]  /*ed70*/  S2R R3, SR_TID.X ;  /* 0x0000000000037919 */ /* 0x000e620000002100 */
[----:B------:R-:W-:Y:S01]  /*ed80*/  BSSY B0, `(.L_x_189) ;  /* 0x000000a000007945 */ /* 0x000fe20003800000 */
[----:B------:R-:W-:Y:S01]  /*ed90*/  IMAD.MOV.U32 R12, RZ, RZ, RZ ;  /* 0x000000ffff0c7224 */ /* 0x000fe200078e00ff */
[----:B------:R-:W-:Y:S01]  /*eda0*/  MOV R15, 0xffffffff ;  /* 0xffffffff000f7802 */ /* 0x000fe20000000f00 */
[----:B------:R-:W-:Y:S01]  /*edb0*/  IMAD.MOV.U32 R11, RZ, RZ, 0x1f ;  /* 0x0000001fff0b7424 */ /* 0x000fe200078e00ff */
[----:B-1----:R-:W-:-:S04]  /*edc0*/  SHF.R.U32.HI R3, RZ, 0x5, R3 ;  /* 0x00000005ff037819 */ /* 0x002fc80000011603 */
[----:B------:R-:W-:-:S04]  /*edd0*/  LOP3.LUT R3, R3, 0x3, RZ, 0xc0, !PT ;  /* 0x0000000303037812 */ /* 0x000fc800078ec0ff */
[----:B------:R-:W-:-:S07]  /*ede0*/  MOV R13, R3 ;  /* 0x00000003000d7202 */ /* 0x000fce0000000f00 */
[----:B0----5:R-:W-:Y:S05]  /*edf0*/  WARPSYNC.COLLECTIVE R15, `(.L_x_190) ;  /* 0x000000000f087348 */ /* 0x021fea0003c00000 */
[----:B------:R1:W2:Y:S02]  /*ee00*/  SHFL.IDX P6, R14, R13, R12, R11 ;  /* 0x0000000c0d0e7389 */ /* 0x0002a400000c000b */
[----:B012--5:R-:W-:Y:S01]  /*ee10*/  ENDCOLLECTIVE ;  /* 0x000000000000791b */ /* 0x027fe20003800000 */
.L_x_190:
[----:B------:R-:W-:Y:S05]  /*ee20*/  BSYNC B0 ;  /* 0x0000000000007941 */ /* 0x000fea0003800000 */
.L_x_189:
[----:B------:R-:W-:Y:S05]  /*ee30*/  BRA `(.L_x_191) ;  /* 0xffffffc400487947 */ /* 0x000fea000383ffff */
.L_x_75:
[----:B------:R-:W-:Y:S01]  /*ee40*/  BSSY B0, `(.L_x_192) ;  /* 0x0000006000007945 */ /* 0x000fe20003800000 */
[----:B------:R-:W-:-:S07]  /*ee50*/  IMAD.MOV.U32 R15, RZ, RZ, -0x1 ;  /* 0xffffffffff0f7424 */ /* 0x000fce00078e00ff */
[----:B01---5:R-:W-:Y:S05]  /*ee60*/  WARPSYNC.COLLECTIVE R15, `(.L_x_193) ;  /* 0x000000000f0c7348 */ /* 0x023fea0003c00000 */
[----:B------:R-:W-:Y:S02]  /*ee70*/  ELECT P6, UR62, PT ;  /* 0x00000000003e782f */ /* 0x000fe400038c0000 */
[----:B------:R-:W-:Y:S01]  /*ee80*/  MOV R14, UR62 ;  /* 0x0000003e000e7c02 */ /* 0x000fe20008000f00 */
[----:B01---5:R-:W-:Y:S10]  /*ee90*/  ENDCOLLECTIVE ;  /* 0x000000000000791b */ /* 0x023ff40003800000 */
.L_x_193:
[----:B------:R-:W-:Y:S05]  /*eea0*/  BSYNC B0 ;  /* 0x0000000000007941 */ /* 0x000fea0003800000 */
.L_x_192:
[----:B------:R-:W-:Y:S05]  /*eeb0*/  BRA `(.L_x_194) ;  /* 0xffffffc4003c7947 */ /* 0x000fea000383ffff */
.L_x_77:
[----:B-1----:R1:W2:Y:S02]  /*eec0*/  SYNCS.PHASECHK.TRANS64.TRYWAIT P1, [R5+URZ+0x16840], R4 ;  /* 0x01684004050075a7 */ /* 0x0022a4000802017f */
[----:B--2---:R-:W-:Y:S05]  /*eed0*/  @!P1 NANOSLEEP.SYNCS 0x989680 ;  /* 0x009896800000995d */ /* 0x004fea0003900000 */
[----:B------:R-:W2:Y:S02]  /*eee0*/  @!P1 SYNCS.PHASECHK.TRANS64 P1, [R5+URZ+0x16840], R4 ;  /* 0x01684004050095a7 */ /* 0x000ea4000802007f */
[----:B--2---:R-:W-:Y:S05]  /*eef0*/  @!P1 BRA `(.L_x_77) ;  /* 0xfffffffc00f09947 */ /* 0x004fea000383ffff */
[----:B------:R-:W-:Y:S05]  /*ef00*/  BRA `(.L_x_195) ;  /* 0xffffffc4005c7947 */ /* 0x000fea000383ffff */
.L_x_79:
[----:B--2---:R2:W3:Y:S02]  /*ef10*/  SYNCS.PHASECHK.TRANS64.TRYWAIT P1, [R3+URZ+0x16840], R0 ;  /* 0x01684000030075a7 */ /* 0x0044e4000802017f */
[----:B---3--:R-:W-:Y:S05]  /*ef20*/  @!P1 NANOSLEEP.SYNCS 0x989680 ;  /* 0x009896800000995d */ /* 0x008fea0003900000 */
[----:B------:R-:W3:Y:S02]  /*ef30*/  @!P1 SYNCS.PHASECHK.TRANS64 P1, [R3+URZ+0x16840], R0 ;  /* 0x01684000030095a7 */ /* 0x000ee4000802007f */
[----:B---3--:R-:W-:Y:S05]  /*ef40*/  @!P1 BRA `(.L_x_79) ;  /* 0xfffffffc00f09947 */ /* 0x008fea000383ffff */
[----:B------:R-:W-:Y:S05]  /*ef50*/  BRA `(.L_x_196) ;  /* 0xffffffc400687947 */ /* 0x000fea000383ffff */
.L_x_81:
[----:B---3--:R3:W4:Y:S02]  /*ef60*/  SYNCS.PHASECHK.TRANS64.TRYWAIT P1, [R5+URZ+0x16860], R4 ;  /* 0x01686004050075a7 */ /* 0x008724000802017f */
[----:B----4-:R-:W-:Y:S05]  /*ef70*/  @!P1 NANOSLEEP.SYNCS 0x989680 ;  /* 0x009896800000995d */ /* 0x010fea0003900000 */
[----:B------:R-:W4:Y:S02]  /*ef80*/  @!P1 SYNCS.PHASECHK.TRANS64 P1, [R5+URZ+0x16860], R4 ;  /* 0x01686004050095a7 */ /* 0x000f24000802007f */
[----:B----4-:R-:W-:Y:S05]  /*ef90*/  @!P1 BRA `(.L_x_81) ;  /* 0xfffffffc00f09947 */ /* 0x010fea000383ffff */
[----:B------:R-:W-:Y:S05]  /*efa0*/  BRA `(.L_x_197) ;  /* 0xffffffc400647947 */ /* 0x000fea000383ffff */
.L_x_198:
[----:B------:R-:W-:-:S00]  /*efb0*/  BRA `(.L_x_198) ;  /* 0xfffffffc00fc7947 */ /* 0x000fc0000383ffff */
[----:B------:R-:W-:-:S00]  /*efc0*/  NOP ;  /* 0x0000000000007918 */ /* 0x000fc00000000000 */
        /* <DEDUP_REMOVED lines=11> */
.L_x_3166:


//--------------------- .text._ZN7cutlass13device_kernelIN5flash11enable_sm90INS1_16FlashAttnFwdSm90INS1_25CollectiveMainloopFwdSm90ILi2EN4cute5tupleIJNS5_1CILi1EEES8_S8_EEENS6_IJNS7_ILi192EEENS7_ILi128EEENS7_ILi64EEEEEELi64ENS_6half_tEfNS_4arch4Sm90ELb0ELb0ELb1ELb1ELb1ELb0ELb0ELb1ELb1ELb1ELb1ELb0EEENS1_21CollectiveEpilogueFwdINS6_IJSA_SC_SB_EEES9_SE_SG_Li384ELb1ELb1ELb1ELb0EEENS1_36VarlenDynamicPersistentTileSchedulerILi192ELi128ELi384ELi128ELb1ELb1ELb1ELb0ELb1ELb1EEEEEEEEEvNT_6ParamsE --------------------------
	.section	.text._ZN7cutlass13device_kernelIN5flash11enable_sm90INS1_16FlashAttnFwdSm90INS1_25CollectiveMainloopFwdSm90ILi2EN4cute5tupleIJNS5_1CILi1EEES8_S8_EEENS6_IJNS7_ILi192EEENS7_ILi128EEENS7_ILi64EEEEEELi64ENS_6half_tEfNS_4arch4Sm90ELb0ELb0ELb1ELb1ELb1ELb0ELb0ELb1ELb1ELb1ELb1ELb0EEENS1_21CollectiveEpilogueFwdINS6_IJSA_SC_SB_EEES9_SE_SG_Li384ELb1ELb1ELb1ELb0EEENS1_36VarlenDynamicPersistentTileSchedulerILi192ELi128ELi384ELi128ELb1ELb1ELb1ELb0ELb1ELb1EEEEEEEEEvNT_6ParamsE,"ax",@progbits
	.align	128
.text._ZN7cutlass13device_kernelIN5flash11enable_sm90INS1_16FlashAttnFwdSm90INS1_25CollectiveMainloopFwdSm90ILi2EN4cute5tupleIJNS5_1CILi1EEES8_S8_EEENS6_IJNS7_ILi192EEENS7_ILi128EEENS7_ILi64EEEEEELi64ENS_6half_tEfNS_4arch4Sm90ELb0ELb0ELb1ELb1ELb1ELb0ELb0ELb1ELb1ELb1ELb1ELb0EEENS1_21CollectiveEpilogueFwdINS6_IJSA_SC_SB_EEES9_SE_SG_Li384ELb1ELb1ELb1ELb0EEENS1_36VarlenDynamicPersistentTileSchedulerILi192ELi128ELi384ELi128ELb1ELb1ELb1ELb0ELb1ELb1EEEEEEEEEvNT_6ParamsE:
        .type           _ZN7cutlass13device_kernelIN5flash11enable_sm90INS1_16FlashAttnFwdSm90INS1_25CollectiveMainloopFwdSm90ILi2EN4cute5tupleIJNS5_1CILi1EEES8_S8_EEENS6_IJNS7_ILi192EEENS7_ILi128EEENS7_ILi64EEEEEELi64ENS_6half_tEfNS_4arch4Sm90ELb0ELb0ELb1ELb1ELb1ELb0ELb0ELb1ELb1ELb1ELb1ELb0EEENS1_21CollectiveEpilogueFwdINS6_IJSA_SC_SB_EEES9_SE_SG_Li384ELb1ELb1ELb1ELb0EEENS1_36VarlenDynamicPersistentTileSchedulerILi192ELi128ELi384ELi128ELb1ELb1ELb1ELb0ELb1ELb1EEEEEEEEEvNT_6ParamsE,@function
        .size           _ZN7cutlass13device_kernelIN5flash11enable_sm90INS1_16FlashAttnFwdSm90INS1_25CollectiveMainloopFwdSm90ILi2EN4cute5tupleIJNS5_1CILi1EEES8_S8_EEENS6_IJNS7_ILi192EEENS7_ILi128EEENS7_ILi64EEEEEELi64ENS_6half_tEfNS_4arch4Sm90ELb0ELb0ELb1ELb1ELb1ELb0ELb0ELb1ELb1ELb1ELb1ELb0EEENS1_21CollectiveEpilogueFwdINS6_IJSA_SC_SB_EEES9_SE_SG_Li384ELb1ELb1ELb1ELb0EEENS1_36VarlenDynamicPersistentTileSchedulerILi192ELi128ELi384ELi128ELb1ELb1ELb1ELb0ELb1ELb1EEEEEEEEEvNT_6ParamsE,(.L_x_3167 - _ZN7cutlass13device_kernelIN5flash11enable_sm90INS1_16FlashAttnFwdSm90INS1_25CollectiveMainloopFwdSm90ILi2EN4cute5tupleIJNS5_1CILi1EEES8_S8_EEENS6_IJNS7_ILi192EEENS7_ILi128EEENS7_ILi64EEEEEELi64ENS_6half_tEfNS_4arch4Sm90ELb0ELb0ELb1ELb1ELb1ELb0ELb0ELb1ELb1ELb1ELb1ELb0EEENS1_21CollectiveEpilogueFwdINS6_IJSA_SC_SB_EEES9_SE_SG_Li384ELb1ELb1ELb1ELb0EEENS1_36VarlenDynamicPersistentTileSchedulerILi192ELi128ELi384ELi128ELb1ELb1ELb1ELb0ELb1ELb1EEEEEEEEEvNT_6ParamsE)
        .other          _ZN7cutlass13device_kernelIN5flash11enable_sm90INS1_16FlashAttnFwdSm90INS1_25CollectiveMainloopFwdSm90ILi2EN4cute5tupleIJNS5_1CILi1EEES8_S8_EEENS6_IJNS7_ILi192EEENS7_ILi128EEENS7_ILi64EEEEEELi64ENS_6half_tEfNS_4arch4Sm90ELb0ELb0ELb1ELb1ELb1ELb0ELb0ELb1ELb1ELb1ELb1ELb0EEENS1_21CollectiveEpilogueFwdINS6_IJSA_SC_SB_EEES9_SE_SG_Li384ELb1ELb1ELb1ELb0EEENS1_36VarlenDynamicPersistentTileSchedulerILi192ELi128ELi384ELi128ELb1ELb1ELb1ELb0ELb1ELb1EEEEEEEEEvNT_6ParamsE,@"STO_CUDA_ENTRY STV_DEFAULT"
_ZN7cutlass13device_kernelIN5flash11enable_sm90INS1_16FlashAttnFwdSm90INS1_25CollectiveMainloopFwdSm90ILi2EN4cute5tupleIJNS5_1CILi1EEES8_S8_EEENS6_IJNS7_ILi192EEENS7_ILi128EEENS7_ILi64EEEEEELi64ENS_6half_tEfNS_4arch4Sm90ELb0ELb0ELb1ELb1ELb1ELb0ELb0ELb1ELb1ELb1ELb1ELb0EEENS1_21CollectiveEpilogueFwdINS6_IJSA_SC_SB_EEES9_SE_SG_Li384ELb1ELb1ELb1ELb0EEENS1_36VarlenDynamicPersistentTileSchedulerILi192ELi128ELi384ELi128ELb1ELb1ELb1ELb0ELb1ELb1EEEEEEEEEvNT_6ParamsE:
        /* <DEDUP_REMOVED lines=8> */
[----:B------:R-:W0:Y:S02]  /*0080*/  SHFL.IDX PT, R2, R0, RZ, 0x1f ;  /* 0x00001fff00027589 */ /* 0x000e2400000e0000 */
[C---:B0-----:R-:W-:Y:S02]  /*0090*/  ISETP.NE.OR P0, PT, R2.reuse, RZ, !P0 ;  /* 0x000000ff0200720c */ /* 0x041fe40004705670 */
[----:B------:R-:W-:Y:S02]  /*00a0*/  ISETP.NE.AND P1, PT, R2, RZ, PT ;  /* 0x000000ff0200720c */ /* 0x000fe40003f25270 */
[----:B------:R0:W1:Y:S09]  /*00b0*/  SHFL.IDX PT, R2, R3, RZ, 0x1f ;  /* 0x00001fff03027589 */ /* 0x00007200000e0000 */
[----:B------:R-:W-:Y:S01]  /*00c0*/  VOTEU.ALL UP0, P0 ;  /* 0x00000000003f7886 */ /* 0x000fe20000000000 */
[----:B------:R-:W-:-:S04]  /*00d0*/  VOTEU.ALL UP1, P0 ;  /* 0x00000000003f7886 */ /* 0x000fc80000020000 */
[----:B------:R-:W2:Y:S01]  /*00e0*/  @!UP0 S2UR UR8, SR_CgaCtaId ;  /* 0x00000000000889c3 */ /* 0x000ea20000008800 */
[----:B------:R-:W-:Y:S01]  /*00f0*/  @!UP0 UMOV UR6, 0x400 ;  /* 0x0000040000068882 */ /* 0x000fe20000000000 */
[----:B------:R-:W-:-:S04]  /*0100*/  @!UP0 UIADD3 UR4, -UR4, 0x100000, URZ ;  /* 0x0010000004048890 */ /* 0x000fc8000fffe13f */
[----:B------:R-:W-:Y:S02]  /*0110*/  @!UP0 USHF.L.U32 UR5, UR4, 0xb, URZ ;  /* 0x0000000b04058899 */ /* 0x000fe4000800063f */
[----:B------:R-:W-:Y:S02]  /*0120*/  @!UP0 USHF.L.U32 UR4, UR4, 0x1, URZ ;  /* 0x0000000104048899 */ /* 0x000fe4000800063f */
[----:B--2---:R-:W-:Y:S02]  /*0130*/  @!UP0 ULEA UR8, UR8, UR6, 0x18 ;  /* 0x0000000608088291 */ /* 0x004fe4000f8ec03f */
[----:B------:R-:W-:-:S04]  /*0140*/  @!UP0 UIADD3 UR6, -UR7, 0x100000, URZ ;  /* 0x0010000007068890 */ /* 0x000fc8000fffe13f */
[----:B------:R-:W-:Y:S02]  /*0150*/  @!UP0 USHF.L.U32 UR7, UR6, 0xb, URZ ;  /* 0x0000000b06078899 */ /* 0x000fe4000800063f */
[----:B------:R-:W-:Y:S01]  /*0160*/  @!UP0 USHF.L.U32 UR6, UR6, 0x1, URZ ;  /* 0x0000000106068899 */ /* 0x000fe2000800063f */
[----:B------:R-:W-:-:S05]  /*0170*/  VOTEU.ALL UP0, P0 ;  /* 0x00000000003f7886 */ /* 0x000fca0000000000 */
[----:B------:R0:W2:Y:S06]  /*0180*/  @!UP0 SYNCS.EXCH.64 URZ, [UR8+0x16800], UR4 ;  /* 0x01680004083f85b2 */ /* 0x0000ac0008000100 */
[----:B------:R0:W3:Y:S02]  /*0190*/  @!UP1 SYNCS.EXCH.64 URZ, [UR8+0x16820], UR6 ;  /* 0x01682006083f95b2 */ /* 0x0000e40008000100 */
[----:B01----:R-:W-:Y:S05]  /*01a0*/  @P1 BRA `(.L_x_199) ;  /* 0x0000000000481947 */ /* 0x003fea0003800000 */
[----:B------:R-:W0:Y:S01]  /*01b0*/  S2UR UR5, SR_CgaCtaId ;  /* 0x00000000000579c3 */ /* 0x000e220000008800 */
[----:B------:R-:W-:Y:S01]  /*01c0*/  UMOV UR4, 0x400 ;  /* 0x0000040000047882 */ /* 0x000fe20000000000 */
[----:B------:R-:W-:Y:S01]  /*01d0*/  UMOV UR6, 0x80 ;  /* 0x0000008000067882 */ /* 0x000fe20000000000 */
[----:B------:R-:W-:Y:S01]  /*01e0*/  UMOV UR7, 0x180 ;  /* 0x0000018000077882 */ /* 0x000fe20000000000 */
[----:B------:R-:W-:Y:S01]  /*01f0*/  ELECT P0, URZ, PT ;  /* 0x00000000003f782f */ /* 0x000fe20003800000 */
[----:B0-----:R-:W-:Y:S02]  /*0200*/  ULEA UR8, UR5, UR4, 0x18 ;  /* 0x0000000405087291 */ /* 0x001fe4000f8ec03f */
[----:B------:R-:W-:-:S04]  /*0210*/  UIADD3 UR4, -UR6, 0x100000, URZ ;  /* 0x0010000006047890 */ /* 0x000fc8000fffe13f */
[----:B------:R-:W-:Y:S02]  /*0220*/  USHF.L.U32 UR5, UR4, 0xb, URZ ;  /* 0x0000000b04057899 */ /* 0x000fe4000800063f */
[----:B------:R-:W-:Y:S02]  /*0230*/  USHF.L.U32 UR4, UR4, 0x1, URZ ;  /* 0x0000000104047899 */ /* 0x000fe4000800063f */
[----:B------:R-:W-:-:S04]  /*0240*/  UIADD3 UR6, -UR7, 0x100000, URZ ;  /* 0x0010000007067890 */ /* 0x000fc8000fffe13f */
[----:B------:R-:W-:Y:S02]  /*0250*/  USHF.L.U32 UR7, UR6, 0xb, URZ ;  /* 0x0000000b06077899 */ /* 0x000fe4000800063f */
[----:B------:R-:W-:Y:S01]  /*0260*/  USHF.L.U32 UR6, UR6, 0x1, URZ ;  /* 0x0000000106067899 */ /* 0x000fe2000800063f */
[----:B------:R-:W0:Y:S03]  /*0270*/  FENCE.VIEW.ASYNC.S ;  /* 0x00000000000073c6 */ /* 0x000e260000000000 */
[----:B0-----:R0:W1:Y:S08]  /*0280*/  SYNCS.EXCH.64 URZ, [UR8+0x16830], UR4 ;  /* 0x01683004083f75b2 */ /* 0x0010700008000100 */
[----:B------:R0:W4:Y:S01]  /*0290*/  SYNCS.EXCH.64 URZ, [UR8+0x16840], UR6 ;  /* 0x01684006083f75b2 */ /* 0x0001220008000100 */
[----:B------:R0:W0:Y:S01]  /*02a0*/  SYNCS.EXCH.64 URZ, [UR8+0x16838], UR4 ;  /* 0x01683804083f75b2 */ /* 0x0000220008000100 */
[----:B------:R0:W0:Y:S01]  /*02b0*/  SYNCS.EXCH.64 URZ, [UR8+0x16848], UR6 ;  /* 0x01684806083f75b2 */ /* 0x0000220008000100 */
[----:B------:R-:W-:Y:S01]  /*02c0*/  NOP ;  /* 0x0000000000007918 */ /* 0x000fe20000000000 */
.L_x_199:
[----:B------:R-:W5:Y:S01]  /*02d0*/  SHFL.IDX PT, R3, R0, RZ, 0x1f ;  /* 0x00001fff00037589 */ /* 0x000f6200000e0000 */
[----:B------:R-:W-:Y:S01]  /*02e0*/  NOP ;  /* 0x0000000000007918 */ /* 0x000fe20000000000 */
[----:B-----5:R-:W-:-:S13]  /*02f0*/  ISETP.NE.AND P0, PT, R3, RZ, PT ;  /* 0x000000ff0300720c */ /* 0x020fda0003f05270 */
[----:B------:R-:W-:Y:S05]  /*0300*/  @P0 BRA `(.L_x_200) ;  /* 0x0000000000480947 */ /* 0x000fea0003800000 */
[----:B0-----:R-:W0:Y:S01]  /*0310*/  S2UR UR5, SR_CgaCtaId ;  /* 0x00000000000579c3 */ /* 0x001e220000008800 */
        /* <DEDUP_REMOVED lines=12> */
[----:B0-----:R0:W0:Y:S08]  /*03e0*/  SYNCS.EXCH.64 URZ, [UR8+0x16850], UR4 ;  /* 0x01685004083f75b2 */ /* 0x0010300008000100 */
[----:B------:R0:W0:Y:S01]  /*03f0*/  SYNCS.EXCH.64 URZ, [UR8+0x16860], UR6 ;  /* 0x01686006083f75b2 */ /* 0x0000220008000100 */
[----:B------:R0:W0:Y:S01]  /*0400*/  SYNCS.EXCH.64 URZ, [UR8+0x16858], UR4 ;  /* 0x01685804083f75b2 */ /* 0x0000220008000100 */
[----:B------:R0:W0:Y:S01]  /*0410*/  SYNCS.EXCH.64 URZ, [UR8+0x16868], UR6 ;  /* 0x01686806083f75b2 */ /* 0x0000220008000100 */
[----:B------:R-:W-:Y:S01]  /*0420*/  NOP ;  /* 0x0000000000007918 */ /* 0x000fe20000000000 */
.L_x_200:
[----:B------:R-:W5:Y:S01]  /*0430*/  SHFL.IDX PT, R3, R0, RZ, 0x1f ;  /* 0x00001fff00037589 */ /* 0x000f6200000e0000 */
[----:B------:R-:W-:Y:S01]  /*0440*/  NOP ;  /* 0x0000000000007918 */ /* 0x000fe20000000000 */
[----:B-----5:R-:W-:-:S13]  /*0450*/  ISETP.NE.AND P0, PT, R3, RZ, PT ;  /* 0x000000ff0300720c */ /* 0x020fda0003f05270 */
[----:B------:R-:W-:Y:S05]  /*0460*/  @P0 BRA `(.L_x_201) ;  /* 0x0000000000380947 */ /* 0x000fea0003800000 */
[----:B0-----:R-:W0:Y:S01]  /*0470*/  S2UR UR5, SR_CgaCtaId ;  /* 0x00000000000579c3 */ /* 0x001e220000008800 */
[----:B------:R-:W-:Y:S01]  /*0480*/  UMOV UR4, 0x400 ;  /* 0x0000040000047882 */ /* 0x000fe20000000000 */
[----:B------:R-:W-:Y:S01]  /*0490*/  UMOV UR7, 0x80 ;  /* 0x0000008000077882 */ /* 0x000fe20000000000 */
[----:B------:R-:W-:Y:S01]  /*04a0*/  ELECT P0, URZ, PT ;  /* 0x00000000003f782f */ /* 0x000fe20003800000 */
[----:B0-----:R-:W-:Y:S02]  /*04b0*/  ULEA UR6, UR5, UR4, 0x18 ;  /* 0x0000000405067291 */ /* 0x001fe4000f8ec03f */
[----:B------:R-:W-:-:S04]  /*04c0*/  UIADD3 UR4, -UR7, 0x100000, URZ ;  /* 0x0010000007047890 */ /* 0x000fc8000fffe13f */
[----:B------:R-:W-:Y:S02]  /*04d0*/  USHF.L.U32 UR5, UR4, 0xb, URZ ;  /* 0x0000000b04057899 */ /* 0x000fe4000800063f */
[----:B------:R-:W-:Y:S01]  /*04e0*/  USHF.L.U32 UR4, UR4, 0x1, URZ ;  /* 0x0000000104047899 */ /* 0x000fe2000800063f */
[----:B------:R-:W0:Y:S11]  /*04f0*/  FENCE.VIEW.ASYNC.S ;  /* 0x00000000000073c6 */ /* 0x000e360000000000 */
[----:B0-----:R0:W0:Y:S01]  /*0500*/  SYNCS.EXCH.64 URZ, [UR6+0x16870], UR4 ;  /* 0x01687004063f75b2 */ /* 0x0010220008000100 */
[----:B------:R0:W0:Y:S01]  /*0510*/  SYNCS.EXCH.64 URZ, [UR6+0x16880], UR4 ;  /* 0x01688004063f75b2 */ /* 0x0000220008000100 */
[----:B------:R0:W0:Y:S01]  /*0520*/  SYNCS.EXCH.64 URZ, [UR6+0x16878], UR4 ;  /* 0x01687804063f75b2 */ /* 0x0000220008000100 */
[----:B------:R0:W0:Y:S01]  /*0530*/  SYNCS.EXCH.64 URZ, [UR6+0x16888], UR4 ;  /* 0x01688804063f75b2 */ /* 0x0000220008000100 */
[----:B------:R-:W-:Y:S01]  /*0540*/  NOP ;  /* 0x0000000000007918 */ /* 0x000fe20000000000 */
.L_x_201:
        /* <DEDUP_REMOVED lines=22> */
.L_x_202:
        /* <DEDUP_REMOVED lines=22> */
.L_x_203:
[----:B------:R-:W-:Y:S01]  /*0810*/  ISETP.NE.AND P0, PT, R2, RZ, PT ;  /* 0x000000ff0200720c */ /* 0x000fe20003f05270 */
[----:B------:R-:W-:Y:S01]  /*0820*/  IMAD.MOV.U32 R2, RZ, RZ, 0x1 ;  /* 0x00000001ff027424 */ /* 0x000fe200078e00ff */
[----:B------:R-:W-:Y:S01]  /*0830*/  NOP ;  /* 0x0000000000007918 */ /* 0x000fe20000000000 */
[----:B------:R-:W-:-:S03]  /*0840*/  ULDC.64 UR36, c[0x0][0x208] ;  /* 0x0000820000247ab9 */ /* 0x000fc60000000a00 */
[----:B------:R-:W-:-:S05]  /*0850*/  SEL R2, R2, 0x2, !P0 ;  /* 0x0000000202027807 */ /* 0x000fca0004000000 */
[----:B------:R0:W-:Y:S02]  /*0860*/  STL [R1+0x28], R2 ;  /* 0x0000280201007387 */ /* 0x0001e40000100800 */
[----:B01234-:R-:W-:Y:S06]  /*0870*/  BAR.SYNC.DEFER_BLOCKING 0x0 ;  /* 0x0000000000007b1d */ /* 0x01ffec0000010000 */
[----:B------:R-:W-:Y:S05]  /*0880*/  @!P0 BRA `(.L_x_204) ;  /* 0x0000008800148947 */ /* 0x000fea0003800000 */
.L_x_205:
[----:B------:R-:W-:-:S08]  /*0890*/  NOP ;  /* 0x0000000000007918 */ /* 0x000fd00000000000 */
[----:B------:R-:W0:Y:S02]  /*08a0*/  USETMAXREG.TRY_ALLOC.CTAPOOL UP0, 0xa0 ;  /* 0x000000a0000079c8 */ /* 0x000e240008000600 */
[----:B0-----:R-:W-:-:S13]  /*08b0*/  PLOP3.LUT P0, PT, PT, PT, UP0, 0x80, 0x0 ;  /* 0x000000000000781c */ /* 0x001fda0003f0f008 */
[----:B------:R-:W-:Y:S05]  /*08c0*/  @!P0 BRA `(.L_x_205) ;  /* 0xfffffffc00f08947 */ /* 0x000fea000383ffff */
[----:B------:R-:W0:Y:S01]  /*08d0*/  S2R R2, SR_TID.X ;  /* 0x0000000000027919 */ /* 0x000e220000002100 */
[----:B------:R-:W1:Y:S01]  /*08e0*/  S2UR UR5, SR_CgaCtaId ;  /* 0x00000000000579c3 */ /* 0x000e620000008800 */
[----:B------:R-:W-:-:S07]  /*08f0*/  UMOV UR4, 0x400 ;  /* 0x0000040000047882 */ /* 0x000fce0000000000 */
[----:B------:R-:W-:Y:S06]  /*0900*/  BAR.ARV 0x8, 0x200 ;  /* 0x0208000000007b1d */ /* 0x000fec0000002000 */
[----:B-1----:R-:W-:Y:S01]  /*0910*/  ULEA UR4, UR5, UR4, 0x18 ;  /* 0x0000000405047291 */ /* 0x002fe2000f8ec03f */
[----:B0-----:R-:W-:-:S04]  /*0920*/  LOP3.LUT R0, R2, 0xffffff80, RZ, 0xc0, !PT ;  /* 0xffffff8002007812 */ /* 0x001fc800078ec0ff */
[----:B------:R-:W-:-:S13]  /*0930*/  ISETP.NE.AND P0, PT, R0, 0x80, PT ;  /* 0x000000800000780c */ /* 0x000fda0003f05270 */
[----:B------:R-:W-:Y:S08]  /*0940*/  @!P0 BAR.ARV 0x9, 0x100 ;  /* 0x0244000000008b1d */ /* 0x000ff00000002000 */
[----:B------:R-:W-:Y:S06]  /*0950*/  BAR.SYNC.DEFER_BLOCKING 0x5, 0x200 ;  /* 0x0148000000007b1d */ /* 0x000fec0000010000 */
[----:B------:R-:W0:Y:S01]  /*0960*/  LDS.128 R12, [UR4+0x168d0] ;  /* 0x0168d004ff0c7984 */ /* 0x000e220008000c00 */
[----:B------:R-:W-:Y:S01]  /*0970*/  ULDC UR4, c[0x0][0xc3c] ;  /* 0x00030f0000047ab9 */ /* 0x000fe20000000800 */
[----:B------:R-:W-:Y:S06]  /*0980*/  BAR.ARV 0x4, 0x200 ;  /* 0x0108000000007b1d */ /* 0x000fec0000002000 */
[----:B0-----:R-:W-:-:S13]  /*0990*/  ISETP.GE.AND P0, PT, R15, UR4, PT ;  /* 0x000000040f007c0c */ /* 0x001fda000bf06270 */
[----:B------:R-:W-:Y:S05]  /*09a0*/  @P0 EXIT ;  /* 0x000000000000094d */ /* 0x000fea0003800000 */
[----:B------:R-:W2:Y:S01]  /*09b0*/  LDL R12, [R1+0x28] ;  /* 0x00002800010c7983 */ /* 0x000ea20000100800 */
[----:B------:R-:W-:-:S05]  /*09c0*/  VIADD R17, R2, 0xffffff80 ;  /* 0xffffff8002117836 */ /* 0x000fca0000000000 */
[----:B------:R-:W-:-:S04]  /*09d0*/  SHF.R.S32.HI R0, RZ, 0x1f, R17 ;  /* 0x0000001fff007819 */ /* 0x000fc80000011411 */
[----:B------:R-:W-:-:S04]  /*09e0*/  LEA.HI R2, R0, R17, RZ, 0x7 ;  /* 0x0000001100027211 */ /* 0x000fc800078f38ff */
[----:B------:R-:W-:-:S05]  /*09f0*/  LOP3.LUT R3, R2, 0xffffff80, RZ, 0xc0, !PT ;  /* 0xffffff8002037812 */ /* 0x000fca00078ec0ff */
[----:B------:R-:W-:Y:S01]  /*0a00*/  IMAD.IADD R16, R17, 0x1, -R3 ;  /* 0x0000000111107824 */ /* 0x000fe200078e0a03 */
[CC--:B------:R-:W-:Y:S02]  /*0a10*/  LEA.HI R4, R0.reuse, R17.reuse, RZ, 0x5 ;  /* 0x0000001100047211 */ /* 0x0c0fe400078f28ff */
[----:B------:R-:W-:Y:S02]  /*0a20*/  LEA.HI R3, R0, R17, RZ, 0x4 ;  /* 0x0000001100037211 */ /* 0x000fe400078f20ff */
[----:B------:R-:W-:Y:S01]  /*0a30*/  SHF.R.S32.HI R6, RZ, 0x1f, R16 ;  /* 0x0000001fff067819 */ /* 0x000fe20000011410 */
[----:B------:R-:W-:Y:S01]  /*0a40*/  IMAD.SHL.U32 R5, R4, 0x20, RZ ;  /* 0x0000002004057824 */ /* 0x000fe200078e00ff */
[----:B------:R-:W-:Y:S02]  /*0a50*/  SHF.R.S32.HI R11, RZ, 0x7, R2 ;  /* 0x00000007ff0b7819 */ /* 0x000fe40000011402 */
[----:B------:R-:W-:Y:S02]  /*0a60*/  LEA.HI R7, R6, R16, RZ, 0x2 ;  /* 0x0000001006077211 */ /* 0x000fe400078f10ff */
[----:B------:R-:W-:-:S02]  /*0a70*/  SHF.R.S32.HI R2, RZ, 0x4, R3 ;  /* 0x00000004ff027819 */ /* 0x000fc40000011403 */
[C---:B------:R-:W-:Y:S02]  /*0a80*/  LOP3.LUT R4, R3.reuse, 0x3fffff0, RZ, 0xc0, !PT ;  /* 0x03fffff003047812 */ /* 0x040fe400078ec0ff */
[--C-:B------:R-:W-:Y:S02]  /*0a90*/  SHF.R.S32.HI R8, RZ, 0x2, R7.reuse ;  /* 0x00000002ff087819 */ /* 0x100fe40000011407 */
[----:B------:R-:W-:Y:S02]  /*0aa0*/  SHF.R.S32.HI R9, RZ, 0x1f, R7 ;  /* 0x0000001fff097819 */ /* 0x000fe40000011407 */
[----:B------:R-:W-:Y:S02]  /*0ab0*/  LEA.HI R3, R3, R2, RZ, 0x1 ;  /* 0x0000000203037211 */ /* 0x000fe400078f08ff */
[----:B------:R-:W-:Y:S02]  /*0ac0*/  LOP3.LUT R5, R5, 0xfffffc00, RZ, 0xc0, !PT ;  /* 0xfffffc0005057812 */ /* 0x000fe400078ec0ff */
[----:B------:R-:W-:-:S02]  /*0ad0*/  IADD3 R4, R17, -R4, RZ ;  /* 0x8000000411047210 */ /* 0x000fc40007ffe0ff */
[-C--:B------:R-:W-:Y:S02]  /*0ae0*/  LEA.HI R10, R0, R17.reuse, RZ, 0x2 ;  /* 0x00000011000a7211 */ /* 0x080fe400078f10ff */
[----:B------:R-:W-:Y:S02]  /*0af0*/  LEA.HI R9, R9, R8, RZ, 0x3 ;  /* 0x0000000809097211 */ /* 0x000fe400078f18ff */
[----:B------:R-:W-:Y:S01]  /*0b00*/  LOP3.LUT R3, R3, 0x1ffffffe, RZ, 0xc0, !PT ;  /* 0x1ffffffe03037812 */ /* 0x000fe200078ec0ff */
[----:B------:R-:W-:Y:S01]  /*0b10*/  IMAD R4, R4, 0x40, R5 ;  /* 0x0000004004047824 */ /* 0x000fe200078e0205 */
[----:B------:R-:W-:Y:S01]  /*0b20*/  LOP3.LUT R10, R10, 0xfffffffc, RZ, 0xc0, !PT ;  /* 0xfffffffc0a0a7812 */ /* 0x000fe200078ec0ff */
[----:B------:R-:W-:Y:S01]  /*0b30*/  IMAD.HI R5, R11, 0x55555556, RZ ;  /* 0x555555560b057827 */ /* 0x000fe200078e02ff */
[----:B------:R-:W-:Y:S02]  /*0b40*/  LEA.HI R0, R0, R17, RZ, 0x3 ;  /* 0x0000001100007211 */ /* 0x000fe400078f18ff */
[----:B------:R-:W-:Y:S01]  /*0b50*/  LOP3.LUT R9, R9, 0xfffffff8, RZ, 0xc0, !PT ;  /* 0xfffffff809097812 */ /* 0x000fe200078ec0ff */
[----:B------:R-:W-:Y:S01]  /*0b60*/  IMAD.IADD R3, R2, 0x1, -R3 ;  /* 0x0000000102037824 */ /* 0x000fe200078e0a03 */
[----:B------:R-:W-:Y:S01]  /*0b70*/  LEA.HI R6, R6, R16, RZ, 0x5 ;  /* 0x0000001006067211 */ /* 0x000fe200078f28ff */
[----:B------:R-:W-:Y:S01]  /*0b80*/  IMAD.IADD R10, R17, 0x1, -R10 ;  /* 0x00000001110a7824 */ /* 0x000fe200078e0a0a */
[----:B------:R-:W-:-:S02]  /*0b90*/  LOP3.LUT R22, R0, 0xfffffff8, RZ, 0xc0, !PT ;  /* 0xfffffff800167812 */ /* 0x000fc400078ec0ff */
[----:B------:R-:W-:Y:S01]  /*0ba0*/  LOP3.LUT R7, R7, 0x7ffffffc, RZ, 0xc0, !PT ;  /* 0x7ffffffc07077812 */ /* 0x000fe200078ec0ff */
[----:B------:R-:W-:Y:S01]  /*0bb0*/  IMAD.IADD R9, R8, 0x1, -R9 ;  /* 0x0000000108097824 */ /* 0x000fe200078e0a09 */
[----:B------:R-:W-:Y:S02]  /*0bc0*/  LEA.HI R5, R5, R5, RZ, 0x1 ;  /* 0x0000000505057211 */ /* 0x000fe400078f08ff */
[----:B------:R-:W-:Y:S01]  /*0bd0*/  SHF.R.S32.HI R6, RZ, 0x5, R6 ;  /* 0x00000005ff067819 */ /* 0x000fe20000011406 */
[----:B------:R-:W-:Y:S01]  /*0be0*/  IMAD.IADD R22, R17, 0x1, -R22 ;  /* 0x0000000111167824 */ /* 0x000fe200078e0a16 */
[----:B------:R-:W-:Y:S02]  /*0bf0*/  LEA R2, R3, R4, 0x3 ;  /* 0x0000000403027211 */ /* 0x000fe400078e18ff */
[----:B------:R-:W-:Y:S01]  /*0c00*/  IADD3 R3, R16, -R7, RZ ;  /* 0x8000000710037210 */ /* 0x000fe20007ffe0ff */
[----:B------:R-:W-:Y:S01]  /*0c10*/  IMAD R5, R5, -0x3, R11 ;  /* 0xfffffffd05057824 */ /* 0x000fe200078e020b */
[----:B------:R-:W-:Y:S01]  /*0c20*/  LEA.HI R8, R10, R10, RZ, 0x1 ;  /* 0x0000000a0a087211 */ /* 0x000fe200078f08ff */
[----:B------:R-:W-:-:S02]  /*0c30*/  IMAD R6, R6, 0x10, R9 ;  /* 0x0000001006067824 */ /* 0x000fc400078e0209 */
[----:B------:R-:W-:Y:S01]  /*0c40*/  IMAD.SHL.U32 R152, R22, 0x8, RZ ;  /* 0x0000000816987824 */ /* 0x000fe200078e00ff */
[----:B------:R-:W-:Y:S01]  /*0c50*/  LOP3.LUT R11, R8, 0x1ffffffe, RZ, 0xc0, !PT ;  /* 0x1ffffffe080b7812 */ /* 0x000fe200078ec0ff */
[----:B------:R-:W-:Y:S02]  /*0c60*/  IMAD.SHL.U32 R4, R3, 0x2, RZ ;  /* 0x0000000203047824 */ /* 0x000fe400078e00ff */
[----:B------:R-:W-:Y:S01]  /*0c70*/  IMAD R8, R5, 0x40, R6 ;  /* 0x0000004005087824 */ /* 0x000fe200078e0206 */
[----:B------:R-:W-:Y:S01]  /*0c80*/  SHF.R.S32.HI R3, RZ, 0x3, R0 ;  /* 0x00000003ff037819 */ /* 0x000fe20000011400 */
[C---:B------:R-:W-:Y:S01]  /*0c90*/  VIADD R3, R4.reuse, 0x8 ;  /* 0x0000000804037836 */ /* 0x040fe20000000000 */
[----:B------:R-:W-:Y:S01]  /*0ca0*/  SHF.R.S32.HI R0, RZ, 0x1f, R152 ;  /* 0x0000001fff007819 */ /* 0x000fe20000011498 */
[----:B------:R-:W-:Y:S01]  /*0cb0*/  STL [R1+0x48], R2 ;  /* 0x0000480201007387 */ /* 0x000fe20000100800 */
[----:B------:R-:W-:-:S03]  /*0cc0*/  VIADD R0, R4, 0x10 ;  /* 0x0000001004007836 */ /* 0x000fc60000000000 */
[----:B------:R-:W-:Y:S04]  /*0cd0*/  STL [R1+0x40], R8 ;  /* 0x0000400801007387 */ /* 0x000fe80000100800 */
[----:B------:R-:W-:Y:S04]  /*0ce0*/  STL [R1+0x18], RZ ;  /* 0x000018ff01007387 */ /* 0x000fe80000100800 */
[----:B------:R-:W-:Y:S01]  /*0cf0*/  STL [R1+0x10], R4 ;  /* 0x0000100401007387 */ /* 0x000fe20000100800 */
[----:B------:R-:W-:-:S03]  /*0d00*/  VIADD R155, R4, 0x28 ;  /* 0x00000028049b7836 */ /* 0x000fc60000000000 */
[----:B------:R0:W-:Y:S04]  /*0d10*/  STL [R1+0x4], R3 ;  /* 0x0000040301007387 */ /* 0x0001e80000100800 */
[----:B------:R1:W-:Y:S01]  /*0d20*/  STL [R1], R0 ;  /* 0x0000000001007387 */ /* 0x0003e20000100800 */
[----:B------:R-:W-:Y:S01]  /*0d30*/  IMAD.IADD R11, R10, 0x1, -R11 ;  /* 0x000000010a0b7824 */ /* 0x000fe200078e0a0b */
[----:B0-----:R-:W-:Y:S02]  /*0d40*/  SHF.R.S32.HI R3, RZ, 0x1f, R3 ;  /* 0x0000001fff037819 */ /* 0x001fe40000011403 */
[----:B-1----:R-:W-:-:S03]  /*0d50*/  SHF.R.S32.HI R0, RZ, 0x1f, R0 ;  /* 0x0000001fff007819 */ /* 0x002fc60000011400 */
[----:B------:R-:W-:Y:S04]  /*0d60*/  STL [R1+0x38], R3 ;  /* 0x0000380301007387 */ /* 0x000fe80000100800 */
[----:B------:R0:W-:Y:S02]  /*0d70*/  STL [R1+0x34], R0 ;  /* 0x0000340001007387 */ /* 0x0001e40000100800 */
[----:B0-----:R-:W-:Y:S01]  /*0d80*/  SHF.R.S32.HI R0, RZ, 0x1f, R155 ;  /* 0x0000001fff007819 */ /* 0x001fe2000001149b */
[----:B------:R-:W-:-:S05]  /*0d90*/  IMAD R0, R11, 0x8, R8 ;  /* 0x000000080b007824 */ /* 0x000fca00078e0208 */
[----:B------:R0:W-:Y:S01]  /*0da0*/  STL [R1+0x44], R0 ;  /* 0x0000440001007387 */ /* 0x0001e20000100800 */
[C---:B------:R-:W-:Y:S01]  /*0db0*/  VIADD R156, R4.reuse, 0x20 ;  /* 0x00000020049c7836 */ /* 0x040fe20000000000 */
[C---:B------:R-:W-:Y:S01]  /*0dc0*/  IADD3 R157, R4.reuse, 0x18, RZ ;  /* 0x00000018049d7810 */ /* 0x040fe20007ffe0ff */
[C---:B------:R-:W-:Y:S02]  /*0dd0*/  VIADD R154, R4.reuse, 0x30 ;  /* 0x00000030049a7836 */ /* 0x040fe40000000000 */
[----:B------:R-:W-:Y:S01]  /*0de0*/  VIADD R153, R4, 0x38 ;  /* 0x0000003804997836 */ /* 0x000fe20000000000 */
[----:B------:R-:W-:Y:S01]  /*0df0*/  SHF.R.S32.HI R4, RZ, 0x1f, R157 ;  /* 0x0000001fff047819 */ /* 0x000fe2000001149d */
[----:B------:R-:W-:Y:S01]  /*0e00*/  IMAD.MOV.U32 R5, RZ, RZ, R13 ;  /* 0x000000ffff057224 */ /* 0x000fe200078e000d */
[----:B------:R-:W-:Y:S01]  /*0e10*/  SHF.R.S32.HI R3, RZ, 0x1f, R156 ;  /* 0x0000001fff037819 */ /* 0x000fe2000001149c */
[----:B------:R-:W-:Y:S01]  /*0e20*/  IMAD.MOV.U32 R6, RZ, RZ, R14 ;  /* 0x000000ffff067224 */ /* 0x000fe200078e000e */
[----:B------:R-:W-:Y:S01]  /*0e30*/  SHF.R.S32.HI R4, RZ, 0x1f, R154 ;  /* 0x0000001fff047819 */ /* 0x000fe2000001149a */
[----:B------:R-:W-:Y:S01]  /*0e40*/  IMAD.MOV.U32 R7, RZ, RZ, R15 ;  /* 0x000000ffff077224 */ /* 0x000fe200078e000f */
[----:B------:R-:W-:Y:S01]  /*0e50*/  SHF.R.S32.HI R3, RZ, 0x1f, R153 ;  /* 0x0000001fff037819 */ /* 0x000fe20000011499 */
[----:B------:R-:W-:Y:S01]  /*0e60*/  UMOV UR38, URZ ;  /* 0x0000003f00267c82 */ /* 0x000fe20008000000 */
[----:B------:R-:W-:Y:S01]  /*0e70*/  UMOV UR39, URZ ;  /* 0x0000003f00277c82 */ /* 0x000fe20008000000 */
[----:B0-2---:R-:W-:-:S07]  /*0e80*/  LOP3.LUT R2, R12, 0x1, RZ, 0xfc, !PT ;  /* 0x000000010c027812 */ /* 0x005fce00078efcff */
.L_x_243:
[----:B012345:R-:W0:Y:S01]  /*0e90*/  LDC.64 R8, c[0x0][0xc88] ;  /* 0x00032200ff087b82 */ /* 0x03fe220000000a00 */
[----:B------:R-:W-:-:S07]  /*0ea0*/  ULDC.64 UR4, c[0x0][0xa28] ;  /* 0x00028a0000047ab9 */ /* 0x000fce0000000a00 */
[----:B------:R-:W1:Y:S08]  /*0eb0*/  LDC.64 R12, c[0x0][0x418] ;  /* 0x00010600ff0c7b82 */ /* 0x000e700000000a00 */
[----:B------:R-:W2:Y:S01]  /*0ec0*/  LDC R0, c[0x0][0x424] ;  /* 0x00010900ff007b82 */ /* 0x000ea20000000800 */
[----:B0-----:R-:W-:Y:S01]  /*0ed0*/  IMAD.WIDE R8, R7, 0x4, R8 ;  /* 0x0000000407087825 */ /* 0x001fe200078e0208 */
[----:B------:R-:W-:-:S06]  /*0ee0*/  ISETP.NE.U32.AND P0, PT, RZ, UR4, PT ;  /* 0x00000004ff007c0c */ /* 0x000fcc000bf05070 */
[----:B------:R-:W0:Y:S01]  /*0ef0*/  LDC R7, c[0x0][0x2f0] ;  /* 0x0000bc00ff077b82 */ /* 0x000e220000000800 */
[----:B------:R-:W3:Y:S01]  /*0f00*/  LDG.E R17, desc[UR36][R8.64] ;  /* 0x0000002408117981 */ /* 0x000ee2000c1e1900 */
[----:B------:R-:W-:Y:S02]  /*0f10*/  ISETP.NE.AND.EX P0, PT, RZ, UR5, PT, P0 ;  /* 0x00000005ff007c0c */ /* 0x000fe4000bf05300 */
[----:B------:R-:W-:Y:S02]  /*0f20*/  MOV R3, RZ ;  /* 0x000000ff00037202 */ /* 0x000fe40000000f00 */
[----:B---3--:R-:W-:-:S09]  /*0f30*/  SHF.R.S32.HI R4, RZ, 0x1f, R17 ;  /* 0x0000001fff047819 */ /* 0x008fd20000011411 */
[C---:B------:R-:W-:Y:S01]  /*0f40*/  @P0 LEA R10, P1, R17.reuse, UR4, 0x2 ;  /* 0x00000004110a0c11 */ /* 0x040fe2000f8210ff */
[----:B------:R3:W-:Y:S03]  /*0f50*/  STL [R1+0xc], R4 ;  /* 0x00000c0401007387 */ /* 0x0007e60000100800 */
[----:B------:R-:W-:Y:S01]  /*0f60*/  @P0 LEA.HI.X R11, R17, UR5, R4, 0x2, P1 ;  /* 0x00000005110b0c11 */ /* 0x000fe200088f1404 */
[----:B------:R-:W-:Y:S02]  /*0f70*/  ULDC.64 UR4, c[0x0][0xa20] ;  /* 0x0002880000047ab9 */ /* 0x000fe40000000a00 */
[----:B------:R-:W-:Y:S02]  /*0f80*/  ISETP.NE.U32.AND P1, PT, RZ, UR4, PT ;  /* 0x00000004ff007c0c */ /* 0x000fe4000bf25070 */
[----:B------:R3:W5:Y:S01]  /*0f90*/  @P0 LDG.E R3, desc[UR36][R10.64] ;  /* 0x000000240a030981 */ /* 0x000762000c1e1900 */
[----:B-1----:R-:W-:-:S02]  /*0fa0*/  ISETP.NE.U32.AND P0, PT, R12, RZ, PT ;  /* 0x000000ff0c00720c */ /* 0x002fc40003f05070 */
[----:B------:R-:W-:Y:S02]  /*0fb0*/  ISETP.NE.AND.EX P1, PT, RZ, UR5, PT, P1 ;  /* 0x00000005ff007c0c */ /* 0x000fe4000bf25310 */
[----:B------:R-:W-:-:S04]  /*0fc0*/  ISETP.NE.AND.EX P0, PT, R13, RZ, PT, P0 ;  /* 0x000000ff0d00720c */ /* 0x000fc80003f05300 */
[----:B--2---:R-:W-:-:S05]  /*0fd0*/  SEL R0, R0, 0x1, P0 ;  /* 0x0000000100007807 */ /* 0x004fca0000000000 */
[----:B0-----:R-:W-:Y:S02]  /*0fe0*/  IMAD R88, R0, R7, RZ ;  /* 0x0000000700587224 */ /* 0x001fe400078e02ff */
[----:B------:R-:W-:-:S04]  /*0ff0*/  @P1 LEA R8, P2, R17, UR4, 0x2 ;  /* 0x0000000411081c11 */ /* 0x000fc8000f8410ff */
[----:B------:R-:W-:-:S05]  /*1000*/  @P1 LEA.HI.X R9, R17, UR5, R4, 0x2, P2 ;  /* 0x0000000511091c11 */ /* 0x000fca00090f1404 */
[----:B------:R3:W5:Y:S01]  /*1010*/  @P1 LDG.E R88, desc[UR36][R8.64] ;  /* 0x0000002408581981 */ /* 0x000762000c1e1900 */
[----:B------:R-:W-:Y:S05]  /*1020*/  @P1 BRA `(.L_x_206) ;  /* 0x0000000000241947 */ /* 0x000fea0003800000 */
[----:B------:R-:W-:Y:S02]  /*1030*/  ULDC.64 UR4, c[0x0][0xa08] ;  /* 0x0002820000047ab9 */ /* 0x000fe40000000a00 */
[----:B------:R-:W-:-:S04]  /*1040*/  ISETP.NE.U32.AND P0, PT, RZ, UR4, PT ;  /* 0x00000004ff007c0c */ /* 0x000fc8000bf05070 */
[----:B------:R-:W-:-:S13]  /*1050*/  ISETP.NE.AND.EX P0, PT, RZ, UR5, PT, P0 ;  /* 0x00000005ff007c0c */ /* 0x000fda000bf05300 */
[----:B------:R-:W-:Y:S05]  /*1060*/  @!P0 BRA `(.L_x_206) ;  /* 0x0000000000148947 */ /* 0x000fea0003800000 */
[----:B---3--:R-:W0:Y:S02]  /*1070*/  LDC.64 R8, c[0x0][0xa08] ;  /* 0x00028200ff087b82 */ /* 0x008e240000000a00 */
[----:B0-----:R-:W-:-:S05]  /*1080*/  IMAD.WIDE R8, R17, 0x4, R8 ;  /* 0x0000000411087825 */ /* 0x001fca00078e0208 */
[----:B-----5:R-:W2:Y:S04]  /*1090*/  LDG.E R88, desc[UR36][R8.64] ;  /* 0x0000002408587981 */ /* 0x020ea8000c1e1900 */
[----:B------:R-:W2:Y:S02]  /*10a0*/  LDG.E R7, desc[UR36][R8.64+0x4] ;  /* 0x0000042408077981 */ /* 0x000ea4000c1e1900 */
[----:B--2---:R-:W-:-:S07]  /*10b0*/  IMAD.IADD R88, R7, 0x1, -R88 ;  /* 0x0000000107587824 */ /* 0x004fce00078e0a58 */
.L_x_206:
[----:B-----5:R-:W-:Y:S01]  /*10c0*/  IMAD.IADD R88, R88, 0x1, -R3 ;  /* 0x0000000158587824 */ /* 0x020fe200078e0a03 */
[C---:B------:R-:W-:Y:S01]  /*10d0*/  LOP3.LUT R3, R6.reuse, 0xff000000, RZ, 0xc0, !PT ;  /* 0xff00000006037812 */ /* 0x040fe200078ec0ff */
[----:B------:R-:W-:Y:S01]  /*10e0*/  IMAD.MOV.U32 R89, RZ, RZ, RZ ;  /* 0x000000ffff597224 */ /* 0x000fe200078e00ff */
[----:B------:R-:W-:Y:S01]  /*10f0*/  LOP3.LUT R0, R6, 0xff0000, RZ, 0xc0, !PT ;  /* 0x00ff000006007812 */ /* 0x000fe200078ec0ff */
[C---:B---3--:R-:W-:Y:S01]  /*1100*/  VIADD R4, R88.reuse, 0x7f ;  /* 0x0000007f58047836 */ /* 0x048fe20000000000 */
[----:B------:R-:W-:Y:S02]  /*1110*/  SHF.R.U32.HI R3, RZ, 0x8, R3 ;  /* 0x00000008ff037819 */ /* 0x000fe40000011603 */
[----:B------:R-:W-:Y:S02]  /*1120*/  ISETP.GE.AND P0, PT, R88, 0x1, PT ;  /* 0x000000015800780c */ /* 0x000fe40003f06270 */
[----:B------:R-:W-:Y:S02]  /*1130*/  LEA.HI R0, R0, R3, RZ, 0x10 ;  /* 0x0000000300007211 */ /* 0x000fe400078f80ff */
[----:B------:R-:W-:-:S02]  /*1140*/  SHF.R.S32.HI R7, RZ, 0x1f, R4 ;  /* 0x0000001fff077819 */ /* 0x000fc40000011404 */
[----:B------:R-:W-:Y:S02]  /*1150*/  LOP3.LUT R14, R0, 0xff, RZ, 0xc0, !PT ;  /* 0x000000ff000e7812 */ /* 0x000fe400078ec0ff */
[----:B------:R-:W-:Y:S02]  /*1160*/  LEA.HI R7, R7, R4, RZ, 0x7 ;  /* 0x0000000407077211 */ /* 0x000fe400078f38ff */
[----:B------:R-:W-:Y:S01]  /*1170*/  SHF.R.U32.HI R19, RZ, 0x10, R0 ;  /* 0x00000010ff137819 */ /* 0x000fe20000011600 */
[----:B------:R0:W-:Y:S01]  /*1180*/  STL [R1+0x8], R14 ;  /* 0x0000080e01007387 */ /* 0x0001e20000100800 */
[----:B------:R-:W-:Y:S01]  /*1190*/  SHF.R.S32.HI R11, RZ, 0x7, R7 ;  /* 0x00000007ff0b7819 */ /* 0x000fe20000011407 */
[----:B------:R-:W-:Y:S06]  /*11a0*/  @!P0 BRA `(.L_x_207) ;  /* 0x0000000000748947 */ /* 0x000fec0003800000 */
[----:B------:R-:W1:Y:S01]  /*11b0*/  LDC R0, c[0x0][0x9f0] ;  /* 0x00027c00ff007b82 */ /* 0x000e620000000800 */
[----:B------:R-:W-:-:S04]  /*11c0*/  ISETP.NE.AND P0, PT, R19, RZ, PT ;  /* 0x000000ff1300720c */ /* 0x000fc80003f05270 */
[----:B-1----:R-:W-:-:S04]  /*11d0*/  SEL R12, R19, R0, P0 ;  /* 0x00000000130c7207 */ /* 0x002fc80000000000 */
[-C--:B------:R-:W-:Y:S02]  /*11e0*/  IABS R4, R12.reuse ;  /* 0x0000000c00047213 */ /* 0x080fe40000000000 */
[----:B------:R-:W-:Y:S02]  /*11f0*/  IADD3 R0, R11, -0x1, R12 ;  /* 0xffffffff0b007810 */ /* 0x000fe40007ffe00c */
[----:B------:R-:W1:Y:S01]  /*1200*/  I2F.RP R3, R4 ;  /* 0x0000000400037306 */ /* 0x000e620000209400 */
[----:B------:R-:W-:Y:S02]  /*1210*/  IABS R13, R12 ;  /* 0x0000000c000d7213 */ /* 0x000fe40000000000 */
[----:B------:R-:W-:Y:S02]  /*1220*/  IABS R10, R0 ;  /* 0x00000000000a7213 */ /* 0x000fe40000000000 */
[----:B------:R-:W-:-:S04]  /*1230*/  LOP3.LUT R0, R0, R12, RZ, 0x3c, !PT ;  /* 0x0000000c00007212 */ /* 0x000fc800078e3cff */
[----:B------:R-:W-:Y:S01]  /*1240*/  ISETP.GE.AND P2, PT, R0, RZ, PT ;  /* 0x000000ff0000720c */ /* 0x000fe20003f46270 */
[----:B-1----:R-:W1:Y:S02]  /*1250*/  MUFU.RCP R3, R3 ;  /* 0x0000000300037308 */ /* 0x002e640000001000 */
[----:B-1----:R-:W-:Y:S02]  /*1260*/  VIADD R8, R3, 0xffffffe ;  /* 0x0ffffffe03087836 */ /* 0x002fe40000000000 */
[----:B------:R-:W-:-:S04]  /*1270*/  IMAD.MOV R3, RZ, RZ, -R13 ;  /* 0x000000ffff037224 */ /* 0x000fc800078e0a0d */
[----:B------:R1:W2:Y:S02]  /*1280*/  F2I.FTZ.U32.TRUNC.NTZ R9, R8 ;  /* 0x0000000800097305 */ /* 0x0002a4000021f000 */
[----:B-1----:R-:W-:Y:S01]  /*1290*/  IMAD.MOV.U32 R8, RZ, RZ, RZ ;  /* 0x000000ffff087224 */ /* 0x002fe200078e00ff */
[----:B--2---:R-:W-:-:S05]  /*12a0*/  IADD3 R7, RZ, -R9, RZ ;  /* 0x80000009ff077210 */ /* 0x004fca0007ffe0ff */
[----:B------:R-:W-:-:S04]  /*12b0*/  IMAD R7, R7, R4, RZ ;  /* 0x0000000407077224 */ /* 0x000fc800078e02ff */
[----:B------:R-:W-:-:S06]  /*12c0*/  IMAD.HI.U32 R9, R9, R7, R8 ;  /* 0x0000000709097227 */ /* 0x000fcc00078e0008 */
[----:B------:R-:W-:-:S04]  /*12d0*/  IMAD.HI.U32 R9, R9, R10, RZ ;  /* 0x0000000a09097227 */ /* 0x000fc800078e00ff */
[----:B------:R-:W-:-:S05]  /*12e0*/  IMAD R3, R9, R3, R10 ;  /* 0x0000000309037224 */ /* 0x000fca00078e020a */
[----:B------:R-:W-:-:S13]  /*12f0*/  ISETP.GT.U32.AND P1, PT, R4, R3, PT ;  /* 0x000000030400720c */ /* 0x000fda0003f24070 */
[----:B------:R-:W-:Y:S02]  /*1300*/  @!P1 IMAD.IADD R3, R3, 0x1, -R4 ;  /* 0x0000000103039824 */ /* 0x000fe400078e0a04 */
[----:B------:R-:W-:Y:S01]  /*1310*/  @!P1 VIADD R9, R9, 0x1 ;  /* 0x0000000109099836 */ /* 0x000fe20000000000 */
[----:B------:R-:W-:Y:S02]  /*1320*/  ISETP.NE.AND P1, PT, R12, RZ, PT ;  /* 0x000000ff0c00720c */ /* 0x000fe40003f25270 */
[----:B------:R-:W-:-:S13]  /*1330*/  ISETP.GE.U32.AND P0, PT, R3, R4, PT ;  /* 0x000000040300720c */ /* 0x000fda0003f06070 */
[----:B------:R-:W-:-:S05]  /*1340*/  @P0 VIADD R9, R9, 0x1 ;  /* 0x0000000109090836 */ /* 0x000fca0000000000 */
[----:B------:R-:W-:Y:S02]  /*1350*/  @!P2 IADD3 R9, -R9, RZ, RZ ;  /* 0x000000ff0909a210 */ /* 0x000fe40007ffe1ff */
[----:B------:R-:W-:-:S05]  /*1360*/  @!P1 LOP3.LUT R9, RZ, R12, RZ, 0x33, !PT ;  /* 0x0000000cff099212 */ /* 0x000fca00078e33ff */
[----:B------:R-:W-:-:S07]  /*1370*/  IMAD.MOV.U32 R89, RZ, RZ, R9 ;  /* 0x000000ffff597224 */ /* 0x000fce00078e0009 */
.L_x_207:
[-C--:B------:R-:W-:Y:S01]  /*1380*/  IMAD R16, R14, R89.reuse, RZ ;  /* 0x000000590e107224 */ /* 0x080fe200078e02ff */
[----:B------:R-:W-:Y:S01]  /*1390*/  LOP3.LUT R18, R6, 0xffff, RZ, 0xc0, !PT ;  /* 0x0000ffff06127812 */ /* 0x000fe200078ec0ff */
[----:B------:R-:W-:Y:S01]  /*13a0*/  IMAD.MOV.U32 R23, RZ, RZ, R5 ;  /* 0x000000ffff177224 */ /* 0x000fe200078e0005 */
[----:B------:R-:W-:Y:S01]  /*13b0*/  PLOP3.LUT P0, PT, PT, PT, PT, 0x80, 0x0 ;  /* 0x000000000000781c */ /* 0x000fe20003f0f070 */
[----:B------:R-:W-:Y:S01]  /*13c0*/  IMAD.MOV.U32 R0, RZ, RZ, RZ ;  /* 0x000000ffff007224 */ /* 0x000fe200078e00ff */
[----:B------:R-:W-:Y:S01]  /*13d0*/  VIADDMNMX R89, R16, R89, R11, PT ;  /* 0x0000005910597246 */ /* 0x000fe2000380010b */
[----:B------:R-:W-:Y:S01]  /*13e0*/  IMAD.MOV.U32 R3, RZ, RZ, RZ ;  /* 0x000000ffff037224 */ /* 0x000fe200078e00ff */
[----:B------:R-:W-:Y:S02]  /*13f0*/  CS2R R118, SRZ ;  /* 0x0000000000767805 */ /* 0x000fe4000001ff00 */
[----:B------:R-:W-:Y:S02]  /*1400*/  CS2R R40, SRZ ;  /* 0x0000000000287805 */ /* 0x000fe4000001ff00 */
[----:B------:R-:W-:-:S02]  /*1410*/  ISETP.GT.AND P1, PT, R89, R16, PT ;  /* 0x000000105900720c */ /* 0x000fc40003f24270 */
        /* <DEDUP_REMOVED lines=13> */
[----:B------:R-:W-:Y:S01]  /*14f0*/  CS2R R20, SRZ ;  /* 0x0000000000147805 */ /* 0x000fe2000001ff00 */
[----:B------:R-:W-:Y:S06]  /*1500*/  @!P1 BRA `(.L_x_208) ;  /* 0x00000058004c9947 */ /* 0x000fec0003800000 */
[----:B------:R-:W1:Y:S01]  /*1510*/  S2R R4, SR_TID.X ;  /* 0x0000000000047919 */ /* 0x000e620000002100 */
[----:B------:R-:W2:Y:S01]  /*1520*/  S2UR UR40, SR_CgaCtaId ;  /* 0x00000000002879c3 */ /* 0x000ea20000008800 */
[----:B------:R-:W-:Y:S02]  /*1530*/  UMOV UR6, 0x400 ;  /* 0x0000040000067882 */ /* 0x000fe40000000000 */
[----:B--2---:R-:W-:Y:S01]  /*1540*/  ULEA UR43, UR40, UR6, 0x18 ;  /* 0x00000006282b7291 */ /* 0x004fe2000f8ec03f */
[----:B-1----:R-:W-:-:S05]  /*1550*/  VIADD R7, R4, 0xffffff80 ;  /* 0xffffff8004077836 */ /* 0x002fca0000000000 */
[----:B------:R-:W-:-:S04]  /*1560*/  SHF.R.S32.HI R4, RZ, 0x1f, R7 ;  /* 0x0000001fff047819 */ /* 0x000fc80000011407 */
[----:B------:R-:W-:-:S04]  /*1570*/  LEA.HI R4, R4, R7, RZ, 0x7 ;  /* 0x0000000704047211 */ /* 0x000fc800078f38ff */
[----:B------:R-:W-:-:S05]  /*1580*/  SHF.R.S32.HI R4, RZ, 0x7, R4 ;  /* 0x00000007ff047819 */ /* 0x000fca0000011404 */
[----:B------:R-:W1:Y:S02]  /*1590*/  SHFL.IDX PT, R0, R4, RZ, 0x1f ;  /* 0x00001fff04007589 */ /* 0x000e6400000e0000 */
        /* <DEDUP_REMOVED lines=15> */
[----:B0-----:R0:W1:Y:S01]  /*1690*/  LDC.64 R14, c[0x4][R0] ;  /* 0x01000000000e7b82 */ /* 0x0010620000000a00 */
[----:B------:R-:W-:Y:S01]  /*16a0*/  IMAD.U32 R5, RZ, RZ, UR5 ;  /* 0x00000005ff057e24 */ /* 0x000fe2000f8e00ff */
[----:B------:R-:W-:Y:S01]  /*16b0*/  ULDC.64 UR4, c[0x4][0x90] ;  /* 0x0100240000047ab9 */ /* 0x000fe20000000a00 */
[----:B------:R-:W-:Y:S01]  /*16c0*/  IMAD.U32 R10, RZ, RZ, UR6 ;  /* 0x00000006ff0a7e24 */ /* 0x000fe2000f8e00ff */
[----:B------:R-:W-:Y:S01]  /*16d0*/  MOV R8, 0x70 ;  /* 0x0000007000087802 */ /* 0x000fe20000000f00 */
[----:B------:R-:W-:Y:S02]  /*16e0*/  IMAD.U32 R6, RZ, RZ, UR4 ;  /* 0x00000004ff067e24 */ /* 0x000fe4000f8e00ff */
[----:B------:R-:W-:-:S02]  /*16f0*/  IMAD.U32 R7, RZ, RZ, UR5 ;  /* 0x00000005ff077e24 */ /* 0x000fc4000f8e00ff */
[----:B------:R-:W-:Y:S02]  /*1700*/  IMAD.U32 R11, RZ, RZ, UR7 ;  /* 0x00000007ff0b7e24 */ /* 0x000fe4000f8e00ff */
[----:B------:R-:W-:Y:S02]  /*1710*/  IMAD.MOV.U32 R12, RZ, RZ, 0x1 ;  /* 0x00000001ff0c7424 */ /* 0x000fe400078e00ff */
[----:B0-----:R-:W-:-:S07]  /*1720*/  IMAD.MOV.U32 R13, RZ, RZ, RZ ;  /* 0x000000ffff0d7224 */ /* 0x001fce00078e00ff */
[----:B------:R-:W-:-:S07]  /*1730*/  LEPC R20, `(.L_x_209) ;  /* 0x000000001014794e */ /* 0x000fce0000000000 */
[----:B-1----:R-:W-:Y:S05]  /*1740*/  CALL.ABS.NOINC R14 ;  /* 0x000000000e007343 */ /* 0x002fea0003c00000 */
.L_x_209:
[----:B------:R-:W2:Y:S01]  /*1750*/  LDL R20, [R1+0x18] ;  /* 0x0000180001147983 */ /* 0x000ea20000100800 */
[----:B------:R-:W-:Y:S02]  /*1760*/  ISETP.NE.AND P0, PT, R2, 0x3, PT ;  /* 0x000000030200780c */ /* 0x000fe40003f05270 */
[----:B--2---:R-:W-:-:S04]  /*1770*/  LEA.HI R0, R20, R20, RZ, 0x1 ;  /* 0x0000001414007211 */ /* 0x004fc800078f08ff */
[----:B------:R-:W-:-:S05]  /*1780*/  LOP3.LUT R0, R0, 0xfffffffe, RZ, 0xc0, !PT ;  /* 0xfffffffe00007812 */ /* 0x000fca00078ec0ff */
[----:B------:R-:W-:-:S05]  /*1790*/  IMAD.IADD R0, R20, 0x1, -R0 ;  /* 0x0000000114007824 */ /* 0x000fca00078e0a00 */
[----:B------:R-:W-:-:S04]  /*17a0*/  SHF.L.U32 R0, R0, 0x1f, RZ ;  /* 0x0000001f00007819 */ /* 0x000fc800000006ff */
[----:B------:R-:W1:Y:S02]  /*17b0*/  SYNCS.PHASECHK.TRANS64.TRYWAIT P1, [UR43+0x16800], R0 ;  /* 0x01680000ff0075a7 */ /* 0x000e64000802016b */
[----:B-1----:R-:W-:Y:S05]  /*17c0*/  @!P1 BRA `(.L_x_210) ;  /* 0x000000d400b89947 */ /* 0x002fea0003800000 */
.L_x_326:
[----:B------:R-:W-:Y:S05]  /*17d0*/  @!P0 BRA `(.L_x_211) ;  /* 0x0000000000048947 */ /* 0x000fea0003800000 */
[----:B------:R-:W-:Y:S01]  /*17e0*/  BPT.TRAP 0x1 ;  /* 0x000000040000795c */ /* 0x000fe20000300000 */
.L_x_211:
[----:B-1----:R-:W-:Y:S02]  /*17f0*/  IMAD.U32 R0, RZ, RZ, UR39 ;  /* 0x00000027ff007e24 */ /* 0x002fe4000f8e00ff */
[----:B------:R-:W-:-:S03]  /*1800*/  IMAD.U32 R3, RZ, RZ, UR38 ;  /* 0x00000026ff037e24 */ /* 0x000fc6000f8e00ff */
[----:B------:R-:W-:Y:S02]  /*1810*/  LEA R0, R0, UR43, 0x3 ;  /* 0x0000002b00007c11 */ /* 0x000fe4000f8e18ff */
[----:B------:R-:W-:-:S04]  /*1820*/  SHF.L.U32 R3, R3, 0x1f, RZ ;  /* 0x0000001f03037819 */ /* 0x000fc800000006ff */
[----:B------:R1:W2:Y:S01]  /*1830*/  SYNCS.PHASECHK.TRANS64.TRYWAIT P1, [R0+URZ+0x16830], R3 ;  /* 0x01683003000075a7 */ /* 0x0002a2000802017f */
[----:B------:R-:W-:Y:S05]  /*1840*/  @!P0 BRA `(.L_x_212) ;  /* 0x0000000000048947 */ /* 0x000fea0003800000 */
[----:B------:R-:W-:Y:S01]  /*1850*/  BPT.TRAP 0x1 ;  /* 0x000000040000795c */ /* 0x000fe20000300000 */
.L_x_212:
[----:B------:R-:W-:Y:S01]  /*1860*/  MOV R119, RZ ;  /* 0x000000ff00777202 */ /* 0x000fe20000000f00 */
[----:B--2---:R-:W-:Y:S06]  /*1870*/  @P1 BRA `(.L_x_213) ;  /* 0x0000000000081947 */ /* 0x004fec0003800000 */
[----:B------:R-:W2:Y:S02]  /*1880*/  SYNCS.PHASECHK.TRANS64.TRYWAIT P1, [R0+URZ+0x16830], R3 ;  /* 0x01683003000075a7 */ /* 0x000ea4000802017f */
[----:B--2---:R-:W-:Y:S05]  /*1890*/  @!P1 BRA `(.L_x_214) ;  /* 0x000000d4009c9947 */ /* 0x004fea0003800000 */
.L_x_213:
[----:B------:R-:W-:Y:S05]  /*18a0*/  WARPSYNC.ALL ;  /* 0x0000000000007948 */ /* 0x000fea0003800000 */
[----:B------:R-:W-:Y:S01]  /*18b0*/  UIADD3 UR4, UR43, 0xe400, URZ ;  /* 0x0000e4002b047890 */ /* 0x000fe2000fffe03f */
[----:B------:R-:W-:Y:S01]  /*18c0*/  WARPGROUP.ARRIVE ;  /* 0x00000000000079c5 */ /* 0x000fe20000000000 */
[----:B------:R-:W-:Y:S01]  /*18d0*/  UMOV UR5, 0x40000040 ;  /* 0x4000004000057882 */ /* 0x000fe20000000000 */
[----:B------:R-:W-:Y:S01]  /*18e0*/  UMOV UR7, 0x40000040 ;  /* 0x4000004000077882 */ /* 0x000fe20000000000 */
[----:B------:R-:W-:Y:S01]  /*18f0*/  USHF.R.U32.HI UR4, URZ, 0x4, UR4 ;  /* 0x000000043f047899 */ /* 0x000fe20008011604 */
[----:B------:R-:W-:Y:S01]  /*1900*/  UMOV UR9, 0x40000040 ;  /* 0x4000004000097882 */ /* 0x000fe20000000000 */
[----:B------:R-:W-:-:S02]  /*1910*/  UMOV UR11, 0x40000040 ;  /* 0x40000040000b7882 */ /* 0x000fc40000000000 */
[----:B------:R-:W-:Y:S01]  /*1920*/  ULOP3.LUT UR4, UR4, 0x3fff, URZ, 0xc0, !UPT ;  /* 0x00003fff04047892 */ /* 0x000fe2000f8ec03f */
[----:B------:R-:W-:Y:S01]  /*1930*/  UMOV UR13, 0x40000040 ;  /* 0x40000040000d7882 */ /* 0x000fe20000000000 */
[----:B------:R-:W-:Y:S02]  /*1940*/  UMOV UR15, 0x40000040 ;  /* 0x40000040000f7882 */ /* 0x000fe40000000000 */
[----:B------:R-:W-:Y:S02]  /*1950*/  ULOP3.LUT UR20, UR4, 0x10000, URZ, 0xfc, !UPT ;  /* 0x0001000004147892 */ /* 0x000fe4000f8efc3f */
[----:B------:R-:W-:Y:S02]  /*1960*/  ULOP3.LUT UR4, UR42, 0x10000, URZ, 0xfc, !UPT ;  /* 0x000100002a047892 */ /* 0x000fe4000f8efc3f */
[----:B------:R-:W-:Y:S02]  /*1970*/  ULEA UR6, UR39, UR20, 0xa ;  /* 0x0000001427067291 */ /* 0x000fe4000f8e503f */
[----:B------:R-:W-:-:S02]  /*1980*/  UIADD3 UR8, UR4, 0x2, URZ ;  /* 0x0000000204087890 */ /* 0x000fc4000fffe03f */
[----:B------:R-:W-:Y:S02]  /*1990*/  UIADD3 UR10, UR6, 0x2, URZ ;  /* 0x00000002060a7890 */ /* 0x000fe4000fffe03f */
[----:B------:R-:W-:Y:S02]  /*19a0*/  UIADD3 UR12, UR4, 0x4, URZ ;  /* 0x00000004040c7890 */ /* 0x000fe4000fffe03f */
[----:B------:R-:W-:Y:S02]  /*19b0*/  UIADD3 UR14, UR6, 0x4, URZ ;  /* 0x00000004060e7890 */ /* 0x000fe4000fffe03f */
[----:B------:R-:W-:Y:S01]  /*19c0*/  HGMMA.64x128x16.F32 R24, gdesc[UR4], RZ, !UPT, gsb0 ;  /* 0x01e00000041879f0 */ /* 0x000fe2000c0008ff */
[----:B------:R-:W-:Y:S02]  /*19d0*/  UIADD3 UR16, UR4, 0x6, URZ ;  /* 0x0000000604107890 */ /* 0x000fe4000fffe03f */
[----:B------:R-:W-:Y:S01]  /*19e0*/  UIADD3 UR18, UR6, 0x6, URZ ;  /* 0x0000000606127890 */ /* 0x000fe2000fffe03f */
[----:B------:R-:W-:Y:S01]  /*19f0*/  UMOV UR17, 0x40000040 ;  /* 0x4000004000117882 */ /* 0x000fe20000000000 */
[----:B------:R-:W-:Y:S01]  /*1a00*/  UMOV UR19, 0x40000040 ;  /* 0x4000004000137882 */ /* 0x000fe20000000000 */
        /* <DEDUP_REMOVED lines=10> */
[----:B------:R-:W-:Y:S05]  /*1ab0*/  @!P0 BRA `(.L_x_215) ;  /* 0x0000000000048947 */ /* 0x000fea0003800000 */
[----:B------:R-:W-:Y:S01]  /*1ac0*/  BPT.TRAP 0x1 ;  /* 0x000000040000795c */ /* 0x000fe20000300000 */
.L_x_215:
[----:B------:R-:W3:Y:S01]  /*1ad0*/  LDL R91, [R1+0x10] ;  /* 0x00001000015b7983 */ /* 0x000ee20000100800 */
[----:B------:R-:W-:Y:S01]  /*1ae0*/  ULDC UR6, c[0x0][0x9d8] ;  /* 0x0002760000067ab9 */ /* 0x000fe20000000800 */
[----:B------:R-:W-:Y:S01]  /*1af0*/  ULDC UR7, c[0x0][0x988] ;  /* 0x0002620000077ab9 */ /* 0x000fe20000000800 */
[----:B-12---:R-:W-:Y:S01]  /*1b00*/  FMUL.FTZ R3, R24, UR6 ;  /* 0x0000000618037c20 */ /* 0x006fe20008410000 */
        /* <DEDUP_REMOVED lines=9> */
[----:B0-----:R-:W-:Y:S01]  /*1ba0*/  FMUL.FTZ R14, R33, UR6 ;  /* 0x00000006210e7c20 */ /* 0x001fe20008410000 */
        /* <DEDUP_REMOVED lines=12> */
[----:B------:R-:W-:Y:S01]  /*1c70*/  FMUL.FTZ R51, R64, UR6 ;  /* 0x0000000640337c20 */ /* 0x000fe20008410000 */
[----:B------:R-:W-:Y:S01]  /*1c80*/  FMUL.FTZ R56, R71, UR6 ;  /* 0x0000000647387c20 */ /* 0x000fe20008410000 */
[----:B------:R-:W-:Y:S01]  /*1c90*/  FMUL.FTZ R9, R34, UR6 ;  /* 0x0000000622097c20 */ /* 0x000fe20008410000 */
[----:B------:R-:W-:Y:S01]  /*1ca0*/  FMUL.FTZ R28, R40, UR6 ;  /* 0x00000006281c7c20 */ /* 0x000fe20008410000 */
[----:B------:R-:W-:Y:S01]  /*1cb0*/  FMUL.FTZ R34, R49, UR6 ;  /* 0x0000000631227c20 */ /* 0x000fe20008410000 */
[----:B------:R-:W-:Y:S01]  /*1cc0*/  FMUL.FTZ R49, R66, UR6 ;  /* 0x0000000642317c20 */ /* 0x000fe20008410000 */
[----:B------:R-:W-:Y:S01]  /*1cd0*/  FMUL.FTZ R27, R41, UR6 ;  /* 0x00000006291b7c20 */ /* 0x000fe20008410000 */
[----:B------:R-:W4:Y:S01]  /*1ce0*/  MUFU.TANH R12, R12 ;  /* 0x0000000c000c7308 */ /* 0x000f220000002400 */
[----:B------:R-:W-:Y:S01]  /*1cf0*/  FMUL.FTZ R13, R38, UR6 ;  /* 0x00000006260d7c20 */ /* 0x000fe20008410000 */
[----:B------:R-:W-:Y:S01]  /*1d00*/  FMUL.FTZ R38, R55, UR6 ;  /* 0x0000000637267c20 */ /* 0x000fe20008410000 */
[----:B------:R-:W-:Y:S01]  /*1d10*/  FMUL.FTZ R55, R70, UR6 ;  /* 0x0000000646377c20 */ /* 0x000fe20008410000 */
[----:B------:R-:W-:Y:S01]  /*1d20*/  FMUL.FTZ R26, R43, UR6 ;  /* 0x000000062b1a7c20 */ /* 0x000fe20008410000 */
[----:B------:R-:W-:Y:S01]  /*1d30*/  FMUL.FTZ R43, R57, UR6 ;  /* 0x00000006392b7c20 */ /* 0x000fe20008410000 */
[----:B------:R-:W-:Y:S01]  /*1d40*/  FMUL.FTZ R57, R72, UR6 ;  /* 0x0000000648397c20 */ /* 0x000fe20008410000 */
[----:B------:R-:W-:Y:S01]  /*1d50*/  FMUL.FTZ R15, R39, UR6 ;  /* 0x00000006270f7c20 */ /* 0x000fe20008410000 */
[----:B------:R-:W5:Y:S01]  /*1d60*/  MUFU.TANH R24, R24 ;  /* 0x0000001800187308 */ /* 0x000f620000002400 */
        /* <DEDUP_REMOVED lines=27> */
[----:B------:R-:W-:Y:S01]  /*1f20*/  P2R R90, PR, RZ, 0x1 ;  /* 0x00000001ff5a7803 */ /* 0x000fe20000000000 */
[--C-:B------:R-:W-:Y:S01]  /*1f30*/  IMAD.MOV.U32 R117, RZ, RZ, R119.reuse ;  /* 0x000000ffff757224 */ /* 0x100fe200078e0077 */
[-C--:B------:R-:W-:Y:S01]  /*1f40*/  MOV R115, R119.reuse ;  /* 0x0000007700737202 */ /* 0x080fe20000000f00 */
[--C-:B------:R-:W-:Y:S01]  /*1f50*/  IMAD.MOV.U32 R113, RZ, RZ, R119.reuse ;  /* 0x000000ffff717224 */ /* 0x100fe200078e0077 */
[----:B------:R-:W5:Y:S01]  /*1f60*/  MUFU.TANH R25, R25 ;  /* 0x0000001900197308 */ /* 0x000f620000002400 */
[--C-:B------:R-:W-:Y:S01]  /*1f70*/  IMAD.MOV.U32 R111, RZ, RZ, R119.reuse ;  /* 0x000000ffff6f7224 */ /* 0x100fe200078e0077 */
[-C--:B------:R-:W-:Y:S01]  /*1f80*/  MOV R109, R119.reuse ;  /* 0x00000077006d7202 */ /* 0x080fe20000000f00 */
[--C-:B------:R-:W-:Y:S01]  /*1f90*/  IMAD.MOV.U32 R107, RZ, RZ, R119.reuse ;  /* 0x000000ffff6b7224 */ /* 0x100fe200078e0077 */
[-C--:B------:R-:W-:Y:S01]  /*1fa0*/  MOV R103, R119.reuse ;  /* 0x0000007700677202 */ /* 0x080fe20000000f00 */
[--C-:B------:R-:W-:Y:S01]  /*1fb0*/  IMAD.MOV.U32 R105, RZ, RZ, R119.reuse ;  /* 0x000000ffff697224 */ /* 0x100fe200078e0077 */
[----:B------:R-:W-:Y:S01]  /*1fc0*/  MOV R97, R119 ;  /* 0x0000007700617202 */ /* 0x000fe20000000f00 */
[--C-:B------:R-:W-:Y:S01]  /*1fd0*/  IMAD.MOV.U32 R101, RZ, RZ, R119.reuse ;  /* 0x000000ffff657224 */ /* 0x100fe200078e0077 */
[----:B------:R-:W5:Y:S01]  /*1fe0*/  MUFU.TANH R7, R7 ;  /* 0x0000000700077308 */ /* 0x000f620000002400 */
[----:B------:R-:W-:-:S02]  /*1ff0*/  IMAD.MOV.U32 R99, RZ, RZ, R119 ;  /* 0x000000ffff637224 */ /* 0x000fc400078e0077 */
[--C-:B------:R-:W-:Y:S02]  /*2000*/  IMAD.MOV.U32 R95, RZ, RZ, R119.reuse ;  /* 0x000000ffff5f7224 */ /* 0x100fe400078e0077 */
[----:B------:R-:W-:-:S03]  /*2010*/  IMAD.MOV.U32 R93, RZ, RZ, R119 ;  /* 0x000000ffff5d7224 */ /* 0x000fc600078e0077 */
[----:B------:R-:W5:Y:S08]  /*2020*/  MUFU.TANH R20, R20 ;  /* 0x0000001400147308 */ /* 0x000f700000002400 */
        /* <DEDUP_REMOVED lines=25> */
[----:B------:R-:W5:Y:S01]  /*21c0*/  MUFU.TANH R51, R51 ;  /* 0x0000003300337308 */ /* 0x000f620000002400 */
[----:B---3--:R-:W-:-:S02]  /*21d0*/  IADD3 R88, R88, 0x80, -R91 ;  /* 0x0000008058587810 */ /* 0x008fc40007ffe85b */
[----:B------:R-:W-:-:S03]  /*21e0*/  MOV R91, R119 ;  /* 0x00000077005b7202 */ /* 0x000fc60000000f00 */
[----:B------:R-:W-:Y:S02]  /*21f0*/  IMAD R61, R89, -0x80, R88 ;  /* 0xffffff80593d7824 */ /* 0x000fe400078e0258 */
[----:B------:R-:W3:Y:S03]  /*2200*/  MUFU.TANH R42, R42 ;  /* 0x0000002a002a7308 */ /* 0x000ee60000002400 */
[C---:B------:R-:W-:Y:S02]  /*2210*/  ISETP.GT.AND P2, PT, R61.reuse, RZ, PT ;  /* 0x000000ff3d00720c */ /* 0x040fe40003f44270 */
[C---:B------:R-:W-:Y:S02]  /*2220*/  ISETP.GT.AND P1, PT, R61.reuse, 0x1, PT ;  /* 0x000000013d00780c */ /* 0x040fe40003f24270 */
[----:B------:R-:W-:Y:S01]  /*2230*/  ISETP.GT.AND P6, PT, R61, 0x8, PT ;  /* 0x000000083d00780c */ /* 0x000fe20003fc4270 */
[----:B------:R-:W3:Y:S01]  /*2240*/  MUFU.TANH R50, R50 ;  /* 0x0000003200327308 */ /* 0x000ee20000002400 */
[----:B-1----:R-:W-:-:S02]  /*2250*/  FSEL R3, R3, -INF , P2 ;  /* 0xff80000003037808 */ /* 0x002fc40001000000 */
[----:B0-----:R-:W-:Y:S02]  /*2260*/  FSEL R62, R5, -INF , P1 ;  /* 0xff800000053e7808 */ /* 0x001fe40000800000 */
[----:B------:R-:W-:Y:S02]  /*2270*/  ISETP.GT.AND P5, PT, R61, 0x9, PT ;  /* 0x000000093d00780c */ /* 0x000fe40003fa4270 */
[----:B--2---:R-:W-:Y:S01]  /*2280*/  FSEL R64, R10, -INF , P6 ;  /* 0xff8000000a407808 */ /* 0x004fe20003000000 */
[----:B------:R0:W-:Y:S01]  /*2290*/  MUFU.TANH R5, R84 ;  /* 0x0000005400057308 */ /* 0x0001e20000002400 */
[----:B------:R-:W-:Y:S02]  /*22a0*/  FMNMX.FTZ R71, R3, R62, !PT ;  /* 0x0000003e03477209 */ /* 0x000fe40007810000 */
[----:B------:R-:W-:Y:S02]  /*22b0*/  ISETP.GT.AND P4, PT, R61, 0x10, PT ;  /* 0x000000103d00780c */ /* 0x000fe40003f84270 */
[----:B----4-:R-:W-:-:S02]  /*22c0*/  FSEL R66, R12, -INF , P5 ;  /* 0xff8000000c427808 */ /* 0x010fc40002800000 */
[----:B------:R-:W-:Y:S01]  /*22d0*/  FMNMX.FTZ R71, R64, R71, !PT ;  /* 0x0000004740477209 */ /* 0x000fe20007810000 */
[----:B------:R-:W1:Y:S01]  /*22e0*/  MUFU.TANH R39, R39 ;  /* 0x0000002700277308 */ /* 0x000e620000002400 */
[C---:B------:R-:W-:Y:S02]  /*22f0*/  ISETP.GT.AND P3, PT, R61.reuse, 0x11, PT ;  /* 0x000000113d00780c */ /* 0x040fe40003f64270 */
[----:B-----5:R-:W-:Y:S02]  /*2300*/  FSEL R24, R24, -INF , P4 ;  /* 0xff80000018187808 */ /* 0x020fe40002000000 */
[----:B------:R-:W-:Y:S02]  /*2310*/  FMNMX.FTZ R71, R66, R71, !PT ;  /* 0x0000004742477209 */ /* 0x000fe40007810000 */
[----:B------:R-:W-:Y:S01]  /*2320*/  FSEL R4, R4, -INF , P2 ;  /* 0xff80000004047808 */ /* 0x000fe20001000000 */
[----:B------:R-:W2:Y:S01]  /*2330*/  MUFU.TANH R53, R53 ;  /* 0x0000003500357308 */ /* 0x000ea20000002400 */
[----:B------:R-:W-:-:S02]  /*2340*/  ISETP.GT.AND P2, PT, R61, 0x18, PT ;  /* 0x000000183d00780c */ /* 0x000fc40003f44270 */
[----:B------:R-:W-:Y:S02]  /*2350*/  FSEL R70, R14, -INF , P3 ;  /* 0xff8000000e467808 */ /* 0x000fe40001800000 */
[----:B------:R-:W-:Y:S02]  /*2360*/  FMNMX.FTZ R71, R24, R71, !PT ;  /* 0x0000004718477209 */ /* 0x000fe40007810000 */
[----:B------:R-:W-:Y:S01]  /*2370*/  FSEL R6, R6, -INF , P1 ;  /* 0xff80000006067808 */ /* 0x000fe20000800000 */
[----:B------:R-:W4:Y:S01]  /*2380*/  MUFU.TANH R44, R44 ;  /* 0x0000002c002c7308 */ /* 0x000f220000002400 */
[----:B------:R-:W-:Y:S02]  /*2390*/  ISETP.GT.AND P1, PT, R61, 0x19, PT ;  /* 0x000000193d00780c */ /* 0x000fe40003f24270 */
[----:B------:R-:W-:Y:S02]  /*23a0*/  FSEL R72, R25, -INF , P2 ;  /* 0xff80000019487808 */ /* 0x000fe40001000000 */
[----:B------:R-:W-:-:S02]  /*23b0*/  FMNMX.FTZ R71, R70, R71, !PT ;  /* 0x0000004746477209 */ /* 0x000fc40007810000 */
[----:B------:R-:W-:Y:S01]  /*23c0*/  FSEL R10, R7, -INF , P6 ;  /* 0xff800000070a7808 */ /* 0x000fe20003000000 */
[----:B------:R-:W5:Y:S01]  /*23d0*/  MUFU.TANH R54, R54 ;  /* 0x0000003600367308 */ /* 0x000f620000002400 */
[C---:B------:R-:W-:Y:S02]  /*23e0*/  ISETP.GT.AND P6, PT, R61.reuse, 0x20, PT ;  /* 0x000000203d00780c */ /* 0x040fe40003fc4270 */
[----:B------:R-:W-:Y:S02]  /*23f0*/  FSEL R74, R20, -INF , P1 ;  /* 0xff800000144a7808 */ /* 0x000fe40000800000 */
[----:B------:R-:W-:Y:S02]  /*2400*/  FMNMX.FTZ R71, R72, R71, !PT ;  /* 0x0000004748477209 */ /* 0x000fe40007810000 */
[----:B------:R-:W-:Y:S01]  /*2410*/  FSEL R8, R8, -INF , P5 ;  /* 0xff80000008087808 */ /* 0x000fe20002800000 */
[----:B------:R-:W5:Y:S01]  /*2420*/  MUFU.TANH R46, R46 ;  /* 0x0000002e002e7308 */ /* 0x000f620000002400 */
[----:B------:R-:W-:-:S02]  /*2430*/  ISETP.GT.AND P5, PT, R61, 0x21, PT ;  /* 0x000000213d00780c */ /* 0x000fc40003fa4270 */
[----:B------:R-:W-:Y:S02]  /*2440*/  FSEL R76, R28, -INF , P6 ;  /* 0xff8000001c4c7808 */ /* 0x000fe40003000000 */
[----:B------:R-:W-:Y:S02]  /*2450*/  FMNMX.FTZ R71, R74, R71, !PT ;  /* 0x000000474a477209 */ /* 0x000fe40007810000 */
[----:B------:R-:W-:Y:S01]  /*2460*/  FSEL R12, R9, -INF , P4 ;  /* 0xff800000090c7808 */ /* 0x000fe20002000000 */
[----:B------:R-:W5:Y:S01]  /*2470*/  MUFU.TANH R57, R57 ;  /* 0x0000003900397308 */ /* 0x000f620000002400 */
[----:B------:R-:W-:Y:S02]  /*2480*/  ISETP.GT.AND P4, PT, R61, 0x28, PT ;  /* 0x000000283d00780c */ /* 0x000fe40003f84270 */
[----:B------:R-:W-:Y:S01]  /*2490*/  FSEL R80, R27, -INF , P5 ;  /* 0xff8000001b507808 */ /* 0x000fe20002800000 */
[----:B------:R-:W-:Y:S01]  /*24a0*/  FMUL.FTZ R27, R87, UR6 ;  /* 0x00000006571b7c20 */ /* 0x000fe20008410000 */
[----:B------:R-:W-:-:S02]  /*24b0*/  FMNMX.FTZ R71, R76, R71, !PT ;  /* 0x000000474c477209 */ /* 0x000fc40007810000 */
[----:B------:R-:W-:Y:S01]  /*24c0*/  FSEL R14, R11, -INF , P3 ;  /* 0xff8000000b0e7808 */ /* 0x000fe20001800000 */
[----:B------:R-:W5:Y:S01]  /*24d0*/  MUFU.TANH R49, R49 ;  /* 0x0000003100317308 */ /* 0x000f620000002400 */
[----:B------:R-:W-:Y:S02]  /*24e0*/  ISETP.GT.AND P3, PT, R61, 0x29, PT ;  /* 0x000000293d00780c */ /* 0x000fe40003f64270 */
[----:B0-----:R-:W-:Y:S02]  /*24f0*/  FSEL R84, R32, -INF , P4 ;  /* 0xff80000020547808 */ /* 0x001fe40002000000 */
[----:B------:R-:W-:Y:S02]  /*2500*/  FMNMX.FTZ R71, R80, R71, !PT ;  /* 0x0000004750477209 */ /* 0x000fe40007810000 */
[----:B------:R-:W-:Y:S01]  /*2510*/  FSEL R20, R13, -INF , P2 ;  /* 0xff8000000d147808 */ /* 0x000fe20001000000 */
[----:B------:R-:W0:Y:S01]  /*2520*/  MUFU.TANH R58, R58 ;  /* 0x0000003a003a7308 */ /* 0x000e220000002400 */
[----:B------:R-:W-:-:S02]  /*2530*/  ISETP.GT.AND P2, PT, R61, 0x30, PT ;  /* 0x000000303d00780c */ /* 0x000fc40003f44270 */
[----:B------:R-:W-:Y:S01]  /*2540*/  FSEL R88, R31, -INF , P3 ;  /* 0xff8000001f587808 */ /* 0x000fe20001800000 */
[----:B------:R-:W-:Y:S01]  /*2550*/  FMUL.FTZ R31, R82, UR6 ;  /* 0x00000006521f7c20 */ /* 0x000fe20008410000 */
[----:B------:R-:W-:Y:S02]  /*2560*/  FMNMX.FTZ R71, R84, R71, !PT ;  /* 0x0000004754477209 */ /* 0x000fe40007810000 */
[----:B------:R-:W-:Y:S01]  /*2570*/  FSEL R28, R15, -INF , P1 ;  /* 0xff8000000f1c7808 */ /* 0x000fe20000800000 */
[----:B------:R-:W0:Y:S01]  /*2580*/  MUFU.TANH R52, R52 ;  /* 0x0000003400347308 */ /* 0x000e220000002400 */
[----:B------:R-:W-:Y:S02]  /*2590*/  ISETP.GT.AND P1, PT, R61, 0x31, PT ;  /* 0x000000313d00780c */ /* 0x000fe40003f24270 */
[----:B------:R-:W-:Y:S01]  /*25a0*/  FSEL R94, R35, -INF , P2 ;  /* 0xff800000235e7808 */ /* 0x000fe20001000000 */
[----:B------:R-:W-:Y:S01]  /*25b0*/  FMUL.FTZ R35, R79, UR6 ;  /* 0x000000064f237c20 */ /* 0x000fe20008410000 */
[----:B------:R-:W-:-:S02]  /*25c0*/  FMNMX.FTZ R71, R88, R71, !PT ;  /* 0x0000004758477209 */ /* 0x000fc40007810000 */
[----:B------:R-:W-:Y:S01]  /*25d0*/  FSEL R32, R21, -INF , P6 ;  /* 0xff80000015207808 */ /* 0x000fe20003000000 */
[----:B------:R-:W0:Y:S01]  /*25e0*/  MUFU.TANH R63, R63 ;  /* 0x0000003f003f7308 */ /* 0x000e220000002400 */
[C---:B------:R-:W-:Y:S01]  /*25f0*/  ISETP.GT.AND P6, PT, R61.reuse, 0x38, PT ;  /* 0x000000383d00780c */ /* 0x040fe20003fc4270 */
[----:B------:R-:W-:Y:S01]  /*2600*/  FMUL.FTZ R21, R78, UR6 ;  /* 0x000000064e157c20 */ /* 0x000fe20008410000 */
[----:B------:R-:W-:Y:S02]  /*2610*/  FSEL R100, R34, -INF , P1 ;  /* 0xff80000022647808 */ /* 0x000fe40000800000 */
[----:B------:R-:W-:Y:S02]  /*2620*/  FMNMX.FTZ R71, R94, R71, !PT ;  /* 0x000000475e477209 */ /* 0x000fe40007810000 */
[----:B------:R-:W-:Y:S01]  /*2630*/  FSEL R26, R26, -INF , P5 ;  /* 0xff8000001a1a7808 */ /* 0x000fe20002800000 */
[----:B------:R-:W0:Y:S01]  /*2640*/  MUFU.TANH R55, R55 ;  /* 0x0000003700377308 */ /* 0x000e220000002400 */
[----:B------:R-:W-:-:S02]  /*2650*/  ISETP.GT.AND P5, PT, R61, 0x39, PT ;  /* 0x000000393d00780c */ /* 0x000fc40003fa4270 */
[----:B------:R-:W-:Y:S02]  /*2660*/  FSEL R106, R41, -INF , P6 ;  /* 0xff800000296a7808 */ /* 0x000fe40003000000 */
[----:B------:R-:W-:Y:S02]  /*2670*/  FMNMX.FTZ R71, R100, R71, !PT ;  /* 0x0000004764477209 */ /* 0x000fe40007810000 */
[----:B------:R-:W-:Y:S01]  /*2680*/  FSEL R34, R29, -INF , P4 ;  /* 0xff8000001d227808 */ /* 0x000fe20002000000 */
[----:B------:R-:W0:Y:S01]  /*2690*/  MUFU.TANH R65, R65 ;  /* 0x0000004100417308 */ /* 0x000e220000002400 */
[----:B------:R-:W-:Y:S01]  /*26a0*/  ISETP.GT.AND P4, PT, R61, 0x40, PT ;  /* 0x000000403d00780c */ /* 0x000fe20003f84270 */
[----:B------:R-:W-:Y:S01]  /*26b0*/  FMUL.FTZ R29, R86, UR6 ;  /* 0x00000006561d7c20 */ /* 0x000fe20008410000 */
[----:B------:R-:W-:Y:S02]  /*26c0*/  FSEL R104, R40, -INF , P5 ;  /* 0xff80000028687808 */ /* 0x000fe40002800000 */
[----:B------:R-:W-:-:S02]  /*26d0*/  FMNMX.FTZ R71, R106, R71, !PT ;  /* 0x000000476a477209 */ /* 0x000fc40007810000 */
[----:B------:R-:W-:Y:S01]  /*26e0*/  FSEL R30, R30, -INF , P3 ;  /* 0xff8000001e1e7808 */ /* 0x000fe20001800000 */
[----:B------:R-:W0:Y:S01]  /*26f0*/  MUFU.TANH R56, R56 ;  /* 0x0000003800387308 */ /* 0x000e220000002400 */
[----:B------:R-:W-:Y:S02]  /*2700*/  ISETP.GT.AND P3, PT, R61, 0x41, PT ;  /* 0x000000413d00780c */ /* 0x000fe40003f64270 */
[----:B------:R-:W-:Y:S02]  /*2710*/  FSEL R98, R48, -INF , P4 ;  /* 0xff80000030627808 */ /* 0x000fe40002000000 */
[----:B------:R-:W-:Y:S02]  /*2720*/  FMNMX.FTZ R71, R104, R71, !PT ;  /* 0x0000004768477209 */ /* 0x000fe40007810000 */
[----:B------:R-:W-:Y:S01]  /*2730*/  FSEL R40, R33, -INF , P2 ;  /* 0xff80000021287808 */ /* 0x000fe20001000000 */
[----:B------:R-:W0:Y:S01]  /*2740*/  MUFU.TANH R68, R68 ;  /* 0x0000004400447308 */ /* 0x000e220000002400 */
[----:B------:R-:W-:Y:S01]  /*2750*/  ISETP.GT.AND P2, PT, R61, 0x48, PT ;  /* 0x000000483d00780c */ /* 0x000fe20003f44270 */
[----:B------:R-:W-:Y:S01]  /*2760*/  FMUL.FTZ R33, R83, UR6 ;  /* 0x0000000653217c20 */ /* 0x000fe20008410000 */
[----:B------:R-:W-:-:S02]  /*2770*/  FSEL R96, R43, -INF , P3 ;  /* 0xff8000002b607808 */ /* 0x000fc40001800000 */
[----:B------:R-:W-:Y:S02]  /*2780*/  FMNMX.FTZ R71, R98, R71, !PT ;  /* 0x0000004762477209 */ /* 0x000fe40007810000 */
[----:B------:R-:W-:Y:S01]  /*2790*/  FSEL R36, R36, -INF , P1 ;  /* 0xff80000024247808 */ /* 0x000fe20000800000 */
[----:B------:R-:W0:Y:S01]  /*27a0*/  MUFU.TANH R59, R59 ;  /* 0x0000003b003b7308 */ /* 0x000e220000002400 */
[----:B------:R-:W-:Y:S02]  /*27b0*/  ISETP.GT.AND P1, PT, R61, 0x49, PT ;  /* 0x000000493d00780c */ /* 0x000fe40003f24270 */
        /* <DEDUP_REMOVED lines=9> */
[----:B------:R-:W-:Y:S02]  /*2850*/  ISETP.GT.AND P5, PT, R61, 0x51, PT ;  /* 0x000000513d00780c */ /* 0x000fe40003fa4270 */
[----:B------:R-:W-:Y:S02]  /*2860*/  FSEL R110, R51, -INF , P6 ;  /* 0xff800000336e7808 */ /* 0x000fe40003000000 */
[----:B------:R-:W-:-:S02]  /*2870*/  FMNMX.FTZ R71, R108, R71, !PT ;  /* 0x000000476c477209 */ /* 0x000fc40007810000 */
[----:B---3--:R-:W-:Y:S01]  /*2880*/  FSEL R42, R42, -INF , P4 ;  /* 0xff8000002a2a7808 */ /* 0x008fe20002000000 */
[----:B------:R-:W3:Y:S01]  /*2890*/  MUFU.TANH R69, R69 ;  /* 0x0000004500457308 */ /* 0x000ee20000002400 */
[----:B------:R-:W-:Y:S02]  /*28a0*/  ISETP.GT.AND P4, PT, R61, 0x58, PT ;  /* 0x000000583d00780c */ /* 0x000fe40003f84270 */
[----:B------:R-:W-:Y:S02]  /*28b0*/  FSEL R112, R50, -INF , P5 ;  /* 0xff80000032707808 */ /* 0x000fe40002800000 */
[----:B------:R-:W-:Y:S02]  /*28c0*/  FMNMX.FTZ R71, R110, R71, !PT ;  /* 0x000000476e477209 */ /* 0x000fe40007810000 */
[----:B-1----:R-:W-:Y:S01]  /*28d0*/  FSEL R50, R39, -INF , P3 ;  /* 0xff80000027327808 */ /* 0x002fe20001800000 */
[----:B------:R-:W-:Y:S01]  /*28e0*/  MUFU.TANH R21, R21 ;  /* 0x0000001500157308 */ /* 0x000fe20000002400 */
[----:B------:R-:W-:Y:S01]  /*28f0*/  ISETP.GT.AND P3, PT, R61, 0x59, PT ;  /* 0x000000593d00780c */ /* 0x000fe20003f64270 */
[----:B------:R-:W-:Y:S01]  /*2900*/  IMAD.U32 R39, RZ, RZ, UR7 ;  /* 0x00000007ff277e24 */ /* 0x000fe2000f8e00ff */
[----:B--2---:R-:W-:-:S02]  /*2910*/  FSEL R114, R53, -INF , P4 ;  /* 0xff80000035727808 */ /* 0x004fc40002000000 */
[----:B------:R-:W-:Y:S02]  /*2920*/  FMNMX.FTZ R71, R112, R71, !PT ;  /* 0x0000004770477209 */ /* 0x000fe40007810000 */
[----:B----4-:R-:W-:Y:S01]  /*2930*/  FSEL R44, R44, -INF , P2 ;  /* 0xff8000002c2c7808 */ /* 0x010fe20001000000 */
[----:B------:R-:W-:Y:S01]  /*2940*/  MUFU.TANH R35, R35 ;  /* 0x0000002300237308 */ /* 0x000fe20000002400 */
[C---:B------:R-:W-:Y:S02]  /*2950*/  ISETP.GT.AND P2, PT, R61.reuse, 0x60, PT ;  /* 0x000000603d00780c */ /* 0x040fe40003f44270 */
[----:B-----5:R-:W-:Y:S02]  /*2960*/  FSEL R116, R54, -INF , P3 ;  /* 0xff80000036747808 */ /* 0x020fe40001800000 */
[----:B------:R-:W-:Y:S02]  /*2970*/  FMNMX.FTZ R71, R114, R71, !PT ;  /* 0x0000004772477209 */ /* 0x000fe40007810000 */
[----:B------:R-:W-:Y:S01]  /*2980*/  FSEL R54, R46, -INF , P1 ;  /* 0xff8000002e367808 */ /* 0x000fe20000800000 */
[----:B------:R-:W-:Y:S01]  /*2990*/  MUFU.TANH R31, R31 ;  /* 0x0000001f001f7308 */ /* 0x000fe20000002400 */
[----:B------:R-:W-:-:S02]  /*29a0*/  ISETP.GT.AND P1, PT, R61, 0x61, PT ;  /* 0x000000613d00780c */ /* 0x000fc40003f24270 */
[----:B------:R-:W-:Y:S02]  /*29b0*/  FSEL R46, R57, -INF , P2 ;  /* 0xff800000392e7808 */ /* 0x000fe40001000000 */
[----:B------:R-:W-:Y:S02]  /*29c0*/  FMNMX.FTZ R71, R116, R71, !PT ;  /* 0x0000004774477209 */ /* 0x000fe40007810000 */
[----:B------:R-:W-:Y:S01]  /*29d0*/  FSEL R118, R49, -INF , P6 ;  /* 0xff80000031767808 */ /* 0x000fe20003000000 */
[----:B------:R-:W-:Y:S01]  /*29e0*/  MUFU.TANH R33, R33 ;  /* 0x0000002100217308 */ /* 0x000fe20000002400 */
[----:B------:R-:W-:Y:S02]  /*29f0*/  ISETP.GT.AND P6, PT, R61, 0x68, PT ;  /* 0x000000683d00780c */ /* 0x000fe40003fc4270 */
[----:B0-----:R-:W-:Y:S02]  /*2a00*/  FSEL R138, R58, -INF , P1 ;  /* 0xff8000003a8a7808 */ /* 0x001fe40000800000 */
[----:B------:R-:W-:-:S02]  /*2a10*/  FMNMX.FTZ R71, R46, R71, !PT ;  /* 0x000000472e477209 */ /* 0x000fc40007810000 */
[----:B------:R-:W-:Y:S01]  /*2a20*/  FSEL R52, R52, -INF , P5 ;  /* 0xff80000034347808 */ /* 0x000fe20002800000 */
[----:B------:R-:W-:Y:S01]  /*2a30*/  MUFU.TANH R29, R29 ;  /* 0x0000001d001d7308 */ /* 0x000fe20000002400 */
[----:B------:R-:W-:Y:S02]  /*2a40*/  ISETP.GT.AND P5, PT, R61, 0x69, PT ;  /* 0x000000693d00780c */ /* 0x000fe40003fa4270 */
[----:B------:R-:W-:Y:S02]  /*2a50*/  FSEL R140, R63, -INF , P6 ;  /* 0xff8000003f8c7808 */ /* 0x000fe40003000000 */
[----:B------:R-:W-:Y:S02]  /*2a60*/  FMNMX.FTZ R71, R138, R71, !PT ;  /* 0x000000478a477209 */ /* 0x000fe40007810000 */
[----:B------:R-:W-:Y:S01]  /*2a70*/  FMNMX.FTZ R7, R4, R6, !PT ;  /* 0x0000000604077209 */ /* 0x000fe20007810000 */
[----:B------:R-:W0:Y:S01]  /*2a80*/  MUFU.TANH R27, R27 ;  /* 0x0000001b001b7308 */ /* 0x000e220000002400 */
[----:B------:R-:W-:-:S02]  /*2a90*/  FSEL R58, R55, -INF , P4 ;  /* 0xff800000373a7808 */ /* 0x000fc40002000000 */
[----:B------:R-:W-:Y:S02]  /*2aa0*/  ISETP.GT.AND P4, PT, R61, 0x70, PT ;  /* 0x000000703d00780c */ /* 0x000fe40003f84270 */
[----:B------:R-:W-:Y:S02]  /*2ab0*/  FSEL R142, R65, -INF , P5 ;  /* 0xff800000418e7808 */ /* 0x000fe40002800000 */
[----:B------:R-:W-:Y:S02]  /*2ac0*/  FMNMX.FTZ R71, R140, R71, !PT ;  /* 0x000000478c477209 */ /* 0x000fe40007810000 */
[----:B------:R-:W-:Y:S02]  /*2ad0*/  FMNMX.FTZ R7, R10, R7, !PT ;  /* 0x000000070a077209 */ /* 0x000fe40007810000 */
[----:B------:R-:W-:Y:S02]  /*2ae0*/  FSEL R56, R56, -INF , P3 ;  /* 0xff80000038387808 */ /* 0x000fe40001800000 */
[----:B------:R-:W-:-:S02]  /*2af0*/  ISETP.GT.AND P3, PT, R61, 0x71, PT ;  /* 0x000000713d00780c */ /* 0x000fc40003f64270 */
[----:B------:R-:W-:Y:S02]  /*2b00*/  FSEL R144, R68, -INF , P4 ;  /* 0xff80000044907808 */ /* 0x000fe40002000000 */
[----:B------:R-:W-:Y:S02]  /*2b10*/  FMNMX.FTZ R71, R142, R71, !PT ;  /* 0x000000478e477209 */ /* 0x000fe40007810000 */
[----:B------:R-:W-:Y:S02]  /*2b20*/  FMNMX.FTZ R7, R8, R7, !PT ;  /* 0x0000000708077209 */ /* 0x000fe40007810000 */
[----:B------:R-:W-:Y:S02]  /*2b30*/  FSEL R68, R59, -INF , P2 ;  /* 0xff8000003b447808 */ /* 0x000fe40001000000 */
[----:B------:R-:W-:Y:S02]  /*2b40*/  ISETP.GT.AND P2, PT, R61, 0x78, PT ;  /* 0x000000783d00780c */ /* 0x000fe40003f44270 */
[----:B------:R-:W-:-:S02]  /*2b50*/  FSEL R146, R67, -INF , P3 ;  /* 0xff80000043927808 */ /* 0x000fc40001800000 */
[----:B------:R-:W-:Y:S02]  /*2b60*/  FMNMX.FTZ R71, R144, R71, !PT ;  /* 0x0000004790477209 */ /* 0x000fe40007810000 */
[----:B------:R-:W-:Y:S02]  /*2b70*/  FMNMX.FTZ R7, R12, R7, !PT ;  /* 0x000000070c077209 */ /* 0x000fe40007810000 */
[----:B------:R-:W-:Y:S02]  /*2b80*/  FSEL R60, R60, -INF , P1 ;  /* 0xff8000003c3c7808 */ /* 0x000fe40000800000 */
[----:B------:R-:W-:Y:S02]  /*2b90*/  ISETP.GT.AND P1, PT, R61, 0x79, PT ;  /* 0x000000793d00780c */ /* 0x000fe40003f24270 */
[----:B------:R-:W-:Y:S02]  /*2ba0*/  FSEL R150, R5, -INF , P2 ;  /* 0xff80000005967808 */ /* 0x000fe40001000000 */
[----:B------:R-:W-:-:S02]  /*2bb0*/  FMNMX.FTZ R71, R146, R71, !PT ;  /* 0x0000004792477209 */ /* 0x000fc40007810000 */
[----:B------:R-:W-:Y:S02]  /*2bc0*/  FMNMX.FTZ R9, R14, R7, !PT ;  /* 0x000000070e097209 */ /* 0x000fe40007810000 */
[----:B---3--:R-:W-:Y:S02]  /*2bd0*/  FSEL R148, R69, -INF , P1 ;  /* 0xff80000045947808 */ /* 0x008fe40000800000 */
[----:B------:R-:W-:Y:S02]  /*2be0*/  FMNMX.FTZ R71, R150, R71, !PT ;  /* 0x0000004796477209 */ /* 0x000fe40007810000 */
[----:B------:R-:W-:Y:S02]  /*2bf0*/  FMNMX.FTZ R9, R20, R9, !PT ;  /* 0x0000000914097209 */ /* 0x000fe40007810000 */
[----:B------:R-:W-:Y:S02]  /*2c00*/  FMNMX.FTZ R71, R148, R71, !PT ;  /* 0x0000004794477209 */ /* 0x000fe40007810000 */
[----:B------:R-:W-:-:S02]  /*2c10*/  FMNMX.FTZ R9, R28, R9, !PT ;  /* 0x000000091c097209 */ /* 0x000fc40007810000 */
[----:B0-----:R-:W-:Y:S01]  /*2c20*/  FSEL R78, R27, -INF , P1 ;  /* 0xff8000001b4e7808 */ /* 0x001fe20000800000 */
[----:B------:R-:W0:Y:S01]  /*2c30*/  SHFL.BFLY PT, R38, R71, 0x2, 0x1f ;  /* 0x0c401f0047267f89 */ /* 0x000e2200000e0000 */
[----:B------:R-:W-:Y:S02]  /*2c40*/  FMNMX.FTZ R9, R32, R9, !PT ;  /* 0x0000000920097209 */ /* 0x000fe40007810000 */
[----:B------:R-:W-:Y:S02]  /*2c50*/  R2UR UR6, R0 ;  /* 0x00000000000672ca */ /* 0x000fe400000e0000 */
[----:B------:R-:W-:-:S04]  /*2c60*/  FMNMX.FTZ R11, R26, R9, !PT ;  /* 0x000000091a0b7209 */ /* 0x000fc80007810000 */
[----:B------:R-:W-:-:S04]  /*2c70*/  FMNMX.FTZ R11, R34, R11, !PT ;  /* 0x0000000b220b7209 */ /* 0x000fc80007810000 */
[----:B------:R-:W-:-:S03]  /*2c80*/  FMNMX.FTZ R11, R30, R11, !PT ;  /* 0x0000000b1e0b7209 */ /* 0x000fc60007810000 */
[----:B------:R-:W-:Y:S01]  /*2c90*/  UIADD3 UR6, UR6, 0x16840, URZ ;  /* 0x0001684006067890 */ /* 0x000fe2000fffe03f */
[----:B------:R-:W-:-:S03]  /*2ca0*/  FMNMX.FTZ R11, R40, R11, !PT ;  /* 0x0000000b280b7209 */ /* 0x000fc60007810000 */
[----:B------:R-:W-:Y:S01]  /*2cb0*/  UPRMT UR6, UR40, 0x654, UR6 ;  /* 0x0000065428067896 */ /* 0x000fe20008000006 */
[----:B------:R-:W-:Y:S02]  /*2cc0*/  FMNMX.FTZ R13, R36, R11, !PT ;  /* 0x0000000b240d7209 */ /* 0x000fe40007810000 */
[----:B0-----:R-:W-:Y:S02]  /*2cd0*/  FMNMX.FTZ R5, R71, R38, !PT ;  /* 0x0000002647057209 */ /* 0x001fe40007810000 */
[----:B------:R-:W-:-:S03]  /*2ce0*/  FMNMX.FTZ R13, R48, R13, !PT ;  /* 0x0000000d300d7209 */ /* 0x000fc60007810000 */
[----:B------:R-:W0:Y:S01]  /*2cf0*/  SHFL.BFLY PT, R38, R5, 0x1, 0x1f ;  /* 0x0c201f0005267f89 */ /* 0x000e2200000e0000 */
[----:B------:R-:W-:Y:S01]  /*2d00*/  FMNMX.FTZ R13, R92, R13, !PT ;  /* 0x0000000d5c0d7209 */ /* 0x000fe20007810000 */
[----:B------:R-:W-:Y:S03]  /*2d10*/  SYNCS.ARRIVE.TRANS64.RED.A1T0 RZ, [UR6], RZ ;  /* 0x000000ffffff79a7 */ /* 0x000fe60008100406 */
[----:B------:R-:W-:-:S04]  /*2d20*/  FMNMX.FTZ R13, R42, R13, !PT ;  /* 0x0000000d2a0d7209 */ /* 0x000fc80007810000 */
[----:B------:R-:W-:-:S04]  /*2d30*/  FMNMX.FTZ R15, R50, R13, !PT ;  /* 0x0000000d320f7209 */ /* 0x000fc80007810000 */
[----:B------:R-:W-:-:S04]  /*2d40*/  FMNMX.FTZ R15, R44, R15, !PT ;  /* 0x0000000f2c0f7209 */ /* 0x000fc80007810000 */
[----:B------:R-:W-:-:S04]  /*2d50*/  FMNMX.FTZ R15, R54, R15, !PT ;  /* 0x0000000f360f7209 */ /* 0x000fc80007810000 */
[----:B------:R-:W-:Y:S02]  /*2d60*/  FMNMX.FTZ R15, R118, R15, !PT ;  /* 0x0000000f760f7209 */ /* 0x000fe40007810000 */
[----:B0-----:R-:W-:Y:S02]  /*2d70*/  FMNMX.FTZ R38, R5, R38, !PT ;  /* 0x0000002605267209 */ /* 0x001fe40007810000 */
[----:B------:R-:W-:Y:S02]  /*2d80*/  FMNMX.FTZ R37, R52, R15, !PT ;  /* 0x0000000f34257209 */ /* 0x000fe40007810000 */
[C---:B------:R-:W-:Y:S01]  /*2d90*/  FSETP.NEU.FTZ.AND P0, PT, R38.reuse, -INF , PT ;  /* 0xff8000002600780b */ /* 0x040fe20003f1d000 */
[----:B------:R-:W-:Y:S01]  /*2da0*/  FMUL.FTZ R25, R38, R39 ;  /* 0x0000002726197220 */ /* 0x000fe20000410000 */
[----:B------:R-:W-:-:S04]  /*2db0*/  FMNMX.FTZ R37, R58, R37, !PT ;  /* 0x000000253a257209 */ /* 0x000fc80007810000 */
[----:B------:R-:W-:Y:S02]  /*2dc0*/  FMNMX.FTZ R37, R56, R37, !PT ;  /* 0x0000002538257209 */ /* 0x000fe40007810000 */
[----:B------:R-:W-:Y:S02]  /*2dd0*/  FSEL R25, R25, RZ, P0 ;  /* 0x000000ff19197208 */ /* 0x000fe40000000000 */
[----:B------:R-:W-:Y:S02]  /*2de0*/  FMNMX.FTZ R37, R68, R37, !PT ;  /* 0x0000002544257209 */ /* 0x000fe40007810000 */
[----:B------:R-:W-:Y:S01]  /*2df0*/  ISETP.NE.AND P0, PT, R90, RZ, PT ;  /* 0x000000ff5a00720c */ /* 0x000fe20003f05270 */
[-CC-:B------:R-:W-:Y:S01]  /*2e00*/  FFMA.FTZ R124, R24, R39.reuse, -R25.reuse ;  /* 0x00000027187c7223 */ /* 0x180fe20000010819 */
[----:B------:R-:W-:Y:S01]  /*2e10*/  FSEL R24, R21, -INF , P6 ;  /* 0xff80000015187808 */ /* 0x000fe20003000000 */
[--C-:B------:R-:W-:Y:S01]  /*2e20*/  FFMA.FTZ R120, R3, R39, -R25.reuse ;  /* 0x0000002703787223 */ /* 0x100fe20000010819 */
[----:B------:R-:W-:Y:S01]  /*2e30*/  FMNMX.FTZ R37, R60, R37, !PT ;  /* 0x000000253c257209 */ /* 0x000fe20007810000 */
        /* <DEDUP_REMOVED lines=8> */
[----:B------:R0:W-:Y:S01]  /*2ec0*/  MUFU.EX2 R9, R74 ;  /* 0x0000004a00097308 */ /* 0x0001e20000000800 */
[----:B------:R-:W-:Y:S01]  /*2ed0*/  FSEL R76, R29, -INF , P2 ;  /* 0xff8000001d4c7808 */ /* 0x000fe20001000000 */
[--C-:B------:R-:W-:Y:S01]  /*2ee0*/  FFMA.FTZ R80, R80, R39, -R25.reuse ;  /* 0x0000002750507223 */ /* 0x100fe20000010819 */
[----:B------:R-:W-:Y:S01]  /*2ef0*/  FMNMX.FTZ R37, R64, R37, !PT ;  /* 0x0000002540257209 */ /* 0x000fe20007810000 */
[-CC-:B------:R-:W-:Y:S01]  /*2f00*/  FFMA.FTZ R35, R46, R39.reuse, -R25.reuse ;  /* 0x000000272e237223 */ /* 0x180fe20000010819 */
[-CC-:B------:R-:W-:Y:S01]  /*2f10*/  FFMA.FTZ R5, R66, R39.reuse, -R25.reuse ;  /* 0x0000002742057223 */ /* 0x180fe20000010819 */
[-CC-:B------:R-:W-:Y:S01]  /*2f20*/  FFMA.FTZ R70, R70, R39.reuse, -R25.reuse ;  /* 0x0000002746467223 */ /* 0x180fe20000010819 */
[-CC-:B------:R-:W-:Y:S01]  /*2f30*/  FFMA.FTZ R126, R72, R39.reuse, -R25.reuse ;  /* 0x00000027487e7223 */ /* 0x180fe20000010819 */
[----:B------:R1:W-:Y:S01]  /*2f40*/  MUFU.EX2 R11, R80 ;  /* 0x00000050000b7308 */ /* 0x0003e20000000800 */
[----:B0-----:R-:W-:Y:S01]  /*2f50*/  FSEL R74, R33, -INF , P3 ;  /* 0xff800000214a7808 */ /* 0x001fe20001800000 */
[-CC-:B------:R-:W-:Y:S01]  /*2f60*/  FFMA.FTZ R130, R84, R39.reuse, -R25.reuse ;  /* 0x0000002754827223 */ /* 0x180fe20000010819 */
[-CC-:B------:R-:W-:Y:S01]  /*2f70*/  FFMA.FTZ R88, R88, R39.reuse, -R25.reuse ;  /* 0x0000002758587223 */ /* 0x180fe20000010819 */
[--C-:B------:R-:W-:Y:S01]  /*2f80*/  FFMA.FTZ R132, R94, R39, -R25.reuse ;  /* 0x000000275e847223 */ /* 0x100fe20000010819 */
[----:B------:R-:W-:Y:S01]  /*2f90*/  FMNMX.FTZ R37, R74, R37, !PT ;  /* 0x000000254a257209 */ /* 0x000fe20007810000 */
[-CC-:B------:R-:W-:Y:S01]  /*2fa0*/  FFMA.FTZ R100, R100, R39.reuse, -R25.reuse ;  /* 0x0000002764647223 */ /* 0x180fe20000010819 */
[--C-:B------:R-:W-:Y:S01]  /*2fb0*/  FFMA.FTZ R134, R106, R39, -R25.reuse ;  /* 0x000000276a867223 */ /* 0x100fe20000010819 */
[----:B------:R-:W-:Y:S01]  /*2fc0*/  MUFU.EX2 R120, R120 ;  /* 0x0000007800787308 */ /* 0x000fe20000000800 */
[----:B------:R-:W-:Y:S01]  /*2fd0*/  FMNMX.FTZ R37, R76, R37, !PT ;  /* 0x000000254c257209 */ /* 0x000fe20007810000 */
[-CC-:B------:R-:W-:Y:S01]  /*2fe0*/  FFMA.FTZ R21, R104, R39.reuse, -R25.reuse ;  /* 0x0000002768157223 */ /* 0x180fe20000010819 */
[-CC-:B------:R-:W-:Y:S01]  /*2ff0*/  FFMA.FTZ R136, R98, R39.reuse, -R25.reuse ;  /* 0x0000002762887223 */ /* 0x180fe20000010819 */
[--C-:B------:R-:W-:Y:S01]  /*3000*/  FFMA.FTZ R96, R96, R39, -R25.reuse ;  /* 0x0000002760607223 */ /* 0x100fe20000010819 */
[----:B------:R-:W-:Y:S01]  /*3010*/  FMNMX.FTZ R37, R78, R37, !PT ;  /* 0x000000254e257209 */ /* 0x000fe20007810000 */
[-CC-:B------:R-:W-:Y:S01]  /*3020*/  FFMA.FTZ R29, R102, R39.reuse, -R25.reuse ;  /* 0x00000027661d7223 */ /* 0x180fe20000010819 */
[-CC-:B------:R-:W-:Y:S01]  /*3030*/  FFMA.FTZ R66, R108, R39.reuse, -R25.reuse ;  /* 0x000000276c427223 */ /* 0x180fe20000010819 */
[----:B------:R-:W0:Y:S01]  /*3040*/  MUFU.EX2 R3, R3 ;  /* 0x0000000300037308 */ /* 0x000e220000000800 */
[-CC-:B------:R-:W-:Y:S01]  /*3050*/  FFMA.FTZ R31, R110, R39.reuse, -R25.reuse ;  /* 0x000000276e1f7223 */ /* 0x180fe20000010819 */
[----:B-1----:R-:W1:Y:S01]  /*3060*/  SHFL.BFLY PT, R80, R37, 0x2, 0x1f ;  /* 0x0c401f0025507f89 */ /* 0x002e6200000e0000 */
[-CC-:B------:R-:W-:Y:S01]  /*3070*/  FFMA.FTZ R33, R114, R39.reuse, -R25.reuse ;  /* 0x0000002772217223 */ /* 0x180fe20000010819 */
[-CC-:B------:R-:W-:Y:S01]  /*3080*/  FFMA.FTZ R72, R116, R39.reuse, -R25.reuse ;  /* 0x0000002774487223 */ /* 0x180fe20000010819 */
[-CC-:B------:R-:W-:Y:S01]  /*3090*/  FFMA.FTZ R82, R142, R39.reuse, -R25.reuse ;  /* 0x000000278e527223 */ /* 0x180fe20000010819 */
[-CC-:B------:R-:W-:Y:S01]  /*30a0*/  FFMA.FTZ R41, R144, R39.reuse, -R25.reuse ;  /* 0x0000002790297223 */ /* 0x180fe20000010819 */
[-CC-:B------:R-:W-:Y:S01]  /*30b0*/  FFMA.FTZ R84, R146, R39.reuse, -R25.reuse ;  /* 0x0000002792547223 */ /* 0x180fe20000010819 */
[----:B------:R-:W2:Y:S01]  /*30c0*/  MUFU.EX2 R122, R122 ;  /* 0x0000007a007a7308 */ /* 0x000ea20000000800 */
[----:B------:R-:W-:Y:S01]  /*30d0*/  FFMA.FTZ R150, R150, R39, -R25 ;  /* 0x0000002796967223 */ /* 0x000fe20000010819 */
[----:B------:R-:W-:-:S02]  /*30e0*/  IMAD.MOV.U32 R116, RZ, RZ, R119 ;  /* 0x000000ffff747224 */ /* 0x000fc400078e0077 */
[--C-:B------:R-:W-:Y:S02]  /*30f0*/  IMAD.MOV.U32 R114, RZ, RZ, R119.reuse ;  /* 0x000000ffff727224 */ /* 0x100fe400078e0077 */
[----:B------:R-:W-:Y:S02]  /*3100*/  IMAD.MOV.U32 R110, RZ, RZ, R119 ;  /* 0x000000ffff6e7224 */ /* 0x000fe400078e0077 */
[----:B------:R-:W3:Y:S01]  /*3110*/  MUFU.EX2 R5, R5 ;  /* 0x0000000500057308 */ /* 0x000ee20000000800 */
[----:B0-----:R-:W-:Y:S01]  /*3120*/  FADD.FTZ R45, R120, R3 ;  /* 0x00000003782d7221 */ /* 0x001fe20000010000 */
[----:B------:R-:W-:Y:S01]  /*3130*/  F2FP.F16.F32.PACK_AB R120, R3, R120 ;  /* 0x000000780378723e */ /* 0x000fe200000000ff */
[--C-:B------:R-:W-:Y:S02]  /*3140*/  IMAD.MOV.U32 R108, RZ, RZ, R119.reuse ;  /* 0x000000ffff6c7224 */ /* 0x100fe400078e0077 */
[--C-:B------:R-:W-:Y:S02]  /*3150*/  IMAD.MOV.U32 R106, RZ, RZ, R119.reuse ;  /* 0x000000ffff6a7224 */ /* 0x100fe400078e0077 */
[--C-:B------:R-:W-:Y:S01]  /*3160*/  IMAD.MOV.U32 R104, RZ, RZ, R119.reuse ;  /* 0x000000ffff687224 */ /* 0x100fe200078e0077 */
[----:B------:R-:W0:Y:S01]  /*3170*/  MUFU.EX2 R124, R124 ;  /* 0x0000007c007c7308 */ /* 0x000e220000000800 */
[----:B------:R-:W-:Y:S01]  /*3180*/  IMAD.MOV.U32 R102, RZ, RZ, R119 ;  /* 0x000000ffff667224 */ /* 0x000fe200078e0077 */
[----:B-1----:R-:W-:Y:S01]  /*3190*/  FMNMX.FTZ R43, R37, R80, !PT ;  /* 0x00000050252b7209 */ /* 0x002fe20007810000 */
[-CC-:B------:R-:W-:Y:S01]  /*31a0*/  FFMA.FTZ R80, R138, R39.reuse, -R25.reuse ;  /* 0x000000278a507223 */ /* 0x180fe20000010819 */
[----:B------:R-:W-:Y:S01]  /*31b0*/  FFMA.FTZ R37, R140, R39, -R25 ;  /* 0x000000278c257223 */ /* 0x000fe20000010819 */
[----:B------:R-:W-:-:S02]  /*31c0*/  IMAD.MOV.U32 R98, RZ, RZ, R119 ;  /* 0x000000ffff627224 */ /* 0x000fc400078e0077 */
[----:B------:R-:W1:Y:S01]  /*31d0*/  SHFL.BFLY PT, R46, R43, 0x1, 0x1f ;  /* 0x0c201f002b2e7f89 */ /* 0x000e6200000e0000 */
[----:B------:R4:W5:Y:S01]  /*31e0*/  MUFU.EX2 R7, R70 ;  /* 0x0000004600077308 */ /* 0x0009620000000800 */
[--C-:B------:R-:W-:Y:S02]  /*31f0*/  IMAD.MOV.U32 R94, RZ, RZ, R119.reuse ;  /* 0x000000ffff5e7224 */ /* 0x100fe400078e0077 */
[----:B------:R-:W-:-:S05]  /*3200*/  IMAD.MOV.U32 R90, RZ, RZ, R119 ;  /* 0x000000ffff5a7224 */ /* 0x000fca00078e0077 */
[----:B------:R-:W5:Y:S01]  /*3210*/  MUFU.EX2 R126, R126 ;  /* 0x0000007e007e7308 */ /* 0x000f620000000800 */
[-CC-:B----4-:R-:W-:Y:S01]  /*3220*/  FFMA.FTZ R70, R112, R39.reuse, -R25.reuse ;  /* 0x0000002770467223 */ /* 0x190fe20000010819 */
[----:B------:R-:W-:Y:S01]  /*3230*/  FFMA.FTZ R25, R148, R39, -R25 ;  /* 0x0000002794197223 */ /* 0x000fe20000010819 */
[----:B------:R-:W-:-:S05]  /*3240*/  IMAD.MOV.U32 R112, RZ, RZ, R119 ;  /* 0x000000ffff707224 */ /* 0x000fca00078e0077 */
[----:B------:R-:W4:Y:S01]  /*3250*/  MUFU.EX2 R128, R128 ;  /* 0x0000008000807308 */ /* 0x000f220000000800 */
[----:B-1----:R-:W-:-:S07]  /*3260*/  FMNMX.FTZ R46, R43, R46, !PT ;  /* 0x0000002e2b2e7209 */ /* 0x002fce0007810000 */
[----:B------:R-:W-:Y:S01]  /*3270*/  MUFU.EX2 R130, R130 ;  /* 0x0000008200827308 */ /* 0x000fe20000000800 */
[C---:B------:R-:W-:Y:S01]  /*3280*/  FSETP.NEU.FTZ.AND P1, PT, R46.reuse, -INF , PT ;  /* 0xff8000002e00780b */ /* 0x040fe20003f3d000 */
[----:B------:R-:W-:-:S06]  /*3290*/  FMUL.FTZ R43, R46, R39 ;  /* 0x000000272e2b7220 */ /* 0x000fcc0000410000 */
[----:B------:R-:W-:Y:S01]  /*32a0*/  MUFU.EX2 R13, R88 ;  /* 0x00000058000d7308 */ /* 0x000fe20000000800 */
[----:B------:R-:W-:-:S05]  /*32b0*/  FSEL R43, R43, RZ, P1 ;  /* 0x000000ff2b2b7208 */ /* 0x000fca0000800000 */
[-CC-:B------:R-:W-:Y:S01]  /*32c0*/  FFMA.FTZ R121, R4, R39.reuse, -R43.reuse ;  /* 0x0000002704797223 */ /* 0x180fe2000001082b */
[-CC-:B------:R-:W-:Y:S01]  /*32d0*/  FFMA.FTZ R4, R6, R39.reuse, -R43.reuse ;  /* 0x0000002706047223 */ /* 0x180fe2000001082b */
[-CC-:B------:R-:W-:Y:S01]  /*32e0*/  FFMA.FTZ R123, R10, R39.reuse, -R43.reuse ;  /* 0x000000270a7b7223 */ /* 0x180fe2000001082b */
[-C--:B------:R-:W-:Y:S01]  /*32f0*/  FFMA.FTZ R10, R28, R39.reuse, -R43 ;  /* 0x000000271c0a7223 */ /* 0x080fe2000001082b */
[----:B--2---:R-:W-:Y:S01]  /*3300*/  FADD.FTZ R28, R122, R45 ;  /* 0x0000002d7a1c7221 */ /* 0x004fe20000010000 */
[-CC-:B------:R-:W-:Y:S01]  /*3310*/  FFMA.FTZ R6, R8, R39.reuse, -R43.reuse ;  /* 0x0000002708067223 */ /* 0x180fe2000001082b */
[----:B------:R-:W-:Y:S01]  /*3320*/  MUFU.EX2 R121, R121 ;  /* 0x0000007900797308 */ /* 0x000fe20000000800 */
[-CC-:B------:R-:W-:Y:S01]  /*3330*/  FFMA.FTZ R125, R12, R39.reuse, -R43.reuse ;  /* 0x000000270c7d7223 */ /* 0x180fe2000001082b */
[----:B---3--:R-:W-:Y:S01]  /*3340*/  FADD.FTZ R45, R5, R28 ;  /* 0x0000001c052d7221 */ /* 0x008fe20000010000 */
[-CC-:B------:R-:W-:Y:S01]  /*3350*/  FFMA.FTZ R8, R14, R39.reuse, -R43.reuse ;  /* 0x000000270e087223 */ /* 0x180fe2000001082b */
[-CC-:B------:R-:W-:Y:S01]  /*3360*/  FFMA.FTZ R14, R30, R39.reuse, -R43.reuse ;  /* 0x000000271e0e7223 */ /* 0x180fe2000001082b */
[-C--:B------:R-:W-:Y:S01]  /*3370*/  FFMA.FTZ R127, R20, R39.reuse, -R43 ;  /* 0x00000027147f7223 */ /* 0x080fe2000001082b */
[----:B0-----:R-:W-:Y:S01]  /*3380*/  FADD.FTZ R30, R124, R45 ;  /* 0x0000002d7c1e7221 */ /* 0x001fe20000010000 */
[-CC-:B------:R-:W-:Y:S01]  /*3390*/  FFMA.FTZ R129, R32, R39.reuse, -R43.reuse ;  /* 0x0000002720817223 */ /* 0x180fe2000001082b */
[----:B------:R-:W0:Y:S01]  /*33a0*/  MUFU.EX2 R4, R4 ;  /* 0x0000000400047308 */ /* 0x000e220000000800 */
[-CC-:B------:R-:W-:Y:S01]  /*33b0*/  FFMA.FTZ R131, R34, R39.reuse, -R43.reuse ;  /* 0x0000002722837223 */ /* 0x180fe2000001082b */
[----:B-----5:R-:W-:Y:S01]  /*33c0*/  FADD.FTZ R45, R7, R30 ;  /* 0x0000001e072d7221 */ /* 0x020fe20000010000 */
[-CC-:B------:R-:W-:Y:S01]  /*33d0*/  FFMA.FTZ R12, R26, R39.reuse, -R43.reuse ;  /* 0x000000271a0c7223 */ /* 0x180fe2000001082b */
[-CC-:B------:R-:W-:Y:S01]  /*33e0*/  FFMA.FTZ R133, R40, R39.reuse, -R43.reuse ;  /* 0x0000002728857223 */ /* 0x180fe2000001082b */
[-C--:B------:R-:W-:Y:S01]  /*33f0*/  FFMA.FTZ R20, R36, R39.reuse, -R43 ;  /* 0x0000002724147223 */ /* 0x080fe2000001082b */
[----:B------:R-:W-:Y:S01]  /*3400*/  FADD.FTZ R30, R126, R45 ;  /* 0x0000002d7e1e7221 */ /* 0x000fe20000010000 */
[-CC-:B------:R-:W-:Y:S01]  /*3410*/  FFMA.FTZ R135, R48, R39.reuse, -R43.reuse ;  /* 0x0000002730877223 */ /* 0x180fe2000001082b */
[----:B------:R-:W1:Y:S01]  /*3420*/  MUFU.EX2 R123, R123 ;  /* 0x0000007b007b7308 */ /* 0x000e620000000800 */
[-CC-:B------:R-:W-:Y:S01]  /*3430*/  FFMA.FTZ R26, R92, R39.reuse, -R43.reuse ;  /* 0x000000275c1a7223 */ /* 0x180fe2000001082b */
[----:B------:R-:W-:Y:S01]  /*3440*/  FADD.FTZ R47, R9, R30 ;  /* 0x0000001e092f7221 */ /* 0x000fe20000010000 */
[-CC-:B------:R-:W-:Y:S01]  /*3450*/  FFMA.FTZ R137, R42, R39.reuse, -R43.reuse ;  /* 0x000000272a897223 */ /* 0x180fe2000001082b */
[-CC-:B------:R-:W-:Y:S01]  /*3460*/  FFMA.FTZ R28, R50, R39.reuse, -R43.reuse ;  /* 0x00000027321c7223 */ /* 0x180fe2000001082b */
[-C--:B------:R-:W-:Y:S01]  /*3470*/  FFMA.FTZ R139, R44, R39.reuse, -R43 ;  /* 0x000000272c8b7223 */ /* 0x080fe2000001082b */
[----:B----4-:R-:W-:Y:S01]  /*3480*/  FADD.FTZ R34, R128, R47 ;  /* 0x0000002f80227221 */ /* 0x010fe20000010000 */
[-CC-:B------:R-:W-:Y:S01]  /*3490*/  FFMA.FTZ R147, R24, R39.reuse, -R43.reuse ;  /* 0x0000002718937223 */ /* 0x180fe2000001082b */
[----:B------:R-:W2:Y:S01]  /*34a0*/  MUFU.EX2 R6, R6 ;  /* 0x0000000600067308 */ /* 0x000ea20000000800 */
[----:B0-----:R-:W-:Y:S01]  /*34b0*/  FADD.FTZ R32, R121, R4 ;  /* 0x0000000479207221 */ /* 0x001fe20000010000 */
[----:B------:R-:W-:Y:S01]  /*34c0*/  FADD.FTZ R47, R11, R34 ;  /* 0x000000220b2f7221 */ /* 0x000fe20000010000 */
[-CC-:B------:R-:W-:Y:S01]  /*34d0*/  FFMA.FTZ R30, R54, R39.reuse, -R43.reuse ;  /* 0x00000027361e7223 */ /* 0x180fe2000001082b */
[-CC-:B------:R-:W-:Y:S01]  /*34e0*/  FFMA.FTZ R141, R118, R39.reuse, -R43.reuse ;  /* 0x00000027768d7223 */ /* 0x180fe2000001082b */
[-CC-:B------:R-:W-:Y:S01]  /*34f0*/  FFMA.FTZ R143, R58, R39.reuse, -R43.reuse ;  /* 0x000000273a8f7223 */ /* 0x180fe2000001082b */
[-CC-:B------:R-:W-:Y:S01]  /*3500*/  FFMA.FTZ R0, R56, R39.reuse, -R43.reuse ;  /* 0x0000002738007223 */ /* 0x180fe2000001082b */
[----:B------:R-:W-:Y:S01]  /*3510*/  F2FP.F16.F32.PACK_AB R122, R5, R122 ;  /* 0x0000007a057a723e */ /* 0x000fe200000000ff */
[----:B------:R-:W0:Y:S01]  /*3520*/  MUFU.EX2 R125, R125 ;  /* 0x0000007d007d7308 */ /* 0x000e220000000800 */
[----:B-1----:R-:W-:Y:S01]  /*3530*/  FADD.FTZ R45, R123, R32 ;  /* 0x000000207b2d7221 */ /* 0x002fe20000010000 */
[-CC-:B------:R-:W-:Y:S01]  /*3540*/  FFMA.FTZ R145, R68, R39.reuse, -R43.reuse ;  /* 0x0000002744917223 */ /* 0x180fe2000001082b */
[-CC-:B------:R-:W-:Y:S01]  /*3550*/  FFMA.FTZ R60, R60, R39.reuse, -R43.reuse ;  /* 0x000000273c3c7223 */ /* 0x180fe2000001082b */
[-CC-:B------:R-:W-:Y:S01]  /*3560*/  FFMA.FTZ R62, R62, R39.reuse, -R43.reuse ;  /* 0x000000273e3e7223 */ /* 0x180fe2000001082b */
[-CC-:B------:R-:W-:Y:S01]  /*3570*/  FFMA.FTZ R64, R64, R39.reuse, -R43.reuse ;  /* 0x0000002740407223 */ /* 0x180fe2000001082b */
[-CC-:B------:R-:W-:Y:S01]  /*3580*/  FFMA.FTZ R74, R74, R39.reuse, -R43.reuse ;  /* 0x000000274a4a7223 */ /* 0x180fe2000001082b */
[----:B------:R-:W-:Y:S01]  /*3590*/  FFMA.FTZ R76, R76, R39, -R43 ;  /* 0x000000274c4c7223 */ /* 0x000fe2000001082b */
[----:B------:R-:W1:Y:S01]  /*35a0*/  MUFU.EX2 R8, R8 ;  /* 0x0000000800087308 */ /* 0x000e620000000800 */
[----:B--2---:R-:W-:Y:S01]  /*35b0*/  FADD.FTZ R32, R6, R45 ;  /* 0x0000002d06207221 */ /* 0x004fe20000010000 */
[----:B------:R-:W-:Y:S01]  /*35c0*/  F2FP.F16.F32.PACK_AB R121, R4, R121 ;  /* 0x000000790479723e */ /* 0x000fe200000000ff */
[--C-:B------:R-:W-:Y:S01]  /*35d0*/  IMAD.MOV.U32 R118, RZ, RZ, R119.reuse ;  /* 0x000000ffff767224 */ /* 0x100fe200078e0077 */
[----:B------:R-:W-:Y:S01]  /*35e0*/  F2FP.F16.F32.PACK_AB R123, R6, R123 ;  /* 0x0000007b067b723e */ /* 0x000fe200000000ff */
[--C-:B------:R-:W-:Y:S01]  /*35f0*/  IMAD.MOV.U32 R92, RZ, RZ, R119.reuse ;  /* 0x000000ffff5c7224 */ /* 0x100fe200078e0077 */
[----:B------:R-:W-:Y:S01]  /*3600*/  F2FP.F16.F32.PACK_AB R124, R7, R124 ;  /* 0x0000007c077c723e */ /* 0x000fe200000000ff */
[----:B------:R-:W-:Y:S01]  /*3610*/  IMAD.MOV.U32 R88, RZ, RZ, R119 ;  /* 0x000000ffff587224 */ /* 0x000fe200078e0077 */
[----:B------:R-:W2:Y:S01]  /*3620*/  MUFU.EX2 R127, R127 ;  /* 0x0000007f007f7308 */ /* 0x000ea20000000800 */
[----:B0-----:R-:W-:Y:S01]  /*3630*/  FADD.FTZ R45, R125, R32 ;  /* 0x000000207d2d7221 */ /* 0x001fe20000010000 */
[----:B------:R-:W-:Y:S01]  /*3640*/  FADD.FTZ R32, R130, R47 ;  /* 0x0000002f82207221 */ /* 0x000fe20000010000 */
[----:B------:R-:W-:-:S02]  /*3650*/  F2FP.F16.F32.PACK_AB R126, R9, R126 ;  /* 0x0000007e097e723e */ /* 0x000fc400000000ff */
[----:B------:R-:W-:Y:S01]  /*3660*/  F2FP.F16.F32.PACK_AB R128, R11, R128 ;  /* 0x000000800b80723e */ /* 0x000fe200000000ff */
[C---:B------:R-:W-:Y:S01]  /*3670*/  FADD.FTZ R47, R13.reuse, R32 ;  /* 0x000000200d2f7221 */ /* 0x040fe20000010000 */
[-C--:B------:R-:W-:Y:S01]  /*3680*/  FFMA.FTZ R32, R52, R39.reuse, -R43 ;  /* 0x0000002734207223 */ /* 0x080fe2000001082b */
[----:B------:R-:W0:Y:S01]  /*3690*/  MUFU.EX2 R132, R132 ;  /* 0x0000008400847308 */ /* 0x000e220000000800 */
[----:B-1----:R-:W-:Y:S01]  /*36a0*/  FADD.FTZ R34, R8, R45 ;  /* 0x0000002d08227221 */ /* 0x002fe20000010000 */
[----:B------:R-:W-:Y:S01]  /*36b0*/  FFMA.FTZ R43, R78, R39, -R43 ;  /* 0x000000274e2b7223 */ /* 0x000fe2000001082b */
[----:B------:R-:W-:Y:S02]  /*36c0*/  F2FP.F16.F32.PACK_AB R130, R13, R130 ;  /* 0x000000820d82723e */ /* 0x000fe400000000ff */
[----:B------:R-:W-:-:S03]  /*36d0*/  F2FP.F16.F32.PACK_AB R125, R8, R125 ;  /* 0x0000007d087d723e */ /* 0x000fc600000000ff */
[----:B------:R-:W1:Y:S01]  /*36e0*/  MUFU.EX2 R10, R10 ;  /* 0x0000000a000a7308 */ /* 0x000e620000000800 */
[----:B--2---:R-:W-:-:S07]  /*36f0*/  FADD.FTZ R45, R127, R34 ;  /* 0x000000227f2d7221 */ /* 0x004fce0000010000 */
[----:B------:R2:W3:Y:S01]  /*3700*/  MUFU.EX2 R15, R100 ;  /* 0x00000064000f7308 */ /* 0x0004e20000000800 */
[----:B0-----:R-:W-:-:S07]  /*3710*/  FADD.FTZ R36, R132, R47 ;  /* 0x0000002f84247221 */ /* 0x001fce0000010000 */
[----:B------:R-:W0:Y:S01]  /*3720*/  MUFU.EX2 R129, R129 ;  /* 0x0000008100817308 */ /* 0x000e220000000800 */
[C---:B-1----:R-:W-:Y:S01]  /*3730*/  FADD.FTZ R34, R10.reuse, R45 ;  /* 0x0000002d0a227221 */ /* 0x042fe20000010000 */
[----:B------:R-:W-:Y:S01]  /*3740*/  F2FP.F16.F32.PACK_AB R127, R10, R127 ;  /* 0x0000007f0a7f723e */ /* 0x000fe200000000ff */
[----:B--2---:R-:W-:-:S05]  /*3750*/  IMAD.MOV.U32 R100, RZ, RZ, R119 ;  /* 0x000000ffff647224 */ /* 0x004fca00078e0077 */
[----:B------:R-:W1:Y:S01]  /*3760*/  MUFU.EX2 R134, R134 ;  /* 0x0000008600867308 */ /* 0x000e620000000800 */
[C---:B---3--:R-:W-:Y:S01]  /*3770*/  FADD.FTZ R47, R15.reuse, R36 ;  /* 0x000000240f2f7221 */ /* 0x048fe20000010000 */
        /* <DEDUP_REMOVED lines=13> */
[----:B------:R1:W3:Y:S01]  /*3850*/  MUFU.EX2 R27, R96 ;  /* 0x00000060001b7308 */ /* 0x0002e20000000800 */
[----:B--2---:R-:W-:-:S07]  /*3860*/  FADD.FTZ R36, R136, R47 ;  /* 0x0000002f88247221 */ /* 0x004fce0000010000 */
[----:B------:R-:W2:Y:S01]  /*3870*/  MUFU.EX2 R133, R133 ;  /* 0x0000008500857308 */ /* 0x000ea20000000800 */
[C---:B0-----:R-:W-:Y:S01]  /*3880*/  FADD.FTZ R34, R14.reuse, R45 ;  /* 0x0000002d0e227221 */ /* 0x041fe20000010000 */
[----:B------:R-:W-:Y:S01]  /*3890*/  F2FP.F16.F32.PACK_AB R131, R14, R131 ;  /* 0x000000830e83723e */ /* 0x000fe200000000ff */
[----:B-1----:R-:W-:-:S05]  /*38a0*/  IMAD.MOV.U32 R96, RZ, RZ, R119 ;  /* 0x000000ffff607224 */ /* 0x002fca00078e0077 */
[----:B------:R-:W0:Y:S01]  /*38b0*/  MUFU.EX2 R29, R29 ;  /* 0x0000001d001d7308 */ /* 0x000e220000000800 */
[C---:B---3--:R-:W-:Y:S01]  /*38c0*/  FADD.FTZ R36, R27.reuse, R36 ;  /* 0x000000241b247221 */ /* 0x048fe20000010000 */
[----:B------:R-:W-:-:S06]  /*38d0*/  F2FP.F16.F32.PACK_AB R136, R27, R136 ;  /* 0x000000881b88723e */ /* 0x000fcc00000000ff */
[----:B------:R-:W1:Y:S01]  /*38e0*/  MUFU.EX2 R20, R20 ;  /* 0x0000001400147308 */ /* 0x000e620000000800 */
[----:B--2---:R-:W-:-:S07]  /*38f0*/  FADD.FTZ R45, R133, R34 ;  /* 0x00000022852d7221 */ /* 0x004fce0000010000 */
        /* <DEDUP_REMOVED lines=39> */
[----:B------:R-:W-:-:S06]  /*3b70*/  F2FP.F16.F32.PACK_AB R144, R80, R35 ;  /* 0x000000235090723e */ /* 0x000fcc00000000ff */
        /* <DEDUP_REMOVED lines=33> */
[----:B--2---:R-:W-:Y:S01]  /*3d90*/  FADD.FTZ R5, R149, R4 ;  /* 0x0000000495057221 */ /* 0x004fe20000010000 */
[----:B------:R-:W-:Y:S01]  /*3da0*/  VIADD R4, R89, 0xfffffffe ;  /* 0xfffffffe59047836 */ /* 0x000fe20000000000 */
[----:B------:R-:W-:Y:S01]  /*3db0*/  F2FP.F16.F32.PACK_AB R149, R149, R64 ;  /* 0x000000409595723e */ /* 0x000fe200000000ff */
[----:B------:R-:W-:-:S03]  /*3dc0*/  IMAD.MOV.U32 R89, RZ, RZ, R119 ;  /* 0x000000ffff597224 */ /* 0x000fc600078e0077 */
[----:B------:R-:W-:Y:S01]  /*3dd0*/  ISETP.GE.AND P1, PT, R4, R16, PT ;  /* 0x000000100400720c */ /* 0x000fe20003f26270 */
[----:B------:R-:W2:Y:S01]  /*3de0*/  MUFU.EX2 R43, R43 ;  /* 0x0000002b002b7308 */ /* 0x000ea20000000800 */
[----:B0-----:R-:W-:Y:S01]  /*3df0*/  FADD.FTZ R6, R76, R5 ;  /* 0x000000054c067221 */ /* 0x001fe20000010000 */
[C---:B-1----:R-:W-:Y:S01]  /*3e00*/  FADD.FTZ R3, R25.reuse, R36 ;  /* 0x0000002419037221 */ /* 0x042fe20000010000 */
[----:B------:R-:W-:Y:S02]  /*3e10*/  F2FP.F16.F32.PACK_AB R150, R25, R150 ;  /* 0x000000961996723e */ /* 0x000fe400000000ff */
[C---:B--2---:R-:W-:Y:S01]  /*3e20*/  FADD.FTZ R6, R43.reuse, R6 ;  /* 0x000000062b067221 */ /* 0x044fe20000010000 */
[----:B------:R-:W-:-:S06]  /*3e30*/  F2FP.F16.F32.PACK_AB R151, R43, R76 ;  /* 0x0000004c2b97723e */ /* 0x000fcc00000000ff */
[----:B------:R-:W-:Y:S05]  /*3e40*/  @!P1 BRA `(.L_x_216) ;  /* 0x0000002400dc9947 */ /* 0x000fea0003800000 */
[----:B------:R-:W-:Y:S01]  /*3e50*/  IMAD.MOV.U32 R5, RZ, RZ, R46 ;  /* 0x000000ffff057224 */ /* 0x000fe200078e002e */
[----:B------:R-:W-:Y:S01]  /*3e60*/  CS2R R118, SRZ ;  /* 0x0000000000767805 */ /* 0x000fe2000001ff00 */
[----:B------:R-:W-:Y:S01]  /*3e70*/  IMAD.MOV.U32 R0, RZ, RZ, R38 ;  /* 0x000000ffff007224 */ /* 0x000fe200078e0026 */
        /* <DEDUP_REMOVED lines=14> */
[----:B------:R-:W-:Y:S01]  /*3f60*/  CS2R R88, SRZ ;  /* 0x0000000000587805 */ /* 0x000fe2000001ff00 */
[----:B------:R-:W-:Y:S01]  /*3f70*/  UMOV UR7, UR38 ;  /* 0x0000002600077c82 */ /* 0x000fe20008000000 */
[----:B------:R-:W-:Y:S01]  /*3f80*/  UMOV UR6, UR39 ;  /* 0x0000002700067c82 */ /* 0x000fe20008000000 */
[----:B------:R-:W-:-:S05]  /*3f90*/  ULDC UR21, c[0x0][0x9d8] ;  /* 0x0002760000157ab9 */ /* 0x000fca0000000800 */
.L_x_227:
[----:B------:R-:W-:Y:S01]  /*3fa0*/  ISETP.NE.AND P2, PT, RZ, UR41, PT ;  /* 0x00000029ff007c0c */ /* 0x000fe2000bf45270 */
[----:B------:R-:W-:-:S04]  /*3fb0*/  UISETP.NE.AND UP0, UPT, UR6, 0x1, UPT ;  /* 0x000000010600788c */ /* 0x000fc8000bf05270 */
[----:B------:R-:W-:-:S04]  /*3fc0*/  USEL UR38, URZ, 0x1, UP0 ;  /* 0x000000013f267887 */ /* 0x000fc80008000000 */
[----:B------:R-:W-:-:S04]  /*3fd0*/  ULOP3.LUT UR38, UR7, UR38, URZ, 0x3c, !UPT ;  /* 0x0000002607267292 */ /* 0x000fc8000f8e3c3f */
[----:B------:R-:W-:Y:S08]  /*3fe0*/  @P2 BRA `(.L_x_217) ;  /* 0x0000000000442947 */ /* 0x000ff00003800000 */
[----:B------:R-:W-:Y:S05]  /*3ff0*/  @!P0 BRA `(.L_x_218) ;  /* 0x0000000000048947 */ /* 0x000fea0003800000 */
[----:B------:R-:W-:Y:S01]  /*4000*/  BPT.TRAP 0x1 ;  /* 0x000000040000795c */ /* 0x000fe20000300000 */
.L_x_218:
[----:B------:R-:W0:Y:S01]  /*4010*/  S2UR UR14, SR_CgaCtaId ;  /* 0x00000000000e79c3 */ /* 0x000e220000008800 */
[----:B------:R-:W-:Y:S01]  /*4020*/  UIADD3 UR10, UR6, 0x1, URZ ;  /* 0x00000001060a7890 */ /* 0x000fe2000fffe03f */
[----:B------:R-:W-:Y:S01]  /*4030*/  MOV R7, UR38 ;  /* 0x0000002600077c02 */ /* 0x000fe20008000f00 */
[----:B------:R-:W-:Y:S02]  /*4040*/  UMOV UR11, 0x400 ;  /* 0x00000400000b7882 */ /* 0x000fe40000000000 */
[----:B------:R-:W-:Y:S01]  /*4050*/  UISETP.NE.AND UP0, UPT, UR10, 0x2, UPT ;  /* 0x000000020a00788c */ /* 0x000fe2000bf05270 */
[----:B------:R-:W-:-:S03]  /*4060*/  SHF.L.U32 R7, R7, 0x1f, RZ ;  /* 0x0000001f07077819 */ /* 0x000fc600000006ff */
[----:B------:R-:W-:Y:S02]  /*4070*/  USEL UR10, UR10, URZ, UP0 ;  /* 0x0000003f0a0a7287 */ /* 0x000fe40008000000 */
[----:B0-----:R-:W-:-:S04]  /*4080*/  ULEA UR11, UR14, UR11, 0x18 ;  /* 0x0000000b0e0b7291 */ /* 0x001fc8000f8ec03f */
[----:B------:R-:W-:-:S09]  /*4090*/  ULEA UR10, UR10, UR11, 0x3 ;  /* 0x0000000b0a0a7291 */ /* 0x000fd2000f8e183f */
[----:B------:R0:W1:Y:S01]  /*40a0*/  SYNCS.PHASECHK.TRANS64.TRYWAIT P1, [UR10+0x16830], R7 ;  /* 0x01683007ff0075a7 */ /* 0x000062000802014a */
[----:B------:R-:W-:Y:S05]  /*40b0*/  @!P0 BRA `(.L_x_219) ;  /* 0x0000000000048947 */ /* 0x000fea0003800000 */
[----:B------:R-:W-:Y:S01]  /*40c0*/  BPT.TRAP 0x1 ;  /* 0x000000040000795c */ /* 0x000fe20000300000 */
.L_x_219:
[----:B-1----:R-:W-:Y:S05]  /*40d0*/  @P1 BRA `(.L_x_217) ;  /* 0x0000000000081947 */ /* 0x002fea0003800000 */
[----:B------:R-:W1:Y:S02]  /*40e0*/  SYNCS.PHASECHK.TRANS64.TRYWAIT P1, [UR10+0x16830], R7 ;  /* 0x01683007ff0075a7 */ /* 0x000e64000802014a */
[----:B-1----:R-:W-:Y:S05]  /*40f0*/  @!P1 BRA `(.L_x_220) ;  /* 0x000000ac00989947 */ /* 0x002fea0003800000 */
.L_x_217:
[----:B-1----:R-:W1:Y:S01]  /*4100*/  S2R R8, SR_TID.X ;  /* 0x0000000000087919 */ /* 0x002e620000002100 */
[----:B------:R-:W-:Y:S01]  /*4110*/  UIADD3 UR39, UR6, 0x1, URZ ;  /* 0x0000000106277890 */ /* 0x000fe2000fffe03f */
[----:B------:R-:W-:Y:S01]  /*4120*/  UMOV UR24, UR4 ;  /* 0x0000000400187c82 */ /* 0x000fe20008000000 */
[----:B------:R-:W-:Y:S02]  /*4130*/  UMOV UR25, UR5 ;  /* 0x0000000500197c82 */ /* 0x000fe40008000000 */
[----:B------:R-:W-:Y:S01]  /*4140*/  UISETP.NE.AND UP0, UPT, UR39, 0x2, UPT ;  /* 0x000000022700788c */ /* 0x000fe2000bf05270 */
[----:B------:R-:W-:Y:S01]  /*4150*/  UMOV UR27, 0x40000040 ;  /* 0x40000040001b7882 */ /* 0x000fe20000000000 */
[----:B------:R-:W-:Y:S02]  /*4160*/  UMOV UR11, 0x40000040 ;  /* 0x40000040000b7882 */ /* 0x000fe40000000000 */
[----:B------:R-:W-:Y:S01]  /*4170*/  USEL UR39, UR39, URZ, UP0 ;  /* 0x0000003f27277287 */ /* 0x000fe20008000000 */
[----:B------:R-:W-:Y:S01]  /*4180*/  UMOV UR15, 0x40000040 ;  /* 0x40000040000f7882 */ /* 0x000fe20000000000 */
[----:B------:R-:W-:-:S02]  /*4190*/  UMOV UR19, 0x40000040 ;  /* 0x4000004000137882 */ /* 0x000fc40000000000 */
[----:B------:R-:W-:-:S04]  /*41a0*/  ULEA UR26, UR39, UR20, 0xa ;  /* 0x00000014271a7291 */ /* 0x000fc8000f8e503f */
[----:B------:R-:W-:Y:S02]  /*41b0*/  UIADD3 UR10, UR26, 0x2, URZ ;  /* 0x000000021a0a7890 */ /* 0x000fe4000fffe03f */
[----:B------:R-:W-:Y:S02]  /*41c0*/  UIADD3 UR14, UR26, 0x4, URZ ;  /* 0x000000041a0e7890 */ /* 0x000fe4000fffe03f */
[----:B------:R-:W-:Y:S01]  /*41d0*/  UIADD3 UR18, UR26, 0x6, URZ ;  /* 0x000000061a127890 */ /* 0x000fe2000fffe03f */
[----:B-1----:R-:W-:-:S05]  /*41e0*/  SHF.R.U32.HI R8, RZ, 0x7, R8 ;  /* 0x00000007ff087819 */ /* 0x002fca0000011608 */
[----:B0-----:R-:W-:-:S05]  /*41f0*/  VIADD R7, R8, 0x8 ;  /* 0x0000000808077836 */ /* 0x001fca0000000000 */
[----:B------:R0:W-:Y:S06]  /*4200*/  BAR.SYNC.DEFER_BLOCKING R7, 0x100 ;  /* 0x000400070000751d */ /* 0x0001ec0000010000 */
        /* <DEDUP_REMOVED lines=12> */
[----:B0-----:R-:W-:Y:S05]  /*42d0*/  @P2 BRA `(.L_x_221) ;  /* 0x0000000000382947 */ /* 0x001fea0003800000 */
[----:B------:R-:W-:Y:S05]  /*42e0*/  @!P0 BRA `(.L_x_222) ;  /* 0x0000000000048947 */ /* 0x000fea0003800000 */
[----:B------:R-:W-:Y:S01]  /*42f0*/  BPT.TRAP 0x1 ;  /* 0x000000040000795c */ /* 0x000fe20000300000 */
.L_x_222:
[----:B------:R-:W0:Y:S01]  /*4300*/  S2UR UR11, SR_CgaCtaId ;  /* 0x00000000000b79c3 */ /* 0x000e220000008800 */
[----:B------:R-:W-:Y:S01]  /*4310*/  UMOV UR10, 0x400 ;  /* 0x00000400000a7882 */ /* 0x000fe20000000000 */
[----:B------:R-:W-:-:S05]  /*4320*/  IMAD.U32 R7, RZ, RZ, UR7 ;  /* 0x00000007ff077e24 */ /* 0x000fca000f8e00ff */
[----:B------:R-:W-:Y:S01]  /*4330*/  SHF.L.U32 R7, R7, 0x1f, RZ ;  /* 0x0000001f07077819 */ /* 0x000fe200000006ff */
[----:B0-----:R-:W-:-:S04]  /*4340*/  ULEA UR10, UR11, UR10, 0x18 ;  /* 0x0000000a0b0a7291 */ /* 0x001fc8000f8ec03f */
[----:B------:R-:W-:-:S09]  /*4350*/  ULEA UR10, UR6, UR10, 0x3 ;  /* 0x0000000a060a7291 */ /* 0x000fd2000f8e183f */
[----:B------:R0:W1:Y:S01]  /*4360*/  SYNCS.PHASECHK.TRANS64.TRYWAIT P1, [UR10+0x16850], R7 ;  /* 0x01685007ff0075a7 */ /* 0x000062000802014a */
[----:B------:R-:W-:Y:S05]  /*4370*/  @!P0 BRA `(.L_x_223) ;  /* 0x0000000000048947 */ /* 0x000fea0003800000 */
[----:B------:R-:W-:Y:S01]  /*4380*/  BPT.TRAP 0x1 ;  /* 0x000000040000795c */ /* 0x000fe20000300000 */
.L_x_223:
[----:B-1----:R-:W-:Y:S05]  /*4390*/  @P1 BRA `(.L_x_221) ;  /* 0x0000000000081947 */ /* 0x002fea0003800000 */
[----:B------:R-:W1:Y:S02]  /*43a0*/  SYNCS.PHASECHK.TRANS64.TRYWAIT P1, [UR10+0x16850], R7 ;  /* 0x01685007ff0075a7 */ /* 0x000e64000802014a */
[----:B-1----:R-:W-:Y:S05]  /*43b0*/  @!P1 BRA `(.L_x_224) ;  /* 0x000000ac00009947 */ /* 0x002fea0003800000 */
.L_x_221:
[----:B------:R-:W2:Y:S01]  /*43c0*/  S2UR UR11, SR_CgaCtaId ;  /* 0x00000000000b79c3 */ /* 0x000ea20000008800 */
[----:B------:R-:W-:Y:S01]  /*43d0*/  UMOV UR7, 0x400 ;  /* 0x0000040000077882 */ /* 0x000fe20000000000 */
[----:B------:R-:W-:Y:S01]  /*43e0*/  WARPGROUP.ARRIVE ;  /* 0x00000000000079c5 */ /* 0x000fe20000000000 */
[----:B------:R-:W-:-:S05]  /*43f0*/  UMOV UR19, 0x40000040 ;  /* 0x4000004000137882 */ /* 0x000fca0000000000 */
[----:B------:R-:W1:Y:S01]  /*4400*/  S2R R9, SR_TID.X ;  /* 0x0000000000097919 */ /* 0x000e620000002100 */
[----:B--2---:R-:W-:-:S04]  /*4410*/  ULEA UR15, UR11, UR7, 0x18 ;  /* 0x000000070b0f7291 */ /* 0x004fc8000f8ec03f */
[----:B------:R-:W-:-:S04]  /*4420*/  UIADD3 UR7, UR15, 0x400, URZ ;  /* 0x000004000f077890 */ /* 0x000fc8000fffe03f */
[----:B------:R-:W-:-:S04]  /*4430*/  USHF.R.U32.HI UR7, URZ, 0x4, UR7 ;  /* 0x000000043f077899 */ /* 0x000fc80008011607 */
[----:B------:R-:W-:Y:S01]  /*4440*/  ULOP3.LUT UR7, UR7, 0x3fff, URZ, 0xc0, !UPT ;  /* 0x00003fff07077892 */ /* 0x000fe2000f8ec03f */
[----:B-1----:R-:W-:Y:S02]  /*4450*/  SHF.R.U32.HI R8, RZ, 0x7, R9 ;  /* 0x00000007ff087819 */ /* 0x002fe40000011609 */
[----:B------:R-:W-:Y:S01]  /*4460*/  ISETP.GE.U32.AND P1, PT, R9, 0x180, PT ;  /* 0x000001800900780c */ /* 0x000fe20003f26070 */
[----:B------:R-:W-:Y:S02]  /*4470*/  ULEA UR10, UR6, UR7, 0xa ;  /* 0x00000007060a7291 */ /* 0x000fe4000f8e503f */
[----:B0-----:R-:W-:Y:S02]  /*4480*/  VIADD R7, R8, 0x9 ;  /* 0x0000000908077836 */ /* 0x001fe40000000000 */
[----:B------:R-:W-:-:S03]  /*4490*/  UIADD3 UR14, UR10, 0x80, URZ ;  /* 0x000000800a0e7890 */ /* 0x000fc6000fffe03f */
[----:B------:R-:W-:Y:S01]  /*44a0*/  UMOV UR18, UR10 ;  /* 0x0000000a00127c82 */ /* 0x000fe20008000000 */
[----:B------:R-:W-:Y:S01]  /*44b0*/  SEL R7, R7, 0x9, !P1 ;  /* 0x0000000907077807 */ /* 0x000fe20004800000 */
[----:B------:R-:W-:Y:S01]  /*44c0*/  HGMMA.64x64x16.F32 R88, R120, gdesc[UR16].tnspB, R88, gsb0 ;  /* 0x40e0001078587df0 */ /* 0x000fe20008000858 */
[----:B------:R-:W-:Y:S01]  /*44d0*/  UMOV UR19, 0x40000040 ;  /* 0x4000004000137882 */ /* 0x000fe20000000000 */
[----:B------:R-:W-:Y:S01]  /*44e0*/  UMOV UR18, UR14 ;  /* 0x0000000e00127c82 */ /* 0x000fe20008000000 */
        /* <DEDUP_REMOVED lines=43> */
.L_x_225:
[----:B0-----:R-:W-:Y:S01]  /*47a0*/  FMUL.FTZ R7, R24, UR21 ;  /* 0x0000001518077c20 */ /* 0x001fe20008410000 */
[----:B------:R-:W-:Y:S01]  /*47b0*/  FMUL.FTZ R8, R25, UR21 ;  /* 0x0000001519087c20 */ /* 0x000fe20008410000 */
        /* <DEDUP_REMOVED lines=72> */
[----:B------:R-:W-:-:S04]  /*4c40*/  ULEA UR7, UR39, UR15, 0x3 ;  /* 0x0000000f27077291 */ /* 0x000fc8000f8e183f */
[----:B------:R-:W0:Y:S01]  /*4c50*/  MUFU.TANH R20, R20 ;  /* 0x0000001400147308 */ /* 0x000e220000002400 */
[----:B-1----:R-:W-:Y:S01]  /*4c60*/  FMNMX.FTZ R39, R15, R38, !PT ;  /* 0x000000260f277209 */ /* 0x002fe20007810000 */
[----:B------:R-:W-:-:S04]  /*4c70*/  UIADD3 UR7, UR7, 0x16840, URZ ;  /* 0x0001684007077890 */ /* 0x000fc8000fffe03f */
[----:B------:R-:W-:Y:S02]  /*4c80*/  UPRMT UR7, UR11, 0x654, UR7 ;  /* 0x000006540b077896 */ /* 0x000fe40008000007 */
[----:B------:R-:W1:Y:S01]  /*4c90*/  MUFU.TANH R21, R21 ;  /* 0x0000001500157308 */ /* 0x000e620000002400 */
[----:B--2---:R-:W-:-:S06]  /*4ca0*/  FMNMX.FTZ R46, R14, R69, !PT ;  /* 0x000000450e2e7209 */ /* 0x004fcc0007810000 */
[----:B------:R-:W-:Y:S01]  /*4cb0*/  SYNCS.ARRIVE.TRANS64.RED.A1T0 RZ, [UR7], RZ ;  /* 0x000000ffffff79a7 */ /* 0x000fe20008100407 */
[----:B------:R-:W2:Y:S01]  /*4cc0*/  MUFU.TANH R25, R25 ;  /* 0x0000001900197308 */ /* 0x000ea20000002400 */
[----:B0-----:R-:W-:-:S07]  /*4cd0*/  FMNMX.FTZ R38, R20, R39, !PT ;  /* 0x0000002714267209 */ /* 0x001fce0007810000 */
[----:B------:R-:W0:Y:S01]  /*4ce0*/  MUFU.TANH R24, R24 ;  /* 0x0000001800187308 */ /* 0x000e220000002400 */
[----:B-1----:R-:W-:-:S07]  /*4cf0*/  FMNMX.FTZ R69, R21, R46, !PT ;  /* 0x0000002e15457209 */ /* 0x002fce0007810000 */
[----:B------:R-:W1:Y:S01]  /*4d00*/  MUFU.TANH R26, R26 ;  /* 0x0000001a001a7308 */ /* 0x000e620000002400 */
[----:B--2---:R-:W-:-:S07]  /*4d10*/  FMNMX.FTZ R39, R25, R38, !PT ;  /* 0x0000002619277209 */ /* 0x004fce0007810000 */
[----:B------:R-:W2:Y:S01]  /*4d20*/  MUFU.TANH R27, R27 ;  /* 0x0000001b001b7308 */ /* 0x000ea20000002400 */
[----:B0-----:R-:W-:Y:S01]  /*4d30*/  FMNMX.FTZ R46, R24, R69, !PT ;  /* 0x00000045182e7209 */ /* 0x001fe20007810000 */
[----:B------:R-:W-:-:S06]  /*4d40*/  FMUL.FTZ R69, R77, UR21 ;  /* 0x000000154d457c20 */ /* 0x000fcc0008410000 */
        /* <DEDUP_REMOVED lines=15> */
[----:B--2---:R-:W-:Y:S01]  /*4e40*/  FMNMX.FTZ R46, R32, R71, !PT ;  /* 0x00000047202e7209 */ /* 0x004fe20007810000 */
[----:B------:R-:W-:-:S06]  /*4e50*/  FMUL.FTZ R71, R79, UR21 ;  /* 0x000000154f477c20 */ /* 0x000fcc0008410000 */
        /* <DEDUP_REMOVED lines=15> */
[----:B-1----:R-:W-:Y:S01]  /*4f50*/  FMNMX.FTZ R46, R42, R73, !PT ;  /* 0x000000492a2e7209 */ /* 0x002fe20007810000 */
[----:B------:R-:W-:-:S06]  /*4f60*/  FMUL.FTZ R73, R81, UR21 ;  /* 0x0000001551497c20 */ /* 0x000fcc0008410000 */
        /* <DEDUP_REMOVED lines=68> */
[----:B-1----:R-:W-:-:S05]  /*53b0*/  FMNMX.FTZ R80, R77, R38, !PT ;  /* 0x000000264d507209 */ /* 0x002fca0007810000 */
[----:B------:R-:W1:Y:S01]  /*53c0*/  SHFL.BFLY PT, R39, R80, 0x2, 0x1f ;  /* 0x0c401f0050277f89 */ /* 0x000e6200000e0000 */
[----:B--2---:R-:W-:-:S04]  /*53d0*/  FMNMX.FTZ R46, R78, R81, !PT ;  /* 0x000000514e2e7209 */ /* 0x004fc80007810000 */
[----:B0-----:R-:W-:-:S05]  /*53e0*/  FMNMX.FTZ R81, R79, R46, !PT ;  /* 0x0000002e4f517209 */ /* 0x001fca0007810000 */
[----:B------:R-:W0:Y:S01]  /*53f0*/  SHFL.BFLY PT, R38, R81, 0x2, 0x1f ;  /* 0x0c401f0051267f89 */ /* 0x000e2200000e0000 */
[----:B-1----:R-:W-:Y:S02]  /*5400*/  FMNMX.FTZ R82, R80, R39, !PT ;  /* 0x0000002750527209 */ /* 0x002fe40007810000 */
[----:B------:R-:W1:Y:S03]  /*5410*/  LDC R39, c[0x0][0x988] ;  /* 0x00026200ff277b82 */ /* 0x000e660000000800 */
[----:B------:R-:W2:Y:S01]  /*5420*/  SHFL.BFLY PT, R83, R82, 0x1, 0x1f ;  /* 0x0c201f0052537f89 */ /* 0x000ea200000e0000 */
[----:B0-----:R-:W-:-:S05]  /*5430*/  FMNMX.FTZ R84, R81, R38, !PT ;  /* 0x0000002651547209 */ /* 0x001fca0007810000 */
[----:B------:R-:W0:Y:S01]  /*5440*/  SHFL.BFLY PT, R85, R84, 0x1, 0x1f ;  /* 0x0c201f0054557f89 */ /* 0x000e2200000e0000 */
[----:B--2---:R-:W-:-:S05]  /*5450*/  FMNMX.FTZ R38, R82, R83, !PT ;  /* 0x0000005352267209 */ /* 0x004fca0007810000 */
[C---:B-1----:R-:W-:Y:S01]  /*5460*/  FMUL.FTZ R80, R38.reuse, R39 ;  /* 0x0000002726507220 */ /* 0x042fe20000410000 */
[----:B------:R-:W-:-:S03]  /*5470*/  FADD.FTZ R0, -R38, R0 ;  /* 0x0000000026007221 */ /* 0x000fc60000010100 */
[-CC-:B------:R-:W-:Y:S01]  /*5480*/  FFMA.FTZ R81, R30, R39.reuse, -R80.reuse ;  /* 0x000000271e517223 */ /* 0x180fe20000010850 */
[-C--:B------:R-:W-:Y:S01]  /*5490*/  FMUL.FTZ R83, R0, R39.reuse ;  /* 0x0000002700537220 */ /* 0x080fe20000410000 */
[-CC-:B------:R-:W-:Y:S01]  /*54a0*/  FFMA.FTZ R30, R34, R39.reuse, -R80.reuse ;  /* 0x00000027221e7223 */ /* 0x180fe20000010850 */
[-CC-:B------:R-:W-:Y:S01]  /*54b0*/  FFMA.FTZ R120, R7, R39.reuse, -R80.reuse ;  /* 0x0000002707787223 */ /* 0x180fe20000010850 */
[-CC-:B------:R-:W-:Y:S01]  /*54c0*/  FFMA.FTZ R136, R48, R39.reuse, -R80.reuse ;  /* 0x0000002730887223 */ /* 0x180fe20000010850 */
[-CC-:B------:R-:W-:Y:S01]  /*54d0*/  FFMA.FTZ R122, R11, R39.reuse, -R80.reuse ;  /* 0x000000270b7a7223 */ /* 0x180fe20000010850 */
[--C-:B------:R-:W-:Y:S01]  /*54e0*/  FFMA.FTZ R82, R26, R39, -R80.reuse ;  /* 0x000000271a527223 */ /* 0x100fe20000010850 */
[----:B0-----:R-:W-:Y:S01]  /*54f0*/  FMNMX.FTZ R46, R84, R85, !PT ;  /* 0x00000055542e7209 */ /* 0x001fe20007810000 */
[-CC-:B------:R-:W-:Y:S01]  /*5500*/  FFMA.FTZ R85, R8, R39.reuse, -R80.reuse ;  /* 0x0000002708557223 */ /* 0x180fe20000010850 */
[----:B------:R-:W-:Y:S01]  /*5510*/  MUFU.EX2 R120, R120 ;  /* 0x0000007800787308 */ /* 0x000fe20000000800 */
[-CC-:B------:R-:W-:Y:S01]  /*5520*/  FFMA.FTZ R26, R44, R39.reuse, -R80.reuse ;  /* 0x000000272c1a7223 */ /* 0x180fe20000010850 */
[-CC-:B------:R-:W-:Y:S01]  /*5530*/  FFMA.FTZ R84, R12, R39.reuse, -R80.reuse ;  /* 0x000000270c547223 */ /* 0x180fe20000010850 */
[C---:B------:R-:W-:Y:S01]  /*5540*/  FADD.FTZ R0, -R46.reuse, R5 ;  /* 0x000000052e007221 */ /* 0x040fe20000010100 */
[-C--:B------:R-:W-:Y:S01]  /*5550*/  FMUL.FTZ R34, R46, R39.reuse ;  /* 0x000000272e227220 */ /* 0x080fe20000410000 */
[-CC-:B------:R-:W-:Y:S01]  /*5560*/  FFMA.FTZ R124, R15, R39.reuse, -R80.reuse ;  /* 0x000000270f7c7223 */ /* 0x180fe20000010850 */
[-C--:B------:R-:W-:Y:S01]  /*5570*/  FFMA.FTZ R134, R43, R39.reuse, -R80 ;  /* 0x000000272b867223 */ /* 0x080fe20000010850 */
[-C--:B------:R-:W-:Y:S01]  /*5580*/  FMUL.FTZ R0, R0, R39.reuse ;  /* 0x0000002700007220 */ /* 0x080fe20000410000 */
[-CC-:B------:R-:W-:Y:S01]  /*5590*/  FFMA.FTZ R121, R9, R39.reuse, -R34.reuse ;  /* 0x0000002709797223 */ /* 0x180fe20000010822 */
[-CC-:B------:R-:W-:Y:S01]  /*55a0*/  FFMA.FTZ R48, R10, R39.reuse, -R34.reuse ;  /* 0x000000270a307223 */ /* 0x180fe20000010822 */
[----:B------:R0:W1:Y:S01]  /*55b0*/  MUFU.EX2 R5, R83 ;  /* 0x0000005300057308 */ /* 0x0000620000000800 */
[-CC-:B------:R-:W-:Y:S01]  /*55c0*/  FFMA.FTZ R123, R13, R39.reuse, -R34.reuse ;  /* 0x000000270d7b7223 */ /* 0x180fe20000010822 */
[-CC-:B------:R-:W-:Y:S01]  /*55d0*/  FFMA.FTZ R44, R14, R39.reuse, -R34.reuse ;  /* 0x000000270e2c7223 */ /* 0x180fe20000010822 */
[-CC-:B------:R-:W-:Y:S01]  /*55e0*/  FFMA.FTZ R125, R21, R39.reuse, -R34.reuse ;  /* 0x00000027157d7223 */ /* 0x180fe20000010822 */
[-C--:B------:R-:W-:Y:S01]  /*55f0*/  FFMA.FTZ R43, R24, R39.reuse, -R34 ;  /* 0x00000027182b7223 */ /* 0x080fe20000010822 */
[-C--:B------:R-:W-:Y:S01]  /*5600*/  FFMA.FTZ R126, R25, R39.reuse, -R80 ;  /* 0x00000027197e7223 */ /* 0x080fe20000010850 */
[-C--:B------:R-:W-:Y:S01]  /*5610*/  FFMA.FTZ R127, R27, R39.reuse, -R34 ;  /* 0x000000271b7f7223 */ /* 0x080fe20000010822 */
[-CC-:B------:R-:W-:Y:S01]  /*5620*/  FFMA.FTZ R128, R29, R39.reuse, -R80.reuse ;  /* 0x000000271d807223 */ /* 0x180fe20000010850 */
[----:B------:R-:W-:Y:S01]  /*5630*/  MUFU.EX2 R0, R0 ;  /* 0x0000000000007308 */ /* 0x000fe20000000800 */
[-CC-:B0-----:R-:W-:Y:S01]  /*5640*/  FFMA.FTZ R83, R20, R39.reuse, -R80.reuse ;  /* 0x0000002714537223 */ /* 0x181fe20000010850 */
[-C--:B------:R-:W-:Y:S01]  /*5650*/  FFMA.FTZ R29, R40, R39.reuse, -R80 ;  /* 0x00000027281d7223 */ /* 0x080fe20000010850 */
[-CC-:B------:R-:W-:Y:S01]  /*5660*/  FFMA.FTZ R40, R28, R39.reuse, -R34.reuse ;  /* 0x000000271c287223 */ /* 0x180fe20000010822 */
[-C--:B------:R-:W-:Y:S01]  /*5670*/  FFMA.FTZ R129, R31, R39.reuse, -R34 ;  /* 0x000000271f817223 */ /* 0x080fe20000010822 */
[-C--:B------:R-:W-:Y:S01]  /*5680*/  FFMA.FTZ R132, R37, R39.reuse, -R80 ;  /* 0x0000002725847223 */ /* 0x080fe20000010850 */
[-C--:B------:R-:W-:Y:S01]  /*5690*/  FFMA.FTZ R37, R32, R39.reuse, -R34 ;  /* 0x0000002720257223 */ /* 0x080fe20000010822 */
[----:B------:R-:W-:Y:S01]  /*56a0*/  FFMA.FTZ R130, R33, R39, -R80 ;  /* 0x0000002721827223 */ /* 0x000fe20000010850 */
[----:B------:R-:W0:Y:S01]  /*56b0*/  MUFU.EX2 R121, R121 ;  /* 0x0000007900797308 */ /* 0x000e220000000800 */
[----:B-1----:R-:W-:Y:S01]  /*56c0*/  FFMA.FTZ R10, R5, R3, R120 ;  /* 0x00000003050a7223 */ /* 0x002fe20000010078 */
[-CC-:B------:R-:W-:Y:S01]  /*56d0*/  FFMA.FTZ R131, R35, R39.reuse, -R34.reuse ;  /* 0x0000002723837223 */ /* 0x180fe20000010822 */
[-CC-:B------:R-:W-:Y:S01]  /*56e0*/  FFMA.FTZ R32, R36, R39.reuse, -R34.reuse ;  /* 0x0000002724207223 */ /* 0x180fe20000010822 */
[-CC-:B------:R-:W-:Y:S01]  /*56f0*/  FFMA.FTZ R133, R41, R39.reuse, -R34.reuse ;  /* 0x0000002729857223 */ /* 0x180fe20000010822 */
[-CC-:B------:R-:W-:Y:S01]  /*5700*/  FFMA.FTZ R31, R42, R39.reuse, -R34.reuse ;  /* 0x000000272a1f7223 */ /* 0x180fe20000010822 */
[-CC-:B------:R-:W-:Y:S01]  /*5710*/  FFMA.FTZ R135, R45, R39.reuse, -R34.reuse ;  /* 0x000000272d877223 */ /* 0x180fe20000010822 */
[-CC-:B------:R-:W-:Y:S01]  /*5720*/  FFMA.FTZ R28, R47, R39.reuse, -R34.reuse ;  /* 0x000000272f1c7223 */ /* 0x180fe20000010822 */
[----:B------:R-:W1:Y:S01]  /*5730*/  MUFU.EX2 R85, R85 ;  /* 0x0000005500557308 */ /* 0x000e620000000800 */
[-C--:B------:R-:W-:Y:S01]  /*5740*/  FFMA.FTZ R137, R50, R39.reuse, -R34 ;  /* 0x0000002732897223 */ /* 0x080fe20000010822 */
[-C--:B------:R-:W-:Y:S01]  /*5750*/  FFMA.FTZ R25, R49, R39.reuse, -R80 ;  /* 0x0000002731197223 */ /* 0x080fe20000010850 */
[-C--:B------:R-:W-:Y:S01]  /*5760*/  FFMA.FTZ R27, R51, R39.reuse, -R34 ;  /* 0x00000027331b7223 */ /* 0x080fe20000010822 */
[-C--:B------:R-:W-:Y:S01]  /*5770*/  FFMA.FTZ R138, R52, R39.reuse, -R80 ;  /* 0x00000027348a7223 */ /* 0x080fe20000010850 */
[-C--:B------:R-:W-:Y:S01]  /*5780*/  FFMA.FTZ R139, R54, R39.reuse, -R34 ;  /* 0x00000027368b7223 */ /* 0x080fe20000010822 */
[-C--:B------:R-:W-:Y:S01]  /*5790*/  FFMA.FTZ R20, R53, R39.reuse, -R80 ;  /* 0x0000002735147223 */ /* 0x080fe20000010850 */
[-C--:B------:R-:W-:Y:S01]  /*57a0*/  FFMA.FTZ R24, R55, R39.reuse, -R34 ;  /* 0x0000002737187223 */ /* 0x080fe20000010822 */
[----:B------:R-:W2:Y:S01]  /*57b0*/  MUFU.EX2 R48, R48 ;  /* 0x0000003000307308 */ /* 0x000ea20000000800 */
[----:B0-----:R-:W-:Y:S01]  /*57c0*/  FFMA.FTZ R3, R0, R6, R121 ;  /* 0x0000000600037223 */ /* 0x001fe20000010079 */
[-C--:B------:R-:W-:Y:S01]  /*57d0*/  FFMA.FTZ R140, R56, R39.reuse, -R80 ;  /* 0x00000027388c7223 */ /* 0x080fe20000010850 */
[-C--:B------:R-:W-:Y:S01]  /*57e0*/  FFMA.FTZ R141, R58, R39.reuse, -R34 ;  /* 0x000000273a8d7223 */ /* 0x080fe20000010822 */
[-C--:B------:R-:W-:Y:S01]  /*57f0*/  FFMA.FTZ R15, R57, R39.reuse, -R80 ;  /* 0x00000027390f7223 */ /* 0x080fe20000010850 */
[-C--:B------:R-:W-:Y:S01]  /*5800*/  FFMA.FTZ R21, R59, R39.reuse, -R34 ;  /* 0x000000273b157223 */ /* 0x080fe20000010822 */
[-C--:B------:R-:W-:Y:S01]  /*5810*/  FFMA.FTZ R142, R60, R39.reuse, -R80 ;  /* 0x000000273c8e7223 */ /* 0x080fe20000010850 */
[-C--:B------:R-:W-:Y:S01]  /*5820*/  FFMA.FTZ R143, R62, R39.reuse, -R34 ;  /* 0x000000273e8f7223 */ /* 0x080fe20000010822 */
[----:B------:R-:W0:Y:S01]  /*5830*/  MUFU.EX2 R122, R122 ;  /* 0x0000007a007a7308 */ /* 0x000e220000000800 */
[----:B-1----:R-:W-:Y:S01]  /*5840*/  FADD.FTZ R9, R85, R10 ;  /* 0x0000000a55097221 */ /* 0x002fe20000010000 */
[-C--:B------:R-:W-:Y:S01]  /*5850*/  FFMA.FTZ R12, R61, R39.reuse, -R80 ;  /* 0x000000273d0c7223 */ /* 0x080fe20000010850 */
[-C--:B------:R-:W-:Y:S01]  /*5860*/  FFMA.FTZ R14, R63, R39.reuse, -R34 ;  /* 0x000000273f0e7223 */ /* 0x080fe20000010822 */
[-C--:B------:R-:W-:Y:S01]  /*5870*/  FFMA.FTZ R144, R64, R39.reuse, -R80 ;  /* 0x0000002740907223 */ /* 0x080fe20000010850 */
[-C--:B------:R-:W-:Y:S01]  /*5880*/  FFMA.FTZ R145, R66, R39.reuse, -R34 ;  /* 0x0000002742917223 */ /* 0x080fe20000010822 */
[-C--:B------:R-:W-:Y:S01]  /*5890*/  FFMA.FTZ R11, R65, R39.reuse, -R80 ;  /* 0x00000027410b7223 */ /* 0x080fe20000010850 */
[-C--:B------:R-:W-:Y:S01]  /*58a0*/  FFMA.FTZ R13, R67, R39.reuse, -R34 ;  /* 0x00000027430d7223 */ /* 0x080fe20000010822 */
[----:B------:R-:W1:Y:S01]  /*58b0*/  MUFU.EX2 R123, R123 ;  /* 0x0000007b007b7308 */ /* 0x000e620000000800 */
[----:B--2---:R-:W-:Y:S01]  /*58c0*/  FADD.FTZ R6, R48, R3 ;  /* 0x0000000330067221 */ /* 0x004fe20000010000 */
[-C--:B------:R-:W-:Y:S01]  /*58d0*/  FFMA.FTZ R146, R68, R39.reuse, -R80 ;  /* 0x0000002744927223 */ /* 0x080fe20000010850 */
[-C--:B------:R-:W-:Y:S01]  /*58e0*/  FFMA.FTZ R147, R70, R39.reuse, -R34 ;  /* 0x0000002746937223 */ /* 0x080fe20000010822 */
[-CC-:B------:R-:W-:Y:S01]  /*58f0*/  FFMA.FTZ R8, R69, R39.reuse, -R80.reuse ;  /* 0x0000002745087223 */ /* 0x180fe20000010850 */
[-C--:B------:R-:W-:Y:S01]  /*5900*/  FFMA.FTZ R148, R72, R39.reuse, -R80 ;  /* 0x0000002748947223 */ /* 0x080fe20000010850 */
[-C--:B------:R-:W-:Y:S01]  /*5910*/  FFMA.FTZ R149, R74, R39.reuse, -R34 ;  /* 0x000000274a957223 */ /* 0x080fe20000010822 */
[-CC-:B------:R-:W-:Y:S01]  /*5920*/  FFMA.FTZ R7, R73, R39.reuse, -R80.reuse ;  /* 0x0000002749077223 */ /* 0x180fe20000010850 */
[----:B------:R-:W2:Y:S01]  /*5930*/  MUFU.EX2 R84, R84 ;  /* 0x0000005400547308 */ /* 0x000ea20000000800 */
[----:B0-----:R-:W-:Y:S01]  /*5940*/  FADD.FTZ R9, R122, R9 ;  /* 0x000000097a097221 */ /* 0x001fe20000010000 */
[-C--:B------:R-:W-:Y:S01]  /*5950*/  FFMA.FTZ R150, R76, R39.reuse, -R80 ;  /* 0x000000274c967223 */ /* 0x080fe20000010850 */
[-C--:B------:R-:W-:Y:S01]  /*5960*/  FFMA.FTZ R151, R78, R39.reuse, -R34 ;  /* 0x000000274e977223 */ /* 0x080fe20000010822 */
[----:B------:R-:W-:-:S04]  /*5970*/  FFMA.FTZ R33, R77, R39, -R80 ;  /* 0x000000274d217223 */ /* 0x000fc80000010850 */
[----:B------:R-:W0:Y:S01]  /*5980*/  MUFU.EX2 R44, R44 ;  /* 0x0000002c002c7308 */ /* 0x000e220000000800 */
[----:B-1----:R-:W-:-:S07]  /*5990*/  FADD.FTZ R3, R123, R6 ;  /* 0x000000067b037221 */ /* 0x002fce0000010000 */
[----:B------:R-:W1:Y:S01]  /*59a0*/  MUFU.EX2 R124, R124 ;  /* 0x0000007c007c7308 */ /* 0x000e620000000800 */
[----:B--2---:R-:W-:-:S07]  /*59b0*/  FADD.FTZ R9, R84, R9 ;  /* 0x0000000954097221 */ /* 0x004fce0000010000 */
[----:B------:R-:W2:Y:S01]  /*59c0*/  MUFU.EX2 R125, R125 ;  /* 0x0000007d007d7308 */ /* 0x000ea20000000800 */
[----:B0-----:R-:W-:-:S07]  /*59d0*/  FADD.FTZ R6, R44, R3 ;  /* 0x000000032c067221 */ /* 0x001fce0000010000 */
        /* <DEDUP_REMOVED lines=53> */
[----:B0-----:R-:W-:Y:S01]  /*5d30*/  FADD.FTZ R3, R25, R10 ;  /* 0x0000000a19037221 */ /* 0x001fe20000010000 */
[----:B------:R-:W-:-:S06]  /*5d40*/  FFMA.FTZ R10, R71, R39, -R34 ;  /* 0x00000027470a7223 */ /* 0x000fcc0000010822 */
        /* <DEDUP_REMOVED lines=9> */
[----:B--2---:R-:W-:Y:S01]  /*5de0*/  FADD.FTZ R6, R24, R9 ;  /* 0x0000000918067221 */ /* 0x004fe20000010000 */
[-CC-:B------:R-:W-:Y:S01]  /*5df0*/  FFMA.FTZ R9, R75, R39.reuse, -R34.reuse ;  /* 0x000000274b097223 */ /* 0x180fe20000010822 */
[----:B------:R-:W-:-:S05]  /*5e00*/  FFMA.FTZ R34, R79, R39, -R34 ;  /* 0x000000274f227223 */ /* 0x000fca0000010822 */
        /* <DEDUP_REMOVED lines=44> */
[----:B-1----:R-:W-:-:S03]  /*60d0*/  FADD.FTZ R3, R33, R36 ;  /* 0x0000002421037221 */ /* 0x002fc60000010000 */
[----:B--2---:R-:W-:Y:S01]  /*60e0*/  FADD.FTZ R6, R34, R35 ;  /* 0x0000002322067221 */ /* 0x004fe20000010000 */
[----:B------:R-:W-:Y:S06]  /*60f0*/  @!P0 BRA `(.L_x_226) ;  /* 0x0000000000048947 */ /* 0x000fec0003800000 */
[----:B------:R-:W-:Y:S01]  /*6100*/  BPT.TRAP 0x1 ;  /* 0x000000040000795c */ /* 0x000fe20000300000 */
.L_x_226:
[----:B------:R-:W-:Y:S01]  /*6110*/  ULEA UR6, UR6, UR15, 0x3 ;  /* 0x0000000f06067291 */ /* 0x000fe2000f8e183f */
[----:B------:R-:W-:Y:S01]  /*6120*/  ISETP.GT.AND P1, PT, R4, R16, PT ;  /* 0x000000100400720c */ /* 0x000fe20003f24270 */
[----:B------:R-:W-:Y:S01]  /*6130*/  UMOV UR7, UR38 ;  /* 0x0000002600077c82 */ /* 0x000fe20008000000 */
[-C--:B------:R-:W-:Y:S01]  /*6140*/  FMUL.FTZ R88, R88, R5.reuse ;  /* 0x0000000558587220 */ /* 0x080fe20000410000 */
        /* <DEDUP_REMOVED lines=14> */
[----:B------:R-:W-:Y:S01]  /*6230*/  UMOV UR6, UR39 ;  /* 0x0000002700067c82 */ /* 0x000fe20008000000 */
        /* <DEDUP_REMOVED lines=21> */
[----:B------:R-:W-:Y:S01]  /*6390*/  VIADD R4, R4, 0xffffffff ;  /* 0xffffffff04047836 */ /* 0x000fe20000000000 */
        /* <DEDUP_REMOVED lines=32> */
[----:B------:R-:W-:Y:S01]  /*65a0*/  MOV R0, R38 ;  /* 0x0000002600007202 */ /* 0x000fe20000000f00 */
[----:B------:R-:W-:Y:S06]  /*65b0*/  @P1 BRA `(.L_x_227) ;  /* 0xffffffd800781947 */ /* 0x000fec000383ffff */
.L_x_216:
[----:B------:R-:W-:Y:S06]  /*65c0*/  BAR.ARV 0x8, 0x200 ;  /* 0x0208000000007b1d */ /* 0x000fec0000002000 */
[----:B------:R-:W-:Y:S05]  /*65d0*/  @!P0 BRA `(.L_x_228) ;  /* 0x0000000000048947 */ /* 0x000fea0003800000 */
[----:B------:R-:W-:Y:S01]  /*65e0*/  BPT.TRAP 0x1 ;  /* 0x000000040000795c */ /* 0x000fe20000300000 */
.L_x_228:
        /* <DEDUP_REMOVED lines=9> */
.L_x_229:
[----:B-1----:R-:W-:Y:S05]  /*6680*/  @P1 BRA `(.L_x_230) ;  /* 0x0000000000081947 */ /* 0x002fea0003800000 */
[----:B------:R-:W1:Y:S02]  /*6690*/  SYNCS.PHASECHK.TRANS64.TRYWAIT P1, [UR5+0x16850], R0 ;  /* 0x01685000ff0075a7 */ /* 0x000e640008020145 */
[----:B-1----:R-:W-:Y:S05]  /*66a0*/  @!P1 BRA `(.L_x_231) ;  /* 0x00000088005c9947 */ /* 0x002fea0003800000 */
.L_x_230:
[----:B------:R-:W-:Y:S01]  /*66b0*/  UIADD3 UR4, UR4, 0x400, URZ ;  /* 0x0000040004047890 */ /* 0x000fe2000fffe03f */
[----:B------:R-:W-:Y:S01]  /*66c0*/  WARPGROUP.ARRIVE ;  /* 0x00000000000079c5 */ /* 0x000fe20000000000 */
[----:B------:R-:W-:Y:S01]  /*66d0*/  UMOV UR11, 0x40000040 ;  /* 0x40000040000b7882 */ /* 0x000fe20000000000 */
[----:B01----:R-:W0:Y:S01]  /*66e0*/  SHFL.BFLY PT, R0, R3, 0x2, 0x1f ;  /* 0x0c401f0003007f89 */ /* 0x003e2200000e0000 */
[----:B------:R-:W-:Y:S01]  /*66f0*/  USHF.R.U32.HI UR4, URZ, 0x4, UR4 ;  /* 0x000000043f047899 */ /* 0x000fe20008011604 */
[----:B------:R-:W-:Y:S02]  /*6700*/  IMAD.MOV.U32 R41, RZ, RZ, RZ ;  /* 0x000000ffff297224 */ /* 0x000fe400078e00ff */
[----:B------:R-:W1:Y:S01]  /*6710*/  SHFL.BFLY PT, R5, R6, 0x2, 0x1f ;  /* 0x0c401f0006057f89 */ /* 0x000e6200000e0000 */
[----:B------:R-:W-:-:S04]  /*6720*/  ULOP3.LUT UR4, UR4, 0x3fff, URZ, 0xc0, !UPT ;  /* 0x00003fff04047892 */ /* 0x000fc8000f8ec03f */
[----:B------:R-:W-:-:S04]  /*6730*/  ULEA UR4, UR39, UR4, 0xa ;  /* 0x0000000427047291 */ /* 0x000fc8000f8e503f */
[----:B------:R-:W-:-:S03]  /*6740*/  UIADD3 UR6, UR4, 0x80, URZ ;  /* 0x0000008004067890 */ /* 0x000fc6000fffe03f */
[----:B------:R-:W-:Y:S02]  /*6750*/  UMOV UR10, UR4 ;  /* 0x00000004000a7c82 */ /* 0x000fe40008000000 */
[----:B------:R-:W-:Y:S01]  /*6760*/  HGMMA.64x64x16.F32 R88, R120, gdesc[UR8].tnspB, R88, gsb0 ;  /* 0x40e0000878587df0 */ /* 0x000fe20008000858 */
[----:B------:R-:W-:Y:S01]  /*6770*/  UMOV UR11, 0x40000040 ;  /* 0x40000040000b7882 */ /* 0x000fe20000000000 */
[----:B------:R-:W-:Y:S01]  /*6780*/  UMOV UR10, UR6 ;  /* 0x00000006000a7c82 */ /* 0x000fe20008000000 */
[----:B------:R-:W-:Y:S01]  /*6790*/  UIADD3 UR6, UR4, 0x100, URZ ;  /* 0x0000010004067890 */ /* 0x000fe2000fffe03f */
[----:B0-----:R-:W-:Y:S01]  /*67a0*/  FADD.FTZ R0, R0, R3 ;  /* 0x0000000300007221 */ /* 0x001fe20000010000 */
[----:B------:R-:W-:Y:S02]  /*67b0*/  IMAD.MOV.U32 R3, RZ, RZ, -0x800000 ;  /* 0xff800000ff037424 */ /* 0x000fe400078e00ff */
[----:B-1----:R-:W-:Y:S02]  /*67c0*/  FADD.FTZ R4, R5, R6 ;  /* 0x0000000605047221 */ /* 0x002fe40000010000 */
[----:B------:R-:W0:Y:S04]  /*67d0*/  SHFL.BFLY PT, R5, R0, 0x1, 0x1f ;  /* 0x0c201f0000057f89 */ /* 0x000e2800000e0000 */
[----:B------:R-:W1:Y:S01]  /*67e0*/  SHFL.BFLY PT, R7, R4, 0x1, 0x1f ;  /* 0x0c201f0004077f89 */ /* 0x000e6200000e0000 */
[----:B0-----:R-:W-:Y:S01]  /*67f0*/  FADD.FTZ R8, R0, R5 ;  /* 0x0000000500087221 */ /* 0x001fe20000010000 */
[----:B------:R-:W-:-:S02]  /*6800*/  IMAD.MOV.U32 R0, RZ, RZ, -0x800000 ;  /* 0xff800000ff007424 */ /* 0x000fc400078e00ff */
[----:B-1----:R-:W-:Y:S02]  /*6810*/  FADD.FTZ R9, R4, R7 ;  /* 0x0000000704097221 */ /* 0x002fe40000010000 */
[----:B------:R-:W-:Y:S01]  /*6820*/  FSETP.NE.FTZ.AND P1, PT, R8, RZ, PT ;  /* 0x000000ff0800720b */ /* 0x000fe20003f35000 */
[----:B------:R-:W-:Y:S02]  /*6830*/  IMAD.MOV.U32 R4, RZ, RZ, RZ ;  /* 0x000000ffff047224 */ /* 0x000fe400078e00ff */
[----:B------:R-:W-:-:S10]  /*6840*/  FSETP.NE.FTZ.AND P2, PT, R9, RZ, PT ;  /* 0x000000ff0900720b */ /* 0x000fd40003f55000 */
[----:B------:R-:W0:Y:S01]  /*6850*/  @P1 MUFU.LG2 R6, R8 ;  /* 0x0000000800061308 */ /* 0x000e220000000c00 */
[C---:B------:R-:W-:Y:S02]  /*6860*/  @P1 FMUL.FTZ R5, R39.reuse, 0.69314718246459960938 ;  /* 0x3f31721827051820 */ /* 0x040fe40000410000 */
[----:B------:R-:W-:-:S05]  /*6870*/  @P2 FMUL.FTZ R10, R39, 0.69314718246459960938 ;  /* 0x3f317218270a2820 */ /* 0x000fca0000410000 */
[----:B------:R-:W1:Y:S08]  /*6880*/  @P2 MUFU.LG2 R7, R9 ;  /* 0x0000000900072308 */ /* 0x000e700000000c00 */
[----:B------:R2:W3:Y:S01]  /*6890*/  @P1 MUFU.RCP R41, R8 ;  /* 0x0000000800291308 */ /* 0x0004e20000001000 */
[----:B0-----:R-:W-:-:S04]  /*68a0*/  @P1 FMUL.FTZ R6, R6, 0.69314718246459960938 ;  /* 0x3f31721806061820 */ /* 0x001fc80000410000 */
[----:B------:R-:W-:Y:S01]  /*68b0*/  @P1 FFMA.FTZ R3, R5, R38, R6 ;  /* 0x0000002605031223 */ /* 0x000fe20000010006 */
[----:B------:R-:W-:Y:S02]  /*68c0*/  WARPGROUP.DEPBAR.LE gsb0, 0x0 ;  /* 0x00008000000079c5 */ /* 0x000fe40000010000 */
[----:B------:R-:W-:Y:S01]  /*68d0*/  WARPGROUP.ARRIVE ;  /* 0x00000000000079c5 */ /* 0x000fe20000000000 */
[----:B------:R2:W0:Y:S01]  /*68e0*/  @P2 MUFU.RCP R4, R9 ;  /* 0x0000000900042308 */ /* 0x0004220000001000 */
[----:B-1----:R-:W-:-:S04]  /*68f0*/  @P2 FMUL.FTZ R7, R7, 0.69314718246459960938 ;  /* 0x3f31721807072820 */ /* 0x002fc80000410000 */
[----:B------:R-:W-:Y:S01]  /*6900*/  HGMMA.64x64x16.F32 R88, R124, gdesc[UR8].tnspB, R88, gsb0 ;  /* 0x40e000087c587df0 */ /* 0x000fe20008000858 */
[----:B------:R-:W-:Y:S01]  /*6910*/  UMOV UR10, UR6 ;  /* 0x00000006000a7c82 */ /* 0x000fe20008000000 */
[----:B------:R-:W-:Y:S01]  /*6920*/  UMOV UR11, 0x40000040 ;  /* 0x40000040000b7882 */ /* 0x000fe20000000000 */
[----:B------:R-:W-:Y:S01]  /*6930*/  UIADD3 UR6, UR4, 0x180, URZ ;  /* 0x0000018004067890 */ /* 0x000fe2000fffe03f */
[----:B------:R-:W-:Y:S01]  /*6940*/  @P2 FFMA.FTZ R0, R10, R46, R7 ;  /* 0x0000002e0a002223 */ /* 0x000fe20000010007 */
        /* <DEDUP_REMOVED lines=35> */
.L_x_232:
[----:B------:R-:W2:Y:S01]  /*6b80*/  LDL.LU R5, [R1+0x18] ;  /* 0x0000180001057983 */ /* 0x000ea20000300800 */
[----:B------:R-:W-:Y:S01]  /*6b90*/  UIADD3 UR4, UR5, 0x16860, URZ ;  /* 0x0001686005047890 */ /* 0x000fe2000fffe03f */
[-C--:B------:R-:W-:Y:S01]  /*6ba0*/  FMUL.FTZ R20, R88, R41.reuse ;  /* 0x0000002958147220 */ /* 0x080fe20000410000 */
[----:B------:R-:W-:Y:S01]  /*6bb0*/  UIADD3 UR39, UR39, 0x1, URZ ;  /* 0x0000000127277890 */ /* 0x000fe2000fffe03f */
[-C--:B------:R-:W-:Y:S01]  /*6bc0*/  FMUL.FTZ R21, R89, R41.reuse ;  /* 0x0000002959157220 */ /* 0x080fe20000410000 */
[----:B------:R-:W-:Y:S01]  /*6bd0*/  UPRMT UR4, UR7, 0x654, UR4 ;  /* 0x0000065407047896 */ /* 0x000fe20008000004 */
[-C--:B------:R-:W-:Y:S01]  /*6be0*/  FMUL.FTZ R28, R92, R41.reuse ;  /* 0x000000295c1c7220 */ /* 0x080fe20000410000 */
[----:B------:R-:W-:Y:S01]  /*6bf0*/  UISETP.NE.AND UP0, UPT, UR39, 0x2, UPT ;  /* 0x000000022700788c */ /* 0x000fe2000bf05270 */
        /* <DEDUP_REMOVED lines=11> */
[-C--:B------:R-:W-:Y:S01]  /*6cb0*/  FMUL.FTZ R39, R113, R41.reuse ;  /* 0x0000002971277220 */ /* 0x080fe20000410000 */
[-C--:B------:R-:W-:Y:S01]  /*6cc0*/  FMUL.FTZ R40, R116, R41.reuse ;  /* 0x0000002974287220 */ /* 0x080fe20000410000 */
[----:B------:R-:W-:Y:S01]  /*6cd0*/  USEL UR4, URZ, 0x1, UP0 ;  /* 0x000000013f047887 */ /* 0x000fe20008000000 */
        /* <DEDUP_REMOVED lines=18> */
[----:B------:R-:W-:-:S02]  /*6e00*/  USEL UR39, UR39, URZ, UP0 ;  /* 0x0000003f27277287 */ /* 0x000fc40008000000 */
[----:B------:R-:W-:Y:S01]  /*6e10*/  ULOP3.LUT UR38, UR38, UR4, URZ, 0x3c, !UPT ;  /* 0x0000000426267292 */ /* 0x000fe2000f8e3c3f */
[----:B--2---:R-:W-:-:S05]  /*6e20*/  IADD3 R5, R5, 0x1, RZ ;  /* 0x0000000105057810 */ /* 0x004fca0007ffe0ff */
[----:B------:R1:W-:Y:S06]  /*6e30*/  STL [R1+0x18], R5 ;  /* 0x0000180501007387 */ /* 0x0003ec0000100800 */
.L_x_208:
[----:B-1----:R-:W1:Y:S01]  /*6e40*/  S2R R5, SR_CgaCtaId ;  /* 0x0000000000057919 */ /* 0x002e620000008800 */
[----:B------:R-:W-:Y:S01]  /*6e50*/  MOV R16, 0x400 ;  /* 0x0000040000107802 */ /* 0x000fe20000000f00 */
[----:B------:R-:W-:Y:S01]  /*6e60*/  BSSY B0, `(.L_x_233) ;  /* 0x0000223000007945 */ /* 0x000fe20003800000 */
[----:B------:R-:W-:Y:S02]  /*6e70*/  BAR.SYNC.DEFER_BLOCKING 0x5, 0x200 ;  /* 0x0148000000007b1d */ /* 0x000fe40000010000 */
[----:B-1----:R-:W-:-:S05]  /*6e80*/  LEA R16, R5, R16, 0x18 ;  /* 0x0000001005107211 */ /* 0x002fca00078ec0ff */
[----:B------:R1:W2:Y:S01]  /*6e90*/  LDS.128 R4, [R16+0x168d0] ;  /* 0x0168d00010047984 */ /* 0x0002a20000000c00 */
[----:B------:R-:W-:Y:S06]  /*6ea0*/  BAR.ARV 0x4, 0x200 ;  /* 0x0108000000007b1d */ /* 0x000fec0000002000 */
[----:B------:R-:W-:Y:S05]  /*6eb0*/  @P0 BRA `(.L_x_234) ;  /* 0x0000001400fc0947 */ /* 0x000fea0003800000 */
[----:B------:R-:W3:Y:S01]  /*6ec0*/  LDL R8, [R1+0x48] ;  /* 0x0000480001087983 */ /* 0x000ee20000100800 */
[----:B------:R-:W4:Y:S01]  /*6ed0*/  LDC.64 R60, c[0x0][0xc00] ;  /* 0x00030000ff3c7b82 */ /* 0x000f220000000a00 */
[----:B------:R-:W0:Y:S01]  /*6ee0*/  S2R R9, SR_SWINHI ;  /* 0x0000000000097919 */ /* 0x000e220000002f00 */
[----:B------:R-:W-:Y:S02]  /*6ef0*/  F2FP.F16.F32.PACK_AB R24, R21, R20 ;  /* 0x000000141518723e */ /* 0x000fe400000000ff */
[----:B------:R-:W-:Y:S01]  /*6f00*/  F2FP.F16.F32.PACK_AB R25, R43, R42 ;  /* 0x0000002a2b19723e */ /* 0x000fe200000000ff */
[----:B------:R-:W4:Y:S01]  /*6f10*/  LDL.LU R70, [R1+0xc] ;  /* 0x00000c0001467983 */ /* 0x000f220000300800 */
[----:B------:R-:W-:Y:S02]  /*6f20*/  F2FP.F16.F32.PACK_AB R26, R29, R28 ;  /* 0x0000001c1d1a723e */ /* 0x000fe400000000ff */
[----:B------:R-:W-:Y:S01]  /*6f30*/  F2FP.F16.F32.PACK_AB R27, R45, R44 ;  /* 0x0000002c2d1b723e */ /* 0x000fe200000000ff */
[----:B------:R-:W-:Y:S01]  /*6f40*/  IMAD.SHL.U32 R65, R17, 0x4, RZ ;  /* 0x0000000411417824 */ /* 0x000fe200078e00ff */
[----:B------:R-:W-:Y:S01]  /*6f50*/  MOV R62, RZ ;  /* 0x000000ff003e7202 */ /* 0x000fe20000000f00 */
[----:B------:R-:W4:Y:S01]  /*6f60*/  LDL R67, [R1+0x44] ;  /* 0x0000440001437983 */ /* 0x000f220000100800 */
[----:B------:R-:W-:-:S03]  /*6f70*/  ULDC.64 UR4, c[0x0][0xc08] ;  /* 0x0003020000047ab9 */ /* 0x000fc60000000a00 */
[----:B------:R-:W4:Y:S01]  /*6f80*/  LDL R69, [R1+0x8] ;  /* 0x0000080001457983 */ /* 0x000f220000100800 */
[----:B------:R-:W-:Y:S02]  /*6f90*/  MOV R56, R16 ;  /* 0x0000001000387202 */ /* 0x000fe40000000f00 */
[----:B0-----:R-:W-:Y:S01]  /*6fa0*/  MOV R57, R9 ;  /* 0x0000000900397202 */ /* 0x001fe20000000f00 */
[----:B------:R-:W-:Y:S02]  /*6fb0*/  BAR.SYNC.DEFER_BLOCKING 0x1, 0x180 ;  /* 0x0046000000007b1d */ /* 0x000fe40000010000 */
[----:B---3--:R-:W-:-:S03]  /*6fc0*/  IMAD.WIDE R8, R8, 0x2, R56 ;  /* 0x0000000208087825 */ /* 0x008fc600078e0238 */
[----:B------:R-:W-:-:S04]  /*6fd0*/  LOP3.LUT R11, R8, 0x380, RZ, 0xc0, !PT ;  /* 0x00000380080b7812 */ /* 0x000fc800078ec0ff */
[----:B------:R-:W-:Y:S02]  /*6fe0*/  SHF.R.U64 R11, R11, 0x3, RZ ;  /* 0x000000030b0b7819 */ /* 0x000fe400000012ff */
[C---:B------:R-:W-:Y:S02]  /*6ff0*/  IADD3 R10, P0, R8.reuse, 0x60, RZ ;  /* 0x00000060080a7810 */ /* 0x040fe40007f1e0ff */
[C---:B------:R-:W-:Y:S02]  /*7000*/  IADD3 R63, P1, R8.reuse, 0x40, RZ ;  /* 0x00000040083f7810 */ /* 0x040fe40007f3e0ff */
[----:B------:R-:W-:Y:S02]  /*7010*/  IADD3 R59, P2, R8, 0x20, RZ ;  /* 0x00000020083b7810 */ /* 0x000fe40007f5e0ff */
[----:B------:R-:W-:Y:S01]  /*7020*/  LOP3.LUT R8, R11, R8, RZ, 0x3c, !PT ;  /* 0x000000080b087212 */ /* 0x000fe200078e3cff */
[--C-:B------:R-:W-:Y:S02]  /*7030*/  IMAD.X R11, RZ, RZ, R9.reuse, P0 ;  /* 0x000000ffff0b7224 */ /* 0x100fe400000e0609 */
[--C-:B------:R-:W-:Y:S01]  /*7040*/  IMAD.X R13, RZ, RZ, R9.reuse, P1 ;  /* 0x000000ffff0d7224 */ /* 0x100fe200008e0609 */
[----:B------:R-:W-:Y:S01]  /*7050*/  MOV R58, R8 ;  /* 0x00000008003a7202 */ /* 0x000fe20000000f00 */
[----:B------:R-:W-:Y:S01]  /*7060*/  IMAD.X R15, RZ, RZ, R9, P2 ;  /* 0x000000ffff0f7224 */ /* 0x000fe200010e0609 */
[----:B------:R-:W-:-:S02]  /*7070*/  LOP3.LUT R9, R10, 0x380, RZ, 0xc0, !PT ;  /* 0x000003800a097812 */ /* 0x000fc400078ec0ff */
[----:B------:R-:W-:Y:S02]  /*7080*/  LOP3.LUT R8, R63, 0x380, RZ, 0xc0, !PT ;  /* 0x000003803f087812 */ /* 0x000fe400078ec0ff */
[----:B--2---:R-:W-:Y:S02]  /*7090*/  LOP3.LUT R4, R59, 0x380, RZ, 0xc0, !PT ;  /* 0x000003803b047812 */ /* 0x004fe400078ec0ff */
[----:B------:R-:W-:Y:S02]  /*70a0*/  SHF.R.U64 R9, R9, 0x3, RZ ;  /* 0x0000000309097819 */ /* 0x000fe400000012ff */
[----:B------:R-:W-:Y:S02]  /*70b0*/  SHF.R.U64 R8, R8, 0x3, RZ ;  /* 0x0000000308087819 */ /* 0x000fe400000012ff */
[----:B------:R-:W-:Y:S02]  /*70c0*/  SHF.R.U64 R4, R4, 0x3, RZ ;  /* 0x0000000304047819 */ /* 0x000fe400000012ff */
[----:B------:R-:W-:-:S02]  /*70d0*/  LOP3.LUT R10, R9, R10, RZ, 0x3c, !PT ;  /* 0x0000000a090a7212 */ /* 0x000fc400078e3cff */
[----:B------:R-:W-:Y:S02]  /*70e0*/  LOP3.LUT R12, R8, R63, RZ, 0x3c, !PT ;  /* 0x0000003f080c7212 */ /* 0x000fe400078e3cff */
[----:B------:R-:W-:Y:S02]  /*70f0*/  LOP3.LUT R14, R4, R59, RZ, 0x3c, !PT ;  /* 0x0000003b040e7212 */ /* 0x000fe400078e3cff */
[----:B------:R-:W-:Y:S01]  /*7100*/  MOV R4, R10 ;  /* 0x0000000a00047202 */ /* 0x000fe20000000f00 */
[----:B------:R0:W-:Y:S01]  /*7110*/  STSM.16.M88.4 [R58], R24 ;  /* 0x000000183a007844 */ /* 0x0001e20000000200 */
[----:B------:R-:W-:Y:S02]  /*7120*/  MOV R66, R12 ;  /* 0x0000000c00427202 */ /* 0x000fe40000000f00 */
[----:B------:R-:W-:Y:S02]  /*7130*/  MOV R63, R14 ;  /* 0x0000000e003f7202 */ /* 0x000fe40000000f00 */
        /* <DEDUP_REMOVED lines=8> */
[----:B0-----:R-:W-:Y:S02]  /*71c0*/  F2FP.F16.F32.PACK_AB R24, R39, R38 ;  /* 0x000000262718723e */ /* 0x001fe400000000ff */
[----:B------:R-:W-:Y:S02]  /*71d0*/  F2FP.F16.F32.PACK_AB R25, R55, R54 ;  /* 0x000000363719723e */ /* 0x000fe400000000ff */
[----:B------:R-:W-:Y:S02]  /*71e0*/  F2FP.F16.F32.PACK_AB R26, R41, R40 ;  /* 0x00000028291a723e */ /* 0x000fe400000000ff */
[----:B------:R-:W-:Y:S01]  /*71f0*/  F2FP.F16.F32.PACK_AB R27, R119, R118 ;  /* 0x00000076771b723e */ /* 0x000fe200000000ff */
[----:B------:R0:W-:Y:S04]  /*7200*/  STSM.16.M88.4 [R63], R8 ;  /* 0x000000083f007844 */ /* 0x0001e80000000200 */
[----:B------:R-:W-:Y:S04]  /*7210*/  STSM.16.M88.4 [R66], R12 ;  /* 0x0000000c42007844 */ /* 0x000fe80000000200 */
[----:B------:R2:W-:Y:S01]  /*7220*/  STSM.16.M88.4 [R4], R24 ;  /* 0x0000001804007844 */ /* 0x0005e20000000200 */
[----:B------:R-:W-:Y:S01]  /*7230*/  BAR.SYNC.DEFER_BLOCKING 0x1, 0x180 ;  /* 0x0046000000007b1d */ /* 0x000fe20000010000 */
[----:B----4-:R-:W-:-:S04]  /*7240*/  ISETP.NE.U32.AND P0, PT, R60, RZ, PT ;  /* 0x000000ff3c00720c */ /* 0x010fc80003f05070 */
[----:B------:R-:W-:-:S03]  /*7250*/  ISETP.NE.AND.EX P0, PT, R61, RZ, PT, P0 ;  /* 0x000000ff3d00720c */ /* 0x000fc60003f05300 */
[----:B0-----:R-:W0:Y:S01]  /*7260*/  LDC R8, c[0x0][0xad4] ;  /* 0x0002b500ff087b82 */ /* 0x001e220000000800 */
[----:B------:R-:W-:Y:S02]  /*7270*/  SHF.L.U64.HI R68, R17, 0x2, R70 ;  /* 0x0000000211447819 */ /* 0x000fe40000010246 */
[----:B------:R-:W-:-:S05]  /*7280*/  IADD3 R58, P1, R65, R60, RZ ;  /* 0x0000003c413a7210 */ /* 0x000fca0007f3e0ff */
[----:B------:R-:W-:Y:S01]  /*7290*/  IMAD.X R59, R68, 0x1, R61, P1 ;  /* 0x00000001443b7824 */ /* 0x000fe200008e063d */
[----:B--2---:R-:W2:Y:S04]  /*72a0*/  LDC R4, c[0x0][0xbe8] ;  /* 0x0002fa00ff047b82 */ /* 0x004ea80000000800 */
[----:B------:R-:W3:Y:S01]  /*72b0*/  @P0 LDG.E R62, desc[UR36][R58.64] ;  /* 0x000000243a3e0981 */ /* 0x000ee2000c1e1900 */
[----:B------:R-:W-:-:S04]  /*72c0*/  ISETP.NE.U32.AND P1, PT, RZ, UR4, PT ;  /* 0x00000004ff007c0c */ /* 0x000fc8000bf25070 */
[----:B------:R-:W-:Y:S01]  /*72d0*/  ISETP.NE.AND.EX P1, PT, RZ, UR5, PT, P1 ;  /* 0x00000005ff007c0c */ /* 0x000fe2000bf25310 */
[----:B------:R-:W-:-:S12]  /*72e0*/  IMAD.MOV.U32 R26, RZ, RZ, 0x9b8 ;  /* 0x000009b8ff1a7424 */ /* 0x000fd800078e00ff */
[----:B------:R-:W-:-:S04]  /*72f0*/  @P1 IADD3 R64, P2, R65, UR4, RZ ;  /* 0x0000000441401c10 */ /* 0x000fc8000ff5e0ff */
[----:B------:R-:W-:Y:S02]  /*7300*/  @P1 IADD3.X R65, R68, UR5, RZ, P2, !PT ;  /* 0x0000000544411c10 */ /* 0x000fe400097fe4ff */
[----:B------:R-:W-:-:S04]  /*7310*/  ISETP.NE.AND P2, PT, R19, RZ, PT ;  /* 0x000000ff1300720c */ /* 0x000fc80003f45270 */
[----:B0-----:R-:W-:-:S04]  /*7320*/  SEL R8, R19, R8, P2 ;  /* 0x0000000813087207 */ /* 0x001fc80001000000 */
[----:B------:R-:W-:Y:S02]  /*7330*/  ISETP.GT.AND P3, PT, R8, 0x1, PT ;  /* 0x000000010800780c */ /* 0x000fe40003f64270 */
[----:B--2---:R-:W-:Y:S01]  /*7340*/  ISETP.NE.AND P4, PT, R4, 0x1, PT ;  /* 0x000000010400780c */ /* 0x004fe20003f85270 */
[----:B------:R-:W-:Y:S01]  /*7350*/  ULDC UR4, c[0x0][0xa88] ;  /* 0x0002a20000047ab9 */ /* 0x000fe20000000800 */
[----:B------:R-:W-:Y:S01]  /*7360*/  SEL R26, R26, 0x978, P3 ;  /* 0x000009781a1a7807 */ /* 0x000fe20001800000 */
[----:B------:R-:W0:Y:S08]  /*7370*/  LDC.64 R8, c[0x0][0xba8] ;  /* 0x0002ea00ff087b82 */ /* 0x000e300000000a00 */
[----:B------:R-:W2:Y:S01]  /*7380*/  LDC.64 R14, c[0x0][R26+0x220] ;  /* 0x000088001a0e7b82 */ /* 0x000ea20000000a00 */
[----:B------:R-:W-:Y:S01]  /*7390*/  IMAD.U32 R63, RZ, RZ, UR4 ;  /* 0x00000004ff3f7e24 */ /* 0x000fe2000f8e00ff */
[----:B------:R-:W-:-:S05]  /*73a0*/  ISETP.NE.U32.AND P2, PT, R60, RZ, PT ;  /* 0x000000ff3c00720c */ /* 0x000fca0003f45070 */
[----:B------:R4:W5:Y:S01]  /*73b0*/  @P1 LDG.E R63, desc[UR36][R64.64] ;  /* 0x00000024403f1981 */ /* 0x000962000c1e1900 */
[----:B------:R-:W1:Y:S01]  /*73c0*/  LDC.64 R12, c[0x0][R26+0x218] ;  /* 0x000086001a0c7b82 */ /* 0x000e620000000a00 */
[----:B------:R-:W-:-:S07]  /*73d0*/  ISETP.NE.AND.EX P2, PT, R61, RZ, PT, P2 ;  /* 0x000000ff3d00720c */ /* 0x000fce0003f45320 */
[----:B------:R-:W3:Y:S01]  /*73e0*/  @P4 LDC R60, c[0x0][0xbec] ;  /* 0x0002fb00ff3c4b82 */ /* 0x000ee20000000800 */
[----:B------:R-:W-:-:S07]  /*73f0*/  SEL R17, R17, RZ, !P2 ;  /* 0x000000ff11117207 */ /* 0x000fce0005000000 */
[----:B----4-:R-:W4:Y:S01]  /*7400*/  @P4 LDC R65, c[0x0][0xbf0] ;  /* 0x0002fc00ff414b82 */ /* 0x010f220000000800 */
[----:B------:R-:W-:Y:S01]  /*7410*/  SEL R19, R70, RZ, !P2 ;  /* 0x000000ff46137207 */ /* 0x000fe20005000000 */
[----:B--2---:R-:W-:-:S06]  /*7420*/  IMAD R15, R15, R17, RZ ;  /* 0x000000110f0f7224 */ /* 0x004fcc00078e02ff */
[----:B------:R-:W2:Y:S01]  /*7430*/  LDC.64 R10, c[0x0][R26+0x228] ;  /* 0x00008a001a0a7b82 */ /* 0x000ea20000000a00 */
[----:B------:R-:W-:Y:S02]  /*7440*/  IMAD R61, R14, R19, R15 ;  /* 0x000000130e3d7224 */ /* 0x000fe400078e020f */
[----:B-1----:R-:W-:-:S04]  /*7450*/  IMAD.WIDE.U32 R24, R12, R18, RZ ;  /* 0x000000120c187225 */ /* 0x002fc800078e00ff */
[----:B------:R-:W-:Y:S01]  /*7460*/  IMAD.WIDE.U32 R14, R14, R17, RZ ;  /* 0x000000110e0e7225 */ /* 0x000fe200078e00ff */
[----:B0-----:R-:W0:Y:S03]  /*7470*/  @!P3 LDC R8, c[0x0][0xb50] ;  /* 0x0002d400ff08bb82 */ /* 0x001e260000000800 */
[----:B------:R-:W-:Y:S02]  /*7480*/  IMAD R27, R13, R18, RZ ;  /* 0x000000120d1b7224 */ /* 0x000fe400078e02ff */
[----:B------:R-:W-:-:S03]  /*7490*/  IMAD R67, R23, 0xc0, R67 ;  /* 0x000000c017437824 */ /* 0x000fc600078e0243 */
[----:B------:R-:W1:Y:S01]  /*74a0*/  LDC.64 R12, c[0x0][R26+0x210] ;  /* 0x000084001a0c7b82 */ /* 0x000e620000000a00 */
[----:B------:R-:W-:Y:S01]  /*74b0*/  SEL R19, R69, RZ, P3 ;  /* 0x000000ff45137207 */ /* 0x000fe20001800000 */
[----:B------:R-:W-:Y:S02]  /*74c0*/  IMAD.IADD R61, R15, 0x1, R61 ;  /* 0x000000010f3d7824 */ /* 0x000fe400078e023d */
[----:B------:R-:W-:Y:S02]  /*74d0*/  IMAD.MOV.U32 R15, RZ, RZ, R67 ;  /* 0x000000ffff0f7224 */ /* 0x000fe400078e0043 */
[----:B------:R-:W-:Y:S02]  /*74e0*/  IMAD.IADD R27, R25, 0x1, R27 ;  /* 0x00000001191b7824 */ /* 0x000fe400078e021b */
[-C--:B--2---:R-:W-:Y:S01]  /*74f0*/  IMAD R25, R11, R19.reuse, RZ ;  /* 0x000000130b197224 */ /* 0x084fe200078e02ff */
[----:B------:R-:W2:Y:S01]  /*7500*/  @!P3 LDC R9, c[0x0][0xb54] ;  /* 0x0002d500ff09bb82 */ /* 0x000ea20000000800 */
[----:B------:R-:W-:-:S04]  /*7510*/  IMAD.WIDE.U32 R10, R10, R19, RZ ;  /* 0x000000130a0a7225 */ /* 0x000fc800078e00ff */
[----:B------:R-:W-:Y:S01]  /*7520*/  IMAD.IADD R25, R11, 0x1, R25 ;  /* 0x000000010b197824 */ /* 0x000fe200078e0219 */
[--C-:B---3--:R-:W-:Y:S01]  /*7530*/  IADD3 R24, P2, P5, R14, R24, R62.reuse ;  /* 0x000000180e187210 */ /* 0x108fe20007d5e03e */
[----:B------:R-:W-:Y:S01]  /*7540*/  @P4 IMAD.HI.U32 R14, R67, R60, RZ ;  /* 0x0000003c430e4227 */ /* 0x000fe200078e00ff */
[----:B------:R-:W-:-:S04]  /*7550*/  SHF.R.S32.HI R60, RZ, 0x1f, R62 ;  /* 0x0000001fff3c7819 */ /* 0x000fc8000001143e */
[----:B----4-:R-:W-:-:S04]  /*7560*/  @P4 SHF.R.U32.HI R15, RZ, R65, R14 ;  /* 0x00000041ff0f4219 */ /* 0x010fc8000001160e */
[----:B------:R-:W-:Y:S02]  /*7570*/  IADD3 R19, -R15, RZ, RZ ;  /* 0x000000ff0f137210 */ /* 0x000fe40007ffe1ff */
[----:B------:R-:W-:Y:S02]  /*7580*/  IADD3.X R14, R61, R27, R60, P2, P5 ;  /* 0x0000001b3d0e7210 */ /* 0x000fe400017ea43c */
[----:B------:R-:W-:Y:S02]  /*7590*/  IADD3 R10, P2, P5, R15, R24, R10 ;  /* 0x000000180f0a7210 */ /* 0x000fe40007d5e00a */
[----:B------:R-:W-:Y:S01]  /*75a0*/  SHF.R.S32.HI R11, RZ, 0x1f, R15 ;  /* 0x0000001fff0b7819 */ /* 0x000fe2000001140f */
[----:B------:R-:W-:-:S03]  /*75b0*/  IMAD R15, R4, R19, R67 ;  /* 0x00000013040f7224 */ /* 0x000fc600078e0243 */
[----:B------:R-:W-:Y:S01]  /*75c0*/  IADD3.X R11, R11, R14, R25, P2, P5 ;  /* 0x0000000e0b0b7210 */ /* 0x000fe200017ea419 */
[----:B-1----:R-:W-:Y:S01]  /*75d0*/  IMAD R13, R13, R15, RZ ;  /* 0x0000000f0d0d7224 */ /* 0x002fe200078e02ff */
[----:B------:R-:W-:-:S05]  /*75e0*/  SHF.R.S32.HI R19, RZ, 0x1f, R15 ;  /* 0x0000001fff137819 */ /* 0x000fca000001140f */
[C---:B------:R-:W-:Y:S02]  /*75f0*/  IMAD R19, R12.reuse, R19, R13 ;  /* 0x000000130c137224 */ /* 0x040fe400078e020d */
[----:B------:R-:W-:-:S04]  /*7600*/  IMAD.WIDE.U32 R12, R12, R15, R10 ;  /* 0x0000000f0c0c7225 */ /* 0x000fc800078e000a */
[----:B------:R-:W-:Y:S01]  /*7610*/  IMAD.IADD R10, R13, 0x1, R19 ;  /* 0x000000010d0a7824 */ /* 0x000fe200078e0213 */
[----:B0-----:R-:W-:-:S04]  /*7620*/  LEA R13, P2, R12, R8, 0x2 ;  /* 0x000000080c0d7211 */ /* 0x001fc800078410ff */
[----:B--2---:R-:W-:Y:S01]  /*7630*/  LEA.HI.X R14, R12, R9, R10, 0x2, P2 ;  /* 0x000000090c0e7211 */ /* 0x004fe200010f140a */
[----:B------:R-:W-:Y:S08]  /*7640*/  @P1 BRA `(.L_x_235) ;  /* 0x0000000000101947 */ /* 0x000ff00003800000 */
[----:B------:R-:W-:Y:S05]  /*7650*/  @!P0 BRA `(.L_x_235) ;  /* 0x00000000000c8947 */ /* 0x000fea0003800000 */
[----:B------:R-:W2:Y:S04]  /*7660*/  LDG.E R8, desc[UR36][R58.64] ;  /* 0x000000243a087981 */ /* 0x000ea8000c1e1900 */
[----:B-----5:R-:W2:Y:S02]  /*7670*/  LDG.E R63, desc[UR36][R58.64+0x4] ;  /* 0x000004243a3f7981 */ /* 0x020ea4000c1e1900 */
[----:B--2---:R-:W-:-:S07]  /*7680*/  IMAD.IADD R63, R63, 0x1, -R8 ;  /* 0x000000013f3f7824 */ /* 0x004fce00078e0a08 */
.L_x_235:
[----:B------:R-:W2:Y:S01]  /*7690*/  LDL R15, [R1+0x40] ;  /* 0x00004000010f7983 */ /* 0x000ea20000100800 */
[----:B------:R-:W0:Y:S03]  /*76a0*/  S2R R8, SR_TID.X ;  /* 0x0000000000087919 */ /* 0x000e260000002100 */
[----:B------:R-:W-:Y:S04]  /*76b0*/  SHFL.IDX PT, R9, R14, RZ, 0x1c1f ;  /* 0x001c1fff0e097589 */ /* 0x000fe800000e0000 */
[----:B------:R-:W-:Y:S04]  /*76c0*/  SHFL.IDX PT, R10, R13, 0x1, 0x1c1f ;  /* 0x003c1f000d0a7f89 */ /* 0x000fe800000e0000 */
[----:B------:R-:W-:Y:S01]  /*76d0*/  SHFL.IDX PT, R11, R14, 0x1, 0x1c1f ;  /* 0x003c1f000e0b7f89 */ /* 0x000fe200000e0000 */
[----:B0-----:R-:W-:-:S05]  /*76e0*/  VIADD R19, R8, 0xffffff80 ;  /* 0xffffff8008137836 */ /* 0x001fca0000000000 */
[----:B------:R-:W-:-:S04]  /*76f0*/  SHF.R.S32.HI R12, RZ, 0x1f, R19 ;  /* 0x0000001fff0c7819 */ /* 0x000fc80000011413 */
[----:B------:R-:W-:Y:S01]  /*7700*/  LEA.HI R12, R12, R19, RZ, 0x7 ;  /* 0x000000130c0c7211 */ /* 0x000fe200078f38ff */
[----:B------:R-:W0:Y:S03]  /*7710*/  SHFL.IDX PT, R8, R13, RZ, 0x1c1f ;  /* 0x001c1fff0d087589 */ /* 0x000e2600000e0000 */
[----:B------:R-:W-:-:S05]  /*7720*/  LOP3.LUT R12, R12, 0xffffff80, RZ, 0xc0, !PT ;  /* 0xffffff800c0c7812 */ /* 0x000fca00078ec0ff */
[----:B------:R-:W-:Y:S02]  /*7730*/  IMAD.IADD R12, R19, 0x1, -R12 ;  /* 0x00000001130c7824 */ /* 0x000fe400078e0a0c */
[----:B-----5:R-:W-:-:S03]  /*7740*/  IMAD R19, R63, R4, RZ ;  /* 0x000000043f137224 */ /* 0x020fc600078e02ff */
[----:B------:R-:W-:Y:S01]  /*7750*/  LOP3.LUT P0, RZ, R12, 0x3, RZ, 0xc0, !PT ;  /* 0x000000030cff7812 */ /* 0x000fe2000780c0ff */
[----:B--2---:R-:W-:-:S05]  /*7760*/  IMAD R24, R23, 0xc0, R15 ;  /* 0x000000c017187824 */ /* 0x004fca00078e020f */
[C---:B------:R-:W-:Y:S02]  /*7770*/  IADD3 R12, R24.reuse, 0x8, RZ ;  /* 0x00000008180c7810 */ /* 0x040fe40007ffe0ff */
[-C--:B------:R-:W-:Y:S02]  /*7780*/  ISETP.GE.OR P1, PT, R24, R19.reuse, P0 ;  /* 0x000000131800720c */ /* 0x080fe40000726670 */
[-C--:B------:R-:W-:Y:S02]  /*7790*/  ISETP.GE.OR P0, PT, R12, R19.reuse, P0 ;  /* 0x000000130c00720c */ /* 0x080fe40000706670 */
[----:B------:R-:W-:-:S09]  /*77a0*/  ISETP.GE.AND P2, PT, R24, R19, PT ;  /* 0x000000131800720c */ /* 0x000fd20003f46270 */
[----:B0-----:R0:W-:Y:S04]  /*77b0*/  @!P1 ST.E desc[UR36][R8.64], R3 ;  /* 0x0000000308009985 */ /* 0x0011e8000c101924 */
[----:B------:R0:W-:Y:S01]  /*77c0*/  @!P0 ST.E desc[UR36][R10.64], R0 ;  /* 0x000000000a008985 */ /* 0x0001e2000c101924 */
[----:B------:R-:W-:Y:S01]  /*77d0*/  ISETP.GE.AND P0, PT, R12, R19, PT ;  /* 0x000000130c00720c */ /* 0x000fe20003f06270 */
[----:B------:R-:W-:-:S12]  /*77e0*/  @P3 BRA `(.L_x_236) ;  /* 0x0000000400b83947 */ /* 0x000fd80003800000 */
[----:B------:R-:W1:Y:S01]  /*77f0*/  S2R R15, SR_TID.X ;  /* 0x00000000000f7919 */ /* 0x000e620000002100 */
[----:B------:R-:W2:Y:S01]  /*7800*/  @P4 LDC R33, c[0x0][0xbec] ;  /* 0x0002fb00ff214b82 */ /* 0x000ea20000000800 */
[----:B------:R-:W-:-:S07]  /*7810*/  ULDC.64 UR4, c[0x0][0xaa0] ;  /* 0x0002a80000047ab9 */ /* 0x000fce0000000a00 */
[----:B------:R-:W3:Y:S01]  /*7820*/  @P4 LDC R35, c[0x0][0xbf0] ;  /* 0x0002fc00ff234b82 */ /* 0x000ee20000000800 */
[----:B-1----:R-:W-:-:S05]  /*7830*/  VIADD R15, R15, 0xffffff80 ;  /* 0xffffff800f0f7836 */ /* 0x002fca0000000000 */
[----:B------:R-:W-:-:S04]  /*7840*/  SHF.R.S32.HI R58, RZ, 0x1f, R15 ;  /* 0x0000001fff3a7819 */ /* 0x000fc8000001140f */
[----:B------:R-:W-:-:S04]  /*7850*/  LEA.HI R58, R58, R15, RZ, 0x3 ;  /* 0x0000000f3a3a7211 */ /* 0x000fc800078f18ff */
[----:B------:R-:W-:-:S05]  /*7860*/  SHF.R.S32.HI R58, RZ, 0x3, R58 ;  /* 0x00000003ff3a7819 */ /* 0x000fca000001143a */
[----:B0-----:R-:W-:-:S04]  /*7870*/  IMAD R3, R58, 0x40, R152 ;  /* 0x000000403a037824 */ /* 0x001fc800078e0298 */
[----:B------:R-:W-:-:S03]  /*7880*/  IMAD.WIDE R56, R3, 0x2, R56 ;  /* 0x0000000203387825 */ /* 0x000fc600078e0238 */
[C---:B------:R-:W-:Y:S02]  /*7890*/  IADD3 R25, P0, R56.reuse, 0x1800, RZ ;  /* 0x0000180038197810 */ /* 0x040fe40007f1e0ff */
[C---:B------:R-:W-:Y:S02]  /*78a0*/  IADD3 R29, P1, R56.reuse, 0x3000, RZ ;  /* 0x00003000381d7810 */ /* 0x040fe40007f3e0ff */
[----:B------:R-:W-:Y:S02]  /*78b0*/  LOP3.LUT R13, R56, 0x380, RZ, 0xc0, !PT ;  /* 0x00000380380d7812 */ /* 0x000fe400078ec0ff */
[----:B------:R-:W-:Y:S02]  /*78c0*/  LOP3.LUT R24, R25, 0x380, RZ, 0xc0, !PT ;  /* 0x0000038019187812 */ /* 0x000fe400078ec0ff */
[----:B------:R-:W-:Y:S02]  /*78d0*/  LOP3.LUT R28, R29, 0x380, RZ, 0xc0, !PT ;  /* 0x000003801d1c7812 */ /* 0x000fe400078ec0ff */
[----:B------:R-:W-:-:S02]  /*78e0*/  SHF.R.U64 R13, R13, 0x3, RZ ;  /* 0x000000030d0d7819 */ /* 0x000fc400000012ff */
[----:B------:R-:W-:Y:S02]  /*78f0*/  SHF.R.U64 R24, R24, 0x3, RZ ;  /* 0x0000000318187819 */ /* 0x000fe400000012ff */
[----:B------:R-:W-:Y:S02]  /*7900*/  SHF.R.U64 R28, R28, 0x3, RZ ;  /* 0x000000031c1c7819 */ /* 0x000fe400000012ff */
[----:B------:R-:W-:Y:S01]  /*7910*/  LOP3.LUT R12, R13, R56, RZ, 0x3c, !PT ;  /* 0x000000380d0c7212 */ /* 0x000fe200078e3cff */
[--C-:B------:R-:W-:Y:S01]  /*7920*/  IMAD.MOV.U32 R13, RZ, RZ, R57.reuse ;  /* 0x000000ffff0d7224 */ /* 0x100fe200078e0039 */
[----:B------:R-:W-:Y:S01]  /*7930*/  LOP3.LUT R24, R24, R25, RZ, 0x3c, !PT ;  /* 0x0000001918187212 */ /* 0x000fe200078e3cff */
[--C-:B------:R-:W-:Y:S01]  /*7940*/  IMAD.X R25, RZ, RZ, R57.reuse, P0 ;  /* 0x000000ffff197224 */ /* 0x100fe200000e0639 */
[----:B------:R-:W-:Y:S01]  /*7950*/  LOP3.LUT R28, R28, R29, RZ, 0x3c, !PT ;  /* 0x0000001d1c1c7212 */ /* 0x000fe200078e3cff */
[----:B------:R-:W-:Y:S02]  /*7960*/  IMAD.X R29, RZ, RZ, R57, P1 ;  /* 0x000000ffff1d7224 */ /* 0x000fe400008e0639 */
[----:B------:R-:W4:Y:S04]  /*7970*/  LD.E.128 R12, desc[UR36][R12.64] ;  /* 0x000000240c0c7980 */ /* 0x000f28000c101d00 */
[----:B------:R-:W4:Y:S04]  /*7980*/  LD.E.128 R24, desc[UR36][R24.64] ;  /* 0x0000002418187980 */ /* 0x000f28000c101d00 */
[----:B------:R-:W4:Y:S01]  /*7990*/  LD.E.128 R28, desc[UR36][R28.64] ;  /* 0x000000241c1c7980 */ /* 0x000f22000c101d00 */
[----:B------:R-:W-:-:S04]  /*79a0*/  IADD3 R3, P0, R56, 0x4800, RZ ;  /* 0x0000480038037810 */ /* 0x000fc80007f1e0ff */
[----:B------:R-:W-:Y:S01]  /*79b0*/  LOP3.LUT R0, R3, 0x380, RZ, 0xc0, !PT ;  /* 0x0000038003007812 */ /* 0x000fe200078ec0ff */
[----:B------:R-:W-:Y:S01]  /*79c0*/  IMAD.WIDE.U32 R20, R62, UR4, RZ ;  /* 0x000000043e147c25 */ /* 0x000fe2000f8e00ff */
[----:B------:R-:W-:Y:S02]  /*79d0*/  SHF.R.S32.HI R32, RZ, 0x1f, R17 ;  /* 0x0000001fff207819 */ /* 0x000fe40000011411 */
[----:B------:R-:W-:Y:S02]  /*79e0*/  SHF.R.U64 R0, R0, 0x3, RZ ;  /* 0x0000000300007819 */ /* 0x000fe400000012ff */
[----:B------:R-:W-:Y:S02]  /*79f0*/  IADD3.X R9, RZ, R57, RZ, P0, !PT ;  /* 0x00000039ff097210 */ /* 0x000fe400007fe4ff */
[----:B------:R-:W-:Y:S01]  /*7a00*/  LOP3.LUT R8, R0, R3, RZ, 0x3c, !PT ;  /* 0x0000000300087212 */ /* 0x000fe200078e3cff */
[----:B------:R-:W-:Y:S02]  /*7a10*/  IMAD R3, R60, UR4, RZ ;  /* 0x000000043c037c24 */ /* 0x000fe4000f8e02ff */
[----:B------:R-:W-:-:S02]  /*7a20*/  IMAD R0, R22, 0x30, R58 ;  /* 0x0000003016007824 */ /* 0x000fc400078e023a */
[----:B------:R-:W-:Y:S01]  /*7a30*/  IMAD R3, R62, UR5, R3 ;  /* 0x000000053e037c24 */ /* 0x000fe2000f8e0203 */
[----:B------:R-:W-:Y:S01]  /*7a40*/  ULDC.64 UR4, c[0x0][0xae8] ;  /* 0x0002ba0000047ab9 */ /* 0x000fe20000000a00 */
[----:B------:R-:W-:Y:S01]  /*7a50*/  IMAD R34, R23, 0xc0, R0 ;  /* 0x000000c017227824 */ /* 0x000fe200078e0200 */
[----:B------:R-:W5:Y:S01]  /*7a60*/  LD.E.128 R8, desc[UR36][R8.64] ;  /* 0x0000002408087980 */ /* 0x000f62000c101d00 */
[----:B------:R-:W-:Y:S02]  /*7a70*/  IMAD.IADD R21, R21, 0x1, R3 ;  /* 0x0000000115157824 */ /* 0x000fe400078e0203 */
[----:B--2---:R-:W-:Y:S01]  /*7a80*/  @P4 IMAD.HI.U32 R0, R34, R33, RZ ;  /* 0x0000002122004227 */ /* 0x004fe200078e00ff */
[----:B------:R-:W-:Y:S01]  /*7a90*/  @!PT LDS RZ, [RZ] ;  /* 0x00000000fffff984 */ /* 0x000fe20000000800 */
[----:B------:R-:W-:Y:S01]  /*7aa0*/  @!PT LDS RZ, [RZ] ;  /* 0x00000000fffff984 */ /* 0x000fe20000000800 */
[----:B------:R-:W-:Y:S01]  /*7ab0*/  @!PT LDS RZ, [RZ] ;  /* 0x00000000fffff984 */ /* 0x000fe20000000800 */
[----:B------:R-:W-:Y:S01]  /*7ac0*/  @!PT LDS RZ, [RZ] ;  /* 0x00000000fffff984 */ /* 0x000fe20000000800 */
[----:B------:R0:W-:Y:S06]  /*7ad0*/  MEMBAR.ALL.CTA ;  /* 0x0000000000007992 */ /* 0x0001ec0000008000 */
[----:B0-----:R-:W0:Y:S01]  /*7ae0*/  FENCE.VIEW.ASYNC.S ;  /* 0x00000000000073c6 */ /* 0x001e220000000000 */
[----:B------:R-:W-:-:S04]  /*7af0*/  IMAD.WIDE.U32 R20, R18, UR4, R20 ;  /* 0x0000000412147c25 */ /* 0x000fc8000f8e0014 */
[----:B------:R-:W-:Y:S01]  /*7b00*/  IMAD R21, R18, UR5, R21 ;  /* 0x0000000512157c24 */ /* 0x000fe2000f8e0215 */
[----:B------:R-:W-:Y:S01]  /*7b10*/  ULDC.64 UR4, c[0x0][0xaf0] ;  /* 0x0002bc0000047ab9 */ /* 0x000fe20000000a00 */
[----:B------:R-:W-:Y:S01]  /*7b20*/  IMAD.MOV.U32 R3, RZ, RZ, R34 ;  /* 0x000000ffff037224 */ /* 0x000fe200078e0022 */
[----:B---3--:R-:W-:Y:S01]  /*7b30*/  @P4 SHF.R.U32.HI R3, RZ, R35, R0 ;  /* 0x00000023ff034219 */ /* 0x008fe20000011600 */
[----:B------:R-:W-:Y:S02]  /*7b40*/  IMAD R18, R32, UR4, RZ ;  /* 0x0000000420127c24 */ /* 0x000fe4000f8e02ff */
[----:B------:R-:W-:Y:S01]  /*7b50*/  IMAD.WIDE.U32 R20, R17, UR4, R20 ;  /* 0x0000000411147c25 */ /* 0x000fe2000f8e0014 */
[----:B------:R-:W-:-:S03]  /*7b60*/  SHF.R.S32.HI R0, RZ, 0x1f, R3 ;  /* 0x0000001fff007819 */ /* 0x000fc60000011403 */
[----:B------:R-:W-:Y:S01]  /*7b70*/  IMAD R33, R17, UR5, R18 ;  /* 0x0000000511217c24 */ /* 0x000fe2000f8e0212 */
[----:B------:R-:W-:Y:S01]  /*7b80*/  ULDC.64 UR4, c[0x0][0xae0] ;  /* 0x0002b80000047ab9 */ /* 0x000fe20000000a00 */
[----:B------:R-:W-:Y:S02]  /*7b90*/  IMAD.MOV R17, RZ, RZ, -R3 ;  /* 0x000000ffff117224 */ /* 0x000fe400078e0a03 */
[----:B------:R-:W-:Y:S02]  /*7ba0*/  IMAD R0, R0, UR4, RZ ;  /* 0x0000000400007c24 */ /* 0x000fe4000f8e02ff */
[----:B------:R-:W-:Y:S02]  /*7bb0*/  IMAD R17, R4, R17, R34 ;  /* 0x0000001104117224 */ /* 0x000fe400078e0222 */
[----:B------:R-:W-:Y:S02]  /*7bc0*/  IMAD.IADD R21, R21, 0x1, R33 ;  /* 0x0000000115157824 */ /* 0x000fe400078e0221 */
[C---:B------:R-:W-:Y:S01]  /*7bd0*/  IMAD R33, R3.reuse, UR5, R0 ;  /* 0x0000000503217c24 */ /* 0x040fe2000f8e0200 */
[----:B------:R-:W-:Y:S01]  /*7be0*/  SHF.R.S32.HI R0, RZ, 0x1f, R17 ;  /* 0x0000001fff007819 */ /* 0x000fe20000011411 */
[----:B------:R-:W-:Y:S01]  /*7bf0*/  IMAD.WIDE.U32 R20, R3, UR4, R20 ;  /* 0x0000000403147c25 */ /* 0x000fe2000f8e0014 */
[----:B------:R-:W-:-:S03]  /*7c00*/  ULDC.64 UR4, c[0x0][0xad8] ;  /* 0x0002b60000047ab9 */ /* 0x000fc60000000a00 */
[----:B------:R-:W-:Y:S02]  /*7c10*/  IMAD.IADD R21, R21, 0x1, R33 ;  /* 0x0000000115157824 */ /* 0x000fe400078e0221 */
[----:B------:R-:W-:Y:S02]  /*7c20*/  IMAD R0, R0, UR4, RZ ;  /* 0x0000000400007c24 */ /* 0x000fe4000f8e02ff */
[----:B------:R-:W-:-:S04]  /*7c30*/  IMAD.WIDE.U32 R20, R17, UR4, R20 ;  /* 0x0000000411147c25 */ /* 0x000fc8000f8e0014 */
[----:B------:R-:W-:Y:S01]  /*7c40*/  IMAD R3, R17, UR5, R0 ;  /* 0x0000000511037c24 */ /* 0x000fe2000f8e0200 */
[----:B------:R-:W-:Y:S01]  /*7c50*/  ULDC.64 UR4, c[0x0][0xa80] ;  /* 0x0002a00000047ab9 */ /* 0x000fe20000000a00 */
[----:B------:R-:W-:Y:S01]  /*7c60*/  IMAD R34, R23, 0xc0, R58 ;  /* 0x000000c017227824 */ /* 0x000fe200078e023a */
[----:B------:R-:W-:Y:S01]  /*7c70*/  LEA R18, P0, R20, UR4, 0x1 ;  /* 0x0000000414127c11 */ /* 0x000fe2000f8008ff */
[----:B------:R-:W-:Y:S01]  /*7c80*/  ULDC UR4, c[0x0][0xac8] ;  /* 0x0002b20000047ab9 */ /* 0x000fe20000000800 */
[----:B------:R-:W-:Y:S01]  /*7c90*/  IADD3 R3, R21, R3, RZ ;  /* 0x0000000315037210 */ /* 0x000fe20007ffe0ff */
[----:B------:R-:W-:Y:S01]  /*7ca0*/  VIADD R0, R34, 0x30 ;  /* 0x0000003022007836 */ /* 0x000fe20000000000 */
[----:B------:R-:W-:Y:S01]  /*7cb0*/  SHF.R.S32.HI R58, RZ, 0x1f, R152 ;  /* 0x0000001fff3a7819 */ /* 0x000fe20000011498 */
[----:B0-----:R-:W0:Y:S01]  /*7cc0*/  SHFL.IDX PT, R21, R18, RZ, 0x181f ;  /* 0x00181fff12157589 */ /* 0x001e2200000e0000 */
[----:B------:R-:W-:Y:S01]  /*7cd0*/  LEA.HI.X R3, R20, UR5, R3, 0x1, P0 ;  /* 0x0000000514037c11 */ /* 0x000fe200080f0c03 */
[----:B------:R-:W-:Y:S01]  /*7ce0*/  VIADD R4, R34, 0x60 ;  /* 0x0000006022047836 */ /* 0x000fe20000000000 */
[----:B------:R-:W-:Y:S01]  /*7cf0*/  ISETP.GE.AND P0, PT, R152, UR4, PT ;  /* 0x0000000498007c0c */ /* 0x000fe2000bf06270 */
[----:B------:R-:W1:Y:S03]  /*7d00*/  SHFL.IDX PT, R33, R18, 0x1, 0x181f ;  /* 0x00381f0012217f89 */ /* 0x000e6600000e0000 */
[-C--:B------:R-:W-:Y:S01]  /*7d10*/  ISETP.GE.OR P1, PT, R34, R19.reuse, P0 ;  /* 0x000000132200720c */ /* 0x080fe20000726670 */
[----:B------:R-:W2:Y:S01]  /*7d20*/  SHFL.IDX PT, R37, R18, 0x2, 0x181f ;  /* 0x00581f0012257f89 */ /* 0x000ea200000e0000 */
[-C--:B------:R-:W-:Y:S01]  /*7d30*/  ISETP.GE.OR P2, PT, R0, R19.reuse, P0 ;  /* 0x000000130000720c */ /* 0x080fe20000746670 */
[----:B------:R-:W-:Y:S01]  /*7d40*/  VIADD R0, R16, 0x16820 ;  /* 0x0001682010007836 */ /* 0x000fe20000000000 */
[----:B------:R-:W-:Y:S01]  /*7d50*/  ISETP.GE.OR P3, PT, R4, R19, P0 ;  /* 0x000000130400720c */ /* 0x000fe20000766670 */
[----:B------:R-:W3:Y:S03]  /*7d60*/  SHFL.IDX PT, R17, R3, RZ, 0x181f ;  /* 0x00181fff03117589 */ /* 0x000ee600000e0000 */
[----:B------:R-:W-:Y:S01]  /*7d70*/  PRMT R0, RZ, 0x654, R0 ;  /* 0x00000654ff007816 */ /* 0x000fe20000000000 */
[----:B------:R-:W3:Y:S03]  /*7d80*/  SHFL.IDX PT, R23, R3, 0x1, 0x181f ;  /* 0x00381f0003177f89 */ /* 0x000ee600000e0000 */
[----:B------:R1:W-:Y:S01]  /*7d90*/  SYNCS.ARRIVE.TRANS64.RED.A1T0 RZ, [R0+URZ], RZ ;  /* 0x000000ff00ff79a7 */ /* 0x0003e2000810043f */
[----:B------:R-:W3:Y:S01]  /*7da0*/  SHFL.IDX PT, R35, R3, 0x2, 0x181f ;  /* 0x00581f0003237f89 */ /* 0x000ee200000e0000 */
[----:B0-----:R-:W-:-:S03]  /*7db0*/  @!P1 LEA R16, P4, R152, R21, 0x1 ;  /* 0x0000001598109211 */ /* 0x001fc600078808ff */
[----:B------:R-:W0:Y:S01]  /*7dc0*/  SHFL.IDX PT, R3, R3, 0x3, 0x181f ;  /* 0x00781f0003037f89 */ /* 0x000e2200000e0000 */
[----:B-1----:R-:W-:Y:S01]  /*7dd0*/  VIADD R0, R34, 0x90 ;  /* 0x0000009022007836 */ /* 0x002fe20000000000 */
[C---:B------:R-:W-:Y:S02]  /*7de0*/  @!P2 LEA R20, P5, R152.reuse, R33, 0x1 ;  /* 0x000000219814a211 */ /* 0x040fe400078a08ff */
[----:B--2---:R-:W-:Y:S02]  /*7df0*/  @!P3 LEA R32, P6, R152, R37, 0x1 ;  /* 0x000000259820b211 */ /* 0x004fe400078c08ff */
[----:B------:R-:W-:Y:S02]  /*7e00*/  ISETP.GE.OR P0, PT, R0, R19, P0 ;  /* 0x000000130000720c */ /* 0x000fe40000706670 */
[C-C-:B---3--:R-:W-:Y:S02]  /*7e10*/  @!P1 LEA.HI.X R17, R152.reuse, R17, R58.reuse, 0x1, P4 ;  /* 0x0000001198119211 */ /* 0x148fe400020f0c3a */
[----:B------:R-:W-:-:S02]  /*7e20*/  @!P2 LEA.HI.X R21, R152, R23, R58, 0x1, P5 ;  /* 0x000000179815a211 */ /* 0x000fc400028f0c3a */
[----:B------:R1:W2:Y:S01]  /*7e30*/  SHFL.IDX PT, R23, R18, 0x3, 0x181f ;  /* 0x00781f0012177f89 */ /* 0x0002a200000e0000 */
[----:B------:R-:W-:-:S03]  /*7e40*/  @!P3 LEA.HI.X R33, R152, R35, R58, 0x1, P6 ;  /* 0x000000239821b211 */ /* 0x000fc600030f0c3a */
[----:B----4-:R1:W-:Y:S04]  /*7e50*/  @!P1 ST.E.128 desc[UR36][R16.64], R12 ;  /* 0x0000000c10009985 */ /* 0x0103e8000c101d24 */
[----:B------:R1:W-:Y:S04]  /*7e60*/  @!P2 ST.E.128 desc[UR36][R20.64], R24 ;  /* 0x000000181400a985 */ /* 0x0003e8000c101d24 */
[----:B------:R1:W-:Y:S01]  /*7e70*/  @!P3 ST.E.128 desc[UR36][R32.64], R28 ;  /* 0x0000001c2000b985 */ /* 0x0003e2000c101d24 */
[----:B0-2---:R-:W-:Y:S05]  /*7e80*/  @P0 BRA `(.L_x_237) ;  /* 0x0000001000800947 */ /* 0x005fea0003800000 */
[----:B-1----:R-:W-:-:S04]  /*7e90*/  LEA R12, P0, R152, R23, 0x1 ;  /* 0x00000017980c7211 */ /* 0x002fc800078008ff */
[----:B------:R-:W-:-:S05]  /*7ea0*/  LEA.HI.X R13, R152, R3, R58, 0x1, P0 ;  /* 0x00000003980d7211 */ /* 0x000fca00000f0c3a */
[----:B-----5:R0:W-:Y:S01]  /*7eb0*/  ST.E.128 desc[UR36][R12.64], R8 ;  /* 0x000000080c007985 */ /* 0x0201e2000c101d24 */
[----:B------:R-:W-:Y:S05]  /*7ec0*/  BRA `(.L_x_237) ;  /* 0x0000001000707947 */ /* 0x000fea0003800000 */
.L_x_236:
[----:B------:R1:W5:Y:S01]  /*7ed0*/  LDL R59, [R1+0x10] ;  /* 0x00001000013b7983 */ /* 0x0003620000100800 */
[----:B0-----:R-:W0:Y:S01]  /*7ee0*/  @P4 LDC R10, c[0x0][0xbec] ;  /* 0x0002fb00ff0a4b82 */ /* 0x001e220000000800 */
[----:B------:R-:W-:Y:S01]  /*7ef0*/  ULDC.64 UR4, c[0x0][0xb08] ;  /* 0x0002c20000047ab9 */ /* 0x000fe20000000a00 */
[----:B------:R-:W-:Y:S01]  /*7f00*/  SHF.R.S32.HI R0, RZ, 0x1f, R17 ;  /* 0x0000001fff007819 */ /* 0x000fe20000011411 */
[----:B------:R1:W5:Y:S01]  /*7f10*/  LDL R58, [R1+0x38] ;  /* 0x00003800013a7983 */ /* 0x0003620000100800 */
[----:B------:R-:W-:Y:S01]  /*7f20*/  IMAD R3, R60, UR4, RZ ;  /* 0x000000043c037c24 */ /* 0x000fe2000f8e02ff */
[----:B------:R-:W-:Y:S01]  /*7f30*/  ULDC.64 UR6, c[0x0][0xb30] ;  /* 0x0002cc0000067ab9 */ /* 0x000fe20000000a00 */
[C---:B------:R-:W-:Y:S01]  /*7f40*/  IMAD.WIDE.U32 R8, R62.reuse, UR4, RZ ;  /* 0x000000043e087c25 */ /* 0x040fe2000f8e00ff */
[----:B------:R1:W5:Y:S01]  /*7f50*/  LDL R57, [R1+0x4] ;  /* 0x0000040001397983 */ /* 0x0003620000100800 */
[----:B------:R-:W2:Y:S02]  /*7f60*/  @P4 LDC R13, c[0x0][0xbf0] ;  /* 0x0002fc00ff0d4b82 */ /* 0x000ea40000000800 */
[----:B------:R-:W-:Y:S01]  /*7f70*/  IMAD R3, R62, UR5, R3 ;  /* 0x000000053e037c24 */ /* 0x000fe2000f8e0203 */
[----:B------:R1:W5:Y:S01]  /*7f80*/  LDL R56, [R1+0x34] ;  /* 0x0000340001387983 */ /* 0x0003620000100800 */
[----:B------:R-:W-:-:S02]  /*7f90*/  ULDC.64 UR4, c[0x0][0xb38] ;  /* 0x0002ce0000047ab9 */ /* 0x000fc40000000a00 */
[----:B------:R-:W-:Y:S01]  /*7fa0*/  IMAD.IADD R9, R9, 0x1, R3 ;  /* 0x0000000109097824 */ /* 0x000fe200078e0203 */
[----:B------:R1:W5:Y:S01]  /*7fb0*/  LDL R27, [R1] ;  /* 0x00000000011b7983 */ /* 0x0003620000100800 */
[----:B------:R-:W-:Y:S01]  /*7fc0*/  MOV R3, R67 ;  /* 0x0000004300037202 */ /* 0x000fe20000000f00 */
[----:B------:R-:W-:-:S04]  /*7fd0*/  IMAD.WIDE.U32 R8, R18, UR4, R8 ;  /* 0x0000000412087c25 */ /* 0x000fc8000f8e0008 */
[----:B------:R-:W-:Y:S01]  /*7fe0*/  IMAD R9, R18, UR5, R9 ;  /* 0x0000000512097c24 */ /* 0x000fe2000f8e0209 */
[----:B------:R-:W-:Y:S01]  /*7ff0*/  ULDC.64 UR4, c[0x0][0xb40] ;  /* 0x0002d00000047ab9 */ /* 0x000fe20000000a00 */
[----:B0-----:R-:W-:-:S04]  /*8000*/  @P4 IMAD.HI.U32 R10, R67, R10, RZ ;  /* 0x0000000a430a4227 */ /* 0x001fc800078e00ff */
[----:B------:R-:W-:Y:S02]  /*8010*/  IMAD R0, R0, UR4, RZ ;  /* 0x0000000400007c24 */ /* 0x000fe4000f8e02ff */
[----:B------:R-:W-:Y:S01]  /*8020*/  IMAD.WIDE.U32 R8, R17, UR4, R8 ;  /* 0x0000000411087c25 */ /* 0x000fe2000f8e0008 */
[----:B--2---:R-:W-:-:S03]  /*8030*/  @P4 SHF.R.U32.HI R3, RZ, R13, R10 ;  /* 0x0000000dff034219 */ /* 0x004fc6000001160a */
[----:B------:R-:W-:Y:S01]  /*8040*/  IMAD R11, R17, UR5, R0 ;  /* 0x00000005110b7c24 */ /* 0x000fe2000f8e0200 */
[----:B------:R-:W-:Y:S01]  /*8050*/  ULDC.64 UR4, c[0x0][0xb48] ;  /* 0x0002d20000047ab9 */ /* 0x000fe20000000a00 */
[----:B------:R-:W-:Y:S02]  /*8060*/  SHF.R.S32.HI R0, RZ, 0x1f, R3 ;  /* 0x0000001fff007819 */ /* 0x000fe40000011403 */
[----:B------:R-:W-:Y:S02]  /*8070*/  IMAD.IADD R9, R9, 0x1, R11 ;  /* 0x0000000109097824 */ /* 0x000fe400078e020b */
[----:B------:R-:W-:Y:S02]  /*8080*/  IMAD.MOV R11, RZ, RZ, -R3 ;  /* 0x000000ffff0b7224 */ /* 0x000fe400078e0a03 */
[----:B------:R-:W-:-:S04]  /*8090*/  IMAD.WIDE.U32 R8, R69, UR4, R8 ;  /* 0x0000000445087c25 */ /* 0x000fc8000f8e0008 */
[----:B------:R-:W-:Y:S02]  /*80a0*/  IMAD R11, R4, R11, R67 ;  /* 0x0000000b040b7224 */ /* 0x000fe400078e0243 */
[----:B------:R-:W-:Y:S02]  /*80b0*/  IMAD R0, R0, UR6, RZ ;  /* 0x0000000600007c24 */ /* 0x000fe4000f8e02ff */
[----:B------:R-:W-:Y:S01]  /*80c0*/  IMAD R9, R69, UR5, R9 ;  /* 0x0000000545097c24 */ /* 0x000fe2000f8e0209 */
[----:B------:R-:W-:Y:S01]  /*80d0*/  ULDC.64 UR4, c[0x0][0xb28] ;  /* 0x0002ca0000047ab9 */ /* 0x000fe20000000a00 */
[C---:B------:R-:W-:Y:S01]  /*80e0*/  IMAD R13, R3.reuse, UR7, R0 ;  /* 0x00000007030d7c24 */ /* 0x040fe2000f8e0200 */
[----:B------:R-:W-:Y:S01]  /*80f0*/  SHF.R.S32.HI R0, RZ, 0x1f, R11 ;  /* 0x0000001fff007819 */ /* 0x000fe2000001140b */
[----:B------:R-:W-:-:S04]  /*8100*/  IMAD.WIDE.U32 R8, R3, UR6, R8 ;  /* 0x0000000603087c25 */ /* 0x000fc8000f8e0008 */
[----:B------:R-:W-:Y:S02]  /*8110*/  IMAD R0, R0, UR4, RZ ;  /* 0x0000000400007c24 */ /* 0x000fe4000f8e02ff */
[----:B------:R-:W-:Y:S02]  /*8120*/  IMAD.IADD R9, R9, 0x1, R13 ;  /* 0x0000000109097824 */ /* 0x000fe400078e020d */
[C---:B------:R-:W-:Y:S02]  /*8130*/  IMAD R3, R11.reuse, UR5, R0 ;  /* 0x000000050b037c24 */ /* 0x040fe4000f8e0200 */
[----:B------:R-:W-:Y:S01]  /*8140*/  IMAD.WIDE.U32 R8, R11, UR4, R8 ;  /* 0x000000040b087c25 */ /* 0x000fe2000f8e0008 */
[----:B------:R-:W-:-:S03]  /*8150*/  ULDC.64 UR4, c[0x0][0xb00] ;  /* 0x0002c00000047ab9 */ /* 0x000fc60000000a00 */
[----:B------:R-:W-:Y:S01]  /*8160*/  IMAD.IADD R3, R9, 0x1, R3 ;  /* 0x0000000109037824 */ /* 0x000fe200078e0203 */
[----:B------:R-:W-:Y:S01]  /*8170*/  LEA R0, P1, R8, UR4, 0x2 ;  /* 0x0000000408007c11 */ /* 0x000fe2000f8210ff */
[----:B------:R-:W-:-:S03]  /*8180*/  VIADD R16, R16, 0x16820 ;  /* 0x0001682010107836 */ /* 0x000fc60000000000 */
[----:B------:R-:W-:Y:S02]  /*8190*/  LEA.HI.X R3, R8, UR5, R3, 0x2, P1 ;  /* 0x0000000508037c11 */ /* 0x000fe400088f1403 */
[----:B------:R-:W-:Y:S01]  /*81a0*/  PRMT R16, RZ, 0x654, R16 ;  /* 0x00000654ff107816 */ /* 0x000fe20000000010 */
[----:B------:R1:W0:Y:S01]  /*81b0*/  SHFL.IDX PT, R10, R0, RZ, 0x1c1f ;  /* 0x001c1fff000a7589 */ /* 0x00022200000e0000 */
[----:B------:R-:W-:Y:S02]  /*81c0*/  BSSY B1, `(.L_x_238) ;  /* 0x0000029000017945 */ /* 0x000fe40003800000 */
[----:B------:R1:W-:Y:S01]  /*81d0*/  SYNCS.ARRIVE.TRANS64.RED.A1T0 RZ, [R16+URZ], RZ ;  /* 0x000000ff10ff79a7 */ /* 0x0003e2000810043f */
[----:B------:R1:W2:Y:S01]  /*81e0*/  SHFL.IDX PT, R11, R3, RZ, 0x1c1f ;  /* 0x001c1fff030b7589 */ /* 0x0002a200000e0000 */
[----:B------:R-:W-:Y:S02]  /*81f0*/  SHF.R.S32.HI R4, RZ, 0x1f, R153 ;  /* 0x0000001fff047819 */ /* 0x000fe40000011499 */
[----:B------:R-:W-:-:S02]  /*8200*/  SHF.R.S32.HI R23, RZ, 0x1f, R154 ;  /* 0x0000001fff177819 */ /* 0x000fc4000001149a */
[----:B------:R-:W-:Y:S02]  /*8210*/  SHF.R.S32.HI R24, RZ, 0x1f, R155 ;  /* 0x0000001fff187819 */ /* 0x000fe4000001149b */
[----:B------:R-:W-:Y:S02]  /*8220*/  SHF.R.S32.HI R25, RZ, 0x1f, R156 ;  /* 0x0000001fff197819 */ /* 0x000fe4000001149c */
[----:B------:R-:W-:Y:S01]  /*8230*/  SHF.R.S32.HI R26, RZ, 0x1f, R157 ;  /* 0x0000001fff1a7819 */ /* 0x000fe2000001149d */
[----:B-1----:R-:W-:Y:S06]  /*8240*/  @P2 BRA `(.L_x_239) ;  /* 0x0000000000802947 */ /* 0x002fec0003800000 */
[----:B------:R-:W-:Y:S02]  /*8250*/  ULDC UR4, c[0x0][0xac8] ;  /* 0x0002b20000047ab9 */ /* 0x000fe40000000800 */
[----:B-----5:R-:W-:Y:S02]  /*8260*/  ISETP.GE.AND P4, PT, R59, UR4, PT ;  /* 0x000000043b007c0c */ /* 0x020fe4000bf86270 */
[----:B------:R-:W-:Y:S02]  /*8270*/  ISETP.GE.AND P2, PT, R57, UR4, PT ;  /* 0x0000000439007c0c */ /* 0x000fe4000bf46270 */
[----:B------:R-:W-:Y:S02]  /*8280*/  ISETP.GE.AND P1, PT, R27, UR4, PT ;  /* 0x000000041b007c0c */ /* 0x000fe4000bf26270 */
[----:B------:R-:W-:-:S07]  /*8290*/  ISETP.GE.AND P5, PT, R157, UR4, PT ;  /* 0x000000049d007c0c */ /* 0x000fce000bfa6270 */
[----:B0-2---:R-:W-:Y:S02]  /*82a0*/  @!P4 IMAD.WIDE R8, R59, 0x4, R10 ;  /* 0x000000043b08c825 */ /* 0x005fe400078e020a */
[-C--:B------:R-:W-:Y:S02]  /*82b0*/  @!P2 LEA R12, P6, R57, R10.reuse, 0x2 ;  /* 0x0000000a390ca211 */ /* 0x080fe400078c10ff */
[----:B------:R-:W-:Y:S01]  /*82c0*/  @!P1 LEA R14, P3, R27, R10, 0x2 ;  /* 0x0000000a1b0e9211 */ /* 0x000fe200078610ff */
[----:B------:R0:W-:Y:S01]  /*82d0*/  @!P4 ST.E.64 desc[UR36][R8.64], R20 ;  /* 0x000000140800c985 */ /* 0x0001e2000c101b24 */
[-C--:B------:R-:W-:Y:S02]  /*82e0*/  @!P2 LEA.HI.X R13, R57, R11.reuse, R58, 0x2, P6 ;  /* 0x0000000b390da211 */ /* 0x080fe400030f143a */
[----:B------:R-:W-:Y:S02]  /*82f0*/  ISETP.GE.AND P4, PT, R156, UR4, PT ;  /* 0x000000049c007c0c */ /* 0x000fe4000bf86270 */
[----:B------:R-:W-:Y:S01]  /*8300*/  @!P1 LEA.HI.X R15, R27, R11, R56, 0x2, P3 ;  /* 0x0000000b1b0f9211 */ /* 0x000fe200018f1438 */
[----:B------:R1:W-:Y:S01]  /*8310*/  @!P2 ST.E.64 desc[UR36][R12.64], R28 ;  /* 0x0000001c0c00a985 */ /* 0x0003e2000c101b24 */
[----:B------:R-:W-:-:S02]  /*8320*/  ISETP.GE.AND P3, PT, R155, UR4, PT ;  /* 0x000000049b007c0c */ /* 0x000fc4000bf66270 */
[-C--:B------:R-:W-:Y:S01]  /*8330*/  @!P5 LEA R16, P6, R157, R10.reuse, 0x2 ;  /* 0x0000000a9d10d211 */ /* 0x080fe200078c10ff */
[----:B------:R3:W-:Y:S01]  /*8340*/  @!P1 ST.E.64 desc[UR36][R14.64], R30 ;  /* 0x0000001e0e009985 */ /* 0x0007e2000c101b24 */
[----:B------:R-:W-:Y:S02]  /*8350*/  ISETP.GE.AND P2, PT, R154, UR4, PT ;  /* 0x000000049a007c0c */ /* 0x000fe4000bf46270 */
[----:B------:R-:W-:Y:S02]  /*8360*/  ISETP.GE.AND P1, PT, R153, UR4, PT ;  /* 0x0000000499007c0c */ /* 0x000fe4000bf26270 */
[----:B------:R-:W-:Y:S02]  /*8370*/  @!P5 LEA.HI.X R17, R157, R11, R26, 0x2, P6 ;  /* 0x0000000b9d11d211 */ /* 0x000fe400030f141a */
[----:B------:R-:W-:-:S03]  /*8380*/  @!P4 LEA R18, P6, R156, R10, 0x2 ;  /* 0x0000000a9c12c211 */ /* 0x000fc600078c10ff */
[----:B------:R3:W-:Y:S01]  /*8390*/  @!P5 ST.E.64 desc[UR36][R16.64], R32 ;  /* 0x000000201000d985 */ /* 0x0007e2000c101b24 */
[CC--:B0-----:R-:W-:Y:S02]  /*83a0*/  @!P3 LEA R8, P5, R155.reuse, R10.reuse, 0x2 ;  /* 0x0000000a9b08b211 */ /* 0x0c1fe400078a10ff */
[-C--:B------:R-:W-:Y:S02]  /*83b0*/  @!P4 LEA.HI.X R19, R156, R11.reuse, R25, 0x2, P6 ;  /* 0x0000000b9c13c211 */ /* 0x080fe400030f1419 */
[CC--:B-1----:R-:W-:Y:S02]  /*83c0*/  @!P2 LEA R12, P6, R154.reuse, R10.reuse, 0x2 ;  /* 0x0000000a9a0ca211 */ /* 0x0c2fe400078c10ff */
[-C--:B------:R-:W-:Y:S01]  /*83d0*/  @!P3 LEA.HI.X R9, R155, R11.reuse, R24, 0x2, P5 ;  /* 0x0000000b9b09b211 */ /* 0x080fe200028f1418 */
[----:B------:R3:W-:Y:S01]  /*83e0*/  @!P4 ST.E.64 desc[UR36][R18.64], R34 ;  /* 0x000000221200c985 */ /* 0x0007e2000c101b24 */
[C---:B------:R-:W-:Y:S02]  /*83f0*/  @!P1 LEA R10, P5, R153.reuse, R10, 0x2 ;  /* 0x0000000a990a9211 */ /* 0x040fe400078a10ff */
[-C--:B------:R-:W-:Y:S01]  /*8400*/  @!P2 LEA.HI.X R13, R154, R11.reuse, R23, 0x2, P6 ;  /* 0x0000000b9a0da211 */ /* 0x080fe200030f1417 */
[----:B------:R3:W-:Y:S01]  /*8410*/  @!P3 ST.E.64 desc[UR36][R8.64], R36 ;  /* 0x000000240800b985 */ /* 0x0007e2000c101b24 */
[----:B------:R-:W-:-:S03]  /*8420*/  @!P1 LEA.HI.X R11, R153, R11, R4, 0x2, P5 ;  /* 0x0000000b990b9211 */ /* 0x000fc600028f1404 */
[----:B------:R3:W-:Y:S04]  /*8430*/  @!P2 ST.E.64 desc[UR36][R12.64], R38 ;  /* 0x000000260c00a985 */ /* 0x0007e8000c101b24 */
[----:B------:R3:W-:Y:S02]  /*8440*/  @!P1 ST.E.64 desc[UR36][R10.64], R40 ;  /* 0x000000280a009985 */ /* 0x0007e4000c101b24 */
.L_x_239:
[----:B------:R-:W-:Y:S05]  /*8450*/  BSYNC B1 ;  /* 0x0000000000017941 */ /* 0x000fea0003800000 */
.L_x_238:
[----:B--23--:R1:W2:Y:S04]  /*8460*/  SHFL.IDX PT, R11, R3, 0x1, 0x1c1f ;  /* 0x003c1f00030b7f89 */ /* 0x00c2a800000e0000 */
[----:B0-----:R1:W0:Y:S01]  /*8470*/  SHFL.IDX PT, R10, R0, 0x1, 0x1c1f ;  /* 0x003c1f00000a7f89 */ /* 0x00122200000e0000 */
[----:B------:R-:W-:Y:S05]  /*8480*/  @P0 BRA `(.L_x_237) ;  /* 0x0000000c00000947 */ /* 0x000fea0003800000 */
[----:B------:R-:W-:Y:S02]  /*8490*/  ULDC UR4, c[0x0][0xac8] ;  /* 0x0002b20000047ab9 */ /* 0x000fe40000000800 */
[----:B-----5:R-:W-:Y:S02]  /*84a0*/  ISETP.GE.AND P0, PT, R59, UR4, PT ;  /* 0x000000043b007c0c */ /* 0x020fe4000bf06270 */
[----:B------:R-:W-:Y:S02]  /*84b0*/  ISETP.GE.AND P5, PT, R57, UR4, PT ;  /* 0x0000000439007c0c */ /* 0x000fe4000bfa6270 */
[----:B------:R-:W-:Y:S02]  /*84c0*/  ISETP.GE.AND P3, PT, R27, UR4, PT ;  /* 0x000000041b007c0c */ /* 0x000fe4000bf66270 */
[----:B------:R-:W-:Y:S02]  /*84d0*/  ISETP.GE.AND P2, PT, R157, UR4, PT ;  /* 0x000000049d007c0c */ /* 0x000fe4000bf46270 */
[----:B------:R-:W-:-:S05]  /*84e0*/  ISETP.GE.AND P1, PT, R156, UR4, PT ;  /* 0x000000049c007c0c */ /* 0x000fca000bf26270 */
[----:B0-2---:R-:W-:Y:S02]  /*84f0*/  @!P0 IMAD.WIDE R8, R59, 0x4, R10 ;  /* 0x000000043b088825 */ /* 0x005fe400078e020a */
[-C--:B------:R-:W-:Y:S02]  /*8500*/  @!P5 LEA R12, P4, R57, R10.reuse, 0x2 ;  /* 0x0000000a390cd211 */ /* 0x080fe400078810ff */
[----:B------:R-:W-:Y:S01]  /*8510*/  @!P3 LEA R14, P6, R27, R10, 0x2 ;  /* 0x0000000a1b0eb211 */ /* 0x000fe200078c10ff */
[----:B------:R0:W-:Y:S01]  /*8520*/  @!P0 ST.E.64 desc[UR36][R8.64], R42 ;  /* 0x0000002a08008985 */ /* 0x0001e2000c101b24 */
[----:B------:R-:W-:Y:S02]  /*8530*/  ISETP.GE.AND P0, PT, R155, UR4, PT ;  /* 0x000000049b007c0c */ /* 0x000fe4000bf06270 */
[----:B------:R-:W-:Y:S02]  /*8540*/  @!P5 LEA.HI.X R13, R57, R11, R58, 0x2, P4 ;  /* 0x0000000b390dd211 */ /* 0x000fe400020f143a */
[----:B------:R-:W-:-:S02]  /*8550*/  ISETP.GE.AND P4, PT, R154, UR4, PT ;  /* 0x000000049a007c0c */ /* 0x000fc4000bf86270 */
[----:B------:R-:W-:Y:S01]  /*8560*/  @!P3 LEA.HI.X R15, R27, R11, R56, 0x2, P6 ;  /* 0x0000000b1b0fb211 */ /* 0x000fe200030f1438 */
[----:B------:R3:W-:Y:S01]  /*8570*/  @!P5 ST.E.64 desc[UR36][R12.64], R44 ;  /* 0x0000002c0c00d985 */ /* 0x0007e2000c101b24 */
[----:B------:R-:W-:-:S03]  /*8580*/  @!P2 LEA R16, P5, R157, R10, 0x2 ;  /* 0x0000000a9d10a211 */ /* 0x000fc600078a10ff */
[----:B------:R3:W-:Y:S01]  /*8590*/  @!P3 ST.E.64 desc[UR36][R14.64], R46 ;  /* 0x0000002e0e00b985 */ /* 0x0007e2000c101b24 */
[-C--:B------:R-:W-:Y:S02]  /*85a0*/  @!P2 LEA.HI.X R17, R157, R11.reuse, R26, 0x2, P5 ;  /* 0x0000000b9d11a211 */ /* 0x080fe400028f141a */
[-C--:B0-----:R-:W-:Y:S02]  /*85b0*/  @!P1 LEA R8, P6, R156, R10.reuse, 0x2 ;  /* 0x0000000a9c089211 */ /* 0x081fe400078c10ff */
[CC--:B------:R-:W-:Y:S01]  /*85c0*/  @!P0 LEA R18, P3, R155.reuse, R10.reuse, 0x2 ;  /* 0x0000000a9b128211 */ /* 0x0c0fe200078610ff */
[----:B------:R3:W-:Y:S01]  /*85d0*/  @!P2 ST.E.64 desc[UR36][R16.64], R48 ;  /* 0x000000301000a985 */ /* 0x0007e2000c101b24 */
[----:B------:R-:W-:Y:S02]  /*85e0*/  @!P4 LEA R20, P5, R154, R10, 0x2 ;  /* 0x0000000a9a14c211 */ /* 0x000fe400078a10ff */
[-C--:B------:R-:W-:Y:S02]  /*85f0*/  @!P1 LEA.HI.X R9, R156, R11.reuse, R25, 0x2, P6 ;  /* 0x0000000b9c099211 */ /* 0x080fe400030f1419 */
[----:B------:R-:W-:-:S02]  /*8600*/  @!P0 LEA.HI.X R19, R155, R11, R24, 0x2, P3 ;  /* 0x0000000b9b138211 */ /* 0x000fc400018f1418 */
[----:B------:R-:W-:Y:S01]  /*8610*/  @!P4 LEA.HI.X R21, R154, R11, R23, 0x2, P5 ;  /* 0x0000000b9a15c211 */ /* 0x000fe200028f1417 */
[----:B------:R3:W-:Y:S04]  /*8620*/  @!P1 ST.E.64 desc[UR36][R8.64], R50 ;  /* 0x0000003208009985 */ /* 0x0007e8000c101b24 */
[----:B------:R3:W-:Y:S01]  /*8630*/  @!P0 ST.E.64 desc[UR36][R18.64], R52 ;  /* 0x0000003412008985 */ /* 0x0007e2000c101b24 */
[----:B------:R-:W-:-:S03]  /*8640*/  ISETP.GE.AND P0, PT, R153, UR4, PT ;  /* 0x0000000499007c0c */ /* 0x000fc6000bf06270 */
[----:B------:R3:W-:Y:S10]  /*8650*/  @!P4 ST.E.64 desc[UR36][R20.64], R54 ;  /* 0x000000361400c985 */ /* 0x0007f4000c101b24 */
[----:B------:R-:W-:Y:S05]  /*8660*/  @P0 BRA `(.L_x_237) ;  /* 0x0000000800880947 */ /* 0x000fea0003800000 */
[----:B---3--:R-:W-:-:S04]  /*8670*/  LEA R8, P0, R153, R10, 0x2 ;  /* 0x0000000a99087211 */ /* 0x008fc800078010ff */
[----:B------:R-:W-:-:S05]  /*8680*/  LEA.HI.X R9, R153, R11, R4, 0x2, P0 ;  /* 0x0000000b99097211 */ /* 0x000fca00000f1404 */
[----:B------:R4:W-:Y:S01]  /*8690*/  ST.E.64 desc[UR36][R8.64], R118 ;  /* 0x0000007608007985 */ /* 0x0009e2000c101b24 */
[----:B------:R-:W-:Y:S05]  /*86a0*/  BRA `(.L_x_237) ;  /* 0x0000000800787947 */ /* 0x000fea0003800000 */
.L_x_234:
[----:B------:R-:W3:Y:S01]  /*86b0*/  LDC.64 R10, c[0x0][0xc00] ;  /* 0x00030000ff0a7b82 */ /* 0x000ee20000000a00 */
[----:B------:R-:W-:Y:S01]  /*86c0*/  ULDC.64 UR4, c[0x0][0xc08] ;  /* 0x0003020000047ab9 */ /* 0x000fe20000000a00 */
[----:B------:R-:W-:Y:S02]  /*86d0*/  MOV R3, RZ ;  /* 0x000000ff00037202 */ /* 0x000fe40000000f00 */
[----:B------:R-:W-:-:S04]  /*86e0*/  ISETP.NE.U32.AND P0, PT, RZ, UR4, PT ;  /* 0x00000004ff007c0c */ /* 0x000fc8000bf05070 */
[----:B------:R-:W-:Y:S01]  /*86f0*/  ISETP.NE.AND.EX P1, PT, RZ, UR5, PT, P0 ;  /* 0x00000005ff007c0c */ /* 0x000fe2000bf25300 */
[----:B------:R-:W4:Y:S01]  /*8700*/  LDC.64 R8, c[0x0][0xc00] ;  /* 0x00030000ff087b82 */ /* 0x000f220000000a00 */
[----:B---3--:R-:W-:-:S04]  /*8710*/  ISETP.NE.U32.AND P0, PT, R10, RZ, PT ;  /* 0x000000ff0a00720c */ /* 0x008fc80003f05070 */
[----:B------:R-:W-:-:S07]  /*8720*/  ISETP.NE.AND.EX P0, PT, R11, RZ, PT, P0 ;  /* 0x000000ff0b00720c */ /* 0x000fce0003f05300 */
[----:B------:R-:W3:Y:S01]  /*8730*/  @P1 LDC.64 R10, c[0x0][0xc08] ;  /* 0x00030200ff0a1b82 */ /* 0x000ee20000000a00 */
[----:B------:R-:W-:Y:S01]  /*8740*/  ULDC UR4, c[0x0][0xa88] ;  /* 0x0002a20000047ab9 */ /* 0x000fe20000000800 */
[----:B----4-:R-:W-:-:S04]  /*8750*/  IMAD.WIDE R12, R17, 0x4, R8 ;  /* 0x00000004110c7825 */ /* 0x010fc800078e0208 */
[----:B------:R-:W-:Y:S01]  /*8760*/  IMAD.U32 R0, RZ, RZ, UR4 ;  /* 0x00000004ff007e24 */ /* 0x000fe2000f8e00ff */
[----:B------:R4:W5:Y:S01]  /*8770*/  @P0 LDG.E R3, desc[UR36][R12.64] ;  /* 0x000000240c030981 */ /* 0x000962000c1e1900 */
[----:B--2---:R-:W2:Y:S01]  /*8780*/  S2R R4, SR_TID.X ;  /* 0x0000000000047919 */ /* 0x004ea20000002100 */
[----:B---3--:R-:W-:-:S05]  /*8790*/  @P1 IMAD.WIDE R8, R17, 0x4, R10 ;  /* 0x0000000411081825 */ /* 0x008fca00078e020a */
[----:B------:R4:W5:Y:S01]  /*87a0*/  @P1 LDG.E R0, desc[UR36][R8.64] ;  /* 0x0000002408001981 */ /* 0x000962000c1e1900 */
[----:B------:R-:W-:-:S13]  /*87b0*/  ISETP.NE.AND P2, PT, R19, RZ, PT ;  /* 0x000000ff1300720c */ /* 0x000fda0003f45270 */
[----:B------:R-:W3:Y:S01]  /*87c0*/  @!P2 LDC R19, c[0x0][0xad4] ;  /* 0x0002b500ff13ab82 */ /* 0x000ee20000000800 */
[----:B--2---:R-:W-:-:S05]  /*87d0*/  VIADD R28, R4, 0xffffff80 ;  /* 0xffffff80041c7836 */ /* 0x004fca0000000000 */
[----:B------:R-:W-:Y:S02]  /*87e0*/  ISETP.GT.AND P3, PT, R28, 0xbf, PT ;  /* 0x000000bf1c00780c */ /* 0x000fe40003f64270 */
[----:B---3--:R-:W-:Y:S01]  /*87f0*/  ISETP.GT.AND P2, PT, R19, 0x1, PT ;  /* 0x000000011300780c */ /* 0x008fe20003f44270 */
[----:B----4-:R-:W-:-:S12]  /*8800*/  @P1 BRA `(.L_x_240) ;  /* 0x0000000000101947 */ /* 0x010fd80003800000 */
[----:B------:R-:W-:Y:S05]  /*8810*/  @!P0 BRA `(.L_x_240) ;  /* 0x00000000000c8947 */ /* 0x000fea0003800000 */
[----:B------:R-:W2:Y:S04]  /*8820*/  LDG.E R9, desc[UR36][R12.64] ;  /* 0x000000240c097981 */ /* 0x000ea8000c1e1900 */
[----:B-----5:R-:W2:Y:S02]  /*8830*/  LDG.E R0, desc[UR36][R12.64+0x4] ;  /* 0x000004240c007981 */ /* 0x020ea4000c1e1900 */
[----:B--2---:R-:W-:-:S07]  /*8840*/  IMAD.IADD R0, R0, 0x1, -R9 ;  /* 0x0000000100007824 */ /* 0x004fce00078e0a09 */
.L_x_240:
[----:B------:R-:W2:Y:S01]  /*8850*/  LDL.LU R8, [R1+0xc] ;  /* 0x00000c0001087983 */ /* 0x000ea20000300800 */
[----:B------:R-:W-:Y:S01]  /*8860*/  BSSY B1, `(.L_x_241) ;  /* 0x0000037000017945 */ /* 0x000fe20003800000 */
[----:B------:R-:W-:Y:S02]  /*8870*/  SEL R27, R17, RZ, !P0 ;  /* 0x000000ff111b7207 */ /* 0x000fe40004000000 */
[----:B-----5:R-:W-:Y:S02]  /*8880*/  SHF.R.S32.HI R24, RZ, 0x1f, R3 ;  /* 0x0000001fff187819 */ /* 0x020fe40000011403 */
[----:B--2---:R-:W-:Y:S01]  /*8890*/  SEL R26, R8, RZ, !P0 ;  /* 0x000000ff081a7207 */ /* 0x004fe20004000000 */
[----:B------:R-:W-:Y:S06]  /*88a0*/  @P3 BRA `(.L_x_242) ;  /* 0x0000000000c83947 */ /* 0x000fec0003800000 */
[----:B------:R-:W2:Y:S01]  /*88b0*/  LDC R33, c[0x0][0xbe8] ;  /* 0x0002fa00ff217b82 */ /* 0x000ea20000000800 */
[----:B------:R-:W-:-:S04]  /*88c0*/  IMAD R4, R23, 0xc0, R4 ;  /* 0x000000c017047824 */ /* 0x000fc800078e0204 */
[----:B------:R-:W-:Y:S02]  /*88d0*/  VIADD R29, R4, 0xffffff80 ;  /* 0xffffff80041d7836 */ /* 0x000fe40000000000 */
[----:B--2---:R-:W-:-:S05]  /*88e0*/  IMAD R8, R0, R33, RZ ;  /* 0x0000002100087224 */ /* 0x004fca00078e02ff */
[----:B------:R-:W-:-:S13]  /*88f0*/  ISETP.GE.AND P0, PT, R29, R8, PT ;  /* 0x000000081d00720c */ /* 0x000fda0003f06270 */
[----:B------:R-:W-:Y:S05]  /*8900*/  @P0 BRA `(.L_x_242) ;  /* 0x0000000000b00947 */ /* 0x000fea0003800000 */
[----:B------:R-:W2:Y:S01]  /*8910*/  LDL.LU R32, [R1+0x8] ;  /* 0x0000080001207983 */ /* 0x000ea20000300800 */
[----:B------:R-:W-:Y:S01]  /*8920*/  ISETP.NE.AND P1, PT, R33, 0x1, PT ;  /* 0x000000012100780c */ /* 0x000fe20003f25270 */
[----:B------:R-:W-:Y:S01]  /*8930*/  IMAD.MOV.U32 R20, RZ, RZ, 0x9b8 ;  /* 0x000009b8ff147424 */ /* 0x000fe200078e00ff */
[----:B------:R-:W-:Y:S01]  /*8940*/  ISETP.GT.AND P0, PT, R19, 0x1, PT ;  /* 0x000000011300780c */ /* 0x000fe20003f04270 */
[----:B------:R-:W3:Y:S01]  /*8950*/  LDC.64 R30, c[0x0][0xba8] ;  /* 0x0002ea00ff1e7b82 */ /* 0x000ee20000000a00 */
[----:B------:R-:W-:Y:S02]  /*8960*/  MOV R19, R29 ;  /* 0x0000001d00137202 */ /* 0x000fe40000000f00 */
[----:B------:R-:W-:-:S05]  /*8970*/  SEL R20, R20, 0x978, P0 ;  /* 0x0000097814147807 */ /* 0x000fca0000000000 */
[----:B------:R-:W4:Y:S08]  /*8980*/  LDC.64 R10, c[0x0][R20+0x220] ;  /* 0x00008800140a7b82 */ /* 0x000f300000000a00 */
[----:B------:R-:W5:Y:S08]  /*8990*/  @P1 LDC R4, c[0x0][0xbec] ;  /* 0x0002fb00ff041b82 */ /* 0x000f700000000800 */
[----:B------:R-:W3:Y:S08]  /*89a0*/  LDC.64 R8, c[0x0][R20+0x218] ;  /* 0x0000860014087b82 */ /* 0x000ef00000000a00 */
[----:B------:R-:W3:Y:S01]  /*89b0*/  @P1 LDC R25, c[0x0][0xbf0] ;  /* 0x0002fc00ff191b82 */ /* 0x000ee20000000800 */
[----:B----4-:R-:W-:-:S02]  /*89c0*/  IMAD R11, R11, R27, RZ ;  /* 0x0000001b0b0b7224 */ /* 0x010fc400078e02ff */
[----:B-1----:R-:W-:-:S05]  /*89d0*/  IMAD.WIDE.U32 R16, R10, R27, RZ ;  /* 0x0000001b0a107225 */ /* 0x002fca00078e00ff */
[----:B------:R-:W1:Y:S01]  /*89e0*/  LDC.64 R12, c[0x0][R20+0x228] ;  /* 0x00008a00140c7b82 */ /* 0x000e620000000a00 */
[----:B-----5:R-:W-:-:S07]  /*89f0*/  @P1 IMAD.HI.U32 R4, R29, R4, RZ ;  /* 0x000000041d041227 */ /* 0x020fce00078e00ff */
[----:B0-----:R-:W0:Y:S01]  /*8a00*/  LDC.64 R14, c[0x0][R20+0x210] ;  /* 0x00008400140e7b82 */ /* 0x001e220000000a00 */
[-C--:B---3--:R-:W-:Y:S02]  /*8a10*/  IMAD R21, R9, R18.reuse, RZ ;  /* 0x0000001209157224 */ /* 0x088fe400078e02ff */
[----:B------:R-:W-:-:S04]  /*8a20*/  IMAD.WIDE.U32 R8, R8, R18, RZ ;  /* 0x0000001208087225 */ /* 0x000fc800078e00ff */
[----:B------:R-:W-:Y:S01]  /*8a30*/  IMAD.IADD R21, R9, 0x1, R21 ;  /* 0x0000000109157824 */ /* 0x000fe200078e0215 */
[----:B------:R-:W-:Y:S01]  /*8a40*/  @P1 SHF.R.U32.HI R19, RZ, R25, R4 ;  /* 0x00000019ff131219 */ /* 0x000fe20000011604 */
[----:B------:R-:W-:Y:S01]  /*8a50*/  IMAD R25, R10, R26, R11 ;  /* 0x0000001a0a197224 */ /* 0x000fe200078e020b */
[----:B------:R-:W3:Y:S01]  /*8a60*/  @!P0 LDC R30, c[0x0][0xb50] ;  /* 0x0002d400ff1e8b82 */ /* 0x000ee20000000800 */
[----:B------:R-:W-:Y:S02]  /*8a70*/  IADD3 R4, P1, P3, R16, R8, R3 ;  /* 0x0000000810047210 */ /* 0x000fe40007b3e003 */
[----:B------:R-:W-:Y:S02]  /*8a80*/  IMAD.MOV R10, RZ, RZ, -R19 ;  /* 0x000000ffff0a7224 */ /* 0x000fe400078e0a13 */
[----:B------:R-:W-:-:S03]  /*8a90*/  IMAD.IADD R25, R17, 0x1, R25 ;  /* 0x0000000111197824 */ /* 0x000fc600078e0219 */
[----:B------:R-:W4:Y:S01]  /*8aa0*/  @!P0 LDC R31, c[0x0][0xb54] ;  /* 0x0002d500ff1f8b82 */ /* 0x000f220000000800 */
[----:B--2---:R-:W-:-:S05]  /*8ab0*/  SEL R11, R32, RZ, P0 ;  /* 0x000000ff200b7207 */ /* 0x004fca0000000000 */
[----:B-1----:R-:W-:-:S04]  /*8ac0*/  IMAD.WIDE.U32 R8, R12, R11, RZ ;  /* 0x0000000b0c087225 */ /* 0x002fc800078e00ff */
[----:B------:R-:W-:Y:S02]  /*8ad0*/  IMAD R13, R13, R11, RZ ;  /* 0x0000000b0d0d7224 */ /* 0x000fe400078e02ff */
[----:B------:R-:W-:Y:S01]  /*8ae0*/  IMAD R11, R33, R10, R29 ;  /* 0x0000000a210b7224 */ /* 0x000fe200078e021d */
[----:B------:R-:W-:Y:S01]  /*8af0*/  IADD3.X R10, R25, R21, R24, P1, P3 ;  /* 0x00000015190a7210 */ /* 0x000fe20000fe6418 */
[----:B------:R-:W-:Y:S01]  /*8b00*/  IMAD.IADD R13, R9, 0x1, R13 ;  /* 0x00000001090d7824 */ /* 0x000fe200078e020d */
[----:B------:R-:W-:Y:S01]  /*8b10*/  IADD3 R8, P0, P1, R19, R4, R8 ;  /* 0x0000000413087210 */ /* 0x000fe2000791e008 */
[----:B0-----:R-:W-:Y:S01]  /*8b20*/  IMAD R4, R15, R11, RZ ;  /* 0x0000000b0f047224 */ /* 0x001fe200078e02ff */
[----:B------:R-:W-:-:S04]  /*8b30*/  SHF.R.S32.HI R19, RZ, 0x1f, R19 ;  /* 0x0000001fff137819 */ /* 0x000fc80000011413 */
[----:B------:R-:W-:Y:S02]  /*8b40*/  IADD3.X R9, R19, R10, R13, P0, P1 ;  /* 0x0000000a13097210 */ /* 0x000fe400007e240d */
[----:B------:R-:W-:Y:S01]  /*8b50*/  SHF.R.S32.HI R13, RZ, 0x1f, R11 ;  /* 0x0000001fff0d7819 */ /* 0x000fe2000001140b */
[----:B------:R-:W-:-:S04]  /*8b60*/  IMAD.WIDE.U32 R8, R14, R11, R8 ;  /* 0x0000000b0e087225 */ /* 0x000fc800078e0008 */
[----:B------:R-:W-:Y:S01]  /*8b70*/  IMAD R13, R14, R13, R4 ;  /* 0x0000000d0e0d7224 */ /* 0x000fe200078e0204 */
[----:B---3--:R-:W-:-:S03]  /*8b80*/  LEA R10, P0, R8, R30, 0x2 ;  /* 0x0000001e080a7211 */ /* 0x008fc600078010ff */
[----:B------:R-:W-:Y:S01]  /*8b90*/  IMAD.IADD R4, R9, 0x1, R13 ;  /* 0x0000000109047824 */ /* 0x000fe200078e020d */
[----:B------:R-:W-:-:S04]  /*8ba0*/  MOV R9, 0xff800000 ;  /* 0xff80000000097802 */ /* 0x000fc80000000f00 */
[----:B----4-:R-:W-:-:S05]  /*8bb0*/  LEA.HI.X R11, R8, R31, R4, 0x2, P0 ;  /* 0x0000001f080b7211 */ /* 0x010fca00000f1404 */
[----:B------:R2:W-:Y:S02]  /*8bc0*/  STG.E desc[UR36][R10.64], R9 ;  /* 0x000000090a007986 */ /* 0x0005e4000c101924 */
.L_x_242:
[----:B------:R-:W-:Y:S05]  /*8bd0*/  BSYNC B1 ;  /* 0x0000000000017941 */ /* 0x000fea0003800000 */
.L_x_241:
[----:B------:R-:W-:Y:S05]  /*8be0*/  @P2 BRA `(.L_x_237) ;  /* 0x0000000400282947 */ /* 0x000fea0003800000 */
[----:B------:R-:W3:Y:S01]  /*8bf0*/  LDC R15, c[0x0][0xbe8] ;  /* 0x0002fa00ff0f7b82 */ /* 0x000ee20000000800 */
[----:B-1----:R-:W-:Y:S01]  /*8c00*/  SHF.R.S32.HI R16, RZ, 0x1f, R28 ;  /* 0x0000001fff107819 */ /* 0x002fe2000001141c */
[----:B------:R-:W-:Y:S01]  /*8c10*/  ULDC.64 UR4, c[0x0][0xaa0] ;  /* 0x0002a80000047ab9 */ /* 0x000fe20000000a00 */
[----:B------:R-:W-:Y:S01]  /*8c20*/  ULDC.64 UR6, c[0x0][0xaf0] ;  /* 0x0002bc0000067ab9 */ /* 0x000fe20000000a00 */
[----:B------:R-:W-:Y:S01]  /*8c30*/  IMAD R4, R24, UR4, RZ ;  /* 0x0000000418047c24 */ /* 0x000fe2000f8e02ff */
[----:B------:R-:W-:Y:S01]  /*8c40*/  LEA.HI R16, R16, R28, RZ, 0x3 ;  /* 0x0000001c10107211 */ /* 0x000fe200078f18ff */
[----:B--2---:R-:W-:-:S03]  /*8c50*/  IMAD.WIDE.U32 R8, R3, UR4, RZ ;  /* 0x0000000403087c25 */ /* 0x004fc6000f8e00ff */
[----:B------:R-:W-:Y:S01]  /*8c60*/  SHF.R.S32.HI R16, RZ, 0x3, R16 ;  /* 0x00000003ff107819 */ /* 0x000fe20000011410 */
[----:B------:R-:W-:Y:S01]  /*8c70*/  IMAD R11, R3, UR5, R4 ;  /* 0x00000005030b7c24 */ /* 0x000fe2000f8e0204 */
[----:B------:R-:W-:Y:S01]  /*8c80*/  ULDC.64 UR4, c[0x0][0xae8] ;  /* 0x0002ba0000047ab9 */ /* 0x000fe20000000a00 */
[----:B------:R-:W-:Y:S02]  /*8c90*/  IMAD R10, R26, UR6, RZ ;  /* 0x000000061a0a7c24 */ /* 0x000fe4000f8e02ff */
[----:B------:R-:W-:Y:S02]  /*8ca0*/  IMAD R4, R22, 0x30, R16 ;  /* 0x0000003016047824 */ /* 0x000fe400078e0210 */
[----:B------:R-:W-:Y:S02]  /*8cb0*/  IMAD.IADD R9, R9, 0x1, R11 ;  /* 0x0000000109097824 */ /* 0x000fe400078e020b */
[----:B------:R-:W-:Y:S02]  /*8cc0*/  IMAD R12, R23, 0xc0, R4 ;  /* 0x000000c0170c7824 */ /* 0x000fe400078e0204 */
[----:B------:R-:W-:Y:S01]  /*8cd0*/  IMAD.WIDE.U32 R8, R18, UR4, R8 ;  /* 0x0000000412087c25 */ /* 0x000fe2000f8e0008 */
[----:B---3--:R-:W-:-:S03]  /*8ce0*/  ISETP.NE.AND P0, PT, R15, 0x1, PT ;  /* 0x000000010f00780c */ /* 0x008fc60003f05270 */
[----:B------:R-:W-:Y:S02]  /*8cf0*/  IMAD.MOV.U32 R3, RZ, RZ, R12 ;  /* 0x000000ffff037224 */ /* 0x000fe400078e000c */
[----:B------:R-:W-:Y:S01]  /*8d00*/  IMAD R9, R18, UR5, R9 ;  /* 0x0000000512097c24 */ /* 0x000fe2000f8e0209 */
[----:B------:R-:W-:Y:S01]  /*8d10*/  ULDC.64 UR4, c[0x0][0xae0] ;  /* 0x0002b80000047ab9 */ /* 0x000fe20000000a00 */
[----:B------:R-:W-:-:S06]  /*8d20*/  IMAD.WIDE.U32 R8, R27, UR6, R8 ;  /* 0x000000061b087c25 */ /* 0x000fcc000f8e0008 */
[----:B------:R-:W1:Y:S08]  /*8d30*/  @P0 LDC R13, c[0x0][0xbec] ;  /* 0x0002fb00ff0d0b82 */ /* 0x000e700000000800 */
[----:B------:R-:W2:Y:S01]  /*8d40*/  @P0 LDC R17, c[0x0][0xbf0] ;  /* 0x0002fc00ff110b82 */ /* 0x000ea20000000800 */
[----:B-1----:R-:W-:-:S04]  /*8d50*/  @P0 IMAD.HI.U32 R4, R12, R13, RZ ;  /* 0x0000000d0c040227 */ /* 0x002fc800078e00ff */
[----:B------:R-:W-:Y:S02]  /*8d60*/  IMAD R13, R27, UR7, R10 ;  /* 0x000000071b0d7c24 */ /* 0x000fe4000f8e020a */
[----:B------:R-:W-:Y:S01]  /*8d70*/  IMAD R27, R0, R15, RZ ;  /* 0x0000000f001b7224 */ /* 0x000fe200078e02ff */
[----:B--2---:R-:W-:Y:S01]  /*8d80*/  @P0 SHF.R.U32.HI R3, RZ, R17, R4 ;  /* 0x00000011ff030219 */ /* 0x004fe20000011604 */
[----:B------:R-:W-:-:S03]  /*8d90*/  IMAD.IADD R9, R9, 0x1, R13 ;  /* 0x0000000109097824 */ /* 0x000fc600078e020d */
[--C-:B------:R-:W-:Y:S01]  /*8da0*/  SHF.R.S32.HI R4, RZ, 0x1f, R3.reuse ;  /* 0x0000001fff047819 */ /* 0x100fe20000011403 */
[----:B------:R-:W-:Y:S02]  /*8db0*/  IMAD.MOV R11, RZ, RZ, -R3 ;  /* 0x000000ffff0b7224 */ /* 0x000fe400078e0a03 */
[----:B------:R-:W-:-:S04]  /*8dc0*/  IMAD.WIDE.U32 R8, R3, UR4, R8 ;  /* 0x0000000403087c25 */ /* 0x000fc8000f8e0008 */
[----:B------:R-:W-:Y:S02]  /*8dd0*/  IMAD R11, R15, R11, R12 ;  /* 0x0000000b0f0b7224 */ /* 0x000fe400078e020c */
[----:B------:R-:W-:-:S04]  /*8de0*/  IMAD R4, R4, UR4, RZ ;  /* 0x0000000404047c24 */ /* 0x000fc8000f8e02ff */
[----:B------:R-:W-:Y:S01]  /*8df0*/  IMAD R13, R3, UR5, R4 ;  /* 0x00000005030d7c24 */ /* 0x000fe2000f8e0204 */
[----:B------:R-:W-:Y:S01]  /*8e00*/  SHF.R.S32.HI R4, RZ, 0x1f, R11 ;  /* 0x0000001fff047819 */ /* 0x000fe2000001140b */
[----:B------:R-:W-:Y:S02]  /*8e10*/  ULDC.64 UR4, c[0x0][0xad8] ;  /* 0x0002b60000047ab9 */ /* 0x000fe40000000a00 */
[----:B------:R-:W-:Y:S02]  /*8e20*/  IMAD.IADD R9, R9, 0x1, R13 ;  /* 0x0000000109097824 */ /* 0x000fe400078e020d */
[----:B------:R-:W-:Y:S02]  /*8e30*/  IMAD R4, R4, UR4, RZ ;  /* 0x0000000404047c24 */ /* 0x000fe4000f8e02ff */
[----:B------:R-:W-:-:S04]  /*8e40*/  IMAD.WIDE.U32 R8, R11, UR4, R8 ;  /* 0x000000040b087c25 */ /* 0x000fc8000f8e0008 */
[----:B------:R-:W-:Y:S01]  /*8e50*/  IMAD R3, R11, UR5, R4 ;  /* 0x000000050b037c24 */ /* 0x000fe2000f8e0204 */
[----:B------:R-:W-:Y:S01]  /*8e60*/  ULDC.64 UR4, c[0x0][0xa80] ;  /* 0x0002a00000047ab9 */ /* 0x000fe20000000a00 */
[----:B------:R-:W-:Y:S01]  /*8e70*/  IMAD R4, R23, 0xc0, R16 ;  /* 0x000000c017047824 */ /* 0x000fe200078e0210 */
[----:B------:R-:W-:Y:S02]  /*8e80*/  SHF.R.S32.HI R16, RZ, 0x1f, R152 ;  /* 0x0000001fff107819 */ /* 0x000fe40000011498 */
[----:B------:R-:W-:Y:S01]  /*8e90*/  IADD3 R3, R9, R3, RZ ;  /* 0x0000000309037210 */ /* 0x000fe20007ffe0ff */
[----:B------:R-:W-:Y:S01]  /*8ea0*/  VIADD R0, R4, 0x30 ;  /* 0x0000003004007836 */ /* 0x000fe20000000000 */
[----:B------:R-:W-:Y:S01]  /*8eb0*/  LEA R9, P0, R8, UR4, 0x1 ;  /* 0x0000000408097c11 */ /* 0x000fe2000f8008ff */
[----:B------:R-:W-:-:S03]  /*8ec0*/  ULDC UR4, c[0x0][0xac8] ;  /* 0x0002b20000047ab9 */ /* 0x000fc60000000800 */
[----:B0-----:R-:W-:Y:S01]  /*8ed0*/  LEA.HI.X R14, R8, UR5, R3, 0x1, P0 ;  /* 0x00000005080e7c11 */ /* 0x001fe200080f0c03 */
[----:B------:R-:W0:Y:S01]  /*8ee0*/  SHFL.IDX PT, R13, R9, RZ, 0x181f ;  /* 0x00181fff090d7589 */ /* 0x000e2200000e0000 */
[----:B------:R-:W-:Y:S01]  /*8ef0*/  ISETP.GE.AND P0, PT, R152, UR4, PT ;  /* 0x0000000498007c0c */ /* 0x000fe2000bf06270 */
[C---:B------:R-:W-:Y:S02]  /*8f00*/  VIADD R3, R4.reuse, 0x60 ;  /* 0x0000006004037836 */ /* 0x040fe40000000000 */
[----:B------:R-:W1:Y:S01]  /*8f10*/  SHFL.IDX PT, R17, R9, 0x1, 0x181f ;  /* 0x00381f0009117f89 */ /* 0x000e6200000e0000 */
[CC--:B------:R-:W-:Y:S01]  /*8f20*/  ISETP.GE.OR P3, PT, R4.reuse, R27.reuse, P0 ;  /* 0x0000001b0400720c */ /* 0x0c0fe20000766670 */
[----:B------:R-:W-:Y:S01]  /*8f30*/  VIADD R4, R4, 0x90 ;  /* 0x0000009004047836 */ /* 0x000fe20000000000 */
[-C--:B------:R-:W-:Y:S01]  /*8f40*/  ISETP.GE.OR P2, PT, R0, R27.reuse, P0 ;  /* 0x0000001b0000720c */ /* 0x080fe20000746670 */
[----:B------:R-:W2:Y:S01]  /*8f50*/  SHFL.IDX PT, R21, R9, 0x2, 0x181f ;  /* 0x00581f0009157f89 */ /* 0x000ea200000e0000 */
[----:B------:R-:W-:-:S02]  /*8f60*/  ISETP.GE.OR P1, PT, R3, R27, P0 ;  /* 0x0000001b0300720c */ /* 0x000fc40000726670 */
[----:B------:R-:W-:Y:S01]  /*8f70*/  ISETP.GE.OR P0, PT, R4, R27, P0 ;  /* 0x0000001b0400720c */ /* 0x000fe20000706670 */
[----:B------:R-:W3:Y:S04]  /*8f80*/  SHFL.IDX PT, R11, R14, RZ, 0x181f ;  /* 0x00181fff0e0b7589 */ /* 0x000ee800000e0000 */
[----:B------:R3:W4:Y:S04]  /*8f90*/  SHFL.IDX PT, R25, R9, 0x3, 0x181f ;  /* 0x00781f0009197f89 */ /* 0x00072800000e0000 */
[----:B------:R-:W5:Y:S04]  /*8fa0*/  SHFL.IDX PT, R15, R14, 0x1, 0x181f ;  /* 0x00381f000e0f7f89 */ /* 0x000f6800000e0000 */
[----:B------:R-:W5:Y:S01]  /*8fb0*/  SHFL.IDX PT, R19, R14, 0x2, 0x181f ;  /* 0x00581f000e137f89 */ /* 0x000f6200000e0000 */
[----:B0-----:R-:W-:-:S03]  /*8fc0*/  @!P3 LEA R8, P6, R152, R13, 0x1 ;  /* 0x0000000d9808b211 */ /* 0x001fc600078c08ff */
[----:B------:R4:W0:Y:S01]  /*8fd0*/  SHFL.IDX PT, R23, R14, 0x3, 0x181f ;  /* 0x00781f000e177f89 */ /* 0x00082200000e0000 */
[C---:B-1----:R-:W-:Y:S02]  /*8fe0*/  @!P2 LEA R10, P5, R152.reuse, R17, 0x1 ;  /* 0x00000011980aa211 */ /* 0x042fe400078a08ff */
[C---:B--2---:R-:W-:Y:S02]  /*8ff0*/  @!P1 LEA R12, P4, R152.reuse, R21, 0x1 ;  /* 0x00000015980c9211 */ /* 0x044fe400078808ff */
[C---:B---3--:R-:W-:Y:S02]  /*9000*/  @!P3 LEA.HI.X R9, R152.reuse, R11, R16, 0x1, P6 ;  /* 0x0000000b9809b211 */ /* 0x048fe400030f0c10 */
[----:B----4-:R-:W-:-:S03]  /*9010*/  @!P0 LEA R14, P6, R152, R25, 0x1 ;  /* 0x00000019980e8211 */ /* 0x010fc600078c08ff */
[----:B------:R1:W-:Y:S01]  /*9020*/  @!P3 ST.E.128 desc[UR36][R8.64], RZ ;  /* 0x000000ff0800b985 */ /* 0x0003e2000c101d24 */
[C-C-:B-----5:R-:W-:Y:S02]  /*9030*/  @!P2 LEA.HI.X R11, R152.reuse, R15, R16.reuse, 0x1, P5 ;  /* 0x0000000f980ba211 */ /* 0x160fe400028f0c10 */
[----:B------:R-:W-:-:S03]  /*9040*/  @!P1 LEA.HI.X R13, R152, R19, R16, 0x1, P4 ;  /* 0x00000013980d9211 */ /* 0x000fc600020f0c10 */
[----:B------:R1:W-:Y:S01]  /*9050*/  @!P2 ST.E.128 desc[UR36][R10.64], RZ ;  /* 0x000000ff0a00a985 */ /* 0x0003e2000c101d24 */
[----:B0-----:R-:W-:-:S03]  /*9060*/  @!P0 LEA.HI.X R15, R152, R23, R16, 0x1, P6 ;  /* 0x00000017980f8211 */ /* 0x001fc600030f0c10 */
[----:B------:R1:W-:Y:S04]  /*9070*/  @!P1 ST.E.128 desc[UR36][R12.64], RZ ;  /* 0x000000ff0c009985 */ /* 0x0003e8000c101d24 */
[----:B------:R1:W-:Y:S02]  /*9080*/  @!P0 ST.E.128 desc[UR36][R14.64], RZ ;  /* 0x000000ff0e008985 */ /* 0x0003e4000c101d24 */
.L_x_237:
[----:B------:R-:W-:Y:S05]  /*9090*/  BSYNC B0 ;  /* 0x0000000000007941 */ /* 0x000fea0003800000 */
.L_x_233:
[----:B------:R-:W-:Y:S02]  /*90a0*/  ULDC UR4, c[0x0][0xc3c] ;  /* 0x00030f0000047ab9 */ /* 0x000fe40000000800 */
[----:B------:R-:W-:-:S13]  /*90b0*/  ISETP.GE.AND P0, PT, R7, UR4, PT ;  /* 0x0000000407007c0c */ /* 0x000fda000bf06270 */
[----:B------:R-:W-:Y:S05]  /*90c0*/  @!P0 BRA `(.L_x_243) ;  /* 0xffffff7c00708947 */ /* 0x000fea000383ffff */
[----:B------:R-:W-:Y:S05]  /*90d0*/  EXIT ;  /* 0x000000000000794d */ /* 0x000fea0003800000 */
.L_x_204:
[----:B------:R-:W-:-:S08]  /*90e0*/  NOP ;  /* 0x0000000000007918 */ /* 0x000fd00000000000 */
[----:B------:R-:W0:-:S00]  /*90f0*/  USETMAXREG.DEALLOC.CTAPOOL 0x20 ;  /* 0x00000020000079c8 */ /* 0x000e0000080e0500 */
[----:B0-----:R-:W2:Y:S01]  /*9100*/  LDL.LU R2, [R1+0x4] ;  /* 0x0000040001027983 */ /* 0x001ea20000300800 */
[----:B------:R-:W-:-:S06]  /*9110*/  LOP3.LUT R0, R0, 0x3, RZ, 0xc0, !PT ;  /* 0x0000000300007812 */ /* 0x000fcc00078ec0ff */
[----:B------:R-:W0:Y:S02]  /*9120*/  SHFL.IDX PT, R0, R0, RZ, 0x1f ;  /* 0x00001fff00007589 */ /* 0x000e2400000e0000 */
[----:B0-----:R-:W-:Y:S01]  /*9130*/  ISETP.NE.AND P0, PT, R0, RZ, PT ;  /* 0x000000ff0000720c */ /* 0x001fe20003f05270 */
[----:B------:R-:W-:Y:S01]  /*9140*/  IMAD.MOV.U32 R0, RZ, RZ, RZ ;  /* 0x000000ffff007224 */ /* 0x000fe200078e00ff */
[----:B--2---:R-:W-:-:S11]  /*9150*/  LOP3.LUT R2, R2, 0xffffffef, RZ, 0xc0, !PT ;  /* 0xffffffef02027812 */ /* 0x004fd600078ec0ff */
[----:B------:R-:W-:-:S05]  /*9160*/  @P0 LOP3.LUT R2, R2, 0x10, RZ, 0xfc, !PT ;  /* 0x0000001002020812 */ /* 0x000fca00078efcff */
[----:B------:R0:W-:Y:S01]  /*9170*/  STL [R1+0x4], R2 ;  /* 0x0000040201007387 */ /* 0x0001e20000100800 */
[----:B------:R-:W-:Y:S05]  /*9180*/  @!P0 BRA `(.L_x_244) ;  /* 0x00000000001c8947 */ /* 0x000fea0003800000 */
[----:B------:R-:W1:Y:S08]  /*9190*/  S2UR UR5, SR_CgaCtaId ;  /* 0x00000000000579c3 */ /* 0x000e700000008800 */
[----:B------:R-:W-:Y:S06]  /*91a0*/  BAR.SYNC.DEFER_BLOCKING 0x5, 0x200 ;  /* 0x0148000000007b1d */ /* 0x000fec0000010000 */
[----:B------:R-:W-:-:S02]  /*91b0*/  UMOV UR4, 0x400 ;  /* 0x0000040000047882 */ /* 0x000fc40000000000 */
[----:B-1----:R-:W-:-:S09]  /*91c0*/  ULEA UR4, UR5, UR4, 0x18 ;  /* 0x0000000405047291 */ /* 0x002fd2000f8ec03f */
[----:B------:R-:W1:Y:S01]  /*91d0*/  LDS.128 R16, [UR4+0x168d0] ;  /* 0x0168d004ff107984 */ /* 0x000e620008000c00 */
[----:B------:R-:W-:Y:S06]  /*91e0*/  BAR.ARV 0x4, 0x200 ;  /* 0x0108000000007b1d */ /* 0x000fec0000002000 */
[----:B------:R-:W-:Y:S05]  /*91f0*/  BRA `(.L_x_245) ;  /* 0x0000000800907947 */ /* 0x000fea0003800000 */
.L_x_244:
[----:B0-----:R-:W0:Y:S01]  /*9200*/  S2R R2, SR_TID.X ;  /* 0x0000000000027919 */ /* 0x001e220000002100 */
[----:B------:R-:W-:Y:S01]  /*9210*/  ULDC UR4, c[0x0][0xc3c] ;  /* 0x00030f0000047ab9 */ /* 0x000fe20000000800 */
[----:B------:R-:W-:Y:S01]  /*9220*/  IMAD.MOV.U32 R9, RZ, RZ, RZ ;  /* 0x000000ffff097224 */ /* 0x000fe200078e00ff */
[----:B------:R-:W1:Y:S01]  /*9230*/  S2UR UR6, SR_CTAID.X ;  /* 0x00000000000679c3 */ /* 0x000e620000002500 */
[----:B------:R-:W-:Y:S01]  /*9240*/  ULDC UR5, c[0x0][0xc38] ;  /* 0x00030e0000057ab9 */ /* 0x000fe20000000800 */
[----:B0-----:R-:W-:-:S04]  /*9250*/  LOP3.LUT R7, R2, 0x1f, RZ, 0xc0, !PT ;  /* 0x0000001f02077812 */ /* 0x001fc800078ec0ff */
[----:B------:R-:W-:-:S04]  /*9260*/  ISETP.NE.AND P0, PT, R7, 0x1f, PT ;  /* 0x0000001f0700780c */ /* 0x000fc80003f05270 */
[----:B------:R-:W-:-:S13]  /*9270*/  ISETP.GE.OR P1, PT, R7, UR4, !P0 ;  /* 0x0000000407007c0c */ /* 0x000fda000c726670 */
[----:B------:R-:W0:Y:S08]  /*9280*/  @!P1 LDC.64 R4, c[0x0][0xc80] ;  /* 0x00032000ff049b82 */ /* 0x000e300000000a00 */
[----:B------:R-:W2:Y:S01]  /*9290*/  @!P1 LDC.64 R2, c[0x0][0xc78] ;  /* 0x00031e00ff029b82 */ /* 0x000ea20000000a00 */
[----:B0-----:R-:W-:-:S05]  /*92a0*/  @!P1 IMAD.WIDE.U32 R4, R7, 0x4, R4 ;  /* 0x0000000407049825 */ /* 0x001fca00078e0004 */
[----:B------:R-:W3:Y:S01]  /*92b0*/  @!P1 LDG.E R0, desc[UR36][R4.64] ;  /* 0x0000002404009981 */ /* 0x000ee2000c1e1900 */
[----:B--2---:R-:W-:-:S05]  /*92c0*/  @!P1 IMAD.WIDE.U32 R2, R7, 0x4, R2 ;  /* 0x0000000407029825 */ /* 0x004fca00078e0002 */
[----:B------:R-:W3:Y:S01]  /*92d0*/  @!P1 LDG.E R9, desc[UR36][R2.64] ;  /* 0x0000002402099981 */ /* 0x000ee2000c1e1900 */
[C---:B------:R-:W-:Y:S02]  /*92e0*/  ISETP.NE.AND P1, PT, R7.reuse, RZ, PT ;  /* 0x000000ff0700720c */ /* 0x040fe40003f25270 */
[C---:B------:R-:W-:Y:S02]  /*92f0*/  ISETP.GE.U32.AND P2, PT, R7.reuse, 0x2, PT ;  /* 0x000000020700780c */ /* 0x040fe40003f46070 */
[C---:B------:R-:W-:Y:S02]  /*9300*/  ISETP.GE.U32.AND P3, PT, R7.reuse, 0x4, PT ;  /* 0x000000040700780c */ /* 0x040fe40003f66070 */
[C---:B------:R-:W-:Y:S02]  /*9310*/  ISETP.GE.U32.AND P4, PT, R7.reuse, 0x8, PT ;  /* 0x000000080700780c */ /* 0x040fe40003f86070 */
[----:B------:R-:W-:Y:S01]  /*9320*/  ISETP.GE.U32.AND P5, PT, R7, 0x10, PT ;  /* 0x000000100700780c */ /* 0x000fe20003fa6070 */
[----:B------:R-:W-:Y:S01]  /*9330*/  UMOV UR4, URZ ;  /* 0x0000003f00047c82 */ /* 0x000fe20008000000 */
[----:B---3--:R-:W-:-:S05]  /*9340*/  IMAD R6, R0, R9, RZ ;  /* 0x0000000900067224 */ /* 0x008fca00078e02ff */
[----:B------:R-:W0:Y:S02]  /*9350*/  SHFL.UP PT, R8, R6, 0x1, RZ ;  /* 0x0420000006087989 */ /* 0x000e2400000e00ff */
[----:B0-----:R-:W-:-:S04]  /*9360*/  SEL R11, R8, RZ, P1 ;  /* 0x000000ff080b7207 */ /* 0x001fc80000800000 */
[----:B------:R-:W-:-:S05]  /*9370*/  IADD3 R11, R6, R11, RZ ;  /* 0x0000000b060b7210 */ /* 0x000fca0007ffe0ff */
[----:B------:R-:W0:Y:S02]  /*9380*/  SHFL.UP PT, R8, R11, 0x2, RZ ;  /* 0x044000000b087989 */ /* 0x000e2400000e00ff */
[----:B0-----:R-:W-:-:S05]  /*9390*/  SEL R8, R8, RZ, P2 ;  /* 0x000000ff08087207 */ /* 0x001fca0001000000 */
[----:B------:R-:W-:-:S05]  /*93a0*/  IMAD.IADD R8, R11, 0x1, R8 ;  /* 0x000000010b087824 */ /* 0x000fca00078e0208 */
        /* <DEDUP_REMOVED lines=9> */
[----:B------:R-:W0:Y:S02]  /*9440*/  SHFL.IDX PT, R6, R2, 0x1f, 0x1f ;  /* 0x03e01f0002067f89 */ /* 0x000e2400000e0000 */
[----:B0-----:R-:W-:-:S05]  /*9450*/  IMAD R6, R6, UR5, RZ ;  /* 0x0000000506067c24 */ /* 0x001fca000f8e02ff */
[----:B-1----:R-:W-:Y:S01]  /*9460*/  ISETP.GT.AND P6, PT, R6, UR6, PT ;  /* 0x0000000606007c0c */ /* 0x002fe2000bfc4270 */
[----:B------:R-:W-:-:S12]  /*9470*/  IMAD.MOV.U32 R3, RZ, RZ, R6 ;  /* 0x000000ffff037224 */ /* 0x000fd800078e0006 */
[----:B------:R-:W-:Y:S05]  /*9480*/  @P6 BRA `(.L_x_246) ;  /* 0x0000000000986947 */ /* 0x000fea0003800000 */
[----:B------:R-:W-:Y:S01]  /*9490*/  MOV R6, R3 ;  /* 0x0000000300067202 */ /* 0x000fe20000000f00 */
[----:B------:R-:W-:Y:S01]  /*94a0*/  UMOV UR4, URZ ;  /* 0x0000003f00047c82 */ /* 0x000fe20008000000 */
[----:B------:R-:W-:-:S05]  /*94b0*/  ULDC UR5, c[0x0][0xc38] ;  /* 0x00030e0000057ab9 */ /* 0x000fca0000000800 */
.L_x_248:
[----:B------:R-:W0:Y:S01]  /*94c0*/  LDC R0, c[0x0][0xc3c] ;  /* 0x00030f00ff007b82 */ /* 0x000e220000000800 */
[----:B------:R-:W-:-:S06]  /*94d0*/  UIADD3 UR4, UR4, 0x1f, URZ ;  /* 0x0000001f04047890 */ /* 0x000fcc000fffe03f */
[----:B0-----:R-:W-:-:S13]  /*94e0*/  ISETP.LE.AND P6, PT, R0, UR4, PT ;  /* 0x0000000400007c0c */ /* 0x001fda000bfc3270 */
[----:B------:R-:W-:Y:S05]  /*94f0*/  @P6 BRA `(.L_x_247) ;  /* 0x0000000400a46947 */ /* 0x000fea0003800000 */
[----:B------:R-:W-:-:S05]  /*9500*/  VIADD R9, R7, UR4 ;  /* 0x0000000407097c36 */ /* 0x000fca0008000000 */
[----:B------:R-:W-:Y:S01]  /*9510*/  ISETP.GE.OR P6, PT, R9, R0, !P0 ;  /* 0x000000000900720c */ /* 0x000fe200047c6670 */
[----:B------:R-:W-:-:S12]  /*9520*/  IMAD.MOV.U32 R0, RZ, RZ, RZ ;  /* 0x000000ffff007224 */ /* 0x000fd800078e00ff */
[----:B------:R-:W0:Y:S08]  /*9530*/  @!P6 LDC.64 R4, c[0x0][0xc80] ;  /* 0x00032000ff04eb82 */ /* 0x000e300000000a00 */
[----:B------:R-:W1:Y:S01]  /*9540*/  @!P6 LDC.64 R2, c[0x0][0xc78] ;  /* 0x00031e00ff02eb82 */ /* 0x000e620000000a00 */
[----:B0-----:R-:W-:-:S05]  /*9550*/  @!P6 IMAD.WIDE R4, R9, 0x4, R4 ;  /* 0x000000040904e825 */ /* 0x001fca00078e0204 */
[----:B------:R-:W2:Y:S01]  /*9560*/  @!P6 LDG.E R0, desc[UR36][R4.64] ;  /* 0x000000240400e981 */ /* 0x000ea2000c1e1900 */
[----:B-1----:R-:W-:-:S04]  /*9570*/  @!P6 IMAD.WIDE R2, R9, 0x4, R2 ;  /* 0x000000040902e825 */ /* 0x002fc800078e0202 */
[----:B------:R-:W-:-:S06]  /*9580*/  IMAD.MOV.U32 R9, RZ, RZ, RZ ;  /* 0x000000ffff097224 */ /* 0x000fcc00078e00ff */
[----:B------:R-:W2:Y:S02]  /*9590*/  @!P6 LDG.E R9, desc[UR36][R2.64] ;  /* 0x000000240209e981 */ /* 0x000ea4000c1e1900 */
[----:B--2---:R-:W-:-:S05]  /*95a0*/  IMAD R13, R0, R9, RZ ;  /* 0x00000009000d7224 */ /* 0x004fca00078e02ff */
[----:B------:R-:W0:Y:S02]  /*95b0*/  SHFL.UP PT, R8, R13, 0x1, RZ ;  /* 0x042000000d087989 */ /* 0x000e2400000e00ff */
[----:B0-----:R-:W-:-:S05]  /*95c0*/  SEL R8, R8, RZ, P1 ;  /* 0x000000ff08087207 */ /* 0x001fca0000800000 */
[----:B------:R-:W-:-:S05]  /*95d0*/  IMAD.IADD R8, R13, 0x1, R8 ;  /* 0x000000010d087824 */ /* 0x000fca00078e0208 */
[----:B------:R-:W0:Y:S02]  /*95e0*/  SHFL.UP PT, R10, R8, 0x2, RZ ;  /* 0x04400000080a7989 */ /* 0x000e2400000e00ff */
[----:B0-----:R-:W-:-:S05]  /*95f0*/  SEL R11, R10, RZ, P2 ;  /* 0x000000ff0a0b7207 */ /* 0x001fca0001000000 */
[----:B------:R-:W-:-:S05]  /*9600*/  IMAD.IADD R11, R8, 0x1, R11 ;  /* 0x00000001080b7824 */ /* 0x000fca00078e020b */
        /* <DEDUP_REMOVED lines=9> */
[----:B------:R-:W0:Y:S02]  /*96a0*/  SHFL.IDX PT, R4, R2, 0x1f, 0x1f ;  /* 0x03e01f0002047f89 */ /* 0x000e2400000e0000 */
[----:B0-----:R-:W-:-:S04]  /*96b0*/  IMAD R3, R4, UR5, RZ ;  /* 0x0000000504037c24 */ /* 0x001fc8000f8e02ff */
[----:B------:R-:W-:-:S05]  /*96c0*/  IMAD.IADD R6, R3, 0x1, R6 ;  /* 0x0000000103067824 */ /* 0x000fca00078e0206 */
[----:B------:R-:W-:-:S13]  /*96d0*/  ISETP.GT.AND P6, PT, R6, UR6, PT ;  /* 0x0000000606007c0c */ /* 0x000fda000bfc4270 */
[----:B------:R-:W-:Y:S05]  /*96e0*/  @!P6 BRA `(.L_x_248) ;  /* 0xfffffffc0074e947 */ /* 0x000fea000383ffff */
.L_x_246:
[----:B------:R-:W-:Y:S02]  /*96f0*/  IMAD.IADD R11, R6, 0x1, -R3 ;  /* 0x00000001060b7824 */ /* 0x000fe400078e0a03 */
[----:B------:R-:W-:Y:S02]  /*9700*/  IMAD.MOV.U32 R16, RZ, RZ, RZ ;  /* 0x000000ffff107224 */ /* 0x000fe400078e00ff */
[----:B------:R-:W-:-:S05]  /*9710*/  IMAD R3, R2, UR5, R11 ;  /* 0x0000000502037c24 */ /* 0x000fca000f8e020b */
[----:B------:R-:W-:-:S13]  /*9720*/  ISETP.GT.AND P0, PT, R3, UR6, PT ;  /* 0x0000000603007c0c */ /* 0x000fda000bf04270 */
[----:B------:R-:W-:-:S04]  /*9730*/  VOTE.ANY R5, PT, !P0 ;  /* 0x0000000000057806 */ /* 0x000fc800040e0100 */
[----:B------:R-:W0:Y:S01]  /*9740*/  POPC R19, R5 ;  /* 0x0000000500137309 */ /* 0x000e220000000000 */
[----:B------:R-:W-:Y:S01]  /*9750*/  ISETP.NE.AND P0, PT, R5, RZ, PT ;  /* 0x000000ff0500720c */ /* 0x000fe20003f05270 */
[----:B0-----:R-:W0:Y:S04]  /*9760*/  SHFL.IDX PT, R0, R0, R19, 0x1f ;  /* 0x00001f1300007589 */ /* 0x001e2800000e0000 */
[----:B------:R-:W1:Y:S01]  /*9770*/  SHFL.IDX PT, R9, R9, R19, 0x1f ;  /* 0x00001f1309097589 */ /* 0x000e6200000e0000 */
[----:B0-----:R-:W-:-:S04]  /*9780*/  IABS R4, R0 ;  /* 0x0000000000047213 */ /* 0x001fc80000000000 */
[----:B------:R-:W0:Y:S01]  /*9790*/  I2F.RP R6, R4 ;  /* 0x0000000400067306 */ /* 0x000e220000209400 */
[----:B-1----:R-:W-:-:S07]  /*97a0*/  IABS R8, R9 ;  /* 0x0000000900087213 */ /* 0x002fce0000000000 */
[----:B0-----:R-:W0:Y:S02]  /*97b0*/  MUFU.RCP R6, R6 ;  /* 0x0000000600067308 */ /* 0x001e240000001000 */
[----:B0-----:R-:W-:-:S06]  /*97c0*/  VIADD R3, R6, 0xffffffe ;  /* 0x0ffffffe06037836 */ /* 0x001fcc0000000000 */
[----:B------:R-:W0:Y:S02]  /*97d0*/  F2I.FTZ.U32.TRUNC.NTZ R3, R3 ;  /* 0x0000000300037305 */ /* 0x000e24000021f000 */
[----:B0-----:R-:W-:Y:S01]  /*97e0*/  IADD3 R13, RZ, -R3, RZ ;  /* 0x80000003ff0d7210 */ /* 0x001fe20007ffe0ff */
[----:B------:R-:W-:Y:S06]  /*97f0*/  @!P0 BRA `(.L_x_249) ;  /* 0x0000000000088947 */ /* 0x000fec0003800000 */
[----:B------:R-:W-:-:S05]  /*9800*/  VIADD R5, R19, 0xffffffff ;  /* 0xffffffff13057836 */ /* 0x000fca0000000000 */
[----:B------:R0:W1:Y:S02]  /*9810*/  SHFL.IDX PT, R16, R2, R5, 0x1f ;  /* 0x00001f0502107589 */ /* 0x00006400000e0000 */
.L_x_249:
[----:B-1----:R-:W-:Y:S01]  /*9820*/  IMAD R16, R16, UR5, R11 ;  /* 0x0000000510107c24 */ /* 0x002fe2000f8e020b */
[----:B------:R-:W-:Y:S01]  /*9830*/  IADD3 R19, R19, UR4, RZ ;  /* 0x0000000413137c10 */ /* 0x000fe2000fffe0ff */
[----:B------:R-:W-:Y:S02]  /*9840*/  IMAD R11, R13, R4, RZ ;  /* 0x000000040d0b7224 */ /* 0x000fe400078e02ff */
[----:B0-----:R-:W-:Y:S01]  /*9850*/  IMAD.MOV.U32 R2, RZ, RZ, RZ ;  /* 0x000000ffff027224 */ /* 0x001fe200078e00ff */
[----:B------:R-:W-:Y:S01]  /*9860*/  IADD3 R17, -R16, UR6, RZ ;  /* 0x0000000610117c10 */ /* 0x000fe2000fffe1ff */
[----:B------:R-:W-:Y:S01]  /*9870*/  IMAD.MOV.U32 R5, RZ, RZ, R8 ;  /* 0x000000ffff057224 */ /* 0x000fe200078e0008 */
[----:B------:R-:W-:Y:S01]  /*9880*/  IABS R8, R0 ;  /* 0x0000000000087213 */ /* 0x000fe20000000000 */
[----:B------:R-:W-:Y:S01]  /*9890*/  IMAD.HI.U32 R2, R3, R11, R2 ;  /* 0x0000000b03027227 */ /* 0x000fe200078e0002 */
[----:B------:R-:W-:Y:S01]  /*98a0*/  IABS R3, R17 ;  /* 0x0000001100037213 */ /* 0x000fe20000000000 */
[----:B------:R-:W0:Y:S02]  /*98b0*/  I2F.RP R6, R5 ;  /* 0x0000000500067306 */ /* 0x000e240000209400 */
[----:B------:R-:W-:-:S02]  /*98c0*/  IMAD.MOV R8, RZ, RZ, -R8 ;  /* 0x000000ffff087224 */ /* 0x000fc400078e0a08 */
[----:B------:R-:W-:-:S04]  /*98d0*/  IMAD.HI.U32 R2, R2, R3, RZ ;  /* 0x0000000302027227 */ /* 0x000fc800078e00ff */
[----:B------:R-:W-:-:S05]  /*98e0*/  IMAD R3, R2, R8, R3 ;  /* 0x0000000802037224 */ /* 0x000fca00078e0203 */
[----:B------:R-:W-:Y:S01]  /*98f0*/  ISETP.GT.U32.AND P1, PT, R4, R3, PT ;  /* 0x000000030400720c */ /* 0x000fe20003f24070 */
[----:B0-----:R-:W0:-:S12]  /*9900*/  MUFU.RCP R6, R6 ;  /* 0x0000000600067308 */ /* 0x001e180000001000 */
[-C--:B------:R-:W-:Y:S01]  /*9910*/  @!P1 IADD3 R3, R3, -R4.reuse, RZ ;  /* 0x8000000403039210 */ /* 0x080fe20007ffe0ff */
[----:B------:R-:W-:Y:S01]  /*9920*/  @!P1 VIADD R2, R2, 0x1 ;  /* 0x0000000102029836 */ /* 0x000fe20000000000 */
[----:B------:R-:W-:Y:S02]  /*9930*/  ISETP.NE.AND P1, PT, R0, RZ, PT ;  /* 0x000000ff0000720c */ /* 0x000fe40003f25270 */
[----:B------:R-:W-:Y:S01]  /*9940*/  ISETP.GE.U32.AND P0, PT, R3, R4, PT ;  /* 0x000000040300720c */ /* 0x000fe20003f06070 */
[----:B0-----:R-:W-:Y:S01]  /*9950*/  VIADD R8, R6, 0xffffffe ;  /* 0x0ffffffe06087836 */ /* 0x001fe20000000000 */
[----:B------:R-:W-:-:S03]  /*9960*/  LOP3.LUT R4, R17, R0, RZ, 0x3c, !PT ;  /* 0x0000000011047212 */ /* 0x000fc600078e3cff */
[----:B------:R0:W1:Y:S01]  /*9970*/  F2I.FTZ.U32.TRUNC.NTZ R3, R8 ;  /* 0x0000000800037305 */ /* 0x000062000021f000 */
[----:B------:R-:W-:-:S07]  /*9980*/  ISETP.GE.AND P2, PT, R4, RZ, PT ;  /* 0x000000ff0400720c */ /* 0x000fce0003f46270 */
[----:B------:R-:W-:Y:S01]  /*9990*/  @P0 VIADD R2, R2, 0x1 ;  /* 0x0000000102020836 */ /* 0x000fe20000000000 */
[----:B0-----:R-:W-:-:S03]  /*99a0*/  IABS R8, R9 ;  /* 0x0000000900087213 */ /* 0x001fc60000000000 */
[----:B------:R-:W-:Y:S02]  /*99b0*/  IMAD.MOV.U32 R6, RZ, RZ, R2 ;  /* 0x000000ffff067224 */ /* 0x000fe400078e0002 */
[----:B------:R-:W-:Y:S02]  /*99c0*/  IMAD.MOV R8, RZ, RZ, -R8 ;  /* 0x000000ffff087224 */ /* 0x000fe400078e0a08 */
[----:B-1----:R-:W-:Y:S01]  /*99d0*/  IMAD.MOV R2, RZ, RZ, -R3 ;  /* 0x000000ffff027224 */ /* 0x002fe200078e0a03 */
[----:B------:R-:W-:Y:S02]  /*99e0*/  @!P2 IADD3 R6, -R6, RZ, RZ ;  /* 0x000000ff0606a210 */ /* 0x000fe40007ffe1ff */
[----:B------:R-:W-:Y:S01]  /*99f0*/  @!P1 LOP3.LUT R6, RZ, R0, RZ, 0x33, !PT ;  /* 0x00000000ff069212 */ /* 0x000fe200078e33ff */
[----:B------:R-:W-:Y:S02]  /*9a00*/  IMAD R11, R2, R5, RZ ;  /* 0x00000005020b7224 */ /* 0x000fe400078e02ff */
[----:B------:R-:W-:Y:S01]  /*9a10*/  IMAD.MOV.U32 R2, RZ, RZ, RZ ;  /* 0x000000ffff027224 */ /* 0x000fe200078e00ff */
[-C--:B------:R-:W-:Y:S01]  /*9a20*/  IABS R4, R6.reuse ;  /* 0x0000000600047213 */ /* 0x080fe20000000000 */
[----:B------:R-:W-:-:S02]  /*9a30*/  IMAD R0, R0, R6, RZ ;  /* 0x0000000600007224 */ /* 0x000fc400078e02ff */
[----:B------:R-:W-:-:S04]  /*9a40*/  IMAD.HI.U32 R2, R3, R11, R2 ;  /* 0x0000000b03027227 */ /* 0x000fc800078e0002 */
[----:B------:R-:W-:Y:S02]  /*9a50*/  IMAD.MOV.U32 R3, RZ, RZ, R4 ;  /* 0x000000ffff037224 */ /* 0x000fe400078e0004 */
[----:B------:R-:W-:Y:S02]  /*9a60*/  IMAD.MOV.U32 R4, RZ, RZ, R8 ;  /* 0x000000ffff047224 */ /* 0x000fe400078e0008 */
[----:B------:R-:W-:-:S04]  /*9a70*/  IMAD.HI.U32 R2, R2, R3, RZ ;  /* 0x0000000302027227 */ /* 0x000fc800078e00ff */
[----:B------:R-:W-:Y:S01]  /*9a80*/  IMAD R4, R2, R4, R3 ;  /* 0x0000000402047224 */ /* 0x000fe200078e0203 */
[----:B------:R-:W-:Y:S01]  /*9a90*/  LOP3.LUT R3, R6, R9, RZ, 0x3c, !PT ;  /* 0x0000000906037212 */ /* 0x000fe200078e3cff */
[----:B------:R-:W-:-:S03]  /*9aa0*/  IMAD.IADD R17, R17, 0x1, -R0 ;  /* 0x0000000111117824 */ /* 0x000fc600078e0a00 */
[----:B------:R-:W-:Y:S02]  /*9ab0*/  ISETP.GT.U32.AND P1, PT, R5, R4, PT ;  /* 0x000000040500720c */ /* 0x000fe40003f24070 */
[----:B------:R-:W-:-:S11]  /*9ac0*/  ISETP.GE.AND P2, PT, R3, RZ, PT ;  /* 0x000000ff0300720c */ /* 0x000fd60003f46270 */
[----:B------:R-:W-:Y:S01]  /*9ad0*/  @!P1 IMAD.IADD R4, R4, 0x1, -R5 ;  /* 0x0000000104049824 */ /* 0x000fe200078e0a05 */
[----:B------:R-:W-:Y:S02]  /*9ae0*/  @!P1 IADD3 R2, R2, 0x1, RZ ;  /* 0x0000000102029810 */ /* 0x000fe40007ffe0ff */
[----:B------:R-:W-:Y:S02]  /*9af0*/  ISETP.NE.AND P1, PT, R9, RZ, PT ;  /* 0x000000ff0900720c */ /* 0x000fe40003f25270 */
[----:B------:R-:W-:-:S13]  /*9b00*/  ISETP.GE.U32.AND P0, PT, R4, R5, PT ;  /* 0x000000050400720c */ /* 0x000fda0003f06070 */
[----:B------:R-:W-:-:S04]  /*9b10*/  @P0 VIADD R2, R2, 0x1 ;  /* 0x0000000102020836 */ /* 0x000fc80000000000 */
[----:B------:R-:W-:Y:S01]  /*9b20*/  @!P2 IMAD.MOV R2, RZ, RZ, -R2 ;  /* 0x000000ffff02a224 */ /* 0x000fe200078e0a02 */
[----:B------:R-:W-:-:S05]  /*9b30*/  @!P1 LOP3.LUT R2, RZ, R9, RZ, 0x33, !PT ;  /* 0x00000009ff029212 */ /* 0x000fca00078e33ff */
[----:B------:R-:W-:-:S04]  /*9b40*/  IMAD.MOV R18, RZ, RZ, -R2 ;  /* 0x000000ffff127224 */ /* 0x000fc800078e0a02 */
[C---:B------:R-:W-:Y:S02]  /*9b50*/  IMAD R18, R9.reuse, R18, R6 ;  /* 0x0000001209127224 */ /* 0x040fe400078e0206 */
[----:B------:R-:W-:-:S04]  /*9b60*/  IMAD R9, R9, 0x1000000, R2 ;  /* 0x0100000009097824 */ /* 0x000fc800078e0202 */
[----:B------:R-:W-:Y:S01]  /*9b70*/  IMAD R18, R18, 0x10000, R9 ;  /* 0x0001000012127824 */ /* 0x000fe200078e0209 */
[----:B------:R-:W-:Y:S06]  /*9b80*/  BRA `(.L_x_250) ;  /* 0x0000000000147947 */ /* 0x000fec0003800000 */
.L_x_247:
[----:B------:R-:W-:Y:S01]  /*9b90*/  ULDC UR4, c[0x0][0xc3c] ;  /* 0x00030f0000047ab9 */ /* 0x000fe20000000800 */
[----:B------:R-:W-:Y:S02]  /*9ba0*/  IMAD.MOV.U32 R17, RZ, RZ, RZ ;  /* 0x000000ffff117224 */ /* 0x000fe400078e00ff */
[----:B------:R-:W-:Y:S02]  /*9bb0*/  IMAD.U32 R16, RZ, RZ, UR6 ;  /* 0x00000006ff107e24 */ /* 0x000fe4000f8e00ff */
[----:B------:R-:W-:Y:S02]  /*9bc0*/  IMAD.MOV.U32 R18, RZ, RZ, RZ ;  /* 0x000000ffff127224 */ /* 0x000fe400078e00ff */
[----:B------:R-:W-:-:S07]  /*9bd0*/  IMAD.U32 R19, RZ, RZ, UR4 ;  /* 0x00000004ff137e24 */ /* 0x000fce000f8e00ff */
.L_x_250:
[----:B------:R-:W-:-:S13]  /*9be0*/  ISETP.NE.AND P0, PT, R7, RZ, PT ;  /* 0x000000ff0700720c */ /* 0x000fda0003f05270 */
[----:B------:R-:W0:Y:S01]  /*9bf0*/  @!P0 S2R R3, SR_CgaCtaId ;  /* 0x0000000000038919 */ /* 0x000e220000008800 */
[----:B------:R-:W-:-:S04]  /*9c00*/  @!P0 MOV R0, 0x400 ;  /* 0x0000040000008802 */ /* 0x000fc80000000f00 */
[----:B0-----:R-:W-:-:S05]  /*9c10*/  @!P0 LEA R0, R3, R0, 0x18 ;  /* 0x0000000003008211 */ /* 0x001fca00078ec0ff */
[----:B------:R0:W-:Y:S01]  /*9c20*/  @!P0 STS.128 [R0+0x168d0], R16 ;  /* 0x0168d01000008388 */ /* 0x0001e20000000c00 */
[----:B------:R-:W-:Y:S06]  /*9c30*/  BAR.ARV 0x5, 0x200 ;  /* 0x0148000000007b1d */ /* 0x000fec0000002000 */
.L_x_245:
[----:B------:R2:W-:Y:S01]  /*9c40*/  STL [R1+0x3c], RZ ;  /* 0x00003cff01007387 */ /* 0x0005e20000100800 */
[----:B------:R-:W-:Y:S01]  /*9c50*/  ULDC UR4, c[0x0][0xc3c] ;  /* 0x00030f0000047ab9 */ /* 0x000fe20000000800 */
[----:B------:R-:W-:Y:S01]  /*9c60*/  MOV R27, 0x1 ;  /* 0x00000001001b7802 */ /* 0x000fe20000000f00 */
[----:B------:R-:W-:Y:S01]  /*9c70*/  IMAD.MOV.U32 R25, RZ, RZ, RZ ;  /* 0x000000ffff197224 */ /* 0x000fe200078e00ff */
[----:B-1----:R-:W-:-:S13]  /*9c80*/  ISETP.GE.AND P0, PT, R19, UR4, PT ;  /* 0x0000000413007c0c */ /* 0x002fda000bf06270 */
[----:B--2---:R-:W-:Y:S05]  /*9c90*/  @P0 BRA `(.L_x_251) ;  /* 0x0000004c009c0947 */ /* 0x004fea0003800000 */
[----:B------:R-:W2:Y:S01]  /*9ca0*/  LDL R5, [R1+0x28] ;  /* 0x0000280001057983 */ /* 0x000ea20000100800 */
[----:B------:R-:W1:Y:S01]  /*9cb0*/  S2R R3, SR_TID.X ;  /* 0x0000000000037919 */ /* 0x000e620000002100 */
[----:B------:R-:W3:Y:S01]  /*9cc0*/  S2UR UR5, SR_CgaCtaId ;  /* 0x00000000000579c3 */ /* 0x000ee20000008800 */
[----:B------:R-:W-:Y:S01]  /*9cd0*/  UMOV UR4, 0x400 ;  /* 0x0000040000047882 */ /* 0x000fe20000000000 */
[C---:B-1----:R-:W-:Y:S01]  /*9ce0*/  IMAD.SHL.U32 R28, R3.reuse, 0x8, RZ ;  /* 0x00000008031c7824 */ /* 0x042fe200078e00ff */
[C---:B------:R-:W-:Y:S01]  /*9cf0*/  LOP3.LUT R4, R3.reuse, 0x7f, RZ, 0xc0, !PT ;  /* 0x0000007f03047812 */ /* 0x040fe200078ec0ff */
[----:B0-----:R-:W-:-:S03]  /*9d00*/  IMAD.SHL.U32 R2, R3, 0x10, RZ ;  /* 0x0000001003027824 */ /* 0x001fc600078e00ff */
[----:B------:R-:W-:Y:S01]  /*9d10*/  LOP3.LUT R0, R28, 0x1f8, RZ, 0xc0, !PT ;  /* 0x000001f81c007812 */ /* 0x000fe200078ec0ff */
[----:B---3--:R-:W-:-:S03]  /*9d20*/  ULEA UR4, UR5, UR4, 0x18 ;  /* 0x0000000405047291 */ /* 0x008fc6000f8ec03f */
[----:B------:R-:W-:-:S03]  /*9d30*/  LOP3.LUT R3, R0, 0x38, R3, 0x78, !PT ;  /* 0x0000003800037812 */ /* 0x000fc600078e7803 */
[----:B------:R-:W-:Y:S02]  /*9d40*/  MOV R22, UR4 ;  /* 0x0000000400167c02 */ /* 0x000fe40008000f00 */
[----:B------:R-:W-:Y:S02]  /*9d50*/  LOP3.LUT R2, R2, 0x70, RZ, 0xc0, !PT ;  /* 0x0000007002027812 */ /* 0x000fe400078ec0ff */
[----:B------:R-:W-:Y:S01]  /*9d60*/  SHF.R.U32.HI R4, RZ, 0x3, R4 ;  /* 0x00000003ff047819 */ /* 0x000fe20000011604 */
[----:B------:R-:W-:Y:S01]  /*9d70*/  BSSY B8, `(.L_x_251) ;  /* 0x00004d9000087945 */ /* 0x000fe20003800000 */
[----:B------:R-:W-:Y:S02]  /*9d80*/  IMAD.MOV.U32 R27, RZ, RZ, 0x1 ;  /* 0x00000001ff1b7424 */ /* 0x000fe400078e00ff */
[----:B------:R-:W-:Y:S01]  /*9d90*/  IMAD.MOV.U32 R25, RZ, RZ, RZ ;  /* 0x000000ffff197224 */ /* 0x000fe200078e00ff */
[----:B------:R-:W-:Y:S01]  /*9da0*/  LOP3.LUT R2, R4, R2, RZ, 0xfc, !PT ;  /* 0x0000000204027212 */ /* 0x000fe200078efcff */
[----:B------:R-:W-:Y:S01]  /*9db0*/  ULDC UR38, c[0x0][0xc] ;  /* 0x0000030000267ab9 */ /* 0x000fe20000000800 */
[----:B--2---:R-:W-:-:S05]  /*9dc0*/  LOP3.LUT R0, R5, 0x2, RZ, 0xfc, !PT ;  /* 0x0000000205007812 */ /* 0x004fca00078efcff */
[----:B------:R0:W-:Y:S02]  /*9dd0*/  STL [R1+0x48], R0 ;  /* 0x0000480001007387 */ /* 0x0001e40000100800 */
[----:B0-----:R-:W-:Y:S02]  /*9de0*/  LOP3.LUT R0, R3, 0x200, R28, 0xf8, !PT ;  /* 0x0000020003007812 */ /* 0x001fe400078ef81c */
[----:B------:R0:W-:Y:S03]  /*9df0*/  STL [R1+0x3c], RZ ;  /* 0x00003cff01007387 */ /* 0x0001e60000100800 */
[----:B------:R-:W-:-:S05]  /*9e00*/  IMAD R0, R0, 0x2, R22 ;  /* 0x0000000200007824 */ /* 0x000fca00078e0216 */
[----:B------:R0:W-:Y:S01]  /*9e10*/  STL [R1+0x1c], R0 ;  /* 0x00001c0001007387 */ /* 0x0001e20000100800 */
[----:B------:R-:W-:-:S07]  /*9e20*/  LOP3.LUT R28, R28, 0x38, RZ, 0xc0, !PT ;  /* 0x000000381c1c7812 */ /* 0x000fce00078ec0ff */
.L_x_312:
[----:B------:R-:W1:Y:S01]  /*9e30*/  LDC.64 R2, c[0x0][0xc88] ;  /* 0x00032200ff027b82 */ /* 0x000e620000000a00 */
[----:B0-2---:R-:W2:Y:S01]  /*9e40*/  LDL.LU R0, [R1+0x4] ;  /* 0x0000040001007983 */ /* 0x005ea20000300800 */
[----:B-1----:R-:W-:-:S05]  /*9e50*/  IMAD.WIDE R2, R19, 0x4, R2 ;  /* 0x0000000413027825 */ /* 0x002fca00078e0202 */
[----:B------:R-:W3:Y:S01]  /*9e60*/  LDG.E R29, desc[UR36][R2.64] ;  /* 0x00000024021d7981 */ /* 0x000ee2000c1e1900 */
[----:B------:R-:W-:Y:S05]  /*9e70*/  YIELD ;  /* 0x0000000000007946 */ /* 0x000fea0003800000 */
[----:B------:R-:W-:Y:S01]  /*9e80*/  ULDC.64 UR4, c[0x0][0xa28] ;  /* 0x00028a0000047ab9 */ /* 0x000fe20000000a00 */
[----:B------:R-:W-:Y:S01]  /*9e90*/  IMAD.MOV.U32 R6, RZ, RZ, RZ ;  /* 0x000000ffff067224 */ /* 0x000fe200078e00ff */
[----:B------:R-:W-:Y:S01]  /*9ea0*/  ISETP.NE.U32.AND P0, PT, RZ, UR4, PT ;  /* 0x00000004ff007c0c */ /* 0x000fe2000bf05070 */
[----:B------:R-:W-:-:S03]  /*9eb0*/  ULDC.64 UR6, c[0x0][0xa18] ;  /* 0x0002860000067ab9 */ /* 0x000fc60000000a00 */
[----:B------:R-:W-:Y:S02]  /*9ec0*/  ISETP.NE.AND.EX P0, PT, RZ, UR5, PT, P0 ;  /* 0x00000005ff007c0c */ /* 0x000fe4000bf05300 */
[----:B--2---:R-:W-:Y:S02]  /*9ed0*/  LOP3.LUT R0, R0, 0xfffffff7, RZ, 0xc0, !PT ;  /* 0xfffffff700007812 */ /* 0x004fe400078ec0ff */
[----:B---3--:R-:W-:-:S09]  /*9ee0*/  SHF.R.S32.HI R4, RZ, 0x1f, R29 ;  /* 0x0000001fff047819 */ /* 0x008fd2000001141d */
[C---:B------:R-:W-:Y:S01]  /*9ef0*/  @P0 LEA R2, P1, R29.reuse, UR4, 0x2 ;  /* 0x000000041d020c11 */ /* 0x040fe2000f8210ff */
[C---:B------:R-:W-:Y:S01]  /*9f00*/  IMAD.SHL.U32 R23, R29.reuse, 0x4, RZ ;  /* 0x000000041d177824 */ /* 0x040fe200078e00ff */
[C-C-:B------:R-:W-:Y:S01]  /*9f10*/  SHF.L.U64.HI R24, R29.reuse, 0x2, R4.reuse ;  /* 0x000000021d187819 */ /* 0x140fe20000010204 */
[----:B------:R0:W-:Y:S01]  /*9f20*/  STL [R1+0x2c], R4 ;  /* 0x00002c0401007387 */ /* 0x0001e20000100800 */
[----:B------:R-:W-:Y:S01]  /*9f30*/  @P0 LEA.HI.X R3, R29, UR5, R4, 0x2, P1 ;  /* 0x000000051d030c11 */ /* 0x000fe200088f1404 */
[----:B------:R-:W-:-:S04]  /*9f40*/  ULDC.64 UR4, c[0x0][0xa00] ;  /* 0x0002800000047ab9 */ /* 0x000fc80000000a00 */
[----:B------:R1:W2:Y:S01]  /*9f50*/  @P0 LDG.E R6, desc[UR36][R2.64] ;  /* 0x0000002402060981 */ /* 0x0002a2000c1e1900 */
[----:B------:R-:W-:-:S04]  /*9f60*/  ISETP.NE.U32.AND P0, PT, RZ, UR4, PT ;  /* 0x00000004ff007c0c */ /* 0x000fc8000bf05070 */
[----:B------:R-:W-:Y:S02]  /*9f70*/  ISETP.NE.AND.EX P2, PT, RZ, UR5, PT, P0 ;  /* 0x00000005ff007c0c */ /* 0x000fe4000bf45300 */
[----:B------:R-:W-:Y:S02]  /*9f80*/  ISETP.NE.U32.AND P0, PT, RZ, UR6, PT ;  /* 0x00000006ff007c0c */ /* 0x000fe4000bf05070 */
[----:B-1----:R-:W-:Y:S02]  /*9f90*/  IADD3 R2, P1, R23, UR4, RZ ;  /* 0x0000000417027c10 */ /* 0x002fe4000ff3e0ff */
[----:B------:R-:W-:Y:S02]  /*9fa0*/  ISETP.NE.AND.EX P0, PT, RZ, UR7, PT, P0 ;  /* 0x00000007ff007c0c */ /* 0x000fe4000bf05300 */
[----:B------:R-:W-:Y:S01]  /*9fb0*/  IADD3.X R3, R24, UR5, RZ, P1, !PT ;  /* 0x0000000518037c10 */ /* 0x000fe20008ffe4ff */
[----:B------:R-:W-:-:S04]  /*9fc0*/  ULDC.64 UR4, c[0x0][0x418] ;  /* 0x0001060000047ab9 */ /* 0x000fc80000000a00 */
[----:B------:R-:W-:-:S05]  /*9fd0*/  @P2 LOP3.LUT R0, R0, 0x8, RZ, 0xfc, !PT ;  /* 0x0000000800002812 */ /* 0x000fca00078efcff */
[----:B------:R1:W-:Y:S01]  /*9fe0*/  STL [R1+0x4], R0 ;  /* 0x0000040001007387 */ /* 0x0003e20000100800 */
[----:B0-----:R-:W-:-:S04]  /*9ff0*/  @P0 IADD3 R4, P1, R23, UR6, RZ ;  /* 0x0000000617040c10 */ /* 0x001fc8000ff3e0ff */
[----:B------:R-:W-:Y:S01]  /*a000*/  @P0 IADD3.X R5, R24, UR7, RZ, P1, !PT ;  /* 0x0000000718050c10 */ /* 0x000fe20008ffe4ff */
[----:B-1----:R-:W-:-:S04]  /*a010*/  IMAD.MOV.U32 R0, RZ, RZ, RZ ;  /* 0x000000ffff007224 */ /* 0x002fc800078e00ff */
[----:B------:R-:W3:Y:S04]  /*a020*/  @P0 LDG.E R4, desc[UR36][R4.64] ;  /* 0x0000002404040981 */ /* 0x000ee8000c1e1900 */
[----:B------:R-:W4:Y:S01]  /*a030*/  @P2 LDG.E R0, desc[UR36][R2.64] ;  /* 0x0000002402002981 */ /* 0x000f22000c1e1900 */
[----:B------:R-:W-:-:S03]  /*a040*/  UISETP.NE.U32.AND UP0, UPT, UR4, URZ, UPT ;  /* 0x0000003f0400728c */ /* 0x000fc6000bf05070 */
[----:B------:R-:W-:Y:S01]  /*a050*/  ULDC UR4, c[0x0][0x424] ;  /* 0x0001090000047ab9 */ /* 0x000fe20000000800 */
[----:B------:R-:W-:-:S03]  /*a060*/  UISETP.NE.AND.EX UP0, UPT, UR5, URZ, UPT, UP0 ;  /* 0x0000003f0500728c */ /* 0x000fc6000bf05300 */
[----:B------:R-:W-:Y:S01]  /*a070*/  ULDC UR5, c[0x0][0x2f0] ;  /* 0x0000bc0000057ab9 */ /* 0x000fe20000000800 */
[----:B------:R-:W-:-:S04]  /*a080*/  USEL UR4, UR4, 0x1, UP0 ;  /* 0x0000000104047887 */ /* 0x000fc80008000000 */
[----:B------:R-:W-:Y:S01]  /*a090*/  UIMAD UR4, UR4, UR5, URZ ;  /* 0x00000005040472a4 */ /* 0x000fe2000f8e023f */
[----:B----4-:R0:W-:Y:S04]  /*a0a0*/  STL [R1+0x20], R0 ;  /* 0x0000200001007387 */ /* 0x0101e80000100800 */
[----:B--2---:R1:W-:Y:S04]  /*a0b0*/  STL [R1+0x14], R6 ;  /* 0x0000140601007387 */ /* 0x0043e80000100800 */
[----:B---3--:R1:W-:Y:S01]  /*a0c0*/  @P0 STL [R1+0x30], R4 ;  /* 0x0000300401000387 */ /* 0x0083e20000100800 */
[----:B0-----:R-:W-:Y:S01]  /*a0d0*/  IMAD.U32 R0, RZ, RZ, UR4 ;  /* 0x00000004ff007e24 */ /* 0x001fe2000f8e00ff */
[----:B------:R-:W-:Y:S06]  /*a0e0*/  @P0 BRA `(.L_x_252) ;  /* 0x0000000000200947 */ /* 0x000fec0003800000 */
[----:B------:R-:W-:Y:S02]  /*a0f0*/  ULDC UR4, c[0x0][0x288] ;  /* 0x0000a20000047ab9 */ /* 0x000fe40000000800 */
[----:B-1----:R-:W-:-:S05]  /*a100*/  MOV R4, UR4 ;  /* 0x0000000400047c02 */ /* 0x002fca0008000f00 */
[----:B------:R0:W-:Y:S01]  /*a110*/  STL [R1+0x30], R4 ;  /* 0x0000300401007387 */ /* 0x0001e20000100800 */
[----:B------:R-:W-:Y:S05]  /*a120*/  @!P2 BRA `(.L_x_252) ;  /* 0x000000000010a947 */ /* 0x000fea0003800000 */
[----:B0-----:R-:W2:Y:S04]  /*a130*/  LDG.E R4, desc[UR36][R2.64] ;  /* 0x0000002402047981 */ /* 0x001ea8000c1e1900 */
[----:B------:R-:W2:Y:S02]  /*a140*/  LDG.E R5, desc[UR36][R2.64+0x4] ;  /* 0x0000042402057981 */ /* 0x000ea4000c1e1900 */
[----:B--2---:R-:W-:-:S05]  /*a150*/  IMAD.IADD R2, R5, 0x1, -R4 ;  /* 0x0000000105027824 */ /* 0x004fca00078e0a04 */
[----:B------:R2:W-:Y:S02]  /*a160*/  STL [R1+0x30], R2 ;  /* 0x0000300201007387 */ /* 0x0005e40000100800 */
.L_x_252:
[----:B01----:R-:W-:Y:S01]  /*a170*/  IMAD.MOV.U32 R4, RZ, RZ, R29 ;  /* 0x000000ffff047224 */ /* 0x003fe200078e001d */
[----:B------:R-:W-:Y:S02]  /*a180*/  ULDC.64 UR4, c[0x0][0xa20] ;  /* 0x0002880000047ab9 */ /* 0x000fe40000000a00 */
[----:B------:R-:W-:Y:S02]  /*a190*/  ISETP.NE.U32.AND P0, PT, RZ, UR4, PT ;  /* 0x00000004ff007c0c */ /* 0x000fe4000bf05070 */
[----:B------:R0:W-:Y:S02]  /*a1a0*/  STL [R1], R4 ;  /* 0x0000000401007387 */ /* 0x0001e40000100800 */
[----:B------:R-:W-:-:S13]  /*a1b0*/  ISETP.NE.AND.EX P0, PT, RZ, UR5, PT, P0 ;  /* 0x00000005ff007c0c */ /* 0x000fda000bf05300 */
[----:B0-----:R-:W-:Y:S05]  /*a1c0*/  @!P0 BRA `(.L_x_253) ;  /* 0x0000000000108947 */ /* 0x001fea0003800000 */
[----:B--2---:R-:W-:-:S04]  /*a1d0*/  IADD3 R2, P0, R23, UR4, RZ ;  /* 0x0000000417027c10 */ /* 0x004fc8000ff1e0ff */
[----:B------:R-:W-:-:S05]  /*a1e0*/  IADD3.X R3, R24, UR5, RZ, P0, !PT ;  /* 0x0000000518037c10 */ /* 0x000fca00087fe4ff */
[----:B------:R0:W5:Y:S01]  /*a1f0*/  LDG.E R0, desc[UR36][R2.64] ;  /* 0x0000002402007981 */ /* 0x000162000c1e1900 */
[----:B------:R-:W-:Y:S05]  /*a200*/  BRA `(.L_x_254) ;  /* 0x0000000000247947 */ /* 0x000fea0003800000 */
.L_x_253:
[----:B------:R-:W-:Y:S02]  /*a210*/  ULDC.64 UR4, c[0x0][0xa08] ;  /* 0x0002820000047ab9 */ /* 0x000fe40000000a00 */
[----:B------:R-:W-:-:S04]  /*a220*/  ISETP.NE.U32.AND P0, PT, RZ, UR4, PT ;  /* 0x00000004ff007c0c */ /* 0x000fc8000bf05070 */
[----:B------:R-:W-:-:S13]  /*a230*/  ISETP.NE.AND.EX P0, PT, RZ, UR5, PT, P0 ;  /* 0x00000005ff007c0c */ /* 0x000fda000bf05300 */
[----:B------:R-:W-:Y:S05]  /*a240*/  @!P0 BRA `(.L_x_254) ;  /* 0x0000000000148947 */ /* 0x000fea0003800000 */
[----:B--2---:R-:W0:Y:S02]  /*a250*/  LDC.64 R2, c[0x0][0xa08] ;  /* 0x00028200ff027b82 */ /* 0x004e240000000a00 */
[----:B0-----:R-:W-:-:S05]  /*a260*/  IMAD.WIDE R2, R4, 0x4, R2 ;  /* 0x0000000404027825 */ /* 0x001fca00078e0202 */
[----:B------:R-:W2:Y:S04]  /*a270*/  LDG.E R0, desc[UR36][R2.64] ;  /* 0x0000002402007981 */ /* 0x000ea8000c1e1900 */
[----:B------:R-:W2:Y:S02]  /*a280*/  LDG.E R2, desc[UR36][R2.64+0x4] ;  /* 0x0000042402027981 */ /* 0x000ea4000c1e1900 */
[----:B--2---:R-:W-:-:S07]  /*a290*/  IMAD.IADD R0, R2, 0x1, -R0 ;  /* 0x0000000102007824 */ /* 0x004fce00078e0a00 */
.L_x_254:
[----:B0----5:R-:W-:Y:S01]  /*a2a0*/  IMAD.IADD R3, R0, 0x1, -R6 ;  /* 0x0000000100037824 */ /* 0x021fe200078e0a06 */
[C---:B--2---:R-:W-:Y:S01]  /*a2b0*/  LOP3.LUT R2, R18.reuse, 0xff000000, RZ, 0xc0, !PT ;  /* 0xff00000012027812 */ /* 0x044fe200078ec0ff */
[----:B------:R-:W-:Y:S01]  /*a2c0*/  BSSY B0, `(.L_x_255) ;  /* 0x0000029000007945 */ /* 0x000fe20003800000 */
[----:B------:R-:W-:Y:S01]  /*a2d0*/  LOP3.LUT R4, R18, 0xff0000, RZ, 0xc0, !PT ;  /* 0x00ff000012047812 */ /* 0x000fe200078ec0ff */
[C---:B------:R-:W-:Y:S01]  /*a2e0*/  VIADD R0, R3.reuse, 0x7f ;  /* 0x0000007f03007836 */ /* 0x040fe20000000000 */
[----:B------:R0:W-:Y:S01]  /*a2f0*/  STL [R1+0xc], R3 ;  /* 0x00000c0301007387 */ /* 0x0001e20000100800 */
[----:B------:R-:W-:Y:S02]  /*a300*/  ISETP.GE.AND P0, PT, R3, 0x1, PT ;  /* 0x000000010300780c */ /* 0x000fe40003f06270 */
[----:B------:R-:W-:-:S04]  /*a310*/  SHF.R.U32.HI R2, RZ, 0x8, R2 ;  /* 0x00000008ff027819 */ /* 0x000fc80000011602 */
[----:B------:R-:W-:Y:S02]  /*a320*/  LEA.HI R4, R4, R2, RZ, 0x10 ;  /* 0x0000000204047211 */ /* 0x000fe400078f80ff */
[----:B------:R-:W-:-:S04]  /*a330*/  SHF.R.S32.HI R2, RZ, 0x1f, R0 ;  /* 0x0000001fff027819 */ /* 0x000fc80000011400 */
[----:B------:R-:W-:Y:S02]  /*a340*/  LEA.HI R0, R2, R0, RZ, 0x7 ;  /* 0x0000000002007211 */ /* 0x000fe400078f38ff */
[----:B------:R-:W-:Y:S02]  /*a350*/  MOV R2, RZ ;  /* 0x000000ff00027202 */ /* 0x000fe40000000f00 */
[----:B------:R-:W-:Y:S01]  /*a360*/  SHF.R.S32.HI R0, RZ, 0x7, R0 ;  /* 0x00000007ff007819 */ /* 0x000fe20000011400 */
[----:B0-----:R-:W-:Y:S06]  /*a370*/  @!P0 BRA `(.L_x_256) ;  /* 0x0000000000748947 */ /* 0x001fec0003800000 */
[----:B------:R-:W-:-:S04]  /*a380*/  SHF.R.U32.HI R5, RZ, 0x10, R4 ;  /* 0x00000010ff057819 */ /* 0x000fc80000011604 */
[----:B------:R-:W-:-:S13]  /*a390*/  ISETP.NE.AND P0, PT, R5, RZ, PT ;  /* 0x000000ff0500720c */ /* 0x000fda0003f05270 */
[----:B------:R-:W0:Y:S02]  /*a3a0*/  @!P0 LDC R5, c[0x0][0x9f0] ;  /* 0x00027c00ff058b82 */ /* 0x000e240000000800 */
[----:B0-----:R-:W-:Y:S02]  /*a3b0*/  IABS R7, R5 ;  /* 0x0000000500077213 */ /* 0x001fe40000000000 */
[----:B------:R-:W-:Y:S02]  /*a3c0*/  IADD3 R6, R5, -0x1, R0 ;  /* 0xffffffff05067810 */ /* 0x000fe40007ffe000 */
[----:B------:R-:W0:Y:S08]  /*a3d0*/  I2F.RP R2, R7 ;  /* 0x0000000700027306 */ /* 0x000e300000209400 */
[----:B0-----:R-:W0:Y:S02]  /*a3e0*/  MUFU.RCP R2, R2 ;  /* 0x0000000200027308 */ /* 0x001e240000001000 */
[----:B0-----:R-:W-:-:S06]  /*a3f0*/  VIADD R2, R2, 0xffffffe ;  /* 0x0ffffffe02027836 */ /* 0x001fcc0000000000 */
[----:B------:R0:W1:Y:S02]  /*a400*/  F2I.FTZ.U32.TRUNC.NTZ R3, R2 ;  /* 0x0000000200037305 */ /* 0x000064000021f000 */
[----:B0-----:R-:W-:-:S04]  /*a410*/  LOP3.LUT R2, R6, R5, RZ, 0x3c, !PT ;  /* 0x0000000506027212 */ /* 0x001fc800078e3cff */
[----:B------:R-:W-:Y:S01]  /*a420*/  ISETP.GE.AND P2, PT, R2, RZ, PT ;  /* 0x000000ff0200720c */ /* 0x000fe20003f46270 */
[----:B-1----:R-:W-:-:S04]  /*a430*/  IMAD.MOV R2, RZ, RZ, -R3 ;  /* 0x000000ffff027224 */ /* 0x002fc800078e0a03 */
[----:B------:R-:W-:Y:S02]  /*a440*/  IMAD R8, R2, R7, RZ ;  /* 0x0000000702087224 */ /* 0x000fe400078e02ff */
[----:B------:R-:W-:-:S04]  /*a450*/  IMAD.MOV.U32 R2, RZ, RZ, RZ ;  /* 0x000000ffff027224 */ /* 0x000fc800078e00ff */
[----:B------:R-:W-:Y:S01]  /*a460*/  IMAD.HI.U32 R8, R3, R8, R2 ;  /* 0x0000000803087227 */ /* 0x000fe200078e0002 */
[----:B------:R-:W-:Y:S02]  /*a470*/  IABS R2, R6 ;  /* 0x0000000600027213 */ /* 0x000fe40000000000 */
[----:B------:R-:W-:-:S03]  /*a480*/  IABS R3, R5 ;  /* 0x0000000500037213 */ /* 0x000fc60000000000 */
[----:B------:R-:W-:-:S04]  /*a490*/  IMAD.HI.U32 R8, R8, R2, RZ ;  /* 0x0000000208087227 */ /* 0x000fc800078e00ff */
[----:B------:R-:W-:-:S04]  /*a4a0*/  IMAD.MOV R3, RZ, RZ, -R3 ;  /* 0x000000ffff037224 */ /* 0x000fc800078e0a03 */
[----:B------:R-:W-:-:S05]  /*a4b0*/  IMAD R2, R8, R3, R2 ;  /* 0x0000000308027224 */ /* 0x000fca00078e0202 */
[----:B------:R-:W-:-:S13]  /*a4c0*/  ISETP.GT.U32.AND P1, PT, R7, R2, PT ;  /* 0x000000020700720c */ /* 0x000fda0003f24070 */
[----:B------:R-:W-:Y:S01]  /*a4d0*/  @!P1 IMAD.IADD R2, R2, 0x1, -R7 ;  /* 0x0000000102029824 */ /* 0x000fe200078e0a07 */
[----:B------:R-:W-:Y:S02]  /*a4e0*/  @!P1 IADD3 R8, R8, 0x1, RZ ;  /* 0x0000000108089810 */ /* 0x000fe40007ffe0ff */
[----:B------:R-:W-:Y:S02]  /*a4f0*/  ISETP.NE.AND P1, PT, R5, RZ, PT ;  /* 0x000000ff0500720c */ /* 0x000fe40003f25270 */
[----:B------:R-:W-:-:S13]  /*a500*/  ISETP.GE.U32.AND P0, PT, R2, R7, PT ;  /* 0x000000070200720c */ /* 0x000fda0003f06070 */
[----:B------:R-:W-:-:S04]  /*a510*/  @P0 VIADD R8, R8, 0x1 ;  /* 0x0000000108080836 */ /* 0x000fc80000000000 */
[----:B------:R-:W-:-:S04]  /*a520*/  IMAD.MOV.U32 R2, RZ, RZ, R8 ;  /* 0x000000ffff027224 */ /* 0x000fc800078e0008 */
[----:B------:R-:W-:Y:S01]  /*a530*/  @!P2 IMAD.MOV R2, RZ, RZ, -R2 ;  /* 0x000000ffff02a224 */ /* 0x000fe200078e0a02 */
[----:B------:R-:W-:-:S07]  /*a540*/  @!P1 LOP3.LUT R2, RZ, R5, RZ, 0x33, !PT ;  /* 0x00000005ff029212 */ /* 0x000fce00078e33ff */
.L_x_256:
[----:B------:R-:W-:Y:S05]  /*a550*/  BSYNC B0 ;  /* 0x0000000000007941 */ /* 0x000fea0003800000 */
.L_x_255:
[----:B------:R-:W-:Y:S01]  /*a560*/  LOP3.LUT R4, R4, 0xff, RZ, 0xc0, !PT ;  /* 0x000000ff04047812 */ /* 0x000fe200078ec0ff */
[----:B------:R-:W-:Y:S04]  /*a570*/  BSSY B7, `(.L_x_257) ;  /* 0x0000395000077945 */ /* 0x000fe80003800000 */
[----:B------:R-:W-:-:S05]  /*a580*/  IMAD R3, R4, R2, RZ ;  /* 0x0000000204037224 */ /* 0x000fca00078e02ff */
[----:B------:R-:W-:Y:S01]  /*a590*/  VIADDMNMX R0, R3, R2, R0, PT ;  /* 0x0000000203007246 */ /* 0x000fe20003800100 */
[----:B------:R0:W-:Y:S03]  /*a5a0*/  STL [R1+0x10], R3 ;  /* 0x0000100301007387 */ /* 0x0001e60000100800 */
[----:B------:R-:W-:Y:S01]  /*a5b0*/  ISETP.GT.AND P0, PT, R0, R3, PT ;  /* 0x000000030000720c */ /* 0x000fe20003f04270 */
[----:B------:R0:W-:-:S12]  /*a5c0*/  STL [R1+0x34], R0 ;  /* 0x0000340001007387 */ /* 0x0001d80000100800 */
[----:B0-----:R-:W-:Y:S05]  /*a5d0*/  @P0 BRA `(.L_x_258) ;  /* 0x0000000000440947 */ /* 0x001fea0003800000 */
[----:B------:R-:W0:Y:S02]  /*a5e0*/  S2R R3, SR_TID.X ;  /* 0x0000000000037919 */ /* 0x000e240000002100 */
[----:B0-----:R-:W-:-:S04]  /*a5f0*/  LOP3.LUT R3, R3, 0x7f, RZ, 0xc0, !PT ;  /* 0x0000007f03037812 */ /* 0x001fc800078ec0ff */
[----:B------:R-:W-:-:S13]  /*a600*/  ISETP.NE.AND P0, PT, R3, RZ, PT ;  /* 0x000000ff0300720c */ /* 0x000fda0003f05270 */
[----:B------:R-:W-:Y:S05]  /*a610*/  @P0 BRA `(.L_x_259) ;  /* 0x0000003800280947 */ /* 0x000fea0003800000 */
[----:B------:R-:W0:Y:S01]  /*a620*/  S2R R5, SR_LANEID ;  /* 0x0000000000057919 */ /* 0x000e220000000000 */
[----:B------:R-:W-:Y:S01]  /*a630*/  VOTEU.ANY UR4, UPT, PT ;  /* 0x0000000000047886 */ /* 0x000fe200038e0100 */
[----:B------:R-:W1:Y:S01]  /*a640*/  LDC.64 R2, c[0x0][0xc60] ;  /* 0x00031800ff027b82 */ /* 0x000e620000000a00 */
[----:B------:R-:W0:Y:S02]  /*a650*/  FLO.U32 R0, UR4 ;  /* 0x0000000400007d00 */ /* 0x000e2400080e0000 */
[----:B0-----:R-:W-:-:S06]  /*a660*/  ISETP.EQ.U32.AND P0, PT, R0, R5, PT ;  /* 0x000000050000720c */ /* 0x001fcc0003f02070 */
[----:B------:R-:W1:Y:S07]  /*a670*/  POPC R5, UR4 ;  /* 0x0000000400057d09 */ /* 0x000e6e0008000000 */
[----:B-1----:R-:W2:Y:S01]  /*a680*/  @P0 ATOMG.E.ADD.STRONG.GPU PT, R3, desc[UR36][R2.64], R5 ;  /* 0x00000005020309a8 */ /* 0x002ea200081ee1e4 */
[----:B------:R-:W0:Y:S02]  /*a690*/  S2R R4, SR_LTMASK ;  /* 0x0000000000047919 */ /* 0x000e240000003900 */
[----:B0-----:R-:W-:-:S04]  /*a6a0*/  LOP3.LUT R4, R4, UR4, RZ, 0xc0, !PT ;  /* 0x0000000404047c12 */ /* 0x001fc8000f8ec0ff */
[----:B------:R-:W0:Y:S01]  /*a6b0*/  POPC R7, R4 ;  /* 0x0000000400077309 */ /* 0x000e220000000000 */
[----:B--2---:R-:W0:Y:S02]  /*a6c0*/  SHFL.IDX PT, R0, R3, R0, 0x1f ;  /* 0x00001f0003007589 */ /* 0x004e2400000e0000 */
[----:B0-----:R-:W-:Y:S01]  /*a6d0*/  IADD3 R16, R0, UR38, R7 ;  /* 0x0000002600107c10 */ /* 0x001fe2000fffe007 */
[----:B------:R-:W-:Y:S06]  /*a6e0*/  BRA `(.L_x_259) ;  /* 0x0000003400f47947 */ /* 0x000fec0003800000 */
.L_x_258:
[----:B------:R-:W-:Y:S01]  /*a6f0*/  VIADD R0, R22, 0xe400 ;  /* 0x0000e40016007836 */ /* 0x000fe20000000000 */
[----:B------:R-:W-:Y:S04]  /*a700*/  BSSY B6, `(.L_x_260) ;  /* 0x0000013000067945 */ /* 0x000fe80003800000 */
[----:B------:R-:W-:-:S13]  /*a710*/  LOP3.LUT P0, RZ, R0, 0x3ff, RZ, 0xc0, !PT ;  /* 0x000003ff00ff7812 */ /* 0x000fda000780c0ff */
[----:B------:R-:W-:Y:S05]  /*a720*/  @!P0 BRA `(.L_x_261) ;  /* 0x0000000000408947 */ /* 0x000fea0003800000 */
        /* <DEDUP_REMOVED lines=8> */
[----:B------:R-:W-:Y:S01]  /*a7b0*/  MOV R12, 0x1 ;  /* 0x00000001000c7802 */ /* 0x000fe20000000f00 */
[----:B------:R-:W-:Y:S02]  /*a7c0*/  IMAD.U32 R7, RZ, RZ, UR9 ;  /* 0x00000009ff077e24 */ /* 0x000fe4000f8e00ff */
[----:B------:R-:W-:-:S02]  /*a7d0*/  IMAD.U32 R10, RZ, RZ, UR4 ;  /* 0x00000004ff0a7e24 */ /* 0x000fc4000f8e00ff */
[----:B------:R-:W-:Y:S02]  /*a7e0*/  IMAD.U32 R11, RZ, RZ, UR5 ;  /* 0x00000005ff0b7e24 */ /* 0x000fe4000f8e00ff */
[----:B------:R-:W-:Y:S02]  /*a7f0*/  IMAD.MOV.U32 R8, RZ, RZ, 0x70 ;  /* 0x00000070ff087424 */ /* 0x000fe400078e00ff */
[----:B------:R-:W-:-:S07]  /*a800*/  IMAD.MOV.U32 R13, RZ, RZ, RZ ;  /* 0x000000ffff0d7224 */ /* 0x000fce00078e00ff */
[----:B------:R-:W-:-:S07]  /*a810*/  LEPC R20, `(.L_x_261) ;  /* 0x000000001014794e */ /* 0x000fce0000000000 */
[----:B0-----:R-:W-:Y:S05]  /*a820*/  CALL.ABS.NOINC R2 ;  /* 0x0000000002007343 */ /* 0x001fea0003c00000 */
.L_x_261:
[----:B------:R-:W-:Y:S05]  /*a830*/  BSYNC B6 ;  /* 0x0000000000067941 */ /* 0x000fea0003800000 */
.L_x_260:
        /* <DEDUP_REMOVED lines=8> */
[----:B------:R0:W1:Y:S01]  /*a8c0*/  LDC.64 R2, c[0x4][R26] ;  /* 0x010000001a027b82 */ /* 0x0000620000000a00 */
[----:B------:R-:W-:Y:S01]  /*a8d0*/  IMAD.U32 R4, RZ, RZ, UR6 ;  /* 0x00000006ff047e24 */ /* 0x000fe2000f8e00ff */
[----:B------:R-:W-:Y:S01]  /*a8e0*/  MOV R7, UR9 ;  /* 0x0000000900077c02 */ /* 0x000fe20008000f00 */
[----:B------:R-:W-:Y:S02]  /*a8f0*/  IMAD.U32 R5, RZ, RZ, UR7 ;  /* 0x00000007ff057e24 */ /* 0x000fe4000f8e00ff */
[----:B------:R-:W-:Y:S02]  /*a900*/  IMAD.U32 R6, RZ, RZ, UR8 ;  /* 0x00000008ff067e24 */ /* 0x000fe4000f8e00ff */
[----:B------:R-:W-:-:S02]  /*a910*/  IMAD.U32 R10, RZ, RZ, UR4 ;  /* 0x00000004ff0a7e24 */ /* 0x000fc4000f8e00ff */
[----:B------:R-:W-:Y:S02]  /*a920*/  IMAD.U32 R11, RZ, RZ, UR5 ;  /* 0x00000005ff0b7e24 */ /* 0x000fe4000f8e00ff */
[----:B------:R-:W-:Y:S02]  /*a930*/  IMAD.MOV.U32 R8, RZ, RZ, 0x70 ;  /* 0x00000070ff087424 */ /* 0x000fe400078e00ff */
[----:B------:R-:W-:Y:S02]  /*a940*/  IMAD.MOV.U32 R12, RZ, RZ, 0x1 ;  /* 0x00000001ff0c7424 */ /* 0x000fe400078e00ff */
[----:B0-----:R-:W-:-:S07]  /*a950*/  IMAD.MOV.U32 R13, RZ, RZ, RZ ;  /* 0x000000ffff0d7224 */ /* 0x001fce00078e00ff */
[----:B------:R-:W-:-:S07]  /*a960*/  LEPC R20, `(.L_x_264) ;  /* 0x000000001014794e */ /* 0x000fce0000000000 */
[----:B-1----:R-:W-:Y:S05]  /*a970*/  CALL.ABS.NOINC R2 ;  /* 0x0000000002007343 */ /* 0x002fea0003c00000 */
.L_x_264:
[----:B------:R0:W1:Y:S01]  /*a980*/  LDC.64 R2, c[0x4][R26] ;  /* 0x010000001a027b82 */ /* 0x0000620000000a00 */
[----:B------:R-:W-:Y:S01]  /*a990*/  ULDC.64 UR6, c[0x4][0x88] ;  /* 0x0100220000067ab9 */ /* 0x000fe20000000a00 */
[----:B------:R-:W-:Y:S01]  /*a9a0*/  ULDC.64 UR8, c[0x4][0x90] ;  /* 0x0100240000087ab9 */ /* 0x000fe20000000a00 */
[----:B------:R-:W-:Y:S01]  /*a9b0*/  ULDC.64 UR4, c[0x4][0x18] ;  /* 0x0100060000047ab9 */ /* 0x000fe20000000a00 */
[----:B------:R-:W-:Y:S01]  /*a9c0*/  MOV R4, UR6 ;  /* 0x0000000600047c02 */ /* 0x000fe20008000f00 */
[----:B------:R-:W-:Y:S01]  /*a9d0*/  IMAD.U32 R5, RZ, RZ, UR7 ;  /* 0x00000007ff057e24 */ /* 0x000fe2000f8e00ff */
[----:B------:R-:W-:Y:S01]  /*a9e0*/  MOV R8, 0x70 ;  /* 0x0000007000087802 */ /* 0x000fe20000000f00 */
[----:B------:R-:W-:Y:S02]  /*a9f0*/  IMAD.U32 R6, RZ, RZ, UR8 ;  /* 0x00000008ff067e24 */ /* 0x000fe4000f8e00ff */
[----:B------:R-:W-:Y:S02]  /*aa00*/  IMAD.U32 R7, RZ, RZ, UR9 ;  /* 0x00000009ff077e24 */ /* 0x000fe4000f8e00ff */
[----:B------:R-:W-:-:S02]  /*aa10*/  IMAD.U32 R10, RZ, RZ, UR4 ;  /* 0x00000004ff0a7e24 */ /* 0x000fc4000f8e00ff */
[----:B------:R-:W-:Y:S02]  /*aa20*/  IMAD.U32 R11, RZ, RZ, UR5 ;  /* 0x00000005ff0b7e24 */ /* 0x000fe4000f8e00ff */
[----:B------:R-:W-:Y:S02]  /*aa30*/  IMAD.MOV.U32 R12, RZ, RZ, 0x1 ;  /* 0x00000001ff0c7424 */ /* 0x000fe400078e00ff */
[----:B0-----:R-:W-:-:S07]  /*aa40*/  IMAD.MOV.U32 R13, RZ, RZ, RZ ;  /* 0x000000ffff0d7224 */ /* 0x001fce00078e00ff */
[----:B------:R-:W-:-:S07]  /*aa50*/  LEPC R20, `(.L_x_263) ;  /* 0x000000001014794e */ /* 0x000fce0000000000 */
[----:B-1----:R-:W-:Y:S05]  /*aa60*/  CALL.ABS.NOINC R2 ;  /* 0x0000000002007343 */ /* 0x002fea0003c00000 */
.L_x_263:
[----:B------:R-:W-:Y:S05]  /*aa70*/  BSYNC B6 ;  /* 0x0000000000067941 */ /* 0x000fea0003800000 */
.L_x_262:
[----:B------:R-:W2:Y:S01]  /*aa80*/  LDL R21, [R1] ;  /* 0x0000000001157983 */ /* 0x000ea20000100800 */
[----:B------:R-:W-:Y:S01]  /*aa90*/  ULDC.64 UR4, c[0x0][0x9f8] ;  /* 0x00027e0000047ab9 */ /* 0x000fe20000000a00 */
[----:B------:R-:W0:Y:S01]  /*aaa0*/  LDC R6, c[0x0][0x430] ;  /* 0x00010c00ff067b82 */ /* 0x000e220000000800 */
[----:B------:R-:W-:Y:S01]  /*aab0*/  ISETP.NE.U32.AND P0, PT, RZ, UR4, PT ;  /* 0x00000004ff007c0c */ /* 0x000fe2000bf05070 */
[----:B------:R-:W3:Y:S03]  /*aac0*/  LDL R26, [R1+0x34] ;  /* 0x00003400011a7983 */ /* 0x000ee60000100800 */
[----:B------:R-:W-:Y:S01]  /*aad0*/  ISETP.NE.AND.EX P0, PT, RZ, UR5, PT, P0 ;  /* 0x00000005ff007c0c */ /* 0x000fe2000bf05300 */
[----:B------:R-:W4:Y:S04]  /*aae0*/  LDL R5, [R1+0xc] ;  /* 0x00000c0001057983 */ /* 0x000f280000100800 */
[----:B------:R-:W4:Y:S01]  /*aaf0*/  LDL R4, [R1+0x14] ;  /* 0x0000140001047983 */ /* 0x000f220000100800 */
[----:B------:R-:W1:Y:S07]  /*ab00*/  S2R R7, SR_TID.X ;  /* 0x0000000000077919 */ /* 0x000e6e0000002100 */
[----:B------:R-:W-:Y:S01]  /*ab10*/  @P0 IADD3 R2, P1, R23, UR4, RZ ;  /* 0x0000000417020c10 */ /* 0x000fe2000ff3e0ff */
[----:B------:R-:W1:Y:S03]  /*ab20*/  S2R R0, SR_TID.X ;  /* 0x0000000000007919 */ /* 0x000e660000002100 */
[----:B------:R-:W-:Y:S01]  /*ab30*/  @P0 IADD3.X R3, R24, UR5, RZ, P1, !PT ;  /* 0x0000000518030c10 */ /* 0x000fe20008ffe4ff */
[----:B------:R-:W4:Y:S01]  /*ab40*/  LDL.LU R20, [R1+0x4] ;  /* 0x0000040001147983 */ /* 0x000f220000300800 */
[----:B0-----:R-:W-:-:S03]  /*ab50*/  ISETP.NE.AND P2, PT, R6, 0x1, PT ;  /* 0x000000010600780c */ /* 0x001fc60003f45270 */
[----:B------:R-:W4:Y:S04]  /*ab60*/  LDL R9, [R1+0x48] ;  /* 0x0000480001097983 */ /* 0x000f280000100800 */
[----:B--2---:R0:W2:Y:S01]  /*ab70*/  @P0 LDG.E R21, desc[UR36][R2.64] ;  /* 0x0000002402150981 */ /* 0x0040a2000c1e1900 */
[----:B-1----:R-:W-:Y:S01]  /*ab80*/  IMAD.SHL.U32 R7, R7, 0x10, RZ ;  /* 0x0000001007077824 */ /* 0x002fe200078e00ff */
[----:B------:R-:W-:Y:S01]  /*ab90*/  LOP3.LUT R0, R0, 0x7f, RZ, 0xc0, !PT ;  /* 0x0000007f00007812 */ /* 0x000fe200078ec0ff */
[----:B---3--:R-:W-:-:S03]  /*aba0*/  VIADD R26, R26, 0xffffffff ;  /* 0xffffffff1a1a7836 */ /* 0x008fc60000000000 */
[----:B0-----:R-:W0:Y:S01]  /*abb0*/  @P2 LDC R3, c[0x0][0x434] ;  /* 0x00010d00ff032b82 */ /* 0x001e220000000800 */
[----:B------:R-:W-:Y:S01]  /*abc0*/  IMAD.SHL.U32 R8, R26, 0x80, RZ ;  /* 0x000000801a087824 */ /* 0x000fe200078e00ff */
[----:B------:R-:W-:Y:S02]  /*abd0*/  SHF.R.U32.HI R0, RZ, 0x3, R0 ;  /* 0x00000003ff007819 */ /* 0x000fe40000011600 */
[----:B------:R-:W-:-:S04]  /*abe0*/  LOP3.LUT R7, R7, 0x70, RZ, 0xc0, !PT ;  /* 0x0000007007077812 */ /* 0x000fc800078ec0ff */
[----:B------:R-:W1:Y:S01]  /*abf0*/  @P2 LDC R2, c[0x0][0x438] ;  /* 0x00010e00ff022b82 */ /* 0x000e620000000800 */
[----:B------:R-:W-:Y:S01]  /*ac00*/  LOP3.LUT R0, R8, R0, R7, 0xfe, !PT ;  /* 0x0000000008007212 */ /* 0x000fe200078efe07 */
[----:B--2---:R-:W-:Y:S03]  /*ac10*/  @P0 STL [R1], R21 ;  /* 0x0000001501000387 */ /* 0x004fe60000100800 */
[C---:B----4-:R-:W-:Y:S02]  /*ac20*/  ISETP.GE.AND P0, PT, R0.reuse, R5, PT ;  /* 0x000000050000720c */ /* 0x050fe40003f06270 */
[----:B------:R-:W-:-:S05]  /*ac30*/  IADD3 R0, R0, R4, RZ ;  /* 0x0000000400007210 */ /* 0x000fca0007ffe0ff */
[----:B0-----:R-:W-:-:S04]  /*ac40*/  @P2 IMAD.HI.U32 R3, R0, R3, RZ ;  /* 0x0000000300032227 */ /* 0x001fc800078e00ff */
[----:B------:R-:W-:Y:S01]  /*ac50*/  IMAD.MOV.U32 R4, RZ, RZ, R0 ;  /* 0x000000ffff047224 */ /* 0x000fe200078e0000 */
[----:B-1----:R-:W-:Y:S02]  /*ac60*/  @P2 SHF.R.U32.HI R4, RZ, R2, R3 ;  /* 0x00000002ff042219 */ /* 0x002fe40000011603 */
[----:B------:R-:W0:Y:S03]  /*ac70*/  @!P0 LDC.64 R2, c[0x0][0x428] ;  /* 0x00010a00ff028b82 */ /* 0x000e260000000a00 */
[----:B------:R-:W-:-:S04]  /*ac80*/  IMAD.MOV R5, RZ, RZ, -R4 ;  /* 0x000000ffff057224 */ /* 0x000fc800078e0a04 */
[----:B------:R-:W-:Y:S01]  /*ac90*/  IMAD R0, R6, R5, R0 ;  /* 0x0000000506007224 */ /* 0x000fe200078e0200 */
[----:B------:R-:W-:Y:S02]  /*aca0*/  SHF.R.S32.HI R6, RZ, 0x1f, R21 ;  /* 0x0000001fff067819 */ /* 0x000fe40000011415 */
[----:B------:R-:W-:-:S03]  /*acb0*/  @!P0 SHF.R.S32.HI R5, RZ, 0x1f, R4 ;  /* 0x0000001fff058819 */ /* 0x000fc60000011404 */
[-C--:B0-----:R-:W-:Y:S02]  /*acc0*/  @!P0 IMAD R7, R6, R2.reuse, RZ ;  /* 0x0000000206078224 */ /* 0x081fe400078e02ff */
[----:B------:R-:W-:-:S04]  /*acd0*/  @!P0 IMAD.WIDE.U32 R4, R21, R2, R4 ;  /* 0x0000000215048225 */ /* 0x000fc800078e0004 */
[----:B------:R-:W-:Y:S02]  /*ace0*/  @!P0 IMAD R7, R21, R3, R7 ;  /* 0x0000000315078224 */ /* 0x000fe400078e0207 */
[----:B------:R-:W0:Y:S01]  /*acf0*/  @!P0 LDC.64 R2, c[0x0][0x418] ;  /* 0x00010600ff028b82 */ /* 0x000e220000000a00 */
[----:B------:R0:W-:Y:S01]  /*ad00*/  STL [R1+0x18], R6 ;  /* 0x0000180601007387 */ /* 0x0001e20000100800 */
[----:B------:R-:W-:Y:S01]  /*ad10*/  @!P0 IMAD.IADD R7, R5, 0x1, R7 ;  /* 0x0000000105078824 */ /* 0x000fe200078e0207 */
[----:B0-----:R-:W-:Y:S01]  /*ad20*/  @!P0 LEA R6, P1, R4, R2, 0x2 ;  /* 0x0000000204068211 */ /* 0x001fe200078210ff */
[----:B------:R-:W-:-:S03]  /*ad30*/  IMAD.MOV.U32 R2, RZ, RZ, RZ ;  /* 0x000000ffff027224 */ /* 0x000fc600078e00ff */
[----:B------:R-:W-:-:S05]  /*ad40*/  @!P0 LEA.HI.X R7, R4, R3, R7, 0x2, P1 ;  /* 0x0000000304078211 */ /* 0x000fca00008f1407 */
[----:B------:R0:W5:Y:S01]  /*ad50*/  @!P0 LDG.E R2, desc[UR36][R6.64] ;  /* 0x0000002406028981 */ /* 0x000162000c1e1900 */
[----:B------:R-:W-:-:S04]  /*ad60*/  LOP3.LUT R20, R20, 0xfffffffb, RZ, 0xc0, !PT ;  /* 0xfffffffb14147812 */ /* 0x000fc800078ec0ff */
[----:B------:R-:W-:Y:S02]  /*ad70*/  @P2 LOP3.LUT R20, R20, 0x4, RZ, 0xfc, !PT ;  /* 0x0000000414142812 */ /* 0x000fe400078efcff */
[----:B------:R-:W-:Y:S02]  /*ad80*/  ISETP.NE.AND P2, PT, R9, 0x3, PT ;  /* 0x000000030900780c */ /* 0x000fe40003f45270 */
[----:B------:R-:W-:-:S11]  /*ad90*/  LOP3.LUT R20, R20, 0xfffffffd, RZ, 0xc0, !PT ;  /* 0xfffffffd14147812 */ /* 0x000fd600078ec0ff */
[----:B------:R-:W-:-:S05]  /*ada0*/  @P2 LOP3.LUT R20, R20, 0x2, RZ, 0xfc, !PT ;  /* 0x0000000214142812 */ /* 0x000fca00078efcff */
[----:B------:R0:W-:Y:S01]  /*adb0*/  STL [R1+0x4], R20 ;  /* 0x0000041401007387 */ /* 0x0001e20000100800 */
[----:B------:R-:W-:-:S03]  /*adc0*/  UMOV UR4, 0xffffffff ;  /* 0xffffffff00047882 */ /* 0x000fc60000000000 */
[----:B------:R-:W-:Y:S05]  /*add0*/  BRA.DIV UR4, `(.L_x_265) ;  /* 0x0000004204a87947 */ /* 0x000fea000b800000 */
.L_x_329:
[----:B------:R-:W-:Y:S01]  /*ade0*/  LOP3.LUT R24, R18, 0xffff, RZ, 0xc0, !PT ;  /* 0x0000ffff12187812 */ /* 0x000fe200078ec0ff */
[----:B------:R-:W-:Y:S06]  /*adf0*/  @!P2 BRA `(.L_x_266) ;  /* 0x000000000004a947 */ /* 0x000fec0003800000 */
[----:B------:R-:W-:Y:S01]  /*ae00*/  BPT.TRAP 0x1 ;  /* 0x000000040000795c */ /* 0x000fe20000300000 */
.L_x_266:
[----:B0-----:R-:W-:Y:S01]  /*ae10*/  SHF.R.S32.HI R6, RZ, 0x1f, R0 ;  /* 0x0000001fff067819 */ /* 0x001fe20000011400 */
[----:B------:R-:W-:Y:S01]  /*ae20*/  ULDC.64 UR4, c[0x0][0x328] ;  /* 0x0000ca0000047ab9 */ /* 0x000fe20000000a00 */
[----:B-----5:R-:W-:Y:S01]  /*ae30*/  SHF.R.S32.HI R7, RZ, 0x1f, R2 ;  /* 0x0000001fff077819 */ /* 0x020fe20000011402 */
[----:B------:R-:W-:Y:S01]  /*ae40*/  IMAD.WIDE.U32 R4, R0, UR4, RZ ;  /* 0x0000000400047c25 */ /* 0x000fe2000f8e00ff */
[----:B------:R-:W-:Y:S01]  /*ae50*/  ULDC.64 UR6, c[0x0][0x318] ;  /* 0x0000c60000067ab9 */ /* 0x000fe20000000a00 */
[----:B------:R-:W-:Y:S02]  /*ae60*/  BSSY B0, `(.L_x_267) ;  /* 0x0000012000007945 */ /* 0x000fe40003800000 */
[----:B------:R-:W-:-:S04]  /*ae70*/  IMAD R3, R6, UR4, RZ ;  /* 0x0000000406037c24 */ /* 0x000fc8000f8e02ff */
[----:B------:R-:W-:Y:S01]  /*ae80*/  IMAD R3, R0, UR5, R3 ;  /* 0x0000000500037c24 */ /* 0x000fe2000f8e0203 */
[----:B------:R-:W-:-:S03]  /*ae90*/  ULDC.64 UR4, c[0x0][0x338] ;  /* 0x0000ce0000047ab9 */ /* 0x000fc60000000a00 */
[----:B------:R-:W-:Y:S02]  /*aea0*/  IMAD.IADD R5, R5, 0x1, R3 ;  /* 0x0000000105057824 */ /* 0x000fe400078e0203 */
[----:B------:R-:W-:Y:S02]  /*aeb0*/  IMAD R3, R7, UR4, RZ ;  /* 0x0000000407037c24 */ /* 0x000fe4000f8e02ff */
[----:B------:R-:W-:-:S04]  /*aec0*/  IMAD.WIDE.U32 R4, R2, UR4, R4 ;  /* 0x0000000402047c25 */ /* 0x000fc8000f8e0004 */
[----:B------:R-:W-:Y:S01]  /*aed0*/  IMAD R3, R2, UR5, R3 ;  /* 0x0000000502037c24 */ /* 0x000fe2000f8e0203 */
[----:B------:R-:W-:-:S04]  /*aee0*/  ULDC.64 UR4, c[0x0][0x330] ;  /* 0x0000cc0000047ab9 */ /* 0x000fc80000000a00 */
[----:B------:R-:W-:Y:S01]  /*aef0*/  IADD3 R5, R5, R3, RZ ;  /* 0x0000000305057210 */ /* 0x000fe20007ffe0ff */
[----:B------:R-:W-:Y:S02]  /*af00*/  IMAD R3, R25, 0x8, R22 ;  /* 0x0000000819037824 */ /* 0x000fe400078e0216 */
[----:B------:R-:W-:-:S04]  /*af10*/  IMAD.WIDE.U32 R4, R24, UR4, R4 ;  /* 0x0000000418047c25 */ /* 0x000fc8000f8e0004 */
[----:B------:R-:W-:Y:S01]  /*af20*/  IMAD R23, R24, UR5, R5 ;  /* 0x0000000518177c24 */ /* 0x000fe2000f8e0205 */
[----:B------:R-:W-:-:S04]  /*af30*/  LEA R18, P0, R4, UR6, 0x1 ;  /* 0x0000000604127c11 */ /* 0x000fc8000f8008ff */
[----:B------:R-:W-:Y:S02]  /*af40*/  LEA.HI.X R23, R4, UR7, R23, 0x1, P0 ;  /* 0x0000000704177c11 */ /* 0x000fe400080f0c17 */
[----:B------:R-:W-:-:S06]  /*af50*/  SHF.L.U32 R4, R27, 0x1f, RZ ;  /* 0x0000001f1b047819 */ /* 0x000fcc00000006ff */
[----:B------:R-:W0:Y:S02]  /*af60*/  SYNCS.PHASECHK.TRANS64.TRYWAIT P0, [R3+URZ+0x16840], R4 ;  /* 0x01684004030075a7 */ /* 0x000e24000800017f */
[----:B0-----:R-:W-:Y:S05]  /*af70*/  @!P0 BRA `(.L_x_268) ;  /* 0x0000004000748947 */ /* 0x001fea0003800000 */
.L_x_330:
[----:B------:R-:W-:Y:S05]  /*af80*/  BSYNC B0 ;  /* 0x0000000000007941 */ /* 0x000fea0003800000 */
.L_x_267:
[----:B------:R-:W2:Y:S01]  /*af90*/  LDL R11, [R1+0xc] ;  /* 0x00000c00010b7983 */ /* 0x000ea20000100800 */
[----:B------:R-:W-:Y:S01]  /*afa0*/  ULDC.64 UR4, c[0x0][0x300] ;  /* 0x0000c00000047ab9 */ /* 0x000fe20000000a00 */
[----:B------:R-:W-:Y:S02]  /*afb0*/  ULDC.64 UR6, c[0x0][0x2e8] ;  /* 0x0000ba0000067ab9 */ /* 0x000fe40000000a00 */
[----:B------:R-:W3:Y:S01]  /*afc0*/  LDL.LU R9, [R1+0x4] ;  /* 0x0000040001097983 */ /* 0x000ee20000300800 */
[----:B------:R-:W-:Y:S02]  /*afd0*/  IMAD R6, R6, UR4, RZ ;  /* 0x0000000406067c24 */ /* 0x000fe4000f8e02ff */
[C---:B0-----:R-:W-:Y:S01]  /*afe0*/  IMAD.WIDE.U32 R4, R0.reuse, UR4, RZ ;  /* 0x0000000400047c25 */ /* 0x041fe2000f8e00ff */
[----:B------:R-:W0:Y:S03]  /*aff0*/  S2R R10, SR_TID.X ;  /* 0x00000000000a7919 */ /* 0x000e260000002100 */
[----:B------:R-:W-:Y:S01]  /*b000*/  IMAD R6, R0, UR5, R6 ;  /* 0x0000000500067c24 */ /* 0x000fe2000f8e0206 */
[----:B------:R-:W-:Y:S01]  /*b010*/  ULDC.64 UR4, c[0x0][0x310] ;  /* 0x0000c40000047ab9 */ /* 0x000fe20000000a00 */
[----:B------:R-:W1:Y:S01]  /*b020*/  S2R R12, SR_TID.X ;  /* 0x00000000000c7919 */ /* 0x000e620000002100 */
[----:B------:R-:W-:-:S02]  /*b030*/  IMAD R7, R7, UR4, RZ ;  /* 0x0000000407077c24 */ /* 0x000fc4000f8e02ff */
[----:B------:R-:W-:Y:S02]  /*b040*/  IMAD.IADD R5, R5, 0x1, R6 ;  /* 0x0000000105057824 */ /* 0x000fe400078e0206 */
[C---:B------:R-:W-:Y:S02]  /*b050*/  IMAD R7, R2.reuse, UR5, R7 ;  /* 0x0000000502077c24 */ /* 0x040fe4000f8e0207 */
[----:B------:R-:W-:Y:S01]  /*b060*/  IMAD.WIDE.U32 R4, R2, UR4, R4 ;  /* 0x0000000402047c25 */ /* 0x000fe2000f8e0004 */
[----:B------:R-:W-:-:S03]  /*b070*/  ULDC.64 UR4, c[0x0][0x308] ;  /* 0x0000c20000047ab9 */ /* 0x000fc60000000a00 */
[----:B------:R-:W-:Y:S02]  /*b080*/  IMAD.IADD R5, R5, 0x1, R7 ;  /* 0x0000000105057824 */ /* 0x000fe400078e0207 */
[----:B------:R-:W-:Y:S01]  /*b090*/  IMAD.WIDE.U32 R4, R24, UR4, R4 ;  /* 0x0000000418047c25 */ /* 0x000fe2000f8e0004 */
[----:B------:R-:W-:Y:S02]  /*b0a0*/  ULDC UR4, c[0x0][0x2f4] ;  /* 0x0000bd0000047ab9 */ /* 0x000fe40000000800 */
[----:B------:R-:W-:Y:S01]  /*b0b0*/  ISETP.GE.AND P2, PT, R28, UR4, PT ;  /* 0x000000041c007c0c */ /* 0x000fe2000bf46270 */
[----:B------:R-:W-:Y:S01]  /*b0c0*/  IMAD R2, R24, UR5, R5 ;  /* 0x0000000518027c24 */ /* 0x000fe2000f8e0205 */
[----:B------:R-:W-:Y:S01]  /*b0d0*/  LEA R0, P0, R4, UR6, 0x1 ;  /* 0x0000000604007c11 */ /* 0x000fe2000f8008ff */
[----:B------:R-:W-:-:S03]  /*b0e0*/  UMOV UR4, 0xffffffff ;  /* 0xffffffff00047882 */ /* 0x000fc60000000000 */
[----:B------:R-:W-:Y:S02]  /*b0f0*/  LEA.HI.X R2, R4, UR7, R2, 0x1, P0 ;  /* 0x0000000704027c11 */ /* 0x000fe400080f0c02 */
[----:B0-----:R-:W-:-:S04]  /*b100*/  LOP3.LUT R10, R10, 0x7f, RZ, 0xc0, !PT ;  /* 0x0000007f0a0a7812 */ /* 0x001fc800078ec0ff */
[----:B------:R-:W-:-:S04]  /*b110*/  SHF.R.U32.HI R10, RZ, 0x3, R10 ;  /* 0x00000003ff0a7819 */ /* 0x000fc8000001160a */
[----:B--2---:R-:W-:Y:S01]  /*b120*/  IADD3 R4, -R10, R11, -R8 ;  /* 0x0000000b0a047210 */ /* 0x004fe20007ffe908 */
[C---:B-1----:R-:W-:Y:S02]  /*b130*/  IMAD.SHL.U32 R10, R12.reuse, 0x8, RZ ;  /* 0x000000080c0a7824 */ /* 0x042fe400078e00ff */
[----:B------:R-:W-:Y:S01]  /*b140*/  IMAD.SHL.U32 R11, R12, 0x8, RZ ;  /* 0x000000080c0b7824 */ /* 0x000fe200078e00ff */
[----:B---3--:R-:W-:Y:S02]  /*b150*/  LOP3.LUT R9, R9, 0xfffffffe, RZ, 0xc0, !PT ;  /* 0xfffffffe09097812 */ /* 0x008fe400078ec0ff */
[----:B------:R-:W-:Y:S02]  /*b160*/  LOP3.LUT R10, R10, 0x1f8, RZ, 0xc0, !PT ;  /* 0x000001f80a0a7812 */ /* 0x000fe400078ec0ff */
[----:B------:R-:W-:Y:S02]  /*b170*/  @P2 LOP3.LUT R9, R9, 0x1, RZ, 0xfc, !PT ;  /* 0x0000000109092812 */ /* 0x000fe400078efcff */
[----:B------:R-:W-:-:S02]  /*b180*/  LOP3.LUT R10, R10, 0x38, R12, 0x78, !PT ;  /* 0x000000380a0a7812 */ /* 0x000fc400078e780c */
[----:B------:R-:W-:Y:S01]  /*b190*/  ISETP.GE.AND P0, PT, R4, 0x1, PT ;  /* 0x000000010400780c */ /* 0x000fe20003f06270 */
[----:B------:R0:W-:Y:S01]  /*b1a0*/  STL [R1+0x4], R9 ;  /* 0x0000040901007387 */ /* 0x0001e20000100800 */
[----:B------:R-:W-:-:S04]  /*b1b0*/  LOP3.LUT R10, R10, 0x200, R11, 0xf8, !PT ;  /* 0x000002000a0a7812 */ /* 0x000fc800078ef80b */
[----:B------:R-:W-:Y:S01]  /*b1c0*/  LEA R5, R25, R10, 0xd ;  /* 0x0000000a19057211 */ /* 0x000fe200078e68ff */
[----:B------:R-:W-:Y:S06]  /*b1d0*/  BRA.DIV UR4, `(.L_x_269) ;  /* 0x0000003e04f07947 */ /* 0x000fec000b800000 */
[----:B------:R-:W1:Y:S01]  /*b1e0*/  SHFL.IDX PT, R7, R0, RZ, 0x181f ;  /* 0x00181fff00077589 */ /* 0x000e6200000e0000 */
[----:B------:R-:W-:-:S03]  /*b1f0*/  @P0 IMAD R8, R5, 0x2, R22 ;  /* 0x0000000205080824 */ /* 0x000fc600078e0216 */
[----:B------:R-:W2:Y:S01]  /*b200*/  SHFL.IDX PT, R6, R2, RZ, 0x181f ;  /* 0x00181fff02067589 */ /* 0x000ea200000e0000 */
[----:B-1----:R-:W-:-:S05]  /*b210*/  @P0 LEA R7, P1, R28, R7, 0x1 ;  /* 0x000000071c070211 */ /* 0x002fca00078208ff */
[----:B--2---:R-:W-:Y:S01]  /*b220*/  @P0 IMAD.X R6, RZ, RZ, R6, P1 ;  /* 0x000000ffff060224 */ /* 0x004fe200008e0606 */
[----:B------:R-:W-:-:S04]  /*b230*/  ISETP.GE.AND P1, PT, R4, 0x11, PT ;  /* 0x000000110400780c */ /* 0x000fc80003f26270 */
[----:B------:R-:W-:-:S04]  /*b240*/  @P0 LOP3.LUT R7, R7, R6, RZ, 0x3c, !PT ;  /* 0x0000000607070212 */ /* 0x000fc800078e3cff */
[----:B------:R-:W-:-:S04]  /*b250*/  @P0 LOP3.LUT R6, R7, R6, RZ, 0x3c, !PT ;  /* 0x0000000607060212 */ /* 0x000fc800078e3cff */
[----:B------:R-:W-:-:S05]  /*b260*/  @P0 LOP3.LUT R7, R7, R6, RZ, 0x3c, !PT ;  /* 0x0000000607070212 */ /* 0x000fca00078e3cff */
[----:B------:R-:W-:Y:S01]  /*b270*/  @!PT LDS RZ, [RZ] ;  /* 0x00000000fffff984 */ /* 0x000fe20000000800 */
[----:B------:R1:W-:Y:S04]  /*b280*/  @P0 LDGSTS.E.BYPASS.LTC128B.128 [R8+0xe400], desc[UR36][R6.64], !P2 ;  /* 0x0e40000006080fae */ /* 0x0003e8000d101d64 */
[----:B-1----:R-:W1:Y:S01]  /*b290*/  SHFL.IDX PT, R7, R0, 0x1, 0x181f ;  /* 0x00381f0000077f89 */ /* 0x002e6200000e0000 */
[----:B------:R-:W-:-:S03]  /*b2a0*/  @P1 IMAD R8, R5, 0x2, R22 ;  /* 0x0000000205081824 */ /* 0x000fc600078e0216 */
[----:B------:R-:W2:Y:S01]  /*b2b0*/  SHFL.IDX PT, R6, R2, 0x1, 0x181f ;  /* 0x00381f0002067f89 */ /* 0x000ea200000e0000 */
[----:B-1----:R-:W-:-:S05]  /*b2c0*/  @P1 LEA R7, P0, R28, R7, 0x1 ;  /* 0x000000071c071211 */ /* 0x002fca00078008ff */
[----:B--2---:R-:W-:-:S05]  /*b2d0*/  @P1 IMAD.X R6, RZ, RZ, R6, P0 ;  /* 0x000000ffff061224 */ /* 0x004fca00000e0606 */
[----:B------:R-:W-:-:S04]  /*b2e0*/  @P1 LOP3.LUT R7, R7, R6, RZ, 0x3c, !PT ;  /* 0x0000000607071212 */ /* 0x000fc800078e3cff */
[----:B------:R-:W-:-:S04]  /*b2f0*/  @P1 LOP3.LUT R6, R7, R6, RZ, 0x3c, !PT ;  /* 0x0000000607061212 */ /* 0x000fc800078e3cff */
[----:B------:R-:W-:-:S05]  /*b300*/  @P1 LOP3.LUT R7, R7, R6, RZ, 0x3c, !PT ;  /* 0x0000000607071212 */ /* 0x000fca00078e3cff */
[----:B------:R1:W-:Y:S01]  /*b310*/  @P1 LDGSTS.E.BYPASS.LTC128B.128 [R8+0xec00], desc[UR36][R6.64], !P2 ;  /* 0x0ec0000006081fae */ /* 0x0003e2000d101d64 */
[----:B------:R-:W-:-:S03]  /*b320*/  ISETP.GE.AND P1, PT, R4, 0x21, PT ;  /* 0x000000210400780c */ /* 0x000fc60003f26270 */
[----:B-1----:R-:W1:Y:S10]  /*b330*/  SHFL.IDX PT, R7, R0, 0x2, 0x181f ;  /* 0x00581f0000077f89 */ /* 0x002e7400000e0000 */
[----:B------:R-:W-:Y:S01]  /*b340*/  @P1 LEA R8, R5, R22, 0x1 ;  /* 0x0000001605081211 */ /* 0x000fe200078e08ff */
        /* <DEDUP_REMOVED lines=9> */
[----:B------:R-:W-:Y:S01]  /*b3e0*/  @P1 IMAD R8, R5, 0x2, R22 ;  /* 0x0000000205081824 */ /* 0x000fe200078e0216 */
        /* <DEDUP_REMOVED lines=30> */
[----:B------:R-:W2:Y:S04]  /*b5d0*/  SHFL.IDX PT, R6, R2, 0x6, 0x181f ;  /* 0x00d81f0002067f89 */ /* 0x000ea800000e0000 */
[----:B------:R-:W3:Y:S04]  /*b5e0*/  SHFL.IDX PT, R2, R2, 0x7, 0x181f ;  /* 0x00f81f0002027f89 */ /* 0x000ee800000e0000 */
[----:B------:R-:W4:Y:S01]  /*b5f0*/  SHFL.IDX PT, R0, R0, 0x7, 0x181f ;  /* 0x00f81f0000007f89 */ /* 0x000f2200000e0000 */
[----:B-1----:R-:W-:-:S05]  /*b600*/  @P1 LEA R7, P0, R28, R7, 0x1 ;  /* 0x000000071c071211 */ /* 0x002fca00078008ff */
[----:B--2---:R-:W-:-:S05]  /*b610*/  @P1 IMAD.X R6, RZ, RZ, R6, P0 ;  /* 0x000000ffff061224 */ /* 0x004fca00000e0606 */
[----:B------:R-:W-:-:S04]  /*b620*/  @P1 LOP3.LUT R7, R7, R6, RZ, 0x3c, !PT ;  /* 0x0000000607071212 */ /* 0x000fc800078e3cff */
[----:B------:R-:W-:-:S04]  /*b630*/  @P1 LOP3.LUT R6, R7, R6, RZ, 0x3c, !PT ;  /* 0x0000000607061212 */ /* 0x000fc800078e3cff */
[----:B------:R-:W-:-:S05]  /*b640*/  @P1 LOP3.LUT R7, R7, R6, RZ, 0x3c, !PT ;  /* 0x0000000607071212 */ /* 0x000fca00078e3cff */
[----:B---34-:R1:W-:Y:S02]  /*b650*/  @P1 LDGSTS.E.BYPASS.LTC128B.128 [R8+0x11400], desc[UR36][R6.64], !P2 ;  /* 0x1140000006081fae */ /* 0x0183e4000d101d64 */
.L_x_348:
[----:B------:R-:W-:-:S13]  /*b660*/  ISETP.GE.AND P0, PT, R4, 0x71, PT ;  /* 0x000000710400780c */ /* 0x000fda0003f06270 */
[----:B-1----:R-:W-:Y:S01]  /*b670*/  @P0 LEA R6, P1, R28, R0, 0x1 ;  /* 0x000000001c060211 */ /* 0x002fe200078208ff */
[----:B------:R-:W-:-:S04]  /*b680*/  @P0 IMAD R5, R5, 0x2, R22 ;  /* 0x0000000205050824 */ /* 0x000fc800078e0216 */
[----:B------:R-:W-:-:S05]  /*b690*/  @P0 IMAD.X R7, RZ, RZ, R2, P1 ;  /* 0x000000ffff070224 */ /* 0x000fca00008e0602 */
[----:B------:R-:W-:Y:S01]  /*b6a0*/  @!PT LDS RZ, [RZ] ;  /* 0x00000000fffff984 */ /* 0x000fe20000000800 */
[----:B------:R-:W-:Y:S01]  /*b6b0*/  @!PT LDS RZ, [RZ] ;  /* 0x00000000fffff984 */ /* 0x000fe20000000800 */
[----:B------:R-:W-:Y:S01]  /*b6c0*/  @!PT LDS RZ, [RZ] ;  /* 0x00000000fffff984 */ /* 0x000fe20000000800 */
[----:B------:R1:W-:Y:S01]  /*b6d0*/  @P0 LDGSTS.E.BYPASS.LTC128B.128 [R5+0x11c00], desc[UR36][R6.64], !P2 ;  /* 0x11c0000006050fae */ /* 0x0003e2000d101d64 */
[----:B------:R-:W-:Y:S01]  /*b6e0*/  PLOP3.LUT P0, PT, PT, PT, PT, 0x80, 0x0 ;  /* 0x000000000000781c */ /* 0x000fe20003f0f070 */
[----:B------:R-:W-:-:S12]  /*b6f0*/  NOP ;  /* 0x0000000000007918 */ /* 0x000fd80000000000 */
.L_x_270:
[----:B------:R-:W-:Y:S02]  /*b700*/  PLOP3.LUT P1, PT, P1, P0, PT, 0xa2, 0x0 ;  /* 0x000000000000781c */ /* 0x000fe40000f21472 */
[----:B------:R-:W-:-:S08]  /*b710*/  @P0 R2UR P1, UR4, R3 ;  /* 0x00000000030402ca */ /* 0x000fd00000020000 */
[----:B------:R-:W-:-:S05]  /*b720*/  @P0 PLOP3.LUT P0, PT, P1, PT, PT, 0x80, 0x0 ;  /* 0x000000000000081c */ /* 0x000fca0000f0f070 */
[----:B------:R-:W-:Y:S01]  /*b730*/  @!P1 SYNCS.ARRIVE.TRANS64.RED.A0T1 RZ, [UR4+0x16830], RZ ;  /* 0x016830ffffff99a7 */ /* 0x000fe20008200404 */
[----:B------:R-:W-:Y:S07]  /*b740*/  @!P1 ARRIVES.LDGSTSBAR.64.TRANSCNT [UR4+0x16830] ;  /* 0x01683000ff0099b0 */ /* 0x000fee0008000a84 */
[----:B------:R-:W-:Y:S05]  /*b750*/  @P0 BRA.U.ANY `(.L_x_270) ;  /* 0xfffffffd00e80947 */ /* 0x000fea000393ffff */
[----:B------:R-:W-:Y:S01]  /*b760*/  NOP ;  /* 0x0000000000007918 */ /* 0x000fe20000000000 */
[----:B------:R-:W2:Y:S02]  /*b770*/  LDL R0, [R1+0x48] ;  /* 0x0000480001007983 */ /* 0x000ea40000100800 */
[----:B--2---:R-:W-:-:S13]  /*b780*/  ISETP.NE.AND P2, PT, R0, 0x3, PT ;  /* 0x000000030000780c */ /* 0x004fda0003f45270 */
[----:B------:R-:W-:Y:S05]  /*b790*/  @!P2 BRA `(.L_x_271) ;  /* 0x000000000004a947 */ /* 0x000fea0003800000 */
[----:B------:R-:W-:Y:S01]  /*b7a0*/  BPT.TRAP 0x1 ;  /* 0x000000040000795c */ /* 0x000fe20000300000 */
.L_x_271:
[----:B------:R2:W5:Y:S01]  /*b7b0*/  LDL R0, [R1+0x4] ;  /* 0x0000040001007983 */ /* 0x0005620000100800 */
[----:B------:R2:W-:Y:S03]  /*b7c0*/  SYNCS.ARRIVE.TRANS64.A1T0 RZ, [R3+URZ+0x16830], RZ ;  /* 0x016830ff03ff79a7 */ /* 0x0005e6000810003f */
[----:B-1----:R2:W5:Y:S04]  /*b7d0*/  LDL.LU R5, [R1+0x20] ;  /* 0x0000200001057983 */ /* 0x0025680000300800 */
[----:B------:R2:W5:Y:S02]  /*b7e0*/  LDL.LU R4, [R1+0x2c] ;  /* 0x00002c0001047983 */ /* 0x0005640000300800 */
[----:B------:R-:W-:Y:S05]  /*b7f0*/  WARPSYNC.ALL ;  /* 0x0000000000007948 */ /* 0x000fea0003800000 */
[----:B------:R-:W-:Y:S01]  /*b800*/  ULDC.64 UR4, c[0x0][0x298] ;  /* 0x0000a60000047ab9 */ /* 0x000fe20000000a00 */
[----:B------:R-:W-:Y:S01]  /*b810*/  VIADD R2, R22, 0x8400 ;  /* 0x0000840016027836 */ /* 0x000fe20000000000 */
[----:B------:R-:W-:Y:S01]  /*b820*/  BSSY B6, `(.L_x_272) ;  /* 0x000001f000067945 */ /* 0x000fe20003800000 */
[----:B------:R-:W-:Y:S03]  /*b830*/  BAR.SYNC.DEFER_BLOCKING 0x8, 0x200 ;  /* 0x0208000000007b1d */ /* 0x000fe60000010000 */
[----:B------:R-:W-:-:S02]  /*b840*/  LOP3.LUT P0, RZ, R2, 0x3ff, RZ, 0xc0, !PT ;  /* 0x000003ff02ff7812 */ /* 0x000fc4000780c0ff */
[----:B-----5:R-:W-:Y:S02]  /*b850*/  LOP3.LUT P1, RZ, R0, 0x8, RZ, 0xc0, !PT ;  /* 0x0000000800ff7812 */ /* 0x020fe4000782c0ff */
[----:B------:R-:W-:Y:S01]  /*b860*/  SHF.R.S32.HI R0, RZ, 0x1f, R5 ;  /* 0x0000001fff007819 */ /* 0x000fe20000011405 */
[----:B--2---:R-:W-:Y:S01]  /*b870*/  IMAD.WIDE.U32 R2, R5, UR4, RZ ;  /* 0x0000000405027c25 */ /* 0x004fe2000f8e00ff */
[----:B------:R-:W-:Y:S02]  /*b880*/  SEL R29, R29, RZ, !P1 ;  /* 0x000000ff1d1d7207 */ /* 0x000fe40004800000 */
[----:B------:R-:W-:Y:S01]  /*b890*/  SEL R4, R4, RZ, !P1 ;  /* 0x000000ff04047207 */ /* 0x000fe20004800000 */
[----:B------:R-:W-:Y:S01]  /*b8a0*/  IMAD R0, R0, UR4, RZ ;  /* 0x0000000400007c24 */ /* 0x000fe2000f8e02ff */
[----:B------:R1:W-:Y:S03]  /*b8b0*/  STL.64 [R1+0x20], R2 ;  /* 0x0000200201007387 */ /* 0x0003e60000100a00 */
[----:B------:R-:W-:Y:S01]  /*b8c0*/  IMAD R0, R5, UR5, R0 ;  /* 0x0000000505007c24 */ /* 0x000fe2000f8e0200 */
[----:B------:R1:W-:Y:S04]  /*b8d0*/  STL [R1+0x38], R4 ;  /* 0x0000380401007387 */ /* 0x0003e80000100800 */
[----:B------:R-:W-:-:S05]  /*b8e0*/  IADD3 R0, R3, R0, RZ ;  /* 0x0000000003007210 */ /* 0x000fca0007ffe0ff */
[----:B------:R1:W-:Y:S01]  /*b8f0*/  STL [R1+0x2c], R0 ;  /* 0x00002c0001007387 */ /* 0x0003e20000100800 */
[----:B------:R-:W-:Y:S05]  /*b900*/  @!P0 BRA `(.L_x_273) ;  /* 0x0000000000408947 */ /* 0x000fea0003800000 */
[----:B-1----:R-:W-:Y:S01]  /*b910*/  MOV R2, 0x0 ;  /* 0x0000000000027802 */ /* 0x002fe20000000f00 */
[----:B------:R-:W-:Y:S01]  /*b920*/  ULDC.64 UR6, c[0x4][0x88] ;  /* 0x0100220000067ab9 */ /* 0x000fe20000000a00 */
[----:B------:R-:W-:Y:S01]  /*b930*/  ULDC.64 UR8, c[0x4][0x90] ;  /* 0x0100240000087ab9 */ /* 0x000fe20000000a00 */
[----:B------:R-:W-:Y:S01]  /*b940*/  ULDC.64 UR4, c[0x4][0x20] ;  /* 0x0100080000047ab9 */ /* 0x000fe20000000a00 */
[----:B------:R-:W-:Y:S01]  /*b950*/  IMAD.U32 R4, RZ, RZ, UR6 ;  /* 0x00000006ff047e24 */ /* 0x000fe2000f8e00ff */
[----:B------:R-:W-:Y:S01]  /*b960*/  MOV R11, UR5 ;  /* 0x00000005000b7c02 */ /* 0x000fe20008000f00 */
[----:B------:R-:W1:Y:S01]  /*b970*/  LDC.64 R2, c[0x4][R2] ;  /* 0x0100000002027b82 */ /* 0x000e620000000a00 */
[----:B------:R-:W-:Y:S02]  /*b980*/  IMAD.U32 R5, RZ, RZ, UR7 ;  /* 0x00000007ff057e24 */ /* 0x000fe4000f8e00ff */
[----:B------:R-:W-:Y:S02]  /*b990*/  IMAD.U32 R6, RZ, RZ, UR8 ;  /* 0x00000008ff067e24 */ /* 0x000fe4000f8e00ff */
[----:B------:R-:W-:-:S02]  /*b9a0*/  IMAD.U32 R7, RZ, RZ, UR9 ;  /* 0x00000009ff077e24 */ /* 0x000fc4000f8e00ff */
[----:B------:R-:W-:Y:S02]  /*b9b0*/  IMAD.U32 R10, RZ, RZ, UR4 ;  /* 0x00000004ff0a7e24 */ /* 0x000fe4000f8e00ff */
[----:B------:R-:W-:Y:S02]  /*b9c0*/  IMAD.MOV.U32 R8, RZ, RZ, 0x70 ;  /* 0x00000070ff087424 */ /* 0x000fe400078e00ff */
[----:B------:R-:W-:Y:S02]  /*b9d0*/  IMAD.MOV.U32 R12, RZ, RZ, 0x1 ;  /* 0x00000001ff0c7424 */ /* 0x000fe400078e00ff */
[----:B------:R-:W-:-:S07]  /*b9e0*/  IMAD.MOV.U32 R13, RZ, RZ, RZ ;  /* 0x000000ffff0d7224 */ /* 0x000fce00078e00ff */
[----:B------:R-:W-:-:S07]  /*b9f0*/  LEPC R20, `(.L_x_273) ;  /* 0x000000001014794e */ /* 0x000fce0000000000 */
[----:B01----:R-:W-:Y:S05]  /*ba00*/  CALL.ABS.NOINC R2 ;  /* 0x0000000002007343 */ /* 0x003fea0003c00000 */
.L_x_273:
[----:B------:R-:W-:Y:S05]  /*ba10*/  BSYNC B6 ;  /* 0x0000000000067941 */ /* 0x000fea0003800000 */
.L_x_272:
[----:B-1----:R-:W2:Y:S01]  /*ba20*/  LDL.LU R2, [R1+0x2c] ;  /* 0x00002c0001027983 */ /* 0x002ea20000300800 */
[----:B0-----:R-:W0:Y:S01]  /*ba30*/  LDC R9, c[0x0][0x448] ;  /* 0x00011200ff097b82 */ /* 0x001e220000000800 */
[----:B------:R-:W-:Y:S01]  /*ba40*/  ULDC.64 UR4, c[0x0][0x2d8] ;  /* 0x0000b60000047ab9 */ /* 0x000fe20000000a00 */
[----:B------:R-:W-:Y:S01]  /*ba50*/  ULDC.64 UR6, c[0x0][0x2e0] ;  /* 0x0000b80000067ab9 */ /* 0x000fe20000000a00 */
[----:B------:R-:W3:Y:S01]  /*ba60*/  LDL.LU.64 R20, [R1+0x20] ;  /* 0x0000200001147983 */ /* 0x000ee20000300a00 */
[----:B------:R-:W-:-:S03]  /*ba70*/  ULDC.64 UR8, c[0x0][0x280] ;  /* 0x0000a00000087ab9 */ /* 0x000fc60000000a00 */
[----:B------:R-:W4:Y:S04]  /*ba80*/  LDL.LU R0, [R1+0x38] ;  /* 0x0000380001007983 */ /* 0x000f280000300800 */
[----:B------:R1:W5:Y:S01]  /*ba90*/  LDL R10, [R1+0x1c] ;  /* 0x00001c00010a7983 */ /* 0x0003620000100800 */
[----:B0-----:R-:W-:-:S13]  /*baa0*/  ISETP.NE.AND P0, PT, R9, 0x1, PT ;  /* 0x000000010900780c */ /* 0x001fda0003f05270 */
[----:B------:R-:W0:Y:S08]  /*bab0*/  @P0 LDC R4, c[0x0][0x44c] ;  /* 0x00011300ff040b82 */ /* 0x000e300000000800 */
[----:B------:R-:W1:Y:S08]  /*bac0*/  @P0 LDC R5, c[0x0][0x450] ;  /* 0x00011400ff050b82 */ /* 0x000e700000000800 */
[----:B------:R-:W1:Y:S01]  /*bad0*/  @P0 LDC R8, c[0x0][0x450] ;  /* 0x00011400ff080b82 */ /* 0x000e620000000800 */
[----:B--2---:R-:W-:-:S02]  /*bae0*/  IMAD.MOV.U32 R3, RZ, RZ, R2 ;  /* 0x000000ffff037224 */ /* 0x004fc400078e0002 */
[----:B---3--:R-:W-:Y:S01]  /*baf0*/  IMAD.MOV.U32 R2, RZ, RZ, R20 ;  /* 0x000000ffff027224 */ /* 0x008fe200078e0014 */
[----:B------:R-:W2:Y:S03]  /*bb00*/  S2R R21, SR_TID.X ;  /* 0x0000000000157919 */ /* 0x000ea60000002100 */
[C---:B------:R-:W-:Y:S01]  /*bb10*/  IMAD.WIDE.U32 R2, R24.reuse, UR4, R2 ;  /* 0x0000000418027c25 */ /* 0x040fe2000f8e0002 */
[----:B------:R-:W3:Y:S03]  /*bb20*/  S2R R20, SR_TID.X ;  /* 0x0000000000147919 */ /* 0x000ee60000002100 */
[----:B------:R-:W-:Y:S01]  /*bb30*/  IMAD R3, R24, UR5, R3 ;  /* 0x0000000518037c24 */ /* 0x000fe2000f8e0203 */
[----:B------:R-:W-:Y:S01]  /*bb40*/  ULDC.64 UR4, c[0x0][0x2d0] ;  /* 0x0000b40000047ab9 */ /* 0x000fe20000000a00 */
[----:B----4-:R-:W-:-:S02]  /*bb50*/  IMAD R0, R0, UR6, RZ ;  /* 0x0000000600007c24 */ /* 0x010fc4000f8e02ff */
[----:B------:R-:W-:-:S04]  /*bb60*/  IMAD.WIDE.U32 R2, R29, UR6, R2 ;  /* 0x000000061d027c25 */ /* 0x000fc8000f8e0002 */
[----:B------:R-:W-:Y:S01]  /*bb70*/  IMAD R0, R29, UR7, R0 ;  /* 0x000000071d007c24 */ /* 0x000fe2000f8e0200 */
[----:B------:R-:W-:-:S03]  /*bb80*/  ULDC.64 UR6, c[0x0][0x2c8] ;  /* 0x0000b20000067ab9 */ /* 0x000fc60000000a00 */
[----:B------:R-:W-:Y:S01]  /*bb90*/  IMAD.IADD R3, R3, 0x1, R0 ;  /* 0x0000000103037824 */ /* 0x000fe200078e0200 */
[----:B--2---:R-:W-:Y:S02]  /*bba0*/  SHF.L.U32 R21, R21, 0x4, RZ ;  /* 0x0000000415157819 */ /* 0x004fe400000006ff */
[----:B---3--:R-:W-:Y:S02]  /*bbb0*/  LOP3.LUT R20, R20, 0x7f, RZ, 0xc0, !PT ;  /* 0x0000007f14147812 */ /* 0x008fe400078ec0ff */
[----:B------:R-:W-:Y:S02]  /*bbc0*/  LOP3.LUT R21, R21, 0x70, RZ, 0xc0, !PT ;  /* 0x0000007015157812 */ /* 0x000fe400078ec0ff */
[----:B------:R-:W-:-:S04]  /*bbd0*/  SHF.R.U32.HI R20, RZ, 0x3, R20 ;  /* 0x00000003ff147819 */ /* 0x000fc80000011614 */
[----:B------:R-:W-:Y:S02]  /*bbe0*/  LOP3.LUT R20, R20, R21, RZ, 0xfc, !PT ;  /* 0x0000001514147212 */ /* 0x000fe400078efcff */
[----:B------:R2:W5:Y:S03]  /*bbf0*/  LDL R21, [R1+0x30] ;  /* 0x0000300001157983 */ /* 0x0005660000100800 */
[----:B------:R-:W-:-:S04]  /*bc00*/  IMAD R6, R17, 0xc0, R20 ;  /* 0x000000c011067824 */ /* 0x000fc800078e0214 */
[----:B0-----:R-:W-:-:S04]  /*bc10*/  @P0 IMAD.HI.U32 R0, R6, R4, RZ ;  /* 0x0000000406000227 */ /* 0x001fc800078e00ff */
[----:B------:R-:W-:Y:S01]  /*bc20*/  IMAD.MOV.U32 R4, RZ, RZ, R6 ;  /* 0x000000ffff047224 */ /* 0x000fe200078e0006 */
[----:B-1----:R-:W-:-:S04]  /*bc30*/  @P0 SHF.R.U32.HI R4, RZ, R5, R0 ;  /* 0x00000005ff040219 */ /* 0x002fc80000011600 */
[----:B------:R-:W-:-:S05]  /*bc40*/  SHF.R.S32.HI R0, RZ, 0x1f, R4 ;  /* 0x0000001fff007819 */ /* 0x000fca0000011404 */
[----:B------:R-:W-:-:S04]  /*bc50*/  IMAD R0, R0, UR4, RZ ;  /* 0x0000000400007c24 */ /* 0x000fc8000f8e02ff */
[C---:B------:R-:W-:Y:S02]  /*bc60*/  IMAD R7, R4.reuse, UR5, R0 ;  /* 0x0000000504077c24 */ /* 0x040fe4000f8e0200 */
[----:B------:R-:W-:Y:S02]  /*bc70*/  IMAD.MOV R0, RZ, RZ, -R4 ;  /* 0x000000ffff007224 */ /* 0x000fe400078e0a04 */
[----:B------:R-:W-:-:S04]  /*bc80*/  IMAD.WIDE.U32 R4, R4, UR4, R2 ;  /* 0x0000000404047c25 */ /* 0x000fc8000f8e0002 */
[----:B------:R-:W-:Y:S02]  /*bc90*/  IMAD R0, R9, R0, R6 ;  /* 0x0000000009007224 */ /* 0x000fe400078e0206 */
[----:B------:R-:W-:-:S03]  /*bca0*/  IMAD.IADD R5, R5, 0x1, R7 ;  /* 0x0000000105057824 */ /* 0x000fc600078e0207 */
[----:B------:R-:W-:-:S05]  /*bcb0*/  SHF.R.S32.HI R7, RZ, 0x1f, R0 ;  /* 0x0000001fff077819 */ /* 0x000fca0000011400 */
[----:B------:R-:W-:Y:S02]  /*bcc0*/  IMAD R7, R7, UR6, RZ ;  /* 0x0000000607077c24 */ /* 0x000fe4000f8e02ff */
[----:B------:R-:W-:-:S04]  /*bcd0*/  IMAD.WIDE.U32 R4, R0, UR6, R4 ;  /* 0x0000000600047c25 */ /* 0x000fc8000f8e0004 */
[----:B------:R-:W-:-:S04]  /*bce0*/  IMAD R7, R0, UR7, R7 ;  /* 0x0000000700077c24 */ /* 0x000fc8000f8e0207 */
[----:B------:R-:W-:Y:S02]  /*bcf0*/  IMAD.IADD R5, R5, 0x1, R7 ;  /* 0x0000000105057824 */ /* 0x000fe400078e0207 */
[----:B------:R-:W0:Y:S01]  /*bd00*/  @P0 LDC R7, c[0x0][0x44c] ;  /* 0x00011300ff070b82 */ /* 0x000e220000000800 */
[----:B------:R-:W-:-:S04]  /*bd10*/  LEA R0, P1, R4, UR8, 0x1 ;  /* 0x0000000804007c11 */ /* 0x000fc8000f8208ff */
[----:B------:R-:W-:Y:S02]  /*bd20*/  LEA.HI.X R4, R4, UR9, R5, 0x1, P1 ;  /* 0x0000000904047c11 */ /* 0x000fe400088f0c05 */
[----:B------:R-:W-:-:S05]  /*bd30*/  IADD3 R5, R6, 0x80, RZ ;  /* 0x0000008006057810 */ /* 0x000fca0007ffe0ff */
[----:B------:R-:W-:Y:S01]  /*bd40*/  IMAD.MOV.U32 R6, RZ, RZ, R5 ;  /* 0x000000ffff067224 */ /* 0x000fe200078e0005 */
[----:B------:R-:W1:Y:S01]  /*bd50*/  S2R R20, SR_TID.X ;  /* 0x0000000000147919 */ /* 0x000e620000002100 */
[----:B0-----:R-:W-:-:S05]  /*bd60*/  @P0 IMAD.HI.U32 R7, R5, R7, RZ ;  /* 0x0000000705070227 */ /* 0x001fca00078e00ff */
[----:B------:R-:W-:-:S05]  /*bd70*/  @P0 SHF.R.U32.HI R6, RZ, R8, R7 ;  /* 0x00000008ff060219 */ /* 0x000fca0000011607 */
[----:B------:R-:W-:-:S04]  /*bd80*/  IMAD.MOV R7, RZ, RZ, -R6 ;  /* 0x000000ffff077224 */ /* 0x000fc800078e0a06 */
[----:B------:R-:W-:Y:S01]  /*bd90*/  IMAD R5, R9, R7, R5 ;  /* 0x0000000709057224 */ /* 0x000fe200078e0205 */
[----:B------:R-:W-:Y:S01]  /*bda0*/  SHF.R.S32.HI R7, RZ, 0x1f, R6 ;  /* 0x0000001fff077819 */ /* 0x000fe20000011406 */
[----:B------:R-:W-:-:S04]  /*bdb0*/  IMAD.WIDE.U32 R2, R6, UR4, R2 ;  /* 0x0000000406027c25 */ /* 0x000fc8000f8e0002 */
[----:B------:R-:W-:Y:S01]  /*bdc0*/  IMAD R7, R7, UR4, RZ ;  /* 0x0000000407077c24 */ /* 0x000fe2000f8e02ff */
[----:B------:R-:W-:-:S03]  /*bdd0*/  ULDC UR4, c[0x0][0x2b8] ;  /* 0x0000ae0000047ab9 */ /* 0x000fc60000000800 */
[----:B------:R-:W-:Y:S01]  /*bde0*/  IMAD R7, R6, UR5, R7 ;  /* 0x0000000506077c24 */ /* 0x000fe2000f8e0207 */
[----:B------:R-:W-:-:S03]  /*bdf0*/  SHF.R.S32.HI R6, RZ, 0x1f, R5 ;  /* 0x0000001fff067819 */ /* 0x000fc60000011405 */
[----:B------:R-:W-:Y:S02]  /*be00*/  IMAD.IADD R3, R3, 0x1, R7 ;  /* 0x0000000103037824 */ /* 0x000fe400078e0207 */
[----:B------:R-:W-:Y:S02]  /*be10*/  IMAD R6, R6, UR6, RZ ;  /* 0x0000000606067c24 */ /* 0x000fe4000f8e02ff */
[----:B------:R-:W-:-:S04]  /*be20*/  IMAD.WIDE.U32 R2, R5, UR6, R2 ;  /* 0x0000000605027c25 */ /* 0x000fc8000f8e0002 */
[----:B------:R-:W-:Y:S01]  /*be30*/  IMAD R6, R5, UR7, R6 ;  /* 0x0000000705067c24 */ /* 0x000fe2000f8e0206 */
[----:B------:R-:W-:-:S03]  /*be40*/  LEA R5, P1, R2, UR8, 0x1 ;  /* 0x0000000802057c11 */ /* 0x000fc6000f8208ff */
[----:B------:R-:W-:Y:S01]  /*be50*/  IMAD.IADD R6, R3, 0x1, R6 ;  /* 0x0000000103067824 */ /* 0x000fe200078e0206 */
[----:B------:R-:W-:Y:S01]  /*be60*/  ISETP.GE.AND P0, PT, R28, UR4, PT ;  /* 0x000000041c007c0c */ /* 0x000fe2000bf06270 */
[----:B------:R-:W-:Y:S01]  /*be70*/  UMOV UR4, 0xffffffff ;  /* 0xffffffff00047882 */ /* 0x000fe20000000000 */
[----:B-1----:R-:W-:Y:S02]  /*be80*/  LOP3.LUT R20, R20, 0x7f, RZ, 0xc0, !PT ;  /* 0x0000007f14147812 */ /* 0x002fe400078ec0ff */
[----:B------:R-:W-:Y:S02]  /*be90*/  LEA.HI.X R2, R2, UR9, R6, 0x1, P1 ;  /* 0x0000000902027c11 */ /* 0x000fe400088f0c06 */
[----:B------:R-:W-:Y:S01]  /*bea0*/  SHF.R.U32.HI R20, RZ, 0x3, R20 ;  /* 0x00000003ff147819 */ /* 0x000fe20000011614 */
[----:B--2---:R-:W-:Y:S06]  /*beb0*/  BRA.DIV UR4, `(.L_x_274) ;  /* 0x0000003e04687947 */ /* 0x004fec000b800000 */
[----:B------:R-:W0:Y:S01]  /*bec0*/  SHFL.IDX PT, R7, R0, RZ, 0x181f ;  /* 0x00181fff00077589 */ /* 0x000e2200000e0000 */
[----:B-----5:R-:W-:Y:S02]  /*bed0*/  IMAD R3, R21, R9, RZ ;  /* 0x0000000915037224 */ /* 0x020fe400078e02ff */
[----:B------:R-:W-:Y:S01]  /*bee0*/  IMAD R17, R17, 0xc0, R20 ;  /* 0x000000c011117824 */ /* 0x000fe200078e0214 */
[----:B------:R-:W1:Y:S04]  /*bef0*/  SHFL.IDX PT, R6, R4, RZ, 0x181f ;  /* 0x00181fff04067589 */ /* 0x000e6800000e0000 */
[----:B------:R-:W-:-:S13]  /*bf00*/  ISETP.GE.AND P2, PT, R17, R3, PT ;  /* 0x000000031100720c */ /* 0x000fda0003f46270 */
[----:B0-----:R-:W-:-:S05]  /*bf10*/  @!P2 LEA R7, P1, R28, R7, 0x1 ;  /* 0x000000071c07a211 */ /* 0x001fca00078208ff */
[----:B-1----:R-:W-:-:S05]  /*bf20*/  @!P2 IMAD.X R6, RZ, RZ, R6, P1 ;  /* 0x000000ffff06a224 */ /* 0x002fca00008e0606 */
[----:B------:R-:W-:-:S04]  /*bf30*/  @!P2 LOP3.LUT R7, R7, R6, RZ, 0x3c, !PT ;  /* 0x000000060707a212 */ /* 0x000fc800078e3cff */
[----:B------:R-:W-:-:S04]  /*bf40*/  @!P2 LOP3.LUT R6, R7, R6, RZ, 0x3c, !PT ;  /* 0x000000060706a212 */ /* 0x000fc800078e3cff */
[----:B------:R-:W-:-:S05]  /*bf50*/  @!P2 LOP3.LUT R7, R7, R6, RZ, 0x3c, !PT ;  /* 0x000000060707a212 */ /* 0x000fca00078e3cff */
[----:B------:R-:W-:Y:S01]  /*bf60*/  @!PT LDS RZ, [RZ] ;  /* 0x00000000fffff984 */ /* 0x000fe20000000800 */
[----:B------:R0:W-:Y:S02]  /*bf70*/  @!P2 LDGSTS.E.BYPASS.LTC128B.128 [R10+0x8400], desc[UR36][R6.64], !P0 ;  /* 0x08400000060aafae */ /* 0x0001e4000c101d64 */
[----:B0-----:R-:W-:Y:S02]  /*bf80*/  IADD3 R6, R17, 0x10, RZ ;  /* 0x0000001011067810 */ /* 0x001fe40007ffe0ff */
[----:B------:R-:W0:Y:S02]  /*bf90*/  SHFL.IDX PT, R7, R0, 0x1, 0x181f ;  /* 0x00381f0000077f89 */ /* 0x000e2400000e0000 */
[----:B------:R-:W-:Y:S02]  /*bfa0*/  ISETP.GE.AND P1, PT, R6, R3, PT ;  /* 0x000000030600720c */ /* 0x000fe40003f26270 */
[----:B------:R-:W1:Y:S11]  /*bfb0*/  SHFL.IDX PT, R6, R4, 0x1, 0x181f ;  /* 0x00381f0004067f89 */ /* 0x000e7600000e0000 */
[----:B0-----:R-:W-:-:S05]  /*bfc0*/  @!P1 LEA R7, P2, R28, R7, 0x1 ;  /* 0x000000071c079211 */ /* 0x001fca00078408ff */
[----:B-1----:R-:W-:-:S05]  /*bfd0*/  @!P1 IMAD.X R6, RZ, RZ, R6, P2 ;  /* 0x000000ffff069224 */ /* 0x002fca00010e0606 */
[----:B------:R-:W-:-:S04]  /*bfe0*/  @!P1 LOP3.LUT R7, R7, R6, RZ, 0x3c, !PT ;  /* 0x0000000607079212 */ /* 0x000fc800078e3cff */
[----:B------:R-:W-:-:S04]  /*bff0*/  @!P1 LOP3.LUT R6, R7, R6, RZ, 0x3c, !PT ;  /* 0x0000000607069212 */ /* 0x000fc800078e3cff */
[----:B------:R-:W-:-:S05]  /*c000*/  @!P1 LOP3.LUT R7, R7, R6, RZ, 0x3c, !PT ;  /* 0x0000000607079212 */ /* 0x000fca00078e3cff */
[----:B------:R0:W-:Y:S02]  /*c010*/  @!P1 LDGSTS.E.BYPASS.LTC128B.128 [R10+0x8c00], desc[UR36][R6.64], !P0 ;  /* 0x08c00000060a9fae */ /* 0x0001e4000c101d64 */
[----:B0-----:R-:W-:Y:S02]  /*c020*/  VIADD R6, R17, 0x20 ;  /* 0x0000002011067836 */ /* 0x001fe40000000000 */
[----:B------:R-:W0:Y:S03]  /*c030*/  SHFL.IDX PT, R7, R0, 0x2, 0x181f ;  /* 0x00581f0000077f89 */ /* 0x000e2600000e0000 */
        /* <DEDUP_REMOVED lines=41> */
[----:B------:R-:W1:Y:S04]  /*c2d0*/  SHFL.IDX PT, R6, R4, 0x6, 0x181f ;  /* 0x00d81f0004067f89 */ /* 0x000e6800000e0000 */
[----:B------:R-:W-:Y:S07]  /*c2e0*/  SHFL.IDX PT, R4, R4, 0x7, 0x181f ;  /* 0x00f81f0004047f89 */ /* 0x000fee00000e0000 */
[----:B0-----:R-:W-:-:S05]  /*c2f0*/  @!P1 LEA R7, P2, R28, R7, 0x1 ;  /* 0x000000071c079211 */ /* 0x001fca00078408ff */
[----:B-1----:R-:W-:-:S05]  /*c300*/  @!P1 IMAD.X R6, RZ, RZ, R6, P2 ;  /* 0x000000ffff069224 */ /* 0x002fca00010e0606 */
[----:B------:R-:W-:-:S04]  /*c310*/  @!P1 LOP3.LUT R7, R7, R6, RZ, 0x3c, !PT ;  /* 0x0000000607079212 */ /* 0x000fc800078e3cff */
[----:B------:R-:W-:-:S04]  /*c320*/  @!P1 LOP3.LUT R6, R7, R6, RZ, 0x3c, !PT ;  /* 0x0000000607069212 */ /* 0x000fc800078e3cff */
[----:B------:R-:W-:-:S05]  /*c330*/  @!P1 LOP3.LUT R7, R7, R6, RZ, 0x3c, !PT ;  /* 0x0000000607079212 */ /* 0x000fca00078e3cff */
[----:B------:R0:W-:Y:S04]  /*c340*/  @!P1 LDGSTS.E.BYPASS.LTC128B.128 [R10+0xb400], desc[UR36][R6.64], !P0 ;  /* 0x0b400000060a9fae */ /* 0x0001e8000c101d64 */
[----:B0-----:R0:W1:Y:S02]  /*c350*/  SHFL.IDX PT, R6, R0, 0x7, 0x181f ;  /* 0x00f81f0000067f89 */ /* 0x00106400000e0000 */
[----:B0-----:R-:W-:-:S04]  /*c360*/  IADD3 R0, R17, 0x80, RZ ;  /* 0x0000008011007810 */ /* 0x001fc80007ffe0ff */
[----:B------:R-:W-:Y:S01]  /*c370*/  ISETP.GE.AND P1, PT, R0, R3, PT ;  /* 0x000000030000720c */ /* 0x000fe20003f26270 */
[----:B------:R-:W-:-:S05]  /*c380*/  VIADD R0, R17, 0x70 ;  /* 0x0000007011007836 */ /* 0x000fca0000000000 */
[----:B------:R-:W-:Y:S02]  /*c390*/  ISETP.GE.AND P2, PT, R0, R3, PT ;  /* 0x000000030000720c */ /* 0x000fe40003f46270 */
[----:B------:R-:W-:Y:S11]  /*c3a0*/  SHFL.IDX PT, R0, R2, RZ, 0x181f ;  /* 0x00181fff02007589 */ /* 0x000ff600000e0000 */
[----:B-1----:R-:W-:-:S05]  /*c3b0*/  @!P2 LEA R6, P3, R28, R6, 0x1 ;  /* 0x000000061c06a211 */ /* 0x002fca00078608ff */
[----:B------:R-:W-:Y:S02]  /*c3c0*/  @!P2 IMAD.X R7, RZ, RZ, R4, P3 ;  /* 0x000000ffff07a224 */ /* 0x000fe400018e0604 */
[----:B------:R-:W0:Y:S04]  /*c3d0*/  SHFL.IDX PT, R4, R5, RZ, 0x181f ;  /* 0x00181fff05047589 */ /* 0x000e2800000e0000 */
[----:B------:R1:W-:Y:S01]  /*c3e0*/  @!P2 LDGSTS.E.BYPASS.LTC128B.128 [R10+0xbc00], desc[UR36][R6.64], !P0 ;  /* 0x0bc00000060aafae */ /* 0x0003e2000c101d64 */
[----:B0-----:R-:W-:-:S05]  /*c3f0*/  @!P1 LEA R4, P3, R28, R4, 0x1 ;  /* 0x000000041c049211 */ /* 0x001fca00078608ff */
[----:B------:R-:W-:Y:S02]  /*c400*/  @!P1 IMAD.X R0, RZ, RZ, R0, P3 ;  /* 0x000000ffff009224 */ /* 0x000fe400018e0600 */
[----:B-1----:R-:W-:Y:S02]  /*c410*/  @!P1 IMAD.MOV.U32 R6, RZ, RZ, R4 ;  /* 0x000000ffff069224 */ /* 0x002fe400078e0004 */
[----:B------:R-:W-:Y:S01]  /*c420*/  @!P1 IMAD.MOV.U32 R7, RZ, RZ, R0 ;  /* 0x000000ffff079224 */ /* 0x000fe200078e0000 */
[----:B------:R-:W-:-:S04]  /*c430*/  IADD3 R0, R17, 0x90, RZ ;  /* 0x0000009011007810 */ /* 0x000fc80007ffe0ff */
[----:B------:R0:W-:Y:S01]  /*c440*/  @!P1 LDGSTS.E.BYPASS.LTC128B.128 [R10+0xc400], desc[UR36][R6.64], !P0 ;  /* 0x0c400000060a9fae */ /* 0x0001e2000c101d64 */
[----:B------:R-:W-:-:S03]  /*c450*/  ISETP.GE.AND P1, PT, R0, R3, PT ;  /* 0x000000030000720c */ /* 0x000fc60003f26270 */
[----:B------:R-:W-:Y:S04]  /*c460*/  SHFL.IDX PT, R0, R2, 0x1, 0x181f ;  /* 0x00381f0002007f89 */ /* 0x000fe800000e0000 */
[----:B0-----:R-:W0:Y:S06]  /*c470*/  SHFL.IDX PT, R6, R5, 0x1, 0x181f ;  /* 0x00381f0005067f89 */ /* 0x001e2c00000e0000 */
[----:B0-----:R-:W-:-:S05]  /*c480*/  @!P1 LEA R6, P2, R28, R6, 0x1 ;  /* 0x000000061c069211 */ /* 0x001fca00078408ff */
[----:B------:R-:W-:-:S04]  /*c490*/  @!P1 IMAD.X R0, RZ, RZ, R0, P2 ;  /* 0x000000ffff009224 */ /* 0x000fc800010e0600 */
[----:B------:R-:W-:Y:S02]  /*c4a0*/  @!P1 IMAD.MOV.U32 R7, RZ, RZ, R0 ;  /* 0x000000ffff079224 */ /* 0x000fe400078e0000 */
[----:B------:R-:W-:-:S03]  /*c4b0*/  VIADD R0, R17, 0xa0 ;  /* 0x000000a011007836 */ /* 0x000fc60000000000 */
[----:B------:R0:W-:Y:S02]  /*c4c0*/  @!P1 LDGSTS.E.BYPASS.LTC128B.128 [R10+0xcc00], desc[UR36][R6.64], !P0 ;  /* 0x0cc00000060a9fae */ /* 0x0001e4000c101d64 */
[----:B------:R-:W-:Y:S02]  /*c4d0*/  ISETP.GE.AND P2, PT, R0, R3, PT ;  /* 0x000000030000720c */ /* 0x000fe40003f46270 */
[----:B------:R-:W-:Y:S04]  /*c4e0*/  SHFL.IDX PT, R0, R2, 0x2, 0x181f ;  /* 0x00581f0002007f89 */ /* 0x000fe800000e0000 */
[----:B0-----:R-:W0:Y:S07]  /*c4f0*/  SHFL.IDX PT, R6, R5, 0x2, 0x181f ;  /* 0x00581f0005067f89 */ /* 0x001e2e00000e0000 */
[----:B0-----:R-:W-:-:S05]  /*c500*/  @!P2 LEA R6, P1, R28, R6, 0x1 ;  /* 0x000000061c06a211 */ /* 0x001fca00078208ff */
[----:B------:R-:W-:-:S04]  /*c510*/  @!P2 IMAD.X R0, RZ, RZ, R0, P1 ;  /* 0x000000ffff00a224 */ /* 0x000fc800008e0600 */
[----:B------:R-:W-:Y:S02]  /*c520*/  @!P2 IMAD.MOV.U32 R7, RZ, RZ, R0 ;  /* 0x000000ffff07a224 */ /* 0x000fe400078e0000 */
[----:B------:R0:W1:Y:S04]  /*c530*/  SHFL.IDX PT, R0, R2, 0x3, 0x181f ;  /* 0x00781f0002007f89 */ /* 0x00006800000e0000 */
[----:B------:R0:W-:Y:S04]  /*c540*/  @!P2 LDGSTS.E.BYPASS.LTC128B.128 [R10+0xd400], desc[UR36][R6.64], !P0 ;  /* 0x0d400000060aafae */ /* 0x0001e8000c101d64 */
[----:B------:R0:W2:Y:S02]  /*c550*/  SHFL.IDX PT, R2, R5, 0x3, 0x181f ;  /* 0x00781f0005027f89 */ /* 0x0000a400000e0000 */
.L_x_373:
[----:B------:R-:W-:-:S04]  /*c560*/  IADD3 R17, R17, 0xb0, RZ ;  /* 0x000000b011117810 */ /* 0x000fc80007ffe0ff */
[----:B------:R-:W-:-:S13]  /*c570*/  ISETP.GE.AND P1, PT, R17, R3, PT ;  /* 0x000000031100720c */ /* 0x000fda0003f26270 */
[----:B0-2---:R-:W-:-:S05]  /*c580*/  @!P1 LEA R2, P2, R28, R2, 0x1 ;  /* 0x000000021c029211 */ /* 0x005fca00078408ff */
[----:B-1----:R-:W-:-:S05]  /*c590*/  @!P1 IMAD.X R3, RZ, RZ, R0, P2 ;  /* 0x000000ffff039224 */ /* 0x002fca00010e0600 */
[----:B------:R-:W-:Y:S01]  /*c5a0*/  @!PT LDS RZ, [RZ] ;  /* 0x00000000fffff984 */ /* 0x000fe20000000800 */
[----:B------:R-:W-:Y:S01]  /*c5b0*/  @!PT LDS RZ, [RZ] ;  /* 0x00000000fffff984 */ /* 0x000fe20000000800 */
[----:B------:R-:W-:Y:S01]  /*c5c0*/  @!PT LDS RZ, [RZ] ;  /* 0x00000000fffff984 */ /* 0x000fe20000000800 */
[----:B------:R0:W-:Y:S01]  /*c5d0*/  @!P1 LDGSTS.E.BYPASS.LTC128B.128 [R10+0xdc00], desc[UR36][R2.64], !P0 ;  /* 0x0dc00000020a9fae */ /* 0x0001e2000c101d64 */
[----:B------:R-:W-:Y:S01]  /*c5e0*/  PLOP3.LUT P0, PT, PT, PT, PT, 0x80, 0x0 ;  /* 0x000000000000781c */ /* 0x000fe20003f0f070 */
[----:B------:R-:W-:-:S12]  /*c5f0*/  NOP ;  /* 0x0000000000007918 */ /* 0x000fd80000000000 */
.L_x_275:
[----:B------:R-:W-:Y:S02]  /*c600*/  PLOP3.LUT P1, PT, P1, P0, PT, 0xa2, 0x0 ;  /* 0x000000000000781c */ /* 0x000fe40000f21472 */
[----:B------:R-:W-:-:S08]  /*c610*/  @P0 R2UR P1, UR4, R22 ;  /* 0x00000000160402ca */ /* 0x000fd00000020000 */
[----:B------:R-:W-:-:S05]  /*c620*/  @P0 PLOP3.LUT P0, PT, P1, PT, PT, 0x80, 0x0 ;  /* 0x000000000000081c */ /* 0x000fca0000f0f070 */
[----:B------:R-:W-:Y:S01]  /*c630*/  @!P1 SYNCS.ARRIVE.TRANS64.RED.A0T1 RZ, [UR4+0x16800], RZ ;  /* 0x016800ffffff99a7 */ /* 0x000fe20008200404 */
[----:B------:R-:W-:Y:S07]  /*c640*/  @!P1 ARRIVES.LDGSTSBAR.64.TRANSCNT [UR4+0x16800] ;  /* 0x01680000ff0099b0 */ /* 0x000fee0008000a84 */
[----:B------:R-:W-:Y:S05]  /*c650*/  @P0 BRA.U.ANY `(.L_x_275) ;  /* 0xfffffffd00e80947 */ /* 0x000fea000393ffff */
[----:B0-----:R-:W2:Y:S02]  /*c660*/  LDL.LU R2, [R1+0x3c] ;  /* 0x00003c0001027983 */ /* 0x001ea40000300800 */
[----:B--2---:R-:W-:-:S05]  /*c670*/  VIADD R2, R2, 0x1 ;  /* 0x0000000102027836 */ /* 0x004fca0000000000 */
[----:B------:R0:W-:Y:S01]  /*c680*/  STL [R1+0x3c], R2 ;  /* 0x00003c0201007387 */ /* 0x0001e20000100800 */
[----:B------:R-:W-:-:S04]  /*c690*/  LEA.HI R0, R2, R2, RZ, 0x1 ;  /* 0x0000000202007211 */ /* 0x000fc800078f08ff */
[----:B------:R-:W-:-:S05]  /*c6a0*/  LOP3.LUT R0, R0, 0xfffffffe, RZ, 0xc0, !PT ;  /* 0xfffffffe00007812 */ /* 0x000fca00078ec0ff */
[----:B------:R-:W-:-:S05]  /*c6b0*/  IMAD.IADD R0, R2, 0x1, -R0 ;  /* 0x0000000102007824 */ /* 0x000fca00078e0a00 */
[----:B------:R-:W-:Y:S01]  /*c6c0*/  SHF.L.U32 R0, R0, 0x1f, RZ ;  /* 0x0000001f00007819 */ /* 0x000fe200000006ff */
[----:B------:R-:W-:Y:S01]  /*c6d0*/  NOP ;  /* 0x0000000000007918 */ /* 0x000fe20000000000 */
[----:B------:R0:W-:Y:S01]  /*c6e0*/  SYNCS.ARRIVE.TRANS64.A1T0 RZ, [R22+URZ+0x16800], RZ ;  /* 0x016800ff16ff79a7 */ /* 0x0001e2000810003f */
[----:B------:R-:W-:Y:S01]  /*c6f0*/  BSSY B0, `(.L_x_276) ;  /* 0x0000003000007945 */ /* 0x000fe20003800000 */
[----:B------:R-:W1:Y:S03]  /*c700*/  SYNCS.PHASECHK.TRANS64.TRYWAIT P0, [R22+URZ+0x16820], R0 ;  /* 0x01682000160075a7 */ /* 0x000e66000800017f */
[----:B01----:R-:W-:Y:S05]  /*c710*/  @!P0 BRA `(.L_x_277) ;  /* 0x0000004400348947 */ /* 0x003fea0003800000 */
.L_x_374:
[----:B------:R-:W-:Y:S05]  /*c720*/  BSYNC B0 ;  /* 0x0000000000007941 */ /* 0x000fea0003800000 */
.L_x_276:
[----:B------:R-:W2:Y:S04]  /*c730*/  LDL.LU R3, [R1+0x34] ;  /* 0x0000340001037983 */ /* 0x000ea80000300800 */
[----:B------:R-:W3:Y:S01]  /*c740*/  LDL R2, [R1+0x10] ;  /* 0x0000100001027983 */ /* 0x000ee20000100800 */
[----:B------:R-:W-:Y:S01]  /*c750*/  BSSY B0, `(.L_x_278) ;  /* 0x0000102000007945 */ /* 0x000fe20003800000 */
[----:B--2---:R-:W-:-:S05]  /*c760*/  VIADD R7, R3, 0xfffffffe ;  /* 0xfffffffe03077836 */ /* 0x004fca0000000000 */
[----:B---3--:R-:W-:-:S13]  /*c770*/  ISETP.GE.AND P0, PT, R7, R2, PT ;  /* 0x000000020700720c */ /* 0x008fda0003f06270 */
[----:B------:R-:W-:Y:S05]  /*c780*/  @!P0 BRA `(.L_x_279) ;  /* 0x0000000c00f88947 */ /* 0x000fea0003800000 */
[----:B------:R-:W-:Y:S01]  /*c790*/  ULDC UR4, c[0x0][0x2f4] ;  /* 0x0000bd0000047ab9 */ /* 0x000fe20000000800 */
[----:B------:R-:W-:Y:S01]  /*c7a0*/  IMAD.MOV.U32 R17, RZ, RZ, R27 ;  /* 0x000000ffff117224 */ /* 0x000fe200078e001b */
[----:B------:R-:W-:Y:S01]  /*c7b0*/  ISETP.GE.AND P1, PT, R28, UR4, PT ;  /* 0x000000041c007c0c */ /* 0x000fe2000bf26270 */
[----:B------:R-:W-:Y:S01]  /*c7c0*/  IMAD.MOV.U32 R29, RZ, RZ, R26 ;  /* 0x000000ffff1d7224 */ /* 0x000fe200078e001a */
[----:B------:R-:W-:-:S11]  /*c7d0*/  MOV R6, R25 ;  /* 0x0000001900067202 */ /* 0x000fd60000000f00 */
.L_x_292:
[----:B------:R-:W2:Y:S01]  /*c7e0*/  LDL R10, [R1+0x14] ;  /* 0x00001400010a7983 */ /* 0x000ea20000100800 */
[----:B------:R-:W1:Y:S03]  /*c7f0*/  LDC R3, c[0x0][0x430] ;  /* 0x00010c00ff037b82 */ /* 0x000e660000000800 */
[----:B------:R-:W3:Y:S04]  /*c800*/  LDL R9, [R1+0x18] ;  /* 0x0000180001097983 */ /* 0x000ee80000100800 */
[----:B------:R-:W4:Y:S01]  /*c810*/  LDL R5, [R1] ;  /* 0x0000000001057983 */ /* 0x000f220000100800 */
[----:B------:R-:W0:Y:S03]  /*c820*/  S2R R2, SR_TID.X ;  /* 0x0000000000027919 */ /* 0x000e260000002100 */
[----:B------:R-:W5:Y:S01]  /*c830*/  LDL R8, [R1+0x48] ;  /* 0x0000480001087983 */ /* 0x000f620000100800 */
[----:B-1----:R-:W-:-:S13]  /*c840*/  ISETP.NE.AND P0, PT, R3, 0x1, PT ;  /* 0x000000010300780c */ /* 0x002fda0003f05270 */
[----:B------:R-:W1:Y:S01]  /*c850*/  @P0 LDC R4, c[0x0][0x434] ;  /* 0x00010d00ff040b82 */ /* 0x000e620000000800 */
[----:B0-----:R-:W-:-:S04]  /*c860*/  LOP3.LUT R0, R2, 0x7f, RZ, 0xc0, !PT ;  /* 0x0000007f02007812 */ /* 0x001fc800078ec0ff */
[----:B------:R-:W-:-:S03]  /*c870*/  SHF.R.U32.HI R3, RZ, 0x3, R0 ;  /* 0x00000003ff037819 */ /* 0x000fc60000011600 */
[----:B------:R-:W0:Y:S01]  /*c880*/  @P0 LDC R0, c[0x0][0x438] ;  /* 0x00010e00ff000b82 */ /* 0x000e220000000800 */
[----:B------:R-:W-:Y:S02]  /*c890*/  IMAD.SHL.U32 R2, R2, 0x10, RZ ;  /* 0x0000001002027824 */ /* 0x000fe400078e00ff */
[----:B------:R-:W-:-:S03]  /*c8a0*/  IMAD R3, R7, 0x80, R3 ;  /* 0x0000008007037824 */ /* 0x000fc600078e0203 */
[----:B------:R-:W-:Y:S01]  /*c8b0*/  LOP3.LUT R2, R2, 0x70, RZ, 0xc0, !PT ;  /* 0x0000007002027812 */ /* 0x000fe200078ec0ff */
[----:B------:R-:W-:Y:S05]  /*c8c0*/  YIELD ;  /* 0x0000000000007946 */ /* 0x000fea0003800000 */
[----:B------:R-:W-:Y:S01]  /*c8d0*/  ULDC UR4, c[0x0][0x430] ;  /* 0x00010c0000047ab9 */ /* 0x000fe20000000800 */
[----:B--2---:R-:W-:-:S05]  /*c8e0*/  IADD3 R3, R2, R3, R10 ;  /* 0x0000000302037210 */ /* 0x004fca0007ffe00a */
[----:B-1----:R-:W-:-:S04]  /*c8f0*/  @P0 IMAD.HI.U32 R4, R3, R4, RZ ;  /* 0x0000000403040227 */ /* 0x002fc800078e00ff */
[----:B------:R-:W-:Y:S01]  /*c900*/  IMAD.MOV.U32 R2, RZ, RZ, R3 ;  /* 0x000000ffff027224 */ /* 0x000fe200078e0003 */
[----:B0-----:R-:W-:-:S05]  /*c910*/  @P0 SHF.R.U32.HI R2, RZ, R0, R4 ;  /* 0x00000000ff020219 */ /* 0x001fca0000011604 */
[----:B------:R-:W-:-:S04]  /*c920*/  IMAD.MOV R0, RZ, RZ, -R2 ;  /* 0x000000ffff007224 */ /* 0x000fc800078e0a02 */
[----:B------:R-:W-:Y:S01]  /*c930*/  IMAD R0, R0, UR4, R3 ;  /* 0x0000000400007c24 */ /* 0x000fe2000f8e0203 */
[----:B------:R-:W-:Y:S01]  /*c940*/  ULDC.64 UR4, c[0x0][0x428] ;  /* 0x00010a0000047ab9 */ /* 0x000fe20000000a00 */
[----:B------:R-:W-:Y:S01]  /*c950*/  SHF.R.S32.HI R3, RZ, 0x1f, R2 ;  /* 0x0000001fff037819 */ /* 0x000fe20000011402 */
[----:B---3--:R-:W-:-:S04]  /*c960*/  IMAD R4, R9, UR4, RZ ;  /* 0x0000000409047c24 */ /* 0x008fc8000f8e02ff */
[C---:B----4-:R-:W-:Y:S02]  /*c970*/  IMAD R4, R5.reuse, UR5, R4 ;  /* 0x0000000505047c24 */ /* 0x050fe4000f8e0204 */
[----:B------:R-:W-:Y:S01]  /*c980*/  IMAD.WIDE.U32 R2, R5, UR4, R2 ;  /* 0x0000000405027c25 */ /* 0x000fe2000f8e0002 */
[----:B------:R-:W-:-:S04]  /*c990*/  ULDC.64 UR4, c[0x0][0x418] ;  /* 0x0001060000047ab9 */ /* 0x000fc80000000a00 */
[----:B------:R-:W-:Y:S02]  /*c9a0*/  IADD3 R3, R4, R3, RZ ;  /* 0x0000000304037210 */ /* 0x000fe40007ffe0ff */
[----:B------:R-:W-:-:S04]  /*c9b0*/  LEA R4, P0, R2, UR4, 0x2 ;  /* 0x0000000402047c11 */ /* 0x000fc8000f8010ff */
[----:B------:R-:W-:-:S05]  /*c9c0*/  LEA.HI.X R5, R2, UR5, R3, 0x2, P0 ;  /* 0x0000000502057c11 */ /* 0x000fca00080f1403 */
[----:B------:R-:W2:Y:S01]  /*c9d0*/  LDG.E R4, desc[UR36][R4.64] ;  /* 0x0000002404047981 */ /* 0x000ea2000c1e1900 */
[----:B-----5:R-:W-:Y:S01]  /*c9e0*/  ISETP.NE.AND P2, PT, R8, 0x3, PT ;  /* 0x000000030800780c */ /* 0x020fe20003f45270 */
[----:B------:R-:W-:-:S05]  /*c9f0*/  VIADD R25, R6, 0x1 ;  /* 0x0000000106197836 */ /* 0x000fca0000000000 */
[----:B------:R-:W-:-:S04]  /*ca00*/  ISETP.NE.AND P0, PT, R25, 0x2, PT ;  /* 0x000000021900780c */ /* 0x000fc80003f05270 */
[----:B------:R-:W-:Y:S01]  /*ca10*/  SEL R27, RZ, 0x1, P0 ;  /* 0x00000001ff1b7807 */ /* 0x000fe20000000000 */
[----:B------:R-:W-:Y:S01]  /*ca20*/  IMAD.MOV.U32 R26, RZ, RZ, R7 ;  /* 0x000000ffff1a7224 */ /* 0x000fe200078e0007 */
[----:B------:R-:W-:Y:S02]  /*ca30*/  SEL R25, R25, RZ, P0 ;  /* 0x000000ff19197207 */ /* 0x000fe40000000000 */
[----:B------:R-:W-:Y:S02]  /*ca40*/  LOP3.LUT R27, R17, R27, RZ, 0x3c, !PT ;  /* 0x0000001b111b7212 */ /* 0x000fe400078e3cff */
[----:B--2---:R-:W-:Y:S01]  /*ca50*/  SHF.R.S32.HI R21, RZ, 0x1f, R4 ;  /* 0x0000001fff157819 */ /* 0x004fe20000011404 */
[----:B------:R-:W-:Y:S06]  /*ca60*/  @!P2 BRA `(.L_x_280) ;  /* 0x000000000004a947 */ /* 0x000fec0003800000 */
[----:B------:R-:W-:Y:S01]  /*ca70*/  BPT.TRAP 0x1 ;  /* 0x000000040000795c */ /* 0x000fe20000300000 */
.L_x_280:
[----:B------:R-:W-:Y:S01]  /*ca80*/  IMAD R5, R25, 0x8, R22 ;  /* 0x0000000819057824 */ /* 0x000fe200078e0216 */
[----:B------:R-:W-:Y:S01]  /*ca90*/  SHF.L.U32 R2, R27, 0x1f, RZ ;  /* 0x0000001f1b027819 */ /* 0x000fe200000006ff */
[----:B------:R-:W-:Y:S03]  /*caa0*/  BSSY B1, `(.L_x_281) ;  /* 0x0000003000017945 */ /* 0x000fe60003800000 */
[----:B------:R-:W0:Y:S02]  /*cab0*/  SYNCS.PHASECHK.TRANS64.TRYWAIT P0, [R5+URZ+0x16840], R2 ;  /* 0x01684002050075a7 */ /* 0x000e24000800017f */
[----:B0-----:R-:W-:Y:S05]  /*cac0*/  @!P0 BRA `(.L_x_282) ;  /* 0x00000040005c8947 */ /* 0x001fea0003800000 */
.L_x_375:
[----:B------:R-:W-:Y:S05]  /*cad0*/  BSYNC B1 ;  /* 0x0000000000017941 */ /* 0x000fea0003800000 */
.L_x_281:
[----:B------:R-:W2:Y:S01]  /*cae0*/  LDL R3, [R1+0x4] ;  /* 0x0000040001037983 */ /* 0x000ea20000100800 */
[----:B------:R-:W-:Y:S01]  /*caf0*/  SHF.R.S32.HI R20, RZ, 0x1f, R0 ;  /* 0x0000001fff147819 */ /* 0x000fe20000011400 */
[----:B------:R-:W-:Y:S01]  /*cb00*/  ULDC.64 UR4, c[0x0][0x300] ;  /* 0x0000c00000047ab9 */ /* 0x000fe20000000a00 */
[----:B------:R-:W-:Y:S01]  /*cb10*/  ULDC.64 UR6, c[0x0][0x2e8] ;  /* 0x0000ba0000067ab9 */ /* 0x000fe20000000a00 */
[----:B------:R-:W1:Y:S02]  /*cb20*/  S2R R8, SR_TID.X ;  /* 0x0000000000087919 */ /* 0x000e640000002100 */
[----:B------:R-:W-:-:S04]  /*cb30*/  IMAD R7, R20, UR4, RZ ;  /* 0x0000000414077c24 */ /* 0x000fc8000f8e02ff */
[----:B------:R-:W-:Y:S02]  /*cb40*/  IMAD R7, R0, UR5, R7 ;  /* 0x0000000500077c24 */ /* 0x000fe4000f8e0207 */
[C---:B-1----:R-:W-:Y:S01]  /*cb50*/  IMAD.SHL.U32 R9, R8.reuse, 0x8, RZ ;  /* 0x0000000808097824 */ /* 0x042fe200078e00ff */
[----:B------:R-:W-:-:S04]  /*cb60*/  SHF.L.U32 R11, R8, 0x3, RZ ;  /* 0x00000003080b7819 */ /* 0x000fc800000006ff */
[----:B------:R-:W-:-:S04]  /*cb70*/  LOP3.LUT R9, R9, 0x1f8, RZ, 0xc0, !PT ;  /* 0x000001f809097812 */ /* 0x000fc800078ec0ff */
[----:B------:R-:W-:-:S04]  /*cb80*/  LOP3.LUT R9, R9, 0x38, R8, 0x78, !PT ;  /* 0x0000003809097812 */ /* 0x000fc800078e7808 */
[----:B------:R-:W-:-:S05]  /*cb90*/  LOP3.LUT R9, R9, 0x200, R11, 0xf8, !PT ;  /* 0x0000020009097812 */ /* 0x000fca00078ef80b */
[----:B------:R-:W-:Y:S01]  /*cba0*/  IMAD R9, R25, 0x2000, R9 ;  /* 0x0000200019097824 */ /* 0x000fe200078e0209 */
[----:B--2---:R-:W-:Y:S01]  /*cbb0*/  LOP3.LUT P2, RZ, R3, 0x1, RZ, 0xc0, !PT ;  /* 0x0000000103ff7812 */ /* 0x004fe2000784c0ff */
[----:B0-----:R-:W-:Y:S01]  /*cbc0*/  IMAD.WIDE.U32 R2, R0, UR4, RZ ;  /* 0x0000000400027c25 */ /* 0x001fe2000f8e00ff */
[----:B------:R-:W-:-:S03]  /*cbd0*/  ULDC.64 UR4, c[0x0][0x310] ;  /* 0x0000c40000047ab9 */ /* 0x000fc60000000a00 */
[----:B------:R-:W-:Y:S02]  /*cbe0*/  IMAD.IADD R3, R3, 0x1, R7 ;  /* 0x0000000103037824 */ /* 0x000fe400078e0207 */
[----:B------:R-:W-:Y:S02]  /*cbf0*/  IMAD R7, R21, UR4, RZ ;  /* 0x0000000415077c24 */ /* 0x000fe4000f8e02ff */
[----:B------:R-:W-:-:S04]  /*cc00*/  IMAD.WIDE.U32 R2, R4, UR4, R2 ;  /* 0x0000000404027c25 */ /* 0x000fc8000f8e0002 */
[----:B------:R-:W-:Y:S01]  /*cc10*/  IMAD R7, R4, UR5, R7 ;  /* 0x0000000504077c24 */ /* 0x000fe2000f8e0207 */
[----:B------:R-:W-:-:S03]  /*cc20*/  ULDC.64 UR4, c[0x0][0x308] ;  /* 0x0000c20000047ab9 */ /* 0x000fc60000000a00 */
[----:B------:R-:W-:Y:S02]  /*cc30*/  IMAD.IADD R3, R3, 0x1, R7 ;  /* 0x0000000103037824 */ /* 0x000fe400078e0207 */
[----:B------:R-:W-:Y:S01]  /*cc40*/  IMAD.WIDE.U32 R2, R24, UR4, R2 ;  /* 0x0000000418027c25 */ /* 0x000fe2000f8e0002 */
[----:B------:R-:W-:-:S03]  /*cc50*/  UMOV UR4, 0xffffffff ;  /* 0xffffffff00047882 */ /* 0x000fc60000000000 */
[----:B------:R-:W-:Y:S01]  /*cc60*/  IMAD R10, R24, UR5, R3 ;  /* 0x00000005180a7c24 */ /* 0x000fe2000f8e0203 */
[----:B------:R-:W-:-:S04]  /*cc70*/  LEA R8, P0, R2, UR6, 0x1 ;  /* 0x0000000602087c11 */ /* 0x000fc8000f8008ff */
[----:B------:R-:W-:Y:S01]  /*cc80*/  LEA.HI.X R10, R2, UR7, R10, 0x1, P0 ;  /* 0x00000007020a7c11 */ /* 0x000fe200080f0c0a */
[----:B------:R-:W-:Y:S08]  /*cc90*/  BRA.DIV UR4, `(.L_x_283) ;  /* 0x0000003e04fc7947 */ /* 0x000ff0000b800000 */
[----:B------:R-:W0:Y:S01]  /*cca0*/  SHFL.IDX PT, R2, R8, RZ, 0x181f ;  /* 0x00181fff08027589 */ /* 0x000e2200000e0000 */
[----:B------:R-:W-:Y:S02]  /*ccb0*/  IMAD.SHL.U32 R7, R28, 0x2, RZ ;  /* 0x000000021c077824 */ /* 0x000fe400078e00ff */
[----:B------:R-:W-:Y:S01]  /*ccc0*/  IMAD R9, R9, 0x2, R22 ;  /* 0x0000000209097824 */ /* 0x000fe200078e0216 */
[----:B------:R-:W1:Y:S02]  /*ccd0*/  SHFL.IDX PT, R3, R10, RZ, 0x181f ;  /* 0x00181fff0a037589 */ /* 0x000e6400000e0000 */
[----:B0-----:R-:W-:-:S05]  /*cce0*/  IADD3 R2, P0, R2, R7, RZ ;  /* 0x0000000702027210 */ /* 0x001fca0007f1e0ff */
[----:B-1----:R-:W-:-:S05]  /*ccf0*/  IMAD.X R3, RZ, RZ, R3, P0 ;  /* 0x000000ffff037224 */ /* 0x002fca00000e0603 */
[----:B------:R-:W-:Y:S01]  /*cd00*/  @!PT LDS RZ, [RZ] ;  /* 0x00000000fffff984 */ /* 0x000fe20000000800 */
        /* <DEDUP_REMOVED lines=27> */
[----:B------:R-:W1:Y:S04]  /*cec0*/  SHFL.IDX PT, R3, R10, 0x6, 0x181f ;  /* 0x00d81f000a037f89 */ /* 0x000e6800000e0000 */
[----:B------:R-:W2:Y:S01]  /*ced0*/  SHFL.IDX PT, R10, R10, 0x7, 0x181f ;  /* 0x00f81f000a0a7f89 */ /* 0x000ea200000e0000 */
[----:B0-----:R-:W-:-:S05]  /*cee0*/  IADD3 R2, P0, R2, R7, RZ ;  /* 0x0000000702027210 */ /* 0x001fca0007f1e0ff */
[----:B-1----:R-:W-:-:S05]  /*cef0*/  IMAD.X R3, RZ, RZ, R3, P0 ;  /* 0x000000ffff037224 */ /* 0x002fca00000e0603 */
[----:B------:R0:W-:Y:S04]  /*cf00*/  LDGSTS.E.BYPASS.LTC128B.128 [R9+0x11400], desc[UR36][R2.64], !P2 ;  /* 0x1140000002097fae */ /* 0x0001e8000d101d64 */
[----:B0-2---:R0:W1:Y:S02]  /*cf10*/  SHFL.IDX PT, R2, R8, 0x7, 0x181f ;  /* 0x00f81f0008027f89 */ /* 0x00506400000e0000 */
.L_x_393:
[----:B-1----:R-:W-:-:S04]  /*cf20*/  IADD3 R2, P0, R2, R7, RZ ;  /* 0x0000000702027210 */ /* 0x002fc80007f1e0ff */
[----:B------:R-:W-:Y:S02]  /*cf30*/  IADD3.X R3, RZ, R10, RZ, P0, !PT ;  /* 0x0000000aff037210 */ /* 0x000fe400007fe4ff */
[----:B------:R-:W-:-:S03]  /*cf40*/  PLOP3.LUT P0, PT, PT, PT, PT, 0x80, 0x0 ;  /* 0x000000000000781c */ /* 0x000fc60003f0f070 */
[----:B------:R-:W-:Y:S01]  /*cf50*/  @!PT LDS RZ, [RZ] ;  /* 0x00000000fffff984 */ /* 0x000fe20000000800 */
[----:B------:R-:W-:Y:S01]  /*cf60*/  @!PT LDS RZ, [RZ] ;  /* 0x00000000fffff984 */ /* 0x000fe20000000800 */
[----:B------:R-:W-:Y:S01]  /*cf70*/  @!PT LDS RZ, [RZ] ;  /* 0x00000000fffff984 */ /* 0x000fe20000000800 */
[----:B------:R1:W-:Y:S01]  /*cf80*/  LDGSTS.E.BYPASS.LTC128B.128 [R9+0x11c00], desc[UR36][R2.64], !P2 ;  /* 0x11c0000002097fae */ /* 0x0003e2000d101d64 */
[----:B------:R-:W-:-:S09]  /*cf90*/  NOP ;  /* 0x0000000000007918 */ /* 0x000fd20000000000 */
.L_x_284:
[----:B------:R-:W-:Y:S02]  /*cfa0*/  PLOP3.LUT P2, PT, P2, P0, PT, 0xa2, 0x0 ;  /* 0x000000000000781c */ /* 0x000fe40001741472 */
[----:B------:R-:W-:-:S08]  /*cfb0*/  @P0 R2UR P2, UR4, R5 ;  /* 0x00000000050402ca */ /* 0x000fd00000040000 */
[----:B------:R-:W-:-:S05]  /*cfc0*/  @P0 PLOP3.LUT P0, PT, P2, PT, PT, 0x80, 0x0 ;  /* 0x000000000000081c */ /* 0x000fca000170f070 */
[----:B------:R-:W-:Y:S01]  /*cfd0*/  @!P2 SYNCS.ARRIVE.TRANS64.RED.A0T1 RZ, [UR4+0x16830], RZ ;  /* 0x016830ffffffa9a7 */ /* 0x000fe20008200404 */
[----:B------:R-:W-:Y:S07]  /*cfe0*/  @!P2 ARRIVES.LDGSTSBAR.64.TRANSCNT [UR4+0x16830] ;  /* 0x01683000ff00a9b0 */ /* 0x000fee0008000a84 */
[----:B------:R-:W-:Y:S05]  /*cff0*/  @P0 BRA.U.ANY `(.L_x_284) ;  /* 0xfffffffd00e80947 */ /* 0x000fea000393ffff */
[----:B------:R-:W-:Y:S01]  /*d000*/  NOP ;  /* 0x0000000000007918 */ /* 0x000fe20000000000 */
[----:B-1----:R-:W2:Y:S02]  /*d010*/  LDL R2, [R1+0x48] ;  /* 0x0000480001027983 */ /* 0x002ea40000100800 */
[----:B--2---:R-:W-:-:S13]  /*d020*/  ISETP.NE.AND P3, PT, R2, 0x3, PT ;  /* 0x000000030200780c */ /* 0x004fda0003f65270 */
[----:B------:R-:W-:Y:S05]  /*d030*/  @!P3 BRA `(.L_x_285) ;  /* 0x000000000004b947 */ /* 0x000fea0003800000 */
[----:B------:R-:W-:Y:S01]  /*d040*/  BPT.TRAP 0x1 ;  /* 0x000000040000795c */ /* 0x000fe20000300000 */
.L_x_285:
[----:B------:R1:W-:Y:S01]  /*d050*/  SYNCS.ARRIVE.TRANS64.A1T0 RZ, [R5+URZ+0x16830], RZ ;  /* 0x016830ff05ff79a7 */ /* 0x0003e2000810003f */
[----:B------:R-:W-:Y:S05]  /*d060*/  @!P3 BRA `(.L_x_286) ;  /* 0x000000000004b947 */ /* 0x000fea0003800000 */
[----:B------:R-:W-:Y:S01]  /*d070*/  BPT.TRAP 0x1 ;  /* 0x000000040000795c */ /* 0x000fe20000300000 */
.L_x_286:
[----:B------:R-:W-:Y:S01]  /*d080*/  SHF.L.U32 R2, R17, 0x1f, RZ ;  /* 0x0000001f11027819 */ /* 0x000fe200000006ff */
[----:B-1----:R-:W-:Y:S01]  /*d090*/  IMAD R5, R6, 0x8, R22 ;  /* 0x0000000806057824 */ /* 0x002fe200078e0216 */
[----:B------:R-:W-:Y:S03]  /*d0a0*/  BSSY B1, `(.L_x_287) ;  /* 0x0000003000017945 */ /* 0x000fe60003800000 */
[----:B------:R-:W1:Y:S02]  /*d0b0*/  SYNCS.PHASECHK.TRANS64.TRYWAIT P0, [R5+URZ+0x16860], R2 ;  /* 0x01686002050075a7 */ /* 0x000e64000800017f */
[----:B-1----:R-:W-:Y:S05]  /*d0c0*/  @!P0 BRA `(.L_x_288) ;  /* 0x0000004400208947 */ /* 0x002fea0003800000 */
.L_x_394:
[----:B------:R-:W-:Y:S05]  /*d0d0*/  BSYNC B1 ;  /* 0x0000000000017941 */ /* 0x000fea0003800000 */
.L_x_287:
[----:B0-----:R-:W2:Y:S01]  /*d0e0*/  LDL R8, [R1+0xc] ;  /* 0x00000c0001087983 */ /* 0x001ea20000100800 */
[----:B------:R-:W0:Y:S01]  /*d0f0*/  S2R R11, SR_TID.X ;  /* 0x00000000000b7919 */ /* 0x000e220000002100 */
[----:B------:R-:W-:Y:S01]  /*d100*/  UMOV UR4, 0xffffffff ;  /* 0xffffffff00047882 */ /* 0x000fe20000000000 */
[C---:B0-----:R-:W-:Y:S01]  /*d110*/  IMAD.SHL.U32 R9, R11.reuse, 0x8, RZ ;  /* 0x000000080b097824 */ /* 0x041fe200078e00ff */
[C---:B------:R-:W-:Y:S01]  /*d120*/  LOP3.LUT R3, R11.reuse, 0x7f, RZ, 0xc0, !PT ;  /* 0x0000007f0b037812 */ /* 0x040fe200078ec0ff */
[----:B------:R-:W-:-:S03]  /*d130*/  IMAD.SHL.U32 R10, R11, 0x8, RZ ;  /* 0x000000080b0a7824 */ /* 0x000fc600078e00ff */
[----:B------:R-:W-:-:S04]  /*d140*/  LOP3.LUT R9, R9, 0x1f8, RZ, 0xc0, !PT ;  /* 0x000001f809097812 */ /* 0x000fc800078ec0ff */
[----:B------:R-:W-:Y:S02]  /*d150*/  LOP3.LUT R9, R9, 0x38, R11, 0x78, !PT ;  /* 0x0000003809097812 */ /* 0x000fe400078e780b */
[----:B------:R-:W-:Y:S02]  /*d160*/  SHF.R.U32.HI R3, RZ, 0x3, R3 ;  /* 0x00000003ff037819 */ /* 0x000fe40000011603 */
[----:B------:R-:W-:-:S05]  /*d170*/  LOP3.LUT R9, R9, 0x200, R10, 0xf8, !PT ;  /* 0x0000020009097812 */ /* 0x000fca00078ef80a */
[----:B------:R-:W-:Y:S02]  /*d180*/  IMAD R6, R6, 0x2000, R9 ;  /* 0x0000200006067824 */ /* 0x000fe400078e0209 */
[----:B--2---:R-:W-:-:S04]  /*d190*/  IMAD R8, R29, -0x80, R8 ;  /* 0xffffff801d087824 */ /* 0x004fc800078e0208 */
[----:B------:R-:W-:Y:S01]  /*d1a0*/  IMAD.IADD R8, R8, 0x1, -R3 ;  /* 0x0000000108087824 */ /* 0x000fe200078e0a03 */
[----:B------:R-:W-:Y:S06]  /*d1b0*/  BRA.DIV UR4, `(.L_x_289) ;  /* 0x0000004204f87947 */ /* 0x000fec000b800000 */
[----:B-1----:R-:W0:Y:S01]  /*d1c0*/  SHFL.IDX PT, R2, R18, RZ, 0x181f ;  /* 0x00181fff12027589 */ /* 0x002e2200000e0000 */
[----:B------:R-:W-:Y:S01]  /*d1d0*/  ISETP.LT.OR P0, PT, R8, 0x1, P1 ;  /* 0x000000010800780c */ /* 0x000fe20000f01670 */
[----:B------:R-:W-:Y:S02]  /*d1e0*/  IMAD R6, R6, 0x2, R22 ;  /* 0x0000000206067824 */ /* 0x000fe400078e0216 */
[----:B------:R-:W1:Y:S01]  /*d1f0*/  SHFL.IDX PT, R3, R23, RZ, 0x181f ;  /* 0x00181fff17037589 */ /* 0x000e6200000e0000 */
[----:B0-----:R-:W-:-:S04]  /*d200*/  IADD3 R2, P2, R2, R7, RZ ;  /* 0x0000000702027210 */ /* 0x001fc80007f5e0ff */
[----:B-1----:R-:W-:-:S05]  /*d210*/  IADD3.X R3, RZ, R3, RZ, P2, !PT ;  /* 0x00000003ff037210 */ /* 0x002fca00017fe4ff */
[----:B------:R-:W-:Y:S01]  /*d220*/  @!PT LDS RZ, [RZ] ;  /* 0x00000000fffff984 */ /* 0x000fe20000000800 */
[----:B------:R0:W-:Y:S01]  /*d230*/  LDGSTS.E.BYPASS.LTC128B.128 [R6+0x400], desc[UR36][R2.64], !P0 ;  /* 0x0040000002067fae */ /* 0x0001e2000c101d64 */
[----:B------:R-:W-:-:S03]  /*d240*/  ISETP.LT.OR P0, PT, R8, 0x11, P1 ;  /* 0x000000110800780c */ /* 0x000fc60000f01670 */
[----:B0-----:R-:W0:Y:S04]  /*d250*/  SHFL.IDX PT, R2, R18, 0x1, 0x181f ;  /* 0x00381f0012027f89 */ /* 0x001e2800000e0000 */
[----:B------:R-:W1:Y:S01]  /*d260*/  SHFL.IDX PT, R3, R23, 0x1, 0x181f ;  /* 0x00381f0017037f89 */ /* 0x000e6200000e0000 */
[----:B0-----:R-:W-:-:S05]  /*d270*/  IADD3 R2, P2, R2, R7, RZ ;  /* 0x0000000702027210 */ /* 0x001fca0007f5e0ff */
[----:B-1----:R-:W-:-:S05]  /*d280*/  IMAD.X R3, RZ, RZ, R3, P2 ;  /* 0x000000ffff037224 */ /* 0x002fca00010e0603 */
        /* <DEDUP_REMOVED lines=22> */
[----:B0-----:R-:W-:-:S04]  /*d3f0*/  IADD3 R2, P2, R2, R7, RZ ;  /* 0x0000000702027210 */ /* 0x001fc80007f5e0ff */
[----:B-1----:R-:W-:-:S05]  /*d400*/  IADD3.X R3, RZ, R3, RZ, P2, !PT ;  /* 0x00000003ff037210 */ /* 0x002fca00017fe4ff */
[----:B------:R0:W-:Y:S01]  /*d410*/  LDGSTS.E.BYPASS.LTC128B.128 [R6+0x2c00], desc[UR36][R2.64], !P0 ;  /* 0x02c0000002067fae */ /* 0x0001e2000c101d64 */
[----:B------:R-:W-:-:S03]  /*d420*/  ISETP.LT.OR P0, PT, R8, 0x61, P1 ;  /* 0x000000610800780c */ /* 0x000fc60000f01670 */
[----:B0-----:R-:W0:Y:S04]  /*d430*/  SHFL.IDX PT, R2, R18, 0x6, 0x181f ;  /* 0x00d81f0012027f89 */ /* 0x001e2800000e0000 */
[----:B------:R-:W1:Y:S04]  /*d440*/  SHFL.IDX PT, R3, R23, 0x6, 0x181f ;  /* 0x00d81f0017037f89 */ /* 0x000e6800000e0000 */
[----:B------:R-:W2:Y:S01]  /*d450*/  SHFL.IDX PT, R23, R23, 0x7, 0x181f ;  /* 0x00f81f0017177f89 */ /* 0x000ea200000e0000 */
[----:B0-----:R-:W-:-:S05]  /*d460*/  IADD3 R2, P2, R2, R7, RZ ;  /* 0x0000000702027210 */ /* 0x001fca0007f5e0ff */
[----:B-1----:R-:W-:-:S05]  /*d470*/  IMAD.X R3, RZ, RZ, R3, P2 ;  /* 0x000000ffff037224 */ /* 0x002fca00010e0603 */
[----:B------:R0:W-:Y:S04]  /*d480*/  LDGSTS.E.BYPASS.LTC128B.128 [R6+0x3400], desc[UR36][R2.64], !P0 ;  /* 0x0340000002067fae */ /* 0x0001e8000c101d64 */
[----:B0-2---:R0:W1:Y:S02]  /*d490*/  SHFL.IDX PT, R2, R18, 0x7, 0x181f ;  /* 0x00f81f0012027f89 */ /* 0x00506400000e0000 */
.L_x_412:
[----:B------:R-:W-:Y:S01]  /*d4a0*/  ISETP.LT.OR P0, PT, R8, 0x71, P1 ;  /* 0x000000710800780c */ /* 0x000fe20000f01670 */
[----:B------:R-:W-:Y:S01]  /*d4b0*/  ULDC.64 UR4, c[0x0][0x328] ;  /* 0x0000ca0000047ab9 */ /* 0x000fe20000000a00 */
[----:B-1----:R-:W-:Y:S01]  /*d4c0*/  IADD3 R2, P2, R2, R7, RZ ;  /* 0x0000000702027210 */ /* 0x002fe20007f5e0ff */
[----:B------:R-:W-:-:S04]  /*d4d0*/  ULDC.64 UR6, c[0x0][0x318] ;  /* 0x0000c60000067ab9 */ /* 0x000fc80000000a00 */
[----:B------:R-:W-:-:S06]  /*d4e0*/  IMAD.X R3, RZ, RZ, R23, P2 ;  /* 0x000000ffff037224 */ /* 0x000fcc00010e0617 */
[----:B------:R-:W-:Y:S01]  /*d4f0*/  @!PT LDS RZ, [RZ] ;  /* 0x00000000fffff984 */ /* 0x000fe20000000800 */
[----:B------:R-:W-:Y:S01]  /*d500*/  @!PT LDS RZ, [RZ] ;  /* 0x00000000fffff984 */ /* 0x000fe20000000800 */
[----:B------:R-:W-:Y:S01]  /*d510*/  @!PT LDS RZ, [RZ] ;  /* 0x00000000fffff984 */ /* 0x000fe20000000800 */
[----:B------:R1:W-:Y:S01]  /*d520*/  LDGSTS.E.BYPASS.LTC128B.128 [R6+0x3c00], desc[UR36][R2.64], !P0 ;  /* 0x03c0000002067fae */ /* 0x0003e2000c101d64 */
[----:B------:R-:W-:Y:S01]  /*d530*/  PLOP3.LUT P0, PT, PT, PT, PT, 0x80, 0x0 ;  /* 0x000000000000781c */ /* 0x000fe20003f0f070 */
[----:B-1----:R-:W-:Y:S02]  /*d540*/  IMAD R6, R20, UR4, RZ ;  /* 0x0000000414067c24 */ /* 0x002fe4000f8e02ff */
[----:B------:R-:W-:-:S04]  /*d550*/  IMAD.WIDE.U32 R2, R0, UR4, RZ ;  /* 0x0000000400027c25 */ /* 0x000fc8000f8e00ff */
[----:B------:R-:W-:Y:S01]  /*d560*/  IMAD R6, R0, UR5, R6 ;  /* 0x0000000500067c24 */ /* 0x000fe2000f8e0206 */
[----:B------:R-:W-:Y:S01]  /*d570*/  ULDC.64 UR4, c[0x0][0x338] ;  /* 0x0000ce0000047ab9 */ /* 0x000fe20000000a00 */
[----:B------:R-:W-:Y:S02]  /*d580*/  NOP ;  /* 0x0000000000007918 */ /* 0x000fe40000000000 */
[----:B------:R-:W-:Y:S02]  /*d590*/  IMAD.IADD R3, R3, 0x1, R6 ;  /* 0x0000000103037824 */ /* 0x000fe400078e0206 */
[----:B------:R-:W-:-:S04]  /*d5a0*/  IMAD.WIDE.U32 R2, R4, UR4, R2 ;  /* 0x0000000404027c25 */ /* 0x000fc8000f8e0002 */
[----:B------:R-:W-:-:S04]  /*d5b0*/  IMAD R0, R21, UR4, RZ ;  /* 0x0000000415007c24 */ /* 0x000fc8000f8e02ff */
[----:B------:R-:W-:Y:S01]  /*d5c0*/  IMAD R0, R4, UR5, R0 ;  /* 0x0000000504007c24 */ /* 0x000fe2000f8e0200 */
[----:B------:R-:W-:-:S03]  /*d5d0*/  ULDC.64 UR4, c[0x0][0x330] ;  /* 0x0000cc0000047ab9 */ /* 0x000fc60000000a00 */
[----:B------:R-:W-:Y:S02]  /*d5e0*/  IMAD.IADD R3, R3, 0x1, R0 ;  /* 0x0000000103037824 */ /* 0x000fe400078e0200 */
[----:B------:R-:W-:-:S04]  /*d5f0*/  IMAD.WIDE.U32 R2, R24, UR4, R2 ;  /* 0x0000000418027c25 */ /* 0x000fc8000f8e0002 */
[----:B------:R-:W-:Y:S01]  /*d600*/  IMAD R0, R24, UR5, R3 ;  /* 0x0000000518007c24 */ /* 0x000fe2000f8e0203 */
[----:B0-----:R-:W-:-:S04]  /*d610*/  LEA R18, P2, R2, UR6, 0x1 ;  /* 0x0000000602127c11 */ /* 0x001fc8000f8408ff */
[----:B------:R-:W-:-:S09]  /*d620*/  LEA.HI.X R0, R2, UR7, R0, 0x1, P2 ;  /* 0x0000000702007c11 */ /* 0x000fd200090f0c00 */
.L_x_290:
[----:B------:R-:W-:Y:S02]  /*d630*/  PLOP3.LUT P2, PT, P2, P0, PT, 0xa2, 0x0 ;  /* 0x000000000000781c */ /* 0x000fe40001741472 */
[----:B------:R-:W-:-:S08]  /*d640*/  @P0 R2UR P2, UR4, R5 ;  /* 0x00000000050402ca */ /* 0x000fd00000040000 */
[----:B------:R-:W-:-:S05]  /*d650*/  @P0 PLOP3.LUT P0, PT, P2, PT, PT, 0x80, 0x0 ;  /* 0x000000000000081c */ /* 0x000fca000170f070 */
[----:B------:R-:W-:Y:S01]  /*d660*/  @!P2 SYNCS.ARRIVE.TRANS64.RED.A0T1 RZ, [UR4+0x16850], RZ ;  /* 0x016850ffffffa9a7 */ /* 0x000fe20008200404 */
[----:B------:R-:W-:Y:S07]  /*d670*/  @!P2 ARRIVES.LDGSTSBAR.64.TRANSCNT [UR4+0x16850] ;  /* 0x01685000ff00a9b0 */ /* 0x000fee0008000a84 */
[----:B------:R-:W-:Y:S05]  /*d680*/  @P0 BRA.U.ANY `(.L_x_290) ;  /* 0xfffffffd00e80947 */ /* 0x000fea000393ffff */
[----:B------:R-:W-:Y:S01]  /*d690*/  NOP ;  /* 0x0000000000007918 */ /* 0x000fe20000000000 */
[----:B------:R-:W2:Y:S01]  /*d6a0*/  LDL R2, [R1+0x48] ;  /* 0x0000480001027983 */ /* 0x000ea20000100800 */
[----:B------:R-:W-:Y:S01]  /*d6b0*/  IMAD.MOV.U32 R23, RZ, RZ, R0 ;  /* 0x000000ffff177224 */ /* 0x000fe200078e0000 */
[----:B--2---:R-:W-:-:S13]  /*d6c0*/  ISETP.NE.AND P3, PT, R2, 0x3, PT ;  /* 0x000000030200780c */ /* 0x004fda0003f65270 */
[----:B------:R-:W-:Y:S05]  /*d6d0*/  @!P3 BRA `(.L_x_291) ;  /* 0x000000000004b947 */ /* 0x000fea0003800000 */
[----:B------:R-:W-:Y:S01]  /*d6e0*/  BPT.TRAP 0x1 ;  /* 0x000000040000795c */ /* 0x000fe20000300000 */
.L_x_291:
[----:B------:R-:W2:Y:S01]  /*d6f0*/  LDL R0, [R1+0x10] ;  /* 0x0000100001007983 */ /* 0x000ea20000100800 */
[----:B------:R1:W-:Y:S01]  /*d700*/  SYNCS.ARRIVE.TRANS64.A1T0 RZ, [R5+URZ+0x16850], RZ ;  /* 0x016850ff05ff79a7 */ /* 0x0003e2000810003f */
[C---:B------:R-:W-:Y:S01]  /*d710*/  IADD3 R7, R26.reuse, -0x1, RZ ;  /* 0xffffffff1a077810 */ /* 0x040fe20007ffe0ff */
[----:B------:R-:W-:Y:S02]  /*d720*/  IMAD.MOV.U32 R17, RZ, RZ, R27 ;  /* 0x000000ffff117224 */ /* 0x000fe400078e001b */
[----:B------:R-:W-:Y:S02]  /*d730*/  IMAD.MOV.U32 R6, RZ, RZ, R25 ;  /* 0x000000ffff067224 */ /* 0x000fe400078e0019 */
[----:B------:R-:W-:Y:S01]  /*d740*/  IMAD.MOV.U32 R29, RZ, RZ, R26 ;  /* 0x000000ffff1d7224 */ /* 0x000fe200078e001a */
[----:B--2---:R-:W-:-:S13]  /*d750*/  ISETP.GT.AND P0, PT, R26, R0, PT ;  /* 0x000000001a00720c */ /* 0x004fda0003f04270 */
[----:B-1----:R-:W-:Y:S05]  /*d760*/  @P0 BRA `(.L_x_292) ;  /* 0xfffffff0001c0947 */ /* 0x002fea000383ffff */
.L_x_279:
[----:B------:R-:W-:Y:S05]  /*d770*/  BSYNC B0 ;  /* 0x0000000000007941 */ /* 0x000fea0003800000 */
.L_x_278:
[----:B0-----:R-:W0:Y:S01]  /*d780*/  S2R R0, SR_TID.X ;  /* 0x0000000000007919 */ /* 0x001e220000002100 */
[----:B------:R-:W-:Y:S01]  /*d790*/  BSSY B0, `(.L_x_293) ;  /* 0x0000010000007945 */ /* 0x000fe20003800000 */
        /* <DEDUP_REMOVED lines=14> */
[----:B0-----:R-:W-:-:S07]  /*d880*/  IADD3 R16, R0, UR38, R7 ;  /* 0x0000002600107c10 */ /* 0x001fce000fffe007 */
.L_x_294:
[----:B------:R-:W-:Y:S05]  /*d890*/  BSYNC B0 ;  /* 0x0000000000007941 */ /* 0x000fea0003800000 */
.L_x_293:
[----:B------:R-:W2:Y:S02]  /*d8a0*/  LDL R0, [R1+0x48] ;  /* 0x0000480001007983 */ /* 0x000ea40000100800 */
[----:B--2---:R-:W-:-:S13]  /*d8b0*/  ISETP.NE.AND P0, PT, R0, 0x3, PT ;  /* 0x000000030000780c */ /* 0x004fda0003f05270 */
[----:B------:R-:W-:Y:S05]  /*d8c0*/  @!P0 BRA `(.L_x_295) ;  /* 0x0000000000048947 */ /* 0x000fea0003800000 */
[----:B------:R-:W-:Y:S01]  /*d8d0*/  BPT.TRAP 0x1 ;  /* 0x000000040000795c */ /* 0x000fe20000300000 */
.L_x_295:
[----:B------:R-:W2:Y:S01]  /*d8e0*/  LDL.LU R2, [R1+0xc] ;  /* 0x00000c0001027983 */ /* 0x000ea20000300800 */
[----:B------:R-:W-:Y:S01]  /*d8f0*/  IMAD R0, R25, 0x8, R22 ;  /* 0x0000000819007824 */ /* 0x000fe200078e0216 */
[----:B------:R-:W-:Y:S01]  /*d900*/  SHF.L.U32 R3, R27, 0x1f, RZ ;  /* 0x0000001f1b037819 */ /* 0x000fe200000006ff */
[----:B------:R-:W-:Y:S03]  /*d910*/  BSSY B0, `(.L_x_296) ;  /* 0x0000004000007945 */ /* 0x000fe60003800000 */
[----:B------:R-:W0:Y:S01]  /*d920*/  SYNCS.PHASECHK.TRANS64.TRYWAIT P0, [R0+URZ+0x16860], R3 ;  /* 0x01686003000075a7 */ /* 0x000e22000800017f */
[----:B--2---:R-:W-:Y:S01]  /*d930*/  IMAD R6, R26, -0x80, R2 ;  /* 0xffffff801a067824 */ /* 0x004fe200078e0202 */
[----:B0-----:R-:W-:Y:S06]  /*d940*/  @!P0 BRA `(.L_x_297) ;  /* 0x00000044005c8947 */ /* 0x001fec0003800000 */
.L_x_413:
[----:B------:R-:W-:Y:S05]  /*d950*/  BSYNC B0 ;  /* 0x0000000000007941 */ /* 0x000fea0003800000 */
.L_x_296:
[----:B------:R-:W1:Y:S01]  /*d960*/  S2R R7, SR_TID.X ;  /* 0x0000000000077919 */ /* 0x000e620000002100 */
[----:B------:R-:W-:Y:S02]  /*d970*/  ULDC UR4, c[0x0][0x2f4] ;  /* 0x0000bd0000047ab9 */ /* 0x000fe40000000800 */
[----:B------:R-:W-:Y:S01]  /*d980*/  ISETP.GE.AND P0, PT, R28, UR4, PT ;  /* 0x000000041c007c0c */ /* 0x000fe2000bf06270 */
[----:B------:R-:W-:Y:S01]  /*d990*/  UMOV UR4, 0xffffffff ;  /* 0xffffffff00047882 */ /* 0x000fe20000000000 */
[C---:B-1----:R-:W-:Y:S01]  /*d9a0*/  SHF.L.U32 R2, R7.reuse, 0x3, RZ ;  /* 0x0000000307027819 */ /* 0x042fe200000006ff */
[C---:B------:R-:W-:Y:S01]  /*d9b0*/  IMAD.SHL.U32 R4, R7.reuse, 0x8, RZ ;  /* 0x0000000807047824 */ /* 0x040fe200078e00ff */
[----:B------:R-:W-:Y:S02]  /*d9c0*/  LOP3.LUT R5, R7, 0x7f, RZ, 0xc0, !PT ;  /* 0x0000007f07057812 */ /* 0x000fe400078ec0ff */
[----:B------:R-:W-:Y:S02]  /*d9d0*/  LOP3.LUT R2, R2, 0x1f8, RZ, 0xc0, !PT ;  /* 0x000001f802027812 */ /* 0x000fe400078ec0ff */
[----:B------:R-:W-:-:S02]  /*d9e0*/  SHF.R.U32.HI R5, RZ, 0x3, R5 ;  /* 0x00000003ff057819 */ /* 0x000fc40000011605 */
[----:B------:R-:W-:-:S03]  /*d9f0*/  LOP3.LUT R2, R2, 0x38, R7, 0x78, !PT ;  /* 0x0000003802027812 */ /* 0x000fc600078e7807 */
[----:B------:R-:W-:Y:S01]  /*da00*/  IMAD.IADD R6, R6, 0x1, -R5 ;  /* 0x0000000106067824 */ /* 0x000fe200078e0a05 */
[----:B------:R-:W-:-:S05]  /*da10*/  LOP3.LUT R2, R2, 0x200, R4, 0xf8, !PT ;  /* 0x0000020002027812 */ /* 0x000fca00078ef804 */
[----:B------:R-:W-:Y:S01]  /*da20*/  IMAD R4, R25, 0x2000, R2 ;  /* 0x0000200019047824 */ /* 0x000fe200078e0202 */
[----:B------:R-:W-:Y:S06]  /*da30*/  BRA.DIV UR4, `(.L_x_298) ;  /* 0x0000004604347947 */ /* 0x000fec000b800000 */
[----:B------:R-:W1:Y:S01]  /*da40*/  SHFL.IDX PT, R14, R18, RZ, 0x181f ;  /* 0x00181fff120e7589 */ /* 0x000e6200000e0000 */
[----:B------:R-:W-:Y:S01]  /*da50*/  IMAD.SHL.U32 R5, R28, 0x2, RZ ;  /* 0x000000021c057824 */ /* 0x000fe200078e00ff */
[----:B------:R-:W-:Y:S01]  /*da60*/  ISETP.LT.OR P1, PT, R6, 0x1, P0 ;  /* 0x000000010600780c */ /* 0x000fe20000721670 */
[----:B------:R-:W-:Y:S01]  /*da70*/  IMAD R4, R4, 0x2, R22 ;  /* 0x0000000204047824 */ /* 0x000fe200078e0216 */
[----:B0-----:R-:W0:Y:S02]  /*da80*/  SHFL.IDX PT, R3, R23, RZ, 0x181f ;  /* 0x00181fff17037589 */ /* 0x001e2400000e0000 */
[----:B-1----:R-:W-:Y:S02]  /*da90*/  IADD3 R2, P2, R14, R5, RZ ;  /* 0x000000050e027210 */ /* 0x002fe40007f5e0ff */
[----:B------:R-:W1:Y:S03]  /*daa0*/  SHFL.IDX PT, R14, R18, 0x1, 0x181f ;  /* 0x00381f00120e7f89 */ /* 0x000e6600000e0000 */
[----:B0-----:R-:W-:-:S05]  /*dab0*/  IMAD.X R3, RZ, RZ, R3, P2 ;  /* 0x000000ffff037224 */ /* 0x001fca00010e0603 */
[----:B------:R0:W-:Y:S01]  /*dac0*/  LDGSTS.E.BYPASS.LTC128B.128 [R4+0x400], desc[UR36][R2.64], !P1 ;  /* 0x0040000002047fae */ /* 0x0001e2000c901d64 */
[----:B------:R-:W-:-:S03]  /*dad0*/  ISETP.LT.OR P1, PT, R6, 0x11, P0 ;  /* 0x000000110600780c */ /* 0x000fc60000721670 */
[----:B0-----:R-:W0:Y:S01]  /*dae0*/  SHFL.IDX PT, R3, R23, 0x1, 0x181f ;  /* 0x00381f0017037f89 */ /* 0x001e2200000e0000 */
[----:B-1----:R-:W-:-:S03]  /*daf0*/  IADD3 R2, P2, R14, R5, RZ ;  /* 0x000000050e027210 */ /* 0x002fc60007f5e0ff */
[----:B------:R-:W1:Y:S01]  /*db00*/  SHFL.IDX PT, R14, R18, 0x2, 0x181f ;  /* 0x00581f00120e7f89 */ /* 0x000e6200000e0000 */
[----:B0-----:R-:W-:-:S05]  /*db10*/  IADD3.X R3, RZ, R3, RZ, P2, !PT ;  /* 0x00000003ff037210 */ /* 0x001fca00017fe4ff */
[----:B------:R0:W-:Y:S01]  /*db20*/  LDGSTS.E.BYPASS.LTC128B.128 [R4+0xc00], desc[UR36][R2.64], !P1 ;  /* 0x00c0000002047fae */ /* 0x0001e2000c901d64 */
[----:B------:R-:W-:-:S03]  /*db30*/  ISETP.LT.OR P1, PT, R6, 0x21, P0 ;  /* 0x000000210600780c */ /* 0x000fc60000721670 */
[----:B0-----:R-:W0:Y:S01]  /*db40*/  SHFL.IDX PT, R3, R23, 0x2, 0x181f ;  /* 0x00581f0017037f89 */ /* 0x001e2200000e0000 */
[----:B-1----:R-:W-:-:S03]  /*db50*/  IADD3 R2, P2, R14, R5, RZ ;  /* 0x000000050e027210 */ /* 0x002fc60007f5e0ff */
[----:B------:R-:W1:Y:S02]  /*db60*/  SHFL.IDX PT, R14, R18, 0x3, 0x181f ;  /* 0x00781f00120e7f89 */ /* 0x000e6400000e0000 */
[----:B0-----:R-:W-:-:S05]  /*db70*/  IMAD.X R3, RZ, RZ, R3, P2 ;  /* 0x000000ffff037224 */ /* 0x001fca00010e0603 */
        /* <DEDUP_REMOVED lines=22> */
[----:B------:R-:W1:Y:S04]  /*dce0*/  SHFL.IDX PT, R23, R23, 0x7, 0x181f ;  /* 0x00f81f0017177f89 */ /* 0x000e6800000e0000 */
[----:B------:R2:W3:Y:S01]  /*dcf0*/  SHFL.IDX PT, R14, R18, 0x7, 0x181f ;  /* 0x00f81f00120e7f89 */ /* 0x0004e200000e0000 */
[----:B0-----:R-:W-:-:S05]  /*dd00*/  IMAD.X R3, RZ, RZ, R3, P2 ;  /* 0x000000ffff037224 */ /* 0x001fca00010e0603 */
[----:B-1----:R2:W-:Y:S02]  /*dd10*/  LDGSTS.E.BYPASS.LTC128B.128 [R4+0x3400], desc[UR36][R2.64], !P1 ;  /* 0x0340000002047fae */ /* 0x0025e4000c901d64 */
.L_x_431:
[----:B------:R-:W-:Y:S02]  /*dd20*/  ISETP.LT.OR P0, PT, R6, 0x71, P0 ;  /* 0x000000710600780c */ /* 0x000fe40000701670 */
[----:B--23--:R-:W-:-:S04]  /*dd30*/  IADD3 R2, P1, R14, R5, RZ ;  /* 0x000000050e027210 */ /* 0x00cfc80007f3e0ff */
[----:B------:R-:W-:-:S07]  /*dd40*/  IADD3.X R3, RZ, R23, RZ, P1, !PT ;  /* 0x00000017ff037210 */ /* 0x000fce0000ffe4ff */
[----:B------:R-:W-:Y:S01]  /*dd50*/  @!PT LDS RZ, [RZ] ;  /* 0x00000000fffff984 */ /* 0x000fe20000000800 */
[----:B------:R-:W-:Y:S01]  /*dd60*/  @!PT LDS RZ, [RZ] ;  /* 0x00000000fffff984 */ /* 0x000fe20000000800 */
[----:B------:R-:W-:Y:S01]  /*dd70*/  @!PT LDS RZ, [RZ] ;  /* 0x00000000fffff984 */ /* 0x000fe20000000800 */
[----:B------:R0:W-:Y:S01]  /*dd80*/  LDGSTS.E.BYPASS.LTC128B.128 [R4+0x3c00], desc[UR36][R2.64], !P0 ;  /* 0x03c0000002047fae */ /* 0x0001e2000c101d64 */
[----:B------:R-:W-:Y:S01]  /*dd90*/  PLOP3.LUT P0, PT, PT, PT, PT, 0x80, 0x0 ;  /* 0x000000000000781c */ /* 0x000fe20003f0f070 */
[----:B------:R-:W-:-:S12]  /*dda0*/  NOP ;  /* 0x0000000000007918 */ /* 0x000fd80000000000 */
.L_x_299:
[----:B------:R-:W-:Y:S02]  /*ddb0*/  PLOP3.LUT P1, PT, P1, P0, PT, 0xa2, 0x0 ;  /* 0x000000000000781c */ /* 0x000fe40000f21472 */
[----:B------:R-:W-:-:S08]  /*ddc0*/  @P0 R2UR P1, UR4, R0 ;  /* 0x00000000000402ca */ /* 0x000fd00000020000 */
[----:B------:R-:W-:-:S05]  /*ddd0*/  @P0 PLOP3.LUT P0, PT, P1, PT, PT, 0x80, 0x0 ;  /* 0x000000000000081c */ /* 0x000fca0000f0f070 */
[----:B------:R-:W-:Y:S01]  /*dde0*/  @!P1 SYNCS.ARRIVE.TRANS64.RED.A0T1 RZ, [UR4+0x16850], RZ ;  /* 0x016850ffffff99a7 */ /* 0x000fe20008200404 */
[----:B------:R-:W-:Y:S07]  /*ddf0*/  @!P1 ARRIVES.LDGSTSBAR.64.TRANSCNT [UR4+0x16850] ;  /* 0x01685000ff0099b0 */ /* 0x000fee0008000a84 */
[----:B------:R-:W-:Y:S05]  /*de00*/  @P0 BRA.U.ANY `(.L_x_299) ;  /* 0xfffffffd00e80947 */ /* 0x000fea000393ffff */
[----:B------:R-:W-:Y:S01]  /*de10*/  NOP ;  /* 0x0000000000007918 */ /* 0x000fe20000000000 */
[----:B0-----:R-:W2:Y:S02]  /*de20*/  LDL R2, [R1+0x48] ;  /* 0x0000480001027983 */ /* 0x001ea40000100800 */
[----:B--2---:R-:W-:-:S13]  /*de30*/  ISETP.NE.AND P2, PT, R2, 0x3, PT ;  /* 0x000000030200780c */ /* 0x004fda0003f45270 */
[----:B------:R-:W-:Y:S05]  /*de40*/  @!P2 BRA `(.L_x_300) ;  /* 0x000000000004a947 */ /* 0x000fea0003800000 */
[----:B------:R-:W-:Y:S01]  /*de50*/  BPT.TRAP 0x1 ;  /* 0x000000040000795c */ /* 0x000fe20000300000 */
.L_x_300:
[----:B------:R-:W-:Y:S01]  /*de60*/  VIADD R25, R25, 0x1 ;  /* 0x0000000119197836 */ /* 0x000fe20000000000 */
[----:B------:R0:W-:Y:S04]  /*de70*/  SYNCS.ARRIVE.TRANS64.A1T0 RZ, [R0+URZ+0x16850], RZ ;  /* 0x016850ff00ff79a7 */ /* 0x0001e8000810003f */
[----:B------:R-:W-:-:S04]  /*de80*/  ISETP.NE.AND P0, PT, R25, 0x2, PT ;  /* 0x000000021900780c */ /* 0x000fc80003f05270 */
[----:B0-----:R-:W-:Y:S02]  /*de90*/  SEL R0, RZ, 0x1, P0 ;  /* 0x00000001ff007807 */ /* 0x001fe40000000000 */
[----:B------:R-:W-:Y:S02]  /*dea0*/  SEL R25, R25, RZ, P0 ;  /* 0x000000ff19197207 */ /* 0x000fe40000000000 */
[----:B------:R-:W-:-:S07]  /*deb0*/  LOP3.LUT R27, R27, R0, RZ, 0x3c, !PT ;  /* 0x000000001b1b7212 */ /* 0x000fce00078e3cff */
.L_x_259:
[----:B------:R-:W-:Y:S05]  /*dec0*/  BSYNC B7 ;  /* 0x0000000000077941 */ /* 0x000fea0003800000 */
.L_x_257:
[----:B------:R-:W2:Y:S02]  /*ded0*/  LDL R0, [R1+0x4] ;  /* 0x0000040001007983 */ /* 0x000ea40000100800 */
[----:B--2---:R-:W-:-:S13]  /*dee0*/  LOP3.LUT P0, RZ, R0, 0x10, RZ, 0xc0, !PT ;  /* 0x0000001000ff7812 */ /* 0x004fda000780c0ff */
[----:B------:R-:W-:Y:S05]  /*def0*/  @!P0 BRA `(.L_x_301) ;  /* 0x0000000000248947 */ /* 0x000fea0003800000 */
[----:B------:R-:W-:Y:S05]  /*df00*/  WARPSYNC.ALL ;  /* 0x0000000000007948 */ /* 0x000fea0003800000 */
[----:B------:R-:W0:Y:S08]  /*df10*/  S2UR UR5, SR_CgaCtaId ;  /* 0x00000000000579c3 */ /* 0x000e300000008800 */
[----:B------:R-:W-:Y:S06]  /*df20*/  BAR.SYNC.DEFER_BLOCKING 0x5, 0x200 ;  /* 0x0148000000007b1d */ /* 0x000fec0000010000 */
[----:B------:R-:W-:-:S02]  /*df30*/  UMOV UR4, 0x400 ;  /* 0x0000040000047882 */ /* 0x000fc40000000000 */
[----:B0-----:R-:W-:-:S06]  /*df40*/  ULEA UR4, UR5, UR4, 0x18 ;  /* 0x0000000405047291 */ /* 0x001fcc000f8ec03f */
[----:B------:R-:W-:-:S05]  /*df50*/  IMAD.U32 R22, RZ, RZ, UR4 ;  /* 0x00000004ff167e24 */ /* 0x000fca000f8e00ff */
[----:B------:R0:W1:Y:S01]  /*df60*/  LDS.128 R16, [R22+0x168d0] ;  /* 0x0168d00016107984 */ /* 0x0000620000000c00 */
[----:B------:R-:W-:Y:S06]  /*df70*/  BAR.ARV 0x4, 0x200 ;  /* 0x0108000000007b1d */ /* 0x000fec0000002000 */
[----:B------:R-:W-:Y:S05]  /*df80*/  BRA `(.L_x_302) ;  /* 0x0000000800d07947 */ /* 0x000fea0003800000 */
.L_x_301:
[----:B------:R-:W0:Y:S01]  /*df90*/  S2R R0, SR_TID.X ;  /* 0x0000000000007919 */ /* 0x000e220000002100 */
[----:B------:R-:W-:Y:S01]  /*dfa0*/  UMOV UR4, 0xffffffff ;  /* 0xffffffff00047882 */ /* 0x000fe20000000000 */
[----:B0-----:R-:W-:-:S04]  /*dfb0*/  LOP3.LUT R9, R0, 0x1f, RZ, 0xc0, !PT ;  /* 0x0000001f00097812 */ /* 0x001fc800078ec0ff */
[----:B------:R-:W-:Y:S01]  /*dfc0*/  ISETP.NE.AND P0, PT, R9, 0x1f, PT ;  /* 0x0000001f0900780c */ /* 0x000fe20003f05270 */
[----:B------:R-:W-:-:S12]  /*dfd0*/  BRA.DIV UR4, `(.L_x_303) ;  /* 0x0000004604f87947 */ /* 0x000fd8000b800000 */
[----:B------:R-:W-:Y:S01]  /*dfe0*/  IMAD.IADD R7, R19, 0x1, R9 ;  /* 0x0000000113077824 */ /* 0x000fe200078e0209 */
[----:B------:R-:W-:-:S04]  /*dff0*/  ULDC UR4, c[0x0][0xc3c] ;  /* 0x00030f0000047ab9 */ /* 0x000fc80000000800 */
[----:B------:R-:W-:-:S13]  /*e000*/  ISETP.GE.OR P1, PT, R7, UR4, !P0 ;  /* 0x0000000407007c0c */ /* 0x000fda000c726670 */
[----:B------:R-:W0:Y:S08]  /*e010*/  @!P1 LDC.64 R2, c[0x0][0xc80] ;  /* 0x00032000ff029b82 */ /* 0x000e300000000a00 */
[----:B------:R-:W1:Y:S01]  /*e020*/  @!P1 LDC.64 R4, c[0x0][0xc78] ;  /* 0x00031e00ff049b82 */ /* 0x000e620000000a00 */
[----:B0-----:R-:W-:-:S05]  /*e030*/  @!P1 IMAD.WIDE R2, R7, 0x4, R2 ;  /* 0x0000000407029825 */ /* 0x001fca00078e0202 */
[----:B------:R1:W2:Y:S02]  /*e040*/  @!P1 LDG.E R8, desc[UR36][R2.64] ;  /* 0x0000002402089981 */ /* 0x0002a4000c1e1900 */
[----:B-1----:R-:W-:-:S05]  /*e050*/  @!P1 IMAD.WIDE R2, R7, 0x4, R4 ;  /* 0x0000000407029825 */ /* 0x002fca00078e0204 */
[----:B------:R-:W3:Y:S01]  /*e060*/  @!P1 LDG.E R5, desc[UR36][R2.64] ;  /* 0x0000002402059981 */ /* 0x000ee2000c1e1900 */
[----:B------:R-:W-:Y:S01]  /*e070*/  IMAD.MOV.U32 R7, RZ, RZ, RZ ;  /* 0x000000ffff077224 */ /* 0x000fe200078e00ff */
[----:B------:R-:W-:Y:S02]  /*e080*/  MOV R4, RZ ;  /* 0x000000ff00047202 */ /* 0x000fe40000000f00 */
[C---:B------:R-:W-:Y:S01]  /*e090*/  ISETP.GE.U32.AND P2, PT, R9.reuse, 0x2, PT ;  /* 0x000000020900780c */ /* 0x040fe20003f46070 */
[----:B------:R-:W-:Y:S01]  /*e0a0*/  SHFL.IDX PT, R0, R16, RZ, 0x1f ;  /* 0x00001fff10007589 */ /* 0x000fe200000e0000 */
[C---:B------:R-:W-:Y:S02]  /*e0b0*/  ISETP.GE.U32.AND P3, PT, R9.reuse, 0x4, PT ;  /* 0x000000040900780c */ /* 0x040fe40003f66070 */
[C---:B------:R-:W-:Y:S01]  /*e0c0*/  ISETP.GE.U32.AND P4, PT, R9.reuse, 0x8, PT ;  /* 0x000000080900780c */ /* 0x040fe20003f86070 */
[----:B------:R0:W-:Y:S01]  /*e0d0*/  SHFL.IDX PT, R6, R16, 0x1, 0x1f ;  /* 0x00201f0010067f89 */ /* 0x0001e200000e0000 */
[----:B------:R-:W-:Y:S01]  /*e0e0*/  ISETP.GE.U32.AND P5, PT, R9, 0x10, PT ;  /* 0x000000100900780c */ /* 0x000fe20003fa6070 */
[----:B0-----:R-:W-:-:S02]  /*e0f0*/  IMAD.MOV.U32 R16, RZ, RZ, RZ ;  /* 0x000000ffff107224 */ /* 0x001fc400078e00ff */
[----:B--2---:R-:W-:Y:S02]  /*e100*/  @!P1 IMAD.MOV.U32 R7, RZ, RZ, R8 ;  /* 0x000000ffff079224 */ /* 0x004fe400078e0008 */
[----:B---3--:R-:W-:Y:S01]  /*e110*/  @!P1 IMAD.MOV.U32 R4, RZ, RZ, R5 ;  /* 0x000000ffff049224 */ /* 0x008fe200078e0005 */
[----:B------:R-:W-:-:S03]  /*e120*/  ISETP.NE.AND P1, PT, R9, RZ, PT ;  /* 0x000000ff0900720c */ /* 0x000fc60003f25270 */
[----:B------:R-:W-:-:S05]  /*e130*/  IMAD R13, R4, R7, RZ ;  /* 0x00000007040d7224 */ /* 0x000fca00078e02ff */
        /* <DEDUP_REMOVED lines=15> */
[----:B------:R0:W1:Y:S02]  /*e230*/  SHFL.IDX PT, R14, R3, 0x1f, 0x1f ;  /* 0x03e01f00030e7f89 */ /* 0x00006400000e0000 */
.L_x_441:
[----:B------:R-:W-:Y:S02]  /*e240*/  ULDC UR4, c[0x0][0xc38] ;  /* 0x00030e0000047ab9 */ /* 0x000fe40000000800 */
[----:B------:R-:W-:-:S04]  /*e250*/  IMAD.U32 R2, RZ, RZ, UR4 ;  /* 0x00000004ff027e24 */ /* 0x000fc8000f8e00ff */
[----:B-1----:R-:W-:-:S04]  /*e260*/  IMAD R5, R14, R2, RZ ;  /* 0x000000020e057224 */ /* 0x002fc800078e02ff */
[----:B------:R-:W-:-:S05]  /*e270*/  IMAD.IADD R6, R6, 0x1, R5 ;  /* 0x0000000106067824 */ /* 0x000fca00078e0205 */
[----:B------:R-:W-:-:S13]  /*e280*/  ISETP.GT.AND P6, PT, R6, R0, PT ;  /* 0x000000000600720c */ /* 0x000fda0003fc4270 */
[----:B------:R-:W-:Y:S05]  /*e290*/  @P6 BRA `(.L_x_304) ;  /* 0x0000000000a46947 */ /* 0x000fea0003800000 */
.L_x_307:
[----:B------:R-:W1:Y:S01]  /*e2a0*/  LDC R2, c[0x0][0xc3c] ;  /* 0x00030f00ff027b82 */ /* 0x000e620000000800 */
[----:B------:R-:W-:-:S05]  /*e2b0*/  VIADD R19, R19, 0x1f ;  /* 0x0000001f13137836 */ /* 0x000fca0000000000 */
[----:B-1----:R-:W-:-:S13]  /*e2c0*/  ISETP.GE.AND P6, PT, R19, R2, PT ;  /* 0x000000021300720c */ /* 0x002fda0003fc6270 */
[----:B------:R-:W-:Y:S05]  /*e2d0*/  @P6 BRA `(.L_x_305) ;  /* 0x0000000400b86947 */ /* 0x000fea0003800000 */
[----:B0-----:R-:W0:Y:S01]  /*e2e0*/  S2R R3, SR_TID.X ;  /* 0x0000000000037919 */ /* 0x001e220000002100 */
[----:B------:R-:W-:Y:S02]  /*e2f0*/  MOV R7, RZ ;  /* 0x000000ff00077202 */ /* 0x000fe40000000f00 */
[----:B0-----:R-:W-:-:S05]  /*e300*/  LOP3.LUT R3, R3, 0x1f, RZ, 0xc0, !PT ;  /* 0x0000001f03037812 */ /* 0x001fca00078ec0ff */
[----:B------:R-:W-:-:S05]  /*e310*/  IMAD.IADD R9, R19, 0x1, R3 ;  /* 0x0000000113097824 */ /* 0x000fca00078e0203 */
[----:B------:R-:W-:-:S13]  /*e320*/  ISETP.GE.OR P6, PT, R9, R2, !P0 ;  /* 0x000000020900720c */ /* 0x000fda00047c6670 */
[----:B------:R-:W0:Y:S08]  /*e330*/  @!P6 LDC.64 R2, c[0x0][0xc80] ;  /* 0x00032000ff02eb82 */ /* 0x000e300000000a00 */
[----:B------:R-:W1:Y:S01]  /*e340*/  @!P6 LDC.64 R4, c[0x0][0xc78] ;  /* 0x00031e00ff04eb82 */ /* 0x000e620000000a00 */
[----:B0-----:R-:W-:-:S05]  /*e350*/  @!P6 IMAD.WIDE R2, R9, 0x4, R2 ;  /* 0x000000040902e825 */ /* 0x001fca00078e0202 */
[----:B------:R1:W2:Y:S02]  /*e360*/  @!P6 LDG.E R7, desc[UR36][R2.64] ;  /* 0x000000240207e981 */ /* 0x0002a4000c1e1900 */
[----:B-1----:R-:W-:-:S04]  /*e370*/  @!P6 IMAD.WIDE R2, R9, 0x4, R4 ;  /* 0x000000040902e825 */ /* 0x002fc800078e0204 */
[----:B------:R-:W-:-:S06]  /*e380*/  IMAD.MOV.U32 R4, RZ, RZ, RZ ;  /* 0x000000ffff047224 */ /* 0x000fcc00078e00ff */
[----:B------:R-:W2:Y:S01]  /*e390*/  @!P6 LDG.E R4, desc[UR36][R2.64] ;  /* 0x000000240204e981 */ /* 0x000ea2000c1e1900 */
[----:B------:R-:W-:Y:S01]  /*e3a0*/  UMOV UR4, 0xffffffff ;  /* 0xffffffff00047882 */ /* 0x000fe20000000000 */
[----:B--2---:R-:W-:Y:S02]  /*e3b0*/  IMAD R13, R4, R7, RZ ;  /* 0x00000007040d7224 */ /* 0x004fe400078e02ff */
[----:B------:R-:W-:Y:S05]  /*e3c0*/  BRA.DIV UR4, `(.L_x_306) ;  /* 0x0000004a04387947 */ /* 0x000fea000b800000 */
        /* <DEDUP_REMOVED lines=16> */
.L_x_449:
[----:B------:R-:W-:Y:S02]  /*e4d0*/  ULDC UR4, c[0x0][0xc38] ;  /* 0x00030e0000047ab9 */ /* 0x000fe40000000800 */
[----:B------:R-:W-:-:S04]  /*e4e0*/  IMAD.U32 R2, RZ, RZ, UR4 ;  /* 0x00000004ff027e24 */ /* 0x000fc8000f8e00ff */
[----:B-1----:R-:W-:-:S04]  /*e4f0*/  IMAD R5, R14, R2, RZ ;  /* 0x000000020e057224 */ /* 0x002fc800078e02ff */
[----:B------:R-:W-:-:S05]  /*e500*/  IMAD.IADD R6, R5, 0x1, R6 ;  /* 0x0000000105067824 */ /* 0x000fca00078e0206 */
[----:B------:R-:W-:-:S13]  /*e510*/  ISETP.GT.AND P6, PT, R6, R0, PT ;  /* 0x000000000600720c */ /* 0x000fda0003fc4270 */
[----:B------:R-:W-:Y:S05]  /*e520*/  @!P6 BRA `(.L_x_307) ;  /* 0xfffffffc005ce947 */ /* 0x000fea000383ffff */
.L_x_304:
[----:B------:R-:W-:Y:S01]  /*e530*/  IMAD.IADD R6, R6, 0x1, -R5 ;  /* 0x0000000106067824 */ /* 0x000fe200078e0a05 */
[----:B------:R-:W-:-:S03]  /*e540*/  UMOV UR4, 0xffffffff ;  /* 0xffffffff00047882 */ /* 0x000fc60000000000 */
[----:B------:R-:W-:-:S05]  /*e550*/  IMAD R5, R3, R2, R6 ;  /* 0x0000000203057224 */ /* 0x000fca00078e0206 */
[----:B------:R-:W-:Y:S01]  /*e560*/  ISETP.GT.AND P6, PT, R5, R0, PT ;  /* 0x000000000500720c */ /* 0x000fe20003fc4270 */
[----:B------:R-:W-:-:S12]  /*e570*/  BRA.DIV UR4, `(.L_x_308) ;  /* 0x0000004a04847947 */ /* 0x000fd8000b800000 */
[----:B------:R-:W-:-:S04]  /*e580*/  VOTE.ANY R8, PT, !P6 ;  /* 0x0000000000087806 */ /* 0x000fc800070e0100 */
[----:B------:R-:W1:Y:S02]  /*e590*/  POPC R5, R8 ;  /* 0x0000000800057309 */ /* 0x000e640000000000 */
[----:B-1----:R1:W2:Y:S04]  /*e5a0*/  SHFL.IDX PT, R7, R7, R5, 0x1f ;  /* 0x00001f0507077589 */ /* 0x0022a800000e0000 */
[----:B------:R1:W3:Y:S02]  /*e5b0*/  SHFL.IDX PT, R4, R4, R5, 0x1f ;  /* 0x00001f0504047589 */ /* 0x0002e400000e0000 */
.L_x_454:
[----:B------:R-:W-:-:S13]  /*e5c0*/  ISETP.NE.AND P0, PT, R8, RZ, PT ;  /* 0x000000ff0800720c */ /* 0x000fda0003f05270 */
[----:B------:R-:W-:Y:S05]  /*e5d0*/  @!P0 BRA `(.L_x_309) ;  /* 0x0000000000108947 */ /* 0x000fea0003800000 */
[----:B------:R-:W-:Y:S01]  /*e5e0*/  UMOV UR4, 0xffffffff ;  /* 0xffffffff00047882 */ /* 0x000fe20000000000 */
[----:B------:R-:W-:Y:S02]  /*e5f0*/  VIADD R12, R5, 0xffffffff ;  /* 0xffffffff050c7836 */ /* 0x000fe40000000000 */
[----:B------:R-:W-:Y:S05]  /*e600*/  BRA.DIV UR4, `(.L_x_310) ;  /* 0x0000004a04bc7947 */ /* 0x000fea000b800000 */
[----:B------:R4:W0:Y:S02]  /*e610*/  SHFL.IDX PT, R16, R3, R12, 0x1f ;  /* 0x00001f0c03107589 */ /* 0x00082400000e0000 */
.L_x_309:
[-C--:B--2---:R-:W-:Y:S01]  /*e620*/  IABS R8, R7.reuse ;  /* 0x0000000700087213 */ /* 0x084fe20000000000 */
[----:B0-----:R-:W-:Y:S01]  /*e630*/  IMAD R16, R16, R2, R6 ;  /* 0x0000000210107224 */ /* 0x001fe200078e0206 */
[----:B------:R-:W-:Y:S01]  /*e640*/  IABS R6, R7 ;  /* 0x0000000700067213 */ /* 0x000fe20000000000 */
[----:B------:R-:W-:Y:S01]  /*e650*/  IMAD.MOV.U32 R2, RZ, RZ, RZ ;  /* 0x000000ffff027224 */ /* 0x000fe200078e00ff */
[----:B------:R-:W0:Y:S01]  /*e660*/  I2F.RP R9, R8 ;  /* 0x0000000800097306 */ /* 0x000e220000209400 */
[----:B------:R-:W-:Y:S01]  /*e670*/  IMAD.IADD R0, R0, 0x1, -R16 ;  /* 0x0000000100007824 */ /* 0x000fe200078e0a10 */
[----:B------:R-:W-:Y:S01]  /*e680*/  IADD3 R19, R5, R19, RZ ;  /* 0x0000001305137210 */ /* 0x000fe20007ffe0ff */
[----:B------:R-:W-:Y:S01]  /*e690*/  IMAD.MOV R10, RZ, RZ, -R6 ;  /* 0x000000ffff0a7224 */ /* 0x000fe200078e0a06 */
[----:B---3--:R-:W-:-:S04]  /*e6a0*/  IABS R6, R4 ;  /* 0x0000000400067213 */ /* 0x008fc80000000000 */
[----:B0-----:R-:W4:Y:S02]  /*e6b0*/  MUFU.RCP R9, R9 ;  /* 0x0000000900097308 */ /* 0x001f240000001000 */
[----:B----4-:R-:W-:-:S06]  /*e6c0*/  VIADD R3, R9, 0xffffffe ;  /* 0x0ffffffe09037836 */ /* 0x010fcc0000000000 */
[----:B------:R-:W0:Y:S02]  /*e6d0*/  F2I.FTZ.U32.TRUNC.NTZ R3, R3 ;  /* 0x0000000300037305 */ /* 0x000e24000021f000 */
[----:B0-----:R-:W-:-:S05]  /*e6e0*/  IADD3 R11, RZ, -R3, RZ ;  /* 0x80000003ff0b7210 */ /* 0x001fca0007ffe0ff */
[----:B------:R-:W-:-:S04]  /*e6f0*/  IMAD R11, R11, R8, RZ ;  /* 0x000000080b0b7224 */ /* 0x000fc800078e02ff */
[----:B------:R-:W-:Y:S01]  /*e700*/  IMAD.HI.U32 R2, R3, R11, R2 ;  /* 0x0000000b03027227 */ /* 0x000fe200078e0002 */
[----:B------:R-:W-:-:S05]  /*e710*/  IABS R11, R0 ;  /* 0x00000000000b7213 */ /* 0x000fca0000000000 */
[----:B------:R-:W-:-:S04]  /*e720*/  IMAD.HI.U32 R9, R2, R11, RZ ;  /* 0x0000000b02097227 */ /* 0x000fc800078e00ff */
[----:B------:R-:W-:Y:S02]  /*e730*/  IMAD R11, R9, R10, R11 ;  /* 0x0000000a090b7224 */ /* 0x000fe400078e020b */
[----:B------:R-:W0:Y:S01]  /*e740*/  I2F.RP R10, R6 ;  /* 0x00000006000a7306 */ /* 0x000e220000209400 */
[----:B------:R-:W-:Y:S02]  /*e750*/  IMAD.MOV.U32 R2, RZ, RZ, RZ ;  /* 0x000000ffff027224 */ /* 0x000fe400078e00ff */
[----:B------:R-:W-:-:S05]  /*e760*/  ISETP.GT.U32.AND P1, PT, R8, R11, PT ;  /* 0x0000000b0800720c */ /* 0x000fca0003f24070 */
[----:B0-----:R-:W0:Y:S08]  /*e770*/  MUFU.RCP R10, R10 ;  /* 0x0000000a000a7308 */ /* 0x001e300000001000 */
[----:B------:R-:W-:Y:S02]  /*e780*/  @!P1 IMAD.IADD R11, R11, 0x1, -R8 ;  /* 0x000000010b0b9824 */ /* 0x000fe400078e0a08 */
[----:B------:R-:W-:Y:S01]  /*e790*/  @!P1 VIADD R9, R9, 0x1 ;  /* 0x0000000109099836 */ /* 0x000fe20000000000 */
[----:B------:R-:W-:-:S02]  /*e7a0*/  ISETP.NE.AND P1, PT, R7, RZ, PT ;  /* 0x000000ff0700720c */ /* 0x000fc40003f25270 */
[----:B------:R-:W-:Y:S02]  /*e7b0*/  ISETP.GE.U32.AND P0, PT, R11, R8, PT ;  /* 0x000000080b00720c */ /* 0x000fe40003f06070 */
[----:B------:R-:W-:-:S05]  /*e7c0*/  IABS R8, R4 ;  /* 0x0000000400087213 */ /* 0x000fca0000000000 */
[----:B------:R-:W-:Y:S02]  /*e7d0*/  IMAD.MOV R8, RZ, RZ, -R8 ;  /* 0x000000ffff087224 */ /* 0x000fe400078e0a08 */
[----:B0-----:R-:W-:-:S04]  /*e7e0*/  VIADD R12, R10, 0xffffffe ;  /* 0x0ffffffe0a0c7836 */ /* 0x001fc80000000000 */
[----:B------:R-:W-:Y:S01]  /*e7f0*/  @P0 VIADD R9, R9, 0x1 ;  /* 0x0000000109090836 */ /* 0x000fe20000000000 */
[----:B------:R-:W0:Y:S02]  /*e800*/  F2I.FTZ.U32.TRUNC.NTZ R3, R12 ;  /* 0x0000000c00037305 */ /* 0x000e24000021f000 */
[----:B0-----:R-:W-:-:S05]  /*e810*/  IADD3 R11, RZ, -R3, RZ ;  /* 0x80000003ff0b7210 */ /* 0x001fca0007ffe0ff */
[----:B------:R-:W-:-:S04]  /*e820*/  IMAD R11, R11, R6, RZ ;  /* 0x000000060b0b7224 */ /* 0x000fc800078e02ff */
[----:B------:R-:W-:Y:S01]  /*e830*/  IMAD.HI.U32 R2, R3, R11, R2 ;  /* 0x0000000b03027227 */ /* 0x000fe200078e0002 */
[----:B------:R-:W-:-:S04]  /*e840*/  LOP3.LUT R3, R0, R7, RZ, 0x3c, !PT ;  /* 0x0000000700037212 */ /* 0x000fc800078e3cff */
[----:B------:R-:W-:-:S13]  /*e850*/  ISETP.GE.AND P2, PT, R3, RZ, PT ;  /* 0x000000ff0300720c */ /* 0x000fda0003f46270 */
[----:B------:R-:W-:Y:S01]  /*e860*/  @!P2 IMAD.MOV R9, RZ, RZ, -R9 ;  /* 0x000000ffff09a224 */ /* 0x000fe200078e0a09 */
[----:B------:R-:W-:-:S04]  /*e870*/  @!P1 LOP3.LUT R9, RZ, R7, RZ, 0x33, !PT ;  /* 0x00000007ff099212 */ /* 0x000fc800078e33ff */
[-C--:B------:R-:W-:Y:S01]  /*e880*/  IABS R3, R9.reuse ;  /* 0x0000000900037213 */ /* 0x080fe20000000000 */
[----:B------:R-:W-:-:S04]  /*e890*/  IMAD R7, R7, R9, RZ ;  /* 0x0000000907077224 */ /* 0x000fc800078e02ff */
[----:B------:R-:W-:-:S04]  /*e8a0*/  IMAD.HI.U32 R2, R2, R3, RZ ;  /* 0x0000000302027227 */ /* 0x000fc800078e00ff */
[----:B------:R-:W-:Y:S02]  /*e8b0*/  IMAD R3, R2, R8, R3 ;  /* 0x0000000802037224 */ /* 0x000fe400078e0203 */
[----:B------:R-:W-:-:S03]  /*e8c0*/  IMAD.IADD R17, R0, 0x1, -R7 ;  /* 0x0000000100117824 */ /* 0x000fc600078e0a07 */
[----:B------:R-:W-:-:S13]  /*e8d0*/  ISETP.GT.U32.AND P1, PT, R6, R3, PT ;  /* 0x000000030600720c */ /* 0x000fda0003f24070 */
[-C--:B------:R-:W-:Y:S01]  /*e8e0*/  @!P1 IADD3 R3, R3, -R6.reuse, RZ ;  /* 0x8000000603039210 */ /* 0x080fe20007ffe0ff */
[----:B------:R-:W-:Y:S01]  /*e8f0*/  @!P1 VIADD R2, R2, 0x1 ;  /* 0x0000000102029836 */ /* 0x000fe20000000000 */
[----:B------:R-:W-:Y:S02]  /*e900*/  ISETP.NE.AND P1, PT, R4, RZ, PT ;  /* 0x000000ff0400720c */ /* 0x000fe40003f25270 */
[----:B------:R-:W-:Y:S02]  /*e910*/  ISETP.GE.U32.AND P0, PT, R3, R6, PT ;  /* 0x000000060300720c */ /* 0x000fe40003f06070 */
[----:B------:R-:W-:-:S04]  /*e920*/  LOP3.LUT R3, R9, R4, RZ, 0x3c, !PT ;  /* 0x0000000409037212 */ /* 0x000fc800078e3cff */
[----:B------:R-:W-:-:S07]  /*e930*/  ISETP.GE.AND P2, PT, R3, RZ, PT ;  /* 0x000000ff0300720c */ /* 0x000fce0003f46270 */
[----:B------:R-:W-:-:S06]  /*e940*/  @P0 VIADD R2, R2, 0x1 ;  /* 0x0000000102020836 */ /* 0x000fcc0000000000 */
[----:B------:R-:W-:Y:S01]  /*e950*/  @!P2 IMAD.MOV R2, RZ, RZ, -R2 ;  /* 0x000000ffff02a224 */ /* 0x000fe200078e0a02 */
[----:B------:R-:W-:-:S05]  /*e960*/  @!P1 LOP3.LUT R2, RZ, R4, RZ, 0x33, !PT ;  /* 0x00000004ff029212 */ /* 0x000fca00078e33ff */
[--C-:B------:R-:W-:Y:S02]  /*e970*/  IMAD.MOV R3, RZ, RZ, -R2.reuse ;  /* 0x000000ffff037224 */ /* 0x100fe400078e0a02 */
[C---:B------:R-:W-:Y:S02]  /*e980*/  IMAD R2, R4.reuse, 0x1000000, R2 ;  /* 0x0100000004027824 */ /* 0x040fe400078e0202 */
[----:B------:R-:W-:-:S04]  /*e990*/  IMAD R9, R4, R3, R9 ;  /* 0x0000000304097224 */ /* 0x000fc800078e0209 */
[----:B------:R-:W-:Y:S01]  /*e9a0*/  IMAD R18, R9, 0x10000, R2 ;  /* 0x0001000009127824 */ /* 0x000fe200078e0202 */
[----:B------:R-:W-:Y:S06]  /*e9b0*/  BRA `(.L_x_311) ;  /* 0x00000000001c7947 */ /* 0x000fec0003800000 */
.L_x_305:
[----:B------:R-:W-:Y:S01]  /*e9c0*/  UMOV UR4, URZ ;  /* 0x0000003f00047c82 */ /* 0x000fe20008000000 */
[----:B------:R-:W-:Y:S01]  /*e9d0*/  UMOV UR5, URZ ;  /* 0x0000003f00057c82 */ /* 0x000fe20008000000 */
[----:B------:R-:W-:Y:S01]  /*e9e0*/  ULDC UR6, c[0x0][0xc3c] ;  /* 0x00030f0000067ab9 */ /* 0x000fe20000000800 */
[----:B------:R-:W-:Y:S01]  /*e9f0*/  IMAD.MOV.U32 R16, RZ, RZ, R0 ;  /* 0x000000ffff107224 */ /* 0x000fe200078e0000 */
[----:B------:R-:W-:Y:S01]  /*ea00*/  MOV R19, UR6 ;  /* 0x0000000600137c02 */ /* 0x000fe20008000f00 */
[----:B------:R-:W-:Y:S02]  /*ea10*/  IMAD.U32 R17, RZ, RZ, UR4 ;  /* 0x00000004ff117e24 */ /* 0x000fe4000f8e00ff */
[----:B------:R-:W-:-:S07]  /*ea20*/  IMAD.U32 R18, RZ, RZ, UR5 ;  /* 0x00000005ff127e24 */ /* 0x000fce000f8e00ff */
.L_x_311:
[----:B------:R-:W2:Y:S01]  /*ea30*/  S2R R0, SR_TID.X ;  /* 0x0000000000007919 */ /* 0x000ea20000002100 */
[----:B------:R-:W-:Y:S05]  /*ea40*/  WARPSYNC.ALL ;  /* 0x0000000000007948 */ /* 0x000fea0003800000 */
[----:B------:R-:W-:Y:S01]  /*ea50*/  BAR.SYNC.DEFER_BLOCKING 0x4, 0x200 ;  /* 0x0108000000007b1d */ /* 0x000fe20000010000 */
[----:B--2---:R-:W-:-:S04]  /*ea60*/  LOP3.LUT R0, R0, 0x1f, RZ, 0xc0, !PT ;  /* 0x0000001f00007812 */ /* 0x004fc800078ec0ff */
[----:B------:R-:W-:-:S13]  /*ea70*/  ISETP.NE.AND P0, PT, R0, RZ, PT ;  /* 0x000000ff0000720c */ /* 0x000fda0003f05270 */
[----:B0-----:R-:W0:Y:S01]  /*ea80*/  @!P0 S2R R3, SR_CgaCtaId ;  /* 0x0000000000038919 */ /* 0x001e220000008800 */
[----:B------:R-:W-:-:S04]  /*ea90*/  @!P0 MOV R0, 0x400 ;  /* 0x0000040000008802 */ /* 0x000fc80000000f00 */
[----:B0-----:R-:W-:-:S05]  /*eaa0*/  @!P0 LEA R22, R3, R0, 0x18 ;  /* 0x0000000003168211 */ /* 0x001fca00078ec0ff */
[----:B------:R2:W-:Y:S01]  /*eab0*/  @!P0 STS.128 [R22+0x168d0], R16 ;  /* 0x0168d01016008388 */ /* 0x0005e20000000c00 */
[----:B------:R-:W-:Y:S06]  /*eac0*/  BAR.ARV 0x5, 0x200 ;  /* 0x0148000000007b1d */ /* 0x000fec0000002000 */
.L_x_302:
[----:B------:R-:W-:Y:S02]  /*ead0*/  ULDC UR4, c[0x0][0xc3c] ;  /* 0x00030f0000047ab9 */ /* 0x000fe40000000800 */
[----:B-1----:R-:W-:-:S13]  /*eae0*/  ISETP.GE.AND P0, PT, R19, UR4, PT ;  /* 0x0000000413007c0c */ /* 0x002fda000bf06270 */
[----:B------:R-:W-:Y:S05]  /*eaf0*/  @!P0 BRA `(.L_x_312) ;  /* 0xffffffb000cc8947 */ /* 0x000fea000383ffff */
[----:B------:R-:W-:Y:S05]  /*eb00*/  BSYNC B8 ;  /* 0x0000000000087941 */ /* 0x000fea0003800000 */
.L_x_251:
[----:B0-----:R-:W3:Y:S01]  /*eb10*/  LDL.LU R0, [R1+0x3c] ;  /* 0x00003c0001007983 */ /* 0x001ee20000300800 */
[----:B------:R-:W-:Y:S01]  /*eb20*/  BSSY B0, `(.L_x_313) ;  /* 0x000000b000007945 */ /* 0x000fe20003800000 */
[----:B------:R-:W0:Y:S01]  /*eb30*/  S2R R5, SR_CgaCtaId ;  /* 0x0000000000057919 */ /* 0x000e220000008800 */
[----:B---3--:R-:W-:-:S05]  /*eb40*/  VIADD R0, R0, 0x1 ;  /* 0x0000000100007836 */ /* 0x008fca0000000000 */
[----:B------:R-:W-:-:S04]  /*eb50*/  LEA.HI R2, R0, R0, RZ, 0x1 ;  /* 0x0000000000027211 */ /* 0x000fc800078f08ff */
[----:B------:R-:W-:Y:S02]  /*eb60*/  LOP3.LUT R3, R2, 0xfffffffe, RZ, 0xc0, !PT ;  /* 0xfffffffe02037812 */ /* 0x000fe400078ec0ff */
[----:B------:R-:W-:-:S03]  /*eb70*/  MOV R2, 0x400 ;  /* 0x0000040000027802 */ /* 0x000fc60000000f00 */
[----:B------:R-:W-:Y:S01]  /*eb80*/  IMAD.IADD R0, R0, 0x1, -R3 ;  /* 0x0000000100007824 */ /* 0x000fe200078e0a03 */
[----:B0-----:R-:W-:-:S04]  /*eb90*/  LEA R5, R5, R2, 0x18 ;  /* 0x0000000205057211 */ /* 0x001fc800078ec0ff */
[----:B------:R-:W-:-:S04]  /*eba0*/  SHF.L.U32 R0, R0, 0x1f, RZ ;  /* 0x0000001f00007819 */ /* 0x000fc800000006ff */
[----:B------:R-:W0:Y:S02]  /*ebb0*/  SYNCS.PHASECHK.TRANS64.TRYWAIT P0, [R5+URZ+0x16820], R0 ;  /* 0x01682000050075a7 */ /* 0x000e24000800017f */
[----:B0-----:R-:W-:Y:S05]  /*ebc0*/  @!P0 BRA `(.L_x_314) ;  /* 0x0000004400748947 */ /* 0x001fea0003800000 */
.L_x_457:
[----:B------:R-:W-:Y:S05]  /*ebd0*/  BSYNC B0 ;  /* 0x0000000000007941 */ /* 0x000fea0003800000 */
.L_x_313:
[----:B------:R-:W-:-:S03]  /*ebe0*/  UMOV UR4, 0xffffffff ;  /* 0xffffffff00047882 */ /* 0x000fc60000000000 */
[----:B------:R-:W-:Y:S05]  /*ebf0*/  BRA.DIV UR4, `(.L_x_315) ;  /* 0x00000046047c7947 */ /* 0x000fea000b800000 */
[----:B0-----:R-:W0:Y:S02]  /*ec00*/  S2R R0, SR_TID.X ;  /* 0x0000000000007919 */ /* 0x001e240000002100 */
[----:B0-----:R-:W-:-:S04]  /*ec10*/  SHF.R.U32.HI R0, RZ, 0x5, R0 ;  /* 0x00000005ff007819 */ /* 0x001fc80000011600 */
[----:B------:R-:W-:-:S05]  /*ec20*/  LOP3.LUT R0, R0, 0x3, RZ, 0xc0, !PT ;  /* 0x0000000300007812 */ /* 0x000fca00078ec0ff */
[----:B------:R0:W1:Y:S02]  /*ec30*/  SHFL.IDX PT, R14, R0, RZ, 0x1f ;  /* 0x00001fff000e7589 */ /* 0x00006400000e0000 */
.L_x_460:
[----:B-1----:R-:W-:Y:S01]  /*ec40*/  ISETP.NE.AND P0, PT, R14, RZ, PT ;  /* 0x000000ff0e00720c */ /* 0x002fe20003f05270 */
[----:B------:R-:W-:-:S12]  /*ec50*/  BSSY B0, `(.L_x_316) ;  /* 0x0000024000007945 */ /* 0x000fd80003800000 */
[----:B------:R-:W-:Y:S05]  /*ec60*/  @P0 BRA `(.L_x_317) ;  /* 0x0000000000880947 */ /* 0x000fea0003800000 */
[----:B------:R-:W-:-:S03]  /*ec70*/  UMOV UR4, 0xffffffff ;  /* 0xffffffff00047882 */ /* 0x000fc60000000000 */
[----:B------:R-:W-:Y:S05]  /*ec80*/  BRA.DIV UR4, `(.L_x_318) ;  /* 0x00000046048c7947 */ /* 0x000fea000b800000 */
[----:B------:R-:W-:-:S13]  /*ec90*/  ELECT P6, URZ, PT ;  /* 0x00000000003f782f */ /* 0x000fda00038c0000 */
.L_x_463:
[----:B------:R-:W-:Y:S05]  /*eca0*/  @!P6 BRA `(.L_x_317) ;  /* 0x000000000078e947 */ /* 0x000fea0003800000 */
[----:B0-----:R-:W3:Y:S02]  /*ecb0*/  LDL.LU R0, [R1+0x28] ;  /* 0x0000280001007983 */ /* 0x001ee40000300800 */
[----:B---3--:R-:W-:-:S04]  /*ecc0*/  LOP3.LUT R0, R0, 0x2, RZ, 0xfc, !PT ;  /* 0x0000000200007812 */ /* 0x008fc800078efcff */
[----:B------:R-:W-:-:S13]  /*ecd0*/  ISETP.NE.AND P0, PT, R0, 0x3, PT ;  /* 0x000000030000780c */ /* 0x000fda0003f05270 */
[----:B------:R-:W-:Y:S05]  /*ece0*/  @!P0 BRA `(.L_x_319) ;  /* 0x0000000000048947 */ /* 0x000fea0003800000 */
[----:B------:R-:W-:Y:S01]  /*ecf0*/  BPT.TRAP 0x1 ;  /* 0x000000040000795c */ /* 0x000fe20000300000 */
.L_x_319:
[----:B------:R-:W-:Y:S01]  /*ed00*/  IMAD R3, R25, 0x8, R5 ;  /* 0x0000000819037824 */ /* 0x000fe200078e0205 */
[----:B------:R-:W-:Y:S01]  /*ed10*/  SHF.L.U32 R2, R27, 0x1f, RZ ;  /* 0x0000001f1b027819 */ /* 0x000fe200000006ff */
[----:B------:R-:W-:-:S03]  /*ed20*/  VIADD R25, R25, 0x1 ;  /* 0x0000000119197836 */ /* 0x000fc60000000000 */
[----:B------:R-:W0:Y:S02]  /*ed30*/  SYNCS.PHASECHK.TRANS64.TRYWAIT P1, [R3+URZ+0x16840], R2 ;  /* 0x01684002030075a7 */ /* 0x000e24000802017f */
[----:B------:R-:W-:-:S04]  /*ed40*/  ISETP.NE.AND P2, PT, R25, 0x2, PT ;  /* 0x000000021900780c */ /* 0x000fc80003f45270 */
[----:B------:R-:W-:Y:S01]  /*ed50*/  SEL R0, RZ, 0x1, P2 ;  /* 0x00000001ff007807 */ /* 0x000fe20001000000 */
[----:B0-----:R-:W-:Y:S08]  /*ed60*/  @!P1 BRA `(.L_x_320) ;  /* 0x0000004400749947 */ /* 0x001ff00003800000 */
.L_x_464:
[----:B------:R-:W-:Y:S02]  /*ed70*/  SEL R25, R25, RZ, P2 ;  /* 0x000000ff19197207 */ /* 0x000fe40001000000 */
[----:B------:R-:W-:Y:S01]  /*ed80*/  LOP3.LUT R0, R27, R0, RZ, 0x3c, !PT ;  /* 0x000000001b007212 */ /* 0x000fe200078e3cff */
[----:B------:R-:W-:Y:S06]  /*ed90*/  @!P0 BRA `(.L_x_321) ;  /* 0x0000000000048947 */ /* 0x000fec0003800000 */
[----:B------:R-:W-:Y:S01]  /*eda0*/  BPT.TRAP 0x1 ;  /* 0x000000040000795c */ /* 0x000fe20000300000 */
.L_x_321:
[----:B------:R-:W-:Y:S01]  /*edb0*/  IMAD R25, R25, 0x8, R5 ;  /* 0x0000000819197824 */ /* 0x000fe200078e0205 */
[----:B------:R-:W-:-:S04]  /*edc0*/  SHF.L.U32 R0, R0, 0x1f, RZ ;  /* 0x0000001f00007819 */ /* 0x000fc800000006ff */
[----:B------:R-:W1:Y:S02]  /*edd0*/  SYNCS.PHASECHK.TRANS64.TRYWAIT P1, [R25+URZ+0x16840], R0 ;  /* 0x01684000190075a7 */ /* 0x000e64000802017f */
[----:B-1----:R-:W-:Y:S05]  /*ede0*/  @!P1 BRA `(.L_x_322) ;  /* 0x0000004400689947 */ /* 0x002fea0003800000 */
.L_x_465:
[----:B------:R-:W-:Y:S05]  /*edf0*/  @!P0 BRA `(.L_x_323) ;  /* 0x0000000000048947 */ /* 0x000fea0003800000 */
[----:B------:R-:W-:Y:S01]  /*ee00*/  BPT.TRAP 0x1 ;  /* 0x000000040000795c */ /* 0x000fe20000300000 */
.L_x_323:
[----:B------:R-:W3:Y:S02]  /*ee10*/  SYNCS.PHASECHK.TRANS64.TRYWAIT P1, [R3+URZ+0x16860], R2 ;  /* 0x01686002030075a7 */ /* 0x000ee4000802017f */
[----:B---3--:R-:W-:Y:S05]  /*ee20*/  @!P1 BRA `(.L_x_324) ;  /* 0x00000044006c9947 */ /* 0x008fea0003800000 */
.L_x_466:
[----:B------:R-:W-:Y:S05]  /*ee30*/  @!P0 BRA `(.L_x_325) ;  /* 0x0000000000048947 */ /* 0x000fea0003800000 */
[----:B------:R-:W-:Y:S01]  /*ee40*/  BPT.TRAP 0x1 ;  /* 0x000000040000795c */ /* 0x000fe20000300000 */
.L_x_325:
[----:B----4-:R4:W0:Y:S02]  /*ee50*/  SYNCS.PHASECHK.TRANS64.TRYWAIT P0, [R25+URZ+0x16860], R0 ;  /* 0x01686000190075a7 */ /* 0x010824000800017f */
[----:B0-----:R-:W-:Y:S05]  /*ee60*/  @!P0 NANOSLEEP.SYNCS 0x989680 ;  /* 0x009896800000895d */ /* 0x001fea0003900000 */
[----:B------:R-:W0:Y:S02]  /*ee70*/  @!P0 SYNCS.PHASECHK.TRANS64 P0, [R25+URZ+0x16860], R0 ;  /* 0x01686000190085a7 */ /* 0x000e24000800007f */
[----:B0-----:R-:W-:Y:S05]  /*ee80*/  @!P0 BRA `(.L_x_325) ;  /* 0xfffffffc00f08947 */ /* 0x001fea000383ffff */
.L_x_317:
[----:B------:R-:W-:Y:S05]  /*ee90*/  BSYNC B0 ;  /* 0x0000000000007941 */ /* 0x000fea0003800000 */
.L_x_316:
[----:B------:R-:W-:Y:S05]  /*eea0*/  EXIT ;  /* 0x000000000000794d */ /* 0x000fea0003800000 */
.L_x_210:
[----:B-1----:R-:W-:-:S04]  /*eeb0*/  MOV R3, UR43 ;  /* 0x0000002b00037c02 */ /* 0x002fc80008000f00 */
[----:B------:R1:W2:Y:S03]  /*eec0*/  SYNCS.PHASECHK.TRANS64.TRYWAIT P1, [R3+URZ+0x16800], R0 ;  /* 0x01680000030075a7 */ /* 0x0002a6000802017f */
[----:B--2---:R-:W-:Y:S05]  /*eed0*/  @!P1 NANOSLEEP.SYNCS 0x989680 ;  /* 0x009896800000995d */ /* 0x004fea0003900000 */
[----:B------:R-:W2:Y:S02]  /*eee0*/  @!P1 SYNCS.PHASECHK.TRANS64 P1, [R3+URZ+0x16800], R0 ;  /* 0x01680000030095a7 */ /* 0x000ea4000802007f */
[----:B--2---:R-:W-:Y:S05]  /*eef0*/  @!P1 BRA `(.L_x_210) ;  /* 0xfffffffc00ec9947 */ /* 0x004fea000383ffff */
[----:B------:R-:W-:Y:S05]  /*ef00*/  BRA `(.L_x_326) ;  /* 0xffffff2800307947 */ /* 0x000fea000383ffff */
.L_x_214:
[----:B--2---:R2:W3:Y:S02]  /*ef10*/  SYNCS.PHASECHK.TRANS64.TRYWAIT P1, [R0+URZ+0x16830], R3 ;  /* 0x01683003000075a7 */ /* 0x0044e4000802017f */
[----:B---3--:R-:W-:Y:S05]  /*ef20*/  @!P1 NANOSLEEP.SYNCS 0x989680 ;  /* 0x009896800000995d */ /* 0x008fea0003900000 */
[----:B------:R-:W3:Y:S02]  /*ef30*/  @!P1 SYNCS.PHASECHK.TRANS64 P1, [R0+URZ+0x16830], R3 ;  /* 0x01683003000095a7 */ /* 0x000ee4000802007f */
[----:B---3--:R-:W-:Y:S05]  /*ef40*/  @!P1 BRA `(.L_x_214) ;  /* 0xfffffffc00f09947 */ /* 0x008fea000383ffff */
[----:B------:R-:W-:Y:S05]  /*ef50*/  BRA `(.L_x_213) ;  /* 0xffffff2800507947 */ /* 0x000fea000383ffff */
.L_x_220:
[----:B-1----:R-:W-:-:S04]  /*ef60*/  IMAD.U32 R8, RZ, RZ, UR10 ;  /* 0x0000000aff087e24 */ /* 0x002fc8000f8e00ff */
[----:B------:R1:W2:Y:S03]  /*ef70*/  SYNCS.PHASECHK.TRANS64.TRYWAIT P1, [R8+URZ+0x16830], R7 ;  /* 0x01683007080075a7 */ /* 0x0002a6000802017f */
[----:B--2---:R-:W-:Y:S05]  /*ef80*/  @!P1 NANOSLEEP.SYNCS 0x989680 ;  /* 0x009896800000995d */ /* 0x004fea0003900000 */
[----:B------:R-:W2:Y:S02]  /*ef90*/  @!P1 SYNCS.PHASECHK.TRANS64 P1, [R8+URZ+0x16830], R7 ;  /* 0x01683007080095a7 */ /* 0x000ea4000802007f */
[----:B--2---:R-:W-:Y:S05]  /*efa0*/  @!P1 BRA `(.L_x_220) ;  /* 0xfffffffc00ec9947 */ /* 0x004fea000383ffff */
[----:B------:R-:W-:Y:S05]  /*efb0*/  BRA `(.L_x_217) ;  /* 0xffffff5000507947 */ /* 0x000fea000383ffff */
.L_x_224:
[----:B-1----:R-:W-:-:S04]  /*efc0*/  IMAD.U32 R8, RZ, RZ, UR10 ;  /* 0x0000000aff087e24 */ /* 0x002fc8000f8e00ff */
[----:B------:R1:W2:Y:S03]  /*efd0*/  SYNCS.PHASECHK.TRANS64.TRYWAIT P1, [R8+URZ+0x16850], R7 ;  /* 0x01685007080075a7 */ /* 0x0002a6000802017f */
[----:B--2---:R-:W-:Y:S05]  /*efe0*/  @!P1 NANOSLEEP.SYNCS 0x989680 ;  /* 0x009896800000995d */ /* 0x004fea0003900000 */
[----:B------:R-:W2:Y:S02]  /*eff0*/  @!P1 SYNCS.PHASECHK.TRANS64 P1, [R8+URZ+0x16850], R7 ;  /* 0x01685007080095a7 */ /* 0x000ea4000802007f */
[----:B--2---:R-:W-:Y:S05]  /*f000*/  @!P1 BRA `(.L_x_224) ;  /* 0xfffffffc00ec9947 */ /* 0x004fea000383ffff */
[----:B------:R-:W-:Y:S05]  /*f010*/  BRA `(.L_x_221) ;  /* 0xffffff5000e87947 */ /* 0x000fea000383ffff */
.L_x_231:
[----:B-1----:R-:W-:-:S04]  /*f020*/  IMAD.U32 R5, RZ, RZ, UR5 ;  /* 0x00000005ff057e24 */ /* 0x002fc8000f8e00ff */
[----:B------:R1:W2:Y:S03]  /*f030*/  SYNCS.PHASECHK.TRANS64.TRYWAIT P1, [R5+URZ+0x16850], R0 ;  /* 0x01685000050075a7 */ /* 0x0002a6000802017f */
[----:B--2---:R-:W-:Y:S05]  /*f040*/  @!P1 NANOSLEEP.SYNCS 0x989680 ;  /* 0x009896800000995d */ /* 0x004fea0003900000 */
[----:B------:R-:W2:Y:S02]  /*f050*/  @!P1 SYNCS.PHASECHK.TRANS64 P1, [R5+URZ+0x16850], R0 ;  /* 0x01685000050095a7 */ /* 0x000ea4000802007f */
[----:B--2---:R-:W-:Y:S05]  /*f060*/  @!P1 BRA `(.L_x_231) ;  /* 0xfffffffc00ec9947 */ /* 0x004fea000383ffff */
[----:B------:R-:W-:Y:S05]  /*f070*/  BRA `(.L_x_230) ;  /* 0xffffff74008c7947 */ /* 0x000fea000383ffff */
.L_x_265:
[----:B0-----:R-:W0:Y:S01]  /*f080*/  S2R R20, SR_TID.X ;  /* 0x0000000000147919 */ /* 0x001e220000002100 */
[----:B------:R-:W-:Y:S01]  /*f090*/  BSSY B0, `(.L_x_327) ;  /* 0x000000a000007945 */ /* 0x000fe20003800000 */
[----:B------:R-:W-:Y:S01]  /*f0a0*/  IMAD.MOV.U32 R12, RZ, RZ, RZ ;  /* 0x000000ffff0c7224 */ /* 0x000fe200078e00ff */
[----:B------:R-:W-:Y:S01]  /*f0b0*/  MOV R11, 0x1f ;  /* 0x0000001f000b7802 */ /* 0x000fe20000000f00 */
[----:B------:R-:W-:Y:S01]  /*f0c0*/  IMAD.MOV.U32 R15, RZ, RZ, -0x1 ;  /* 0xffffffffff0f7424 */ /* 0x000fe200078e00ff */
[----:B0-----:R-:W-:-:S04]  /*f0d0*/  SHF.R.U32.HI R9, RZ, 0x5, R20 ;  /* 0x00000005ff097819 */ /* 0x001fc80000011614 */
[----:B------:R-:W-:-:S05]  /*f0e0*/  LOP3.LUT R9, R9, 0x3, RZ, 0xc0, !PT ;  /* 0x0000000309097812 */ /* 0x000fca00078ec0ff */
[----:B------:R-:W-:-:S07]  /*f0f0*/  IMAD.MOV.U32 R13, RZ, RZ, R9 ;  /* 0x000000ffff0d7224 */ /* 0x000fce00078e0009 */
[----:B-----5:R-:W-:Y:S05]  /*f100*/  WARPSYNC.COLLECTIVE R15, `(.L_x_328) ;  /* 0x000000000f087348 */ /* 0x020fea0003c00000 */
[----:B------:R0:W1:Y:S02]  /*f110*/  SHFL.IDX P6, R14, R13, R12, R11 ;  /* 0x0000000c0d0e7389 */ /* 0x00006400000c000b */
[----:B01---5:R-:W-:Y:S01]  /*f120*/  ENDCOLLECTIVE ;  /* 0x000000000000791b */ /* 0x023fe20003800000 */
.L_x_328:
[----:B------:R-:W-:Y:S05]  /*f130*/  BSYNC B0 ;  /* 0x0000000000007941 */ /* 0x000fea0003800000 */
.L_x_327:
[----:B------:R-:W-:Y:S05]  /*f140*/  BRA `(.L_x_329) ;  /* 0xffffffbc00247947 */ /* 0x000fea000383ffff */
.L_x_268:
[----:B0-----:R0:W1:Y:S02]  /*f150*/  SYNCS.PHASECHK.TRANS64.TRYWAIT P0, [R3+URZ+0x16840], R4 ;  /* 0x01684004030075a7 */ /* 0x001064000800017f */
[----:B-1----:R-:W-:Y:S05]  /*f160*/  @!P0 NANOSLEEP.SYNCS 0x989680 ;  /* 0x009896800000895d */ /* 0x002fea0003900000 */
[----:B------:R-:W1:Y:S02]  /*f170*/  @!P0 SYNCS.PHASECHK.TRANS64 P0, [R3+URZ+0x16840], R4 ;  /* 0x01684004030085a7 */ /* 0x000e64000800007f */
[----:B-1----:R-:W-:Y:S05]  /*f180*/  @!P0 BRA `(.L_x_268) ;  /* 0xfffffffc00f08947 */ /* 0x002fea000383ffff */
[----:B------:R-:W-:Y:S05]  /*f190*/  BRA `(.L_x_330) ;  /* 0xffffffbc00787947 */ /* 0x000fea000383ffff */
.L_x_269:
[----:B------:R-:W-:Y:S01]  /*f1a0*/  BSSY B0, `(.L_x_331) ;  /* 0x0000008000007945 */ /* 0x000fe20003800000 */
[----:B------:R-:W-:Y:S02]  /*f1b0*/  IMAD.MOV.U32 R13, RZ, RZ, R2 ;  /* 0x000000ffff0d7224 */ /* 0x000fe400078e0002 */
[----:B------:R-:W-:Y:S02]  /*f1c0*/  IMAD.MOV.U32 R12, RZ, RZ, RZ ;  /* 0x000000ffff0c7224 */ /* 0x000fe400078e00ff */
[----:B------:R-:W-:Y:S02]  /*f1d0*/  IMAD.MOV.U32 R11, RZ, RZ, 0x181f ;  /* 0x0000181fff0b7424 */ /* 0x000fe400078e00ff */
[----:B------:R-:W-:-:S07]  /*f1e0*/  IMAD.MOV.U32 R15, RZ, RZ, -0x1 ;  /* 0xffffffffff0f7424 */ /* 0x000fce00078e00ff */
[----:B0-----:R-:W-:Y:S05]  /*f1f0*/  WARPSYNC.COLLECTIVE R15, `(.L_x_332) ;  /* 0x000000000f087348 */ /* 0x001fea0003c00000 */
[----:B------:R1:W2:Y:S02]  /*f200*/  SHFL.IDX P6, R14, R13, R12, R11 ;  /* 0x0000000c0d0e7389 */ /* 0x0002a400000c000b */
[----:B012---:R-:W-:Y:S01]  /*f210*/  ENDCOLLECTIVE ;  /* 0x000000000000791b */ /* 0x007fe20003800000 */
.L_x_332:
[----:B------:R-:W-:Y:S05]  /*f220*/  BSYNC B0 ;  /* 0x0000000000007941 */ /* 0x000fea0003800000 */
.L_x_331:
[----:B------:R-:W-:Y:S01]  /*f230*/  IMAD.MOV.U32 R13, RZ, RZ, R0 ;  /* 0x000000ffff0d7224 */ /* 0x000fe200078e0000 */
[----:B------:R-:W-:Y:S01]  /*f240*/  MOV R6, R14 ;  /* 0x0000000e00067202 */ /* 0x000fe20000000f00 */
[----:B------:R-:W-:Y:S02]  /*f250*/  IMAD.MOV.U32 R12, RZ, RZ, RZ ;  /* 0x000000ffff0c7224 */ /* 0x000fe400078e00ff */
[----:B------:R-:W-:Y:S02]  /*f260*/  IMAD.MOV.U32 R11, RZ, RZ, 0x181f ;  /* 0x0000181fff0b7424 */ /* 0x000fe400078e00ff */
[----:B------:R-:W-:Y:S02]  /*f270*/  IMAD.MOV.U32 R15, RZ, RZ, -0x1 ;  /* 0xffffffffff0f7424 */ /* 0x000fe400078e00ff */
[----:B------:R-:W-:-:S07]  /*f280*/  @P0 IMAD R8, R5, 0x2, R22 ;  /* 0x0000000205080824 */ /* 0x000fce00078e0216 */
[----:B------:R-:W-:Y:S05]  /*f290*/  WARPSYNC.COLLECTIVE R15, `(.L_x_333) ;  /* 0x000000000f087348 */ /* 0x000fea0003c00000 */
[----:B------:R0:W1:Y:S02]  /*f2a0*/  SHFL.IDX P6, R14, R13, R12, R11 ;  /* 0x0000000c0d0e7389 */ /* 0x00006400000c000b */
[----:B01----:R-:W-:Y:S01]  /*f2b0*/  ENDCOLLECTIVE ;  /* 0x000000000000791b */ /* 0x003fe20003800000 */
.L_x_333:
[----:B------:R-:W-:Y:S02]  /*f2c0*/  IMAD.MOV.U32 R13, RZ, RZ, R2 ;  /* 0x000000ffff0d7224 */ /* 0x000fe400078e0002 */
[----:B------:R-:W-:Y:S02]  /*f2d0*/  IMAD.MOV.U32 R12, RZ, RZ, 0x1 ;  /* 0x00000001ff0c7424 */ /* 0x000fe400078e00ff */
[----:B------:R-:W-:-:S07]  /*f2e0*/  IMAD.MOV.U32 R7, RZ, RZ, R14 ;  /* 0x000000ffff077224 */ /* 0x000fce00078e000e */
[----:B------:R-:W-:Y:S05]  /*f2f0*/  WARPSYNC.COLLECTIVE R15, `(.L_x_334) ;  /* 0x000000000f087348 */ /* 0x000fea0003c00000 */
[----:B------:R0:W1:Y:S02]  /*f300*/  SHFL.IDX P6, R14, R13, R12, R11 ;  /* 0x0000000c0d0e7389 */ /* 0x00006400000c000b */
[----:B01----:R-:W-:Y:S01]  /*f310*/  ENDCOLLECTIVE ;  /* 0x000000000000791b */ /* 0x003fe20003800000 */
.L_x_334:
[----:B------:R-:W-:-:S04]  /*f320*/  @P0 LEA R7, P1, R28, R7, 0x1 ;  /* 0x000000071c070211 */ /* 0x000fc800078208ff */
[----:B------:R-:W-:Y:S02]  /*f330*/  @P0 IADD3.X R6, RZ, R6, RZ, P1, !PT ;  /* 0x00000006ff060210 */ /* 0x000fe40000ffe4ff */
[----:B------:R-:W-:Y:S02]  /*f340*/  ISETP.GE.AND P1, PT, R4, 0x11, PT ;  /* 0x000000110400780c */ /* 0x000fe40003f26270 */
[----:B------:R-:W-:Y:S01]  /*f350*/  @P0 LOP3.LUT R7, R7, R6, RZ, 0x3c, !PT ;  /* 0x0000000607070212 */ /* 0x000fe200078e3cff */
[----:B------:R-:W-:-:S03]  /*f360*/  IMAD.MOV.U32 R13, RZ, RZ, R0 ;  /* 0x000000ffff0d7224 */ /* 0x000fc600078e0000 */
[----:B------:R-:W-:-:S04]  /*f370*/  @P0 LOP3.LUT R6, R7, R6, RZ, 0x3c, !PT ;  /* 0x0000000607060212 */ /* 0x000fc800078e3cff */
[----:B------:R-:W-:-:S05]  /*f380*/  @P0 LOP3.LUT R7, R7, R6, RZ, 0x3c, !PT ;  /* 0x0000000607070212 */ /* 0x000fca00078e3cff */
[----:B------:R-:W-:Y:S01]  /*f390*/  @!PT LDS RZ, [RZ] ;  /* 0x00000000fffff984 */ /* 0x000fe20000000800 */
[----:B------:R-:W-:Y:S01]  /*f3a0*/  @!PT LDS RZ, [RZ] ;  /* 0x00000000fffff984 */ /* 0x000fe20000000800 */
[----:B------:R-:W-:Y:S01]  /*f3b0*/  @!PT LDS RZ, [RZ] ;  /* 0x00000000fffff984 */ /* 0x000fe20000000800 */
[----:B------:R0:W-:Y:S02]  /*f3c0*/  @P0 LDGSTS.E.BYPASS.LTC128B.128 [R8+0xe400], desc[UR36][R6.64], !P2 ;  /* 0x0e40000006080fae */ /* 0x0001e4000d101d64 */
[----:B0-----:R-:W-:-:S07]  /*f3d0*/  IMAD.MOV.U32 R6, RZ, RZ, R14 ;  /* 0x000000ffff067224 */ /* 0x001fce00078e000e */
[----:B------:R-:W-:Y:S05]  /*f3e0*/  WARPSYNC.COLLECTIVE R15, `(.L_x_335) ;  /* 0x000000000f087348 */ /* 0x000fea0003c00000 */
[----:B------:R0:W1:Y:S02]  /*f3f0*/  SHFL.IDX P6, R14, R13, R12, R11 ;  /* 0x0000000c0d0e7389 */ /* 0x00006400000c000b */
[----:B01----:R-:W-:Y:S01]  /*f400*/  ENDCOLLECTIVE ;  /* 0x000000000000791b */ /* 0x003fe20003800000 */
.L_x_335:
[----:B------:R-:W-:Y:S02]  /*f410*/  @P1 IMAD R8, R5, 0x2, R22 ;  /* 0x0000000205081824 */ /* 0x000fe400078e0216 */
[----:B------:R-:W-:Y:S02]  /*f420*/  IMAD.MOV.U32 R13, RZ, RZ, R2 ;  /* 0x000000ffff0d7224 */ /* 0x000fe400078e0002 */
[----:B------:R-:W-:Y:S01]  /*f430*/  IMAD.MOV.U32 R12, RZ, RZ, 0x2 ;  /* 0x00000002ff0c7424 */ /* 0x000fe200078e00ff */
[----:B------:R-:W-:-:S07]  /*f440*/  MOV R7, R14 ;  /* 0x0000000e00077202 */ /* 0x000fce0000000f00 */
[----:B------:R-:W-:Y:S05]  /*f450*/  WARPSYNC.COLLECTIVE R15, `(.L_x_336) ;  /* 0x000000000f087348 */ /* 0x000fea0003c00000 */
[----:B------:R0:W1:Y:S02]  /*f460*/  SHFL.IDX P6, R14, R13, R12, R11 ;  /* 0x0000000c0d0e7389 */ /* 0x00006400000c000b */
[----:B01----:R-:W-:Y:S01]  /*f470*/  ENDCOLLECTIVE ;  /* 0x000000000000791b */ /* 0x003fe20003800000 */
.L_x_336:
[----:B------:R-:W-:-:S05]  /*f480*/  @P1 LEA R7, P0, R28, R7, 0x1 ;  /* 0x000000071c071211 */ /* 0x000fca00078008ff */
[----:B------:R-:W-:-:S05]  /*f490*/  @P1 IMAD.X R6, RZ, RZ, R6, P0 ;  /* 0x000000ffff061224 */ /* 0x000fca00000e0606 */
[----:B------:R-:W-:Y:S02]  /*f4a0*/  @P1 LOP3.LUT R7, R7, R6, RZ, 0x3c, !PT ;  /* 0x0000000607071212 */ /* 0x000fe400078e3cff */
[----:B------:R-:W-:Y:S02]  /*f4b0*/  MOV R13, R0 ;  /* 0x00000000000d7202 */ /* 0x000fe40000000f00 */
[----:B------:R-:W-:-:S04]  /*f4c0*/  @P1 LOP3.LUT R6, R7, R6, RZ, 0x3c, !PT ;  /* 0x0000000607061212 */ /* 0x000fc800078e3cff */
[----:B------:R-:W-:-:S05]  /*f4d0*/  @P1 LOP3.LUT R7, R7, R6, RZ, 0x3c, !PT ;  /* 0x0000000607071212 */ /* 0x000fca00078e3cff */
[----:B------:R-:W-:Y:S01]  /*f4e0*/  @!PT LDS RZ, [RZ] ;  /* 0x00000000fffff984 */ /* 0x000fe20000000800 */
[----:B------:R-:W-:Y:S01]  /*f4f0*/  @!PT LDS RZ, [RZ] ;  /* 0x00000000fffff984 */ /* 0x000fe20000000800 */
[----:B------:R-:W-:Y:S01]  /*f500*/  @!PT LDS RZ, [RZ] ;  /* 0x00000000fffff984 */ /* 0x000fe20000000800 */
[----:B------:R0:W-:Y:S01]  /*f510*/  @P1 LDGSTS.E.BYPASS.LTC128B.128 [R8+0xec00], desc[UR36][R6.64], !P2 ;  /* 0x0ec0000006081fae */ /* 0x0001e2000d101d64 */
[----:B------:R-:W-:Y:S01]  /*f520*/  ISETP.GE.AND P1, PT, R4, 0x21, PT ;  /* 0x000000210400780c */ /* 0x000fe20003f26270 */
[----:B0-----:R-:W-:-:S12]  /*f530*/  IMAD.MOV.U32 R6, RZ, RZ, R14 ;  /* 0x000000ffff067224 */ /* 0x001fd800078e000e */
[----:B------:R-:W-:Y:S05]  /*f540*/  WARPSYNC.COLLECTIVE R15, `(.L_x_337) ;  /* 0x000000000f087348 */ /* 0x000fea0003c00000 */
[----:B------:R0:W1:Y:S02]  /*f550*/  SHFL.IDX P6, R14, R13, R12, R11 ;  /* 0x0000000c0d0e7389 */ /* 0x00006400000c000b */
[----:B01----:R-:W-:Y:S01]  /*f560*/  ENDCOLLECTIVE ;  /* 0x000000000000791b */ /* 0x003fe20003800000 */
.L_x_337:
[----:B------:R-:W-:Y:S02]  /*f570*/  @P1 IMAD R8, R5, 0x2, R22 ;  /* 0x0000000205081824 */ /* 0x000fe400078e0216 */
[----:B------:R-:W-:Y:S02]  /*f580*/  IMAD.MOV.U32 R13, RZ, RZ, R2 ;  /* 0x000000ffff0d7224 */ /* 0x000fe400078e0002 */
[----:B------:R-:W-:Y:S02]  /*f590*/  IMAD.MOV.U32 R12, RZ, RZ, 0x3 ;  /* 0x00000003ff0c7424 */ /* 0x000fe400078e00ff */
[----:B------:R-:W-:-:S07]  /*f5a0*/  IMAD.MOV.U32 R7, RZ, RZ, R14 ;  /* 0x000000ffff077224 */ /* 0x000fce00078e000e */
[----:B------:R-:W-:Y:S05]  /*f5b0*/  WARPSYNC.COLLECTIVE R15, `(.L_x_338) ;  /* 0x000000000f087348 */ /* 0x000fea0003c00000 */
[----:B------:R0:W1:Y:S02]  /*f5c0*/  SHFL.IDX P6, R14, R13, R12, R11 ;  /* 0x0000000c0d0e7389 */ /* 0x00006400000c000b */
[----:B01----:R-:W-:Y:S01]  /*f5d0*/  ENDCOLLECTIVE ;  /* 0x000000000000791b */ /* 0x003fe20003800000 */
.L_x_338:
[----:B------:R-:W-:-:S05]  /*f5e0*/  @P1 LEA R7, P0, R28, R7, 0x1 ;  /* 0x000000071c071211 */ /* 0x000fca00078008ff */
[----:B------:R-:W-:-:S05]  /*f5f0*/  @P1 IMAD.X R6, RZ, RZ, R6, P0 ;  /* 0x000000ffff061224 */ /* 0x000fca00000e0606 */
[----:B------:R-:W-:Y:S01]  /*f600*/  @P1 LOP3.LUT R7, R7, R6, RZ, 0x3c, !PT ;  /* 0x0000000607071212 */ /* 0x000fe200078e3cff */
[----:B------:R-:W-:-:S03]  /*f610*/  IMAD.MOV.U32 R13, RZ, RZ, R0 ;  /* 0x000000ffff0d7224 */ /* 0x000fc600078e0000 */
[----:B------:R-:W-:-:S04]  /*f620*/  @P1 LOP3.LUT R6, R7, R6, RZ, 0x3c, !PT ;  /* 0x0000000607061212 */ /* 0x000fc800078e3cff */
[----:B------:R-:W-:-:S05]  /*f630*/  @P1 LOP3.LUT R7, R7, R6, RZ, 0x3c, !PT ;  /* 0x0000000607071212 */ /* 0x000fca00078e3cff */
[----:B------:R-:W-:Y:S01]  /*f640*/  @!PT LDS RZ, [RZ] ;  /* 0x00000000fffff984 */ /* 0x000fe20000000800 */
[----:B------:R-:W-:Y:S01]  /*f650*/  @!PT LDS RZ, [RZ] ;  /* 0x00000000fffff984 */ /* 0x000fe20000000800 */
[----:B------:R-:W-:Y:S01]  /*f660*/  @!PT LDS RZ, [RZ] ;  /* 0x00000000fffff984 */ /* 0x000fe20000000800 */
[----:B------:R0:W-:Y:S01]  /*f670*/  @P1 LDGSTS.E.BYPASS.LTC128B.128 [R8+0xf400], desc[UR36][R6.64], !P2 ;  /* 0x0f40000006081fae */ /* 0x0001e2000d101d64 */
[----:B------:R-:W-:Y:S02]  /*f680*/  ISETP.GE.AND P1, PT, R4, 0x31, PT ;  /* 0x000000310400780c */ /* 0x000fe40003f26270 */
[----:B0-----:R-:W-:-:S11]  /*f690*/  MOV R6, R14 ;  /* 0x0000000e00067202 */ /* 0x001fd60000000f00 */
[----:B------:R-:W-:Y:S05]  /*f6a0*/  WARPSYNC.COLLECTIVE R15, `(.L_x_339) ;  /* 0x000000000f087348 */ /* 0x000fea0003c00000 */
[----:B------:R0:W1:Y:S02]  /*f6b0*/  SHFL.IDX P6, R14, R13, R12, R11 ;  /* 0x0000000c0d0e7389 */ /* 0x00006400000c000b */
[----:B01----:R-:W-:Y:S01]  /*f6c0*/  ENDCOLLECTIVE ;  /* 0x000000000000791b */ /* 0x003fe20003800000 */
.L_x_339:
[----:B------:R-:W-:Y:S02]  /*f6d0*/  @P1 IMAD R8, R5, 0x2, R22 ;  /* 0x0000000205081824 */ /* 0x000fe400078e0216 */
[----:B------:R-:W-:Y:S01]  /*f6e0*/  IMAD.MOV.U32 R13, RZ, RZ, R2 ;  /* 0x000000ffff0d7224 */ /* 0x000fe200078e0002 */
[----:B------:R-:W-:Y:S01]  /*f6f0*/  MOV R12, 0x4 ;  /* 0x00000004000c7802 */ /* 0x000fe20000000f00 */
[----:B------:R-:W-:-:S07]  /*f700*/  IMAD.MOV.U32 R7, RZ, RZ, R14 ;  /* 0x000000ffff077224 */ /* 0x000fce00078e000e */
[----:B------:R-:W-:Y:S05]  /*f710*/  WARPSYNC.COLLECTIVE R15, `(.L_x_340) ;  /* 0x000000000f087348 */ /* 0x000fea0003c00000 */
[----:B------:R0:W1:Y:S02]  /*f720*/  SHFL.IDX P6, R14, R13, R12, R11 ;  /* 0x0000000c0d0e7389 */ /* 0x00006400000c000b */
[----:B01----:R-:W-:Y:S01]  /*f730*/  ENDCOLLECTIVE ;  /* 0x000000000000791b */ /* 0x003fe20003800000 */
.L_x_340:
        /* <DEDUP_REMOVED lines=15> */
.L_x_341:
[----:B------:R-:W-:Y:S01]  /*f830*/  @P1 IMAD R8, R5, 0x2, R22 ;  /* 0x0000000205081824 */ /* 0x000fe200078e0216 */
[----:B------:R-:W-:Y:S01]  /*f840*/  MOV R13, R2 ;  /* 0x00000002000d7202 */ /* 0x000fe20000000f00 */
[----:B------:R-:W-:Y:S02]  /*f850*/  IMAD.MOV.U32 R12, RZ, RZ, 0x5 ;  /* 0x00000005ff0c7424 */ /* 0x000fe400078e00ff */
[----:B------:R-:W-:-:S07]  /*f860*/  IMAD.MOV.U32 R7, RZ, RZ, R14 ;  /* 0x000000ffff077224 */ /* 0x000fce00078e000e */
[----:B------:R-:W-:Y:S05]  /*f870*/  WARPSYNC.COLLECTIVE R15, `(.L_x_342) ;  /* 0x000000000f087348 */ /* 0x000fea0003c00000 */
[----:B------:R0:W1:Y:S02]  /*f880*/  SHFL.IDX P6, R14, R13, R12, R11 ;  /* 0x0000000c0d0e7389 */ /* 0x00006400000c000b */
[----:B01----:R-:W-:Y:S01]  /*f890*/  ENDCOLLECTIVE ;  /* 0x000000000000791b */ /* 0x003fe20003800000 */
.L_x_342:
        /* <DEDUP_REMOVED lines=15> */
.L_x_343:
[----:B------:R-:W-:Y:S01]  /*f990*/  @P1 LEA R8, R5, R22, 0x1 ;  /* 0x0000001605081211 */ /* 0x000fe200078e08ff */
[----:B------:R-:W-:Y:S02]  /*f9a0*/  IMAD.MOV.U32 R13, RZ, RZ, R2 ;  /* 0x000000ffff0d7224 */ /* 0x000fe400078e0002 */
[----:B------:R-:W-:Y:S02]  /*f9b0*/  IMAD.MOV.U32 R12, RZ, RZ, 0x6 ;  /* 0x00000006ff0c7424 */ /* 0x000fe400078e00ff */
[----:B------:R-:W-:-:S07]  /*f9c0*/  IMAD.MOV.U32 R7, RZ, RZ, R14 ;  /* 0x000000ffff077224 */ /* 0x000fce00078e000e */
[----:B------:R-:W-:Y:S05]  /*f9d0*/  WARPSYNC.COLLECTIVE R15, `(.L_x_344) ;  /* 0x000000000f087348 */ /* 0x000fea0003c00000 */
[----:B------:R0:W1:Y:S02]  /*f9e0*/  SHFL.IDX P6, R14, R13, R12, R11 ;  /* 0x0000000c0d0e7389 */ /* 0x00006400000c000b */
[----:B01----:R-:W-:Y:S01]  /*f9f0*/  ENDCOLLECTIVE ;  /* 0x000000000000791b */ /* 0x003fe20003800000 */
.L_x_344:
        /* <DEDUP_REMOVED lines=15> */
.L_x_345:
[----:B------:R-:W-:Y:S02]  /*faf0*/  @P1 IMAD R8, R5, 0x2, R22 ;  /* 0x0000000205081824 */ /* 0x000fe400078e0216 */
[----:B------:R-:W-:Y:S02]  /*fb00*/  IMAD.MOV.U32 R13, RZ, RZ, R2 ;  /* 0x000000ffff0d7224 */ /* 0x000fe400078e0002 */
[----:B------:R-:W-:Y:S02]  /*fb10*/  IMAD.MOV.U32 R12, RZ, RZ, 0x7 ;  /* 0x00000007ff0c7424 */ /* 0x000fe400078e00ff */
[----:B------:R-:W-:-:S07]  /*fb20*/  IMAD.MOV.U32 R7, RZ, RZ, R14 ;  /* 0x000000ffff077224 */ /* 0x000fce00078e000e */
[----:B------:R-:W-:Y:S05]  /*fb30*/  WARPSYNC.COLLECTIVE R15, `(.L_x_346) ;  /* 0x000000000f087348 */ /* 0x000fea0003c00000 */
[----:B------:R0:W1:Y:S02]  /*fb40*/  SHFL.IDX P6, R14, R13, R12, R11 ;  /* 0x0000000c0d0e7389 */ /* 0x00006400000c000b */
[----:B01----:R-:W-:Y:S01]  /*fb50*/  ENDCOLLECTIVE ;  /* 0x000000000000791b */ /* 0x003fe20003800000 */
.L_x_346:
[----:B------:R-:W-:-:S04]  /*fb60*/  @P1 LEA R7, P0, R28, R7, 0x1 ;  /* 0x000000071c071211 */ /* 0x000fc800078008ff */
[----:B------:R-:W-:-:S04]  /*fb70*/  @P1 IADD3.X R6, RZ, R6, RZ, P0, !PT ;  /* 0x00000006ff061210 */ /* 0x000fc800007fe4ff */
[----:B------:R-:W-:Y:S01]  /*fb80*/  @P1 LOP3.LUT R7, R7, R6, RZ, 0x3c, !PT ;  /* 0x0000000607071212 */ /* 0x000fe200078e3cff */
[----:B------:R-:W-:-:S03]  /*fb90*/  IMAD.MOV.U32 R13, RZ, RZ, R0 ;  /* 0x000000ffff0d7224 */ /* 0x000fc600078e0000 */
[----:B------:R-:W-:-:S04]  /*fba0*/  @P1 LOP3.LUT R6, R7, R6, RZ, 0x3c, !PT ;  /* 0x0000000607061212 */ /* 0x000fc800078e3cff */
[----:B------:R-:W-:Y:S01]  /*fbb0*/  @P1 LOP3.LUT R7, R7, R6, RZ, 0x3c, !PT ;  /* 0x0000000607071212 */ /* 0x000fe200078e3cff */
[----:B------:R-:W-:-:S04]  /*fbc0*/  IMAD.MOV.U32 R2, RZ, RZ, R14 ;  /* 0x000000ffff027224 */ /* 0x000fc800078e000e */
[----:B------:R-:W-:Y:S01]  /*fbd0*/  @!PT LDS RZ, [RZ] ;  /* 0x00000000fffff984 */ /* 0x000fe20000000800 */
[----:B------:R-:W-:Y:S01]  /*fbe0*/  @!PT LDS RZ, [RZ] ;  /* 0x00000000fffff984 */ /* 0x000fe20000000800 */
[----:B------:R-:W-:Y:S01]  /*fbf0*/  @!PT LDS RZ, [RZ] ;  /* 0x00000000fffff984 */ /* 0x000fe20000000800 */
[----:B------:R0:W-:Y:S03]  /*fc00*/  @P1 LDGSTS.E.BYPASS.LTC128B.128 [R8+0x11400], desc[UR36][R6.64], !P2 ;  /* 0x1140000006081fae */ /* 0x0001e6000d101d64 */
[----:B0-----:R-:W-:Y:S05]  /*fc10*/  WARPSYNC.COLLECTIVE R15, `(.L_x_347) ;  /* 0x000000000f087348 */ /* 0x001fea0003c00000 */
[----:B------:R1:W2:Y:S02]  /*fc20*/  SHFL.IDX P6, R14, R13, R12, R11 ;  /* 0x0000000c0d0e7389 */ /* 0x0002a400000c000b */
[----:B012---:R-:W-:Y:S01]  /*fc30*/  ENDCOLLECTIVE ;  /* 0x000000000000791b */ /* 0x007fe20003800000 */
.L_x_347:
[----:B------:R-:W-:Y:S01]  /*fc40*/  MOV R0, R14 ;  /* 0x0000000e00007202 */ /* 0x000fe20000000f00 */
[----:B------:R-:W-:Y:S06]  /*fc50*/  BRA `(.L_x_348) ;  /* 0xffffffb800807947 */ /* 0x000fec000383ffff */
.L_x_274:
[----:B------:R-:W-:Y:S02]  /*fc60*/  IMAD.MOV.U32 R13, RZ, RZ, R4 ;  /* 0x000000ffff0d7224 */ /* 0x000fe400078e0004 */
[----:B------:R-:W-:Y:S02]  /*fc70*/  IMAD.MOV.U32 R12, RZ, RZ, RZ ;  /* 0x000000ffff0c7224 */ /* 0x000fe400078e00ff */
[----:B------:R-:W-:Y:S02]  /*fc80*/  IMAD.MOV.U32 R11, RZ, RZ, 0x181f ;  /* 0x0000181fff0b7424 */ /* 0x000fe400078e00ff */
[----:B------:R-:W-:Y:S02]  /*fc90*/  IMAD.MOV.U32 R15, RZ, RZ, -0x1 ;  /* 0xffffffffff0f7424 */ /* 0x000fe400078e00ff */
[----:B-----5:R-:W-:Y:S02]  /*fca0*/  IMAD R3, R21, R9, RZ ;  /* 0x0000000915037224 */ /* 0x020fe400078e02ff */
[----:B------:R-:W-:-:S07]  /*fcb0*/  IMAD R17, R17, 0xc0, R20 ;  /* 0x000000c011117824 */ /* 0x000fce00078e0214 */
[----:B------:R-:W-:Y:S05]  /*fcc0*/  WARPSYNC.COLLECTIVE R15, `(.L_x_349) ;  /* 0x000000000f087348 */ /* 0x000fea0003c00000 */
[----:B------:R0:W1:Y:S02]  /*fcd0*/  SHFL.IDX P6, R14, R13, R12, R11 ;  /* 0x0000000c0d0e7389 */ /* 0x00006400000c000b */
[----:B01----:R-:W-:Y:S01]  /*fce0*/  ENDCOLLECTIVE ;  /* 0x000000000000791b */ /* 0x003fe20003800000 */
.L_x_349:
[C---:B------:R-:W-:Y:S01]  /*fcf0*/  VIADD R8, R17.reuse, 0x10 ;  /* 0x0000001011087836 */ /* 0x040fe20000000000 */
[----:B------:R-:W-:Y:S02]  /*fd00*/  ISETP.GE.AND P2, PT, R17, R3, PT ;  /* 0x000000031100720c */ /* 0x000fe40003f46270 */
[----:B------:R-:W-:Y:S01]  /*fd10*/  MOV R13, R0 ;  /* 0x00000000000d7202 */ /* 0x000fe20000000f00 */
[----:B------:R-:W-:-:S10]  /*fd20*/  IMAD.MOV.U32 R6, RZ, RZ, R14 ;  /* 0x000000ffff067224 */ /* 0x000fd400078e000e */
[----:B------:R-:W-:Y:S05]  /*fd30*/  WARPSYNC.COLLECTIVE R15, `(.L_x_350) ;  /* 0x000000000f087348 */ /* 0x000fea0003c00000 */
[----:B------:R0:W1:Y:S02]  /*fd40*/  SHFL.IDX P6, R14, R13, R12, R11 ;  /* 0x0000000c0d0e7389 */ /* 0x00006400000c000b */
[----:B01----:R-:W-:Y:S01]  /*fd50*/  ENDCOLLECTIVE ;  /* 0x000000000000791b */ /* 0x003fe20003800000 */
.L_x_350:
[----:B------:R-:W-:Y:S02]  /*fd60*/  IMAD.MOV.U32 R13, RZ, RZ, R4 ;  /* 0x000000ffff0d7224 */ /* 0x000fe400078e0004 */
[----:B------:R-:W-:Y:S02]  /*fd70*/  IMAD.MOV.U32 R12, RZ, RZ, 0x1 ;  /* 0x00000001ff0c7424 */ /* 0x000fe400078e00ff */
[----:B------:R-:W-:-:S07]  /*fd80*/  IMAD.MOV.U32 R7, RZ, RZ, R14 ;  /* 0x000000ffff077224 */ /* 0x000fce00078e000e */
[----:B------:R-:W-:Y:S05]  /*fd90*/  WARPSYNC.COLLECTIVE R15, `(.L_x_351) ;  /* 0x000000000f087348 */ /* 0x000fea0003c00000 */
[----:B------:R0:W1:Y:S02]  /*fda0*/  SHFL.IDX P6, R14, R13, R12, R11 ;  /* 0x0000000c0d0e7389 */ /* 0x00006400000c000b */
[----:B01----:R-:W-:Y:S01]  /*fdb0*/  ENDCOLLECTIVE ;  /* 0x000000000000791b */ /* 0x003fe20003800000 */
.L_x_351:
[----:B------:R-:W-:-:S05]  /*fdc0*/  @!P2 LEA R7, P1, R28, R7, 0x1 ;  /* 0x000000071c07a211 */ /* 0x000fca00078208ff */
[----:B------:R-:W-:Y:S01]  /*fdd0*/  @!P2 IMAD.X R6, RZ, RZ, R6, P1 ;  /* 0x000000ffff06a224 */ /* 0x000fe200008e0606 */
[----:B------:R-:W-:-:S04]  /*fde0*/  ISETP.GE.AND P1, PT, R8, R3, PT ;  /* 0x000000030800720c */ /* 0x000fc80003f26270 */
[----:B------:R-:W-:Y:S01]  /*fdf0*/  @!P2 LOP3.LUT R7, R7, R6, RZ, 0x3c, !PT ;  /* 0x000000060707a212 */ /* 0x000fe200078e3cff */
[----:B------:R-:W-:-:S03]  /*fe00*/  IMAD.MOV.U32 R13, RZ, RZ, R0 ;  /* 0x000000ffff0d7224 */ /* 0x000fc600078e0000 */
[----:B------:R-:W-:-:S04]  /*fe10*/  @!P2 LOP3.LUT R6, R7, R6, RZ, 0x3c, !PT ;  /* 0x000000060706a212 */ /* 0x000fc800078e3cff */
[----:B------:R-:W-:-:S05]  /*fe20*/  @!P2 LOP3.LUT R7, R7, R6, RZ, 0x3c, !PT ;  /* 0x000000060707a212 */ /* 0x000fca00078e3cff */
[----:B------:R-:W-:Y:S01]  /*fe30*/  @!PT LDS RZ, [RZ] ;  /* 0x00000000fffff984 */ /* 0x000fe20000000800 */
[----:B------:R-:W-:Y:S01]  /*fe40*/  @!PT LDS RZ, [RZ] ;  /* 0x00000000fffff984 */ /* 0x000fe20000000800 */
[----:B------:R-:W-:Y:S01]  /*fe50*/  @!PT LDS RZ, [RZ] ;  /* 0x00000000fffff984 */ /* 0x000fe20000000800 */
[----:B------:R0:W-:Y:S02]  /*fe60*/  @!P2 LDGSTS.E.BYPASS.LTC128B.128 [R10+0x8400], desc[UR36][R6.64], !P0 ;  /* 0x08400000060aafae */ /* 0x0001e4000c101d64 */
[----:B0-----:R-:W-:-:S07]  /*fe70*/  MOV R6, R14 ;  /* 0x0000000e00067202 */ /* 0x001fce0000000f00 */
[----:B------:R-:W-:Y:S05]  /*fe80*/  WARPSYNC.COLLECTIVE R15, `(.L_x_352) ;  /* 0x000000000f087348 */ /* 0x000fea0003c00000 */
[----:B------:R0:W1:Y:S02]  /*fe90*/  SHFL.IDX P6, R14, R13, R12, R11 ;  /* 0x0000000c0d0e7389 */ /* 0x00006400000c000b */
[----:B01----:R-:W-:Y:S01]  /*fea0*/  ENDCOLLECTIVE ;  /* 0x000000000000791b */ /* 0x003fe20003800000 */
.L_x_352:
[----:B------:R-:W-:Y:S01]  /*feb0*/  IMAD.MOV.U32 R13, RZ, RZ, R4 ;  /* 0x000000ffff0d7224 */ /* 0x000fe200078e0004 */
[----:B------:R-:W-:Y:S01]  /*fec0*/  MOV R12, 0x2 ;  /* 0x00000002000c7802 */ /* 0x000fe20000000f00 */
[----:B------:R-:W-:-:S07]  /*fed0*/  IMAD.MOV.U32 R7, RZ, RZ, R14 ;  /* 0x000000ffff077224 */ /* 0x000fce00078e000e */
[----:B------:R-:W-:Y:S05]  /*fee0*/  WARPSYNC.COLLECTIVE R15, `(.L_x_353) ;  /* 0x000000000f087348 */ /* 0x000fea0003c00000 */
[----:B------:R0:W1:Y:S02]  /*fef0*/  SHFL.IDX P6, R14, R13, R12, R11 ;  /* 0x0000000c0d0e7389 */ /* 0x00006400000c000b */
[----:B01----:R-:W-:Y:S01]  /*ff00*/  ENDCOLLECTIVE ;  /* 0x000000000000791b */ /* 0x003fe20003800000 */
.L_x_353:
[----:B------:R-:W-:-:S05]  /*ff10*/  @!P1 LEA R7, P2, R28, R7, 0x1 ;  /* 0x000000071c079211 */ /* 0x000fca00078408ff */
[----:B------:R-:W-:-:S05]  /*ff20*/  @!P1 IMAD.X R6, RZ, RZ, R6, P2 ;  /* 0x000000ffff069224 */ /* 0x000fca00010e0606 */
        /* <DEDUP_REMOVED lines=8> */
[----:B0-----:R-:W-:-:S05]  /*ffb0*/  VIADD R6, R17, 0x20 ;  /* 0x0000002011067836 */ /* 0x001fca0000000000 */
[----:B------:R-:W-:Y:S01]  /*ffc0*/  ISETP.GE.AND P1, PT, R6, R3, PT ;  /* 0x000000030600720c */ /* 0x000fe20003f26270 */
[----:B------:R-:W-:-:S12]  /*ffd0*/  IMAD.MOV.U32 R6, RZ, RZ, R14 ;  /* 0x000000ffff067224 */ /* 0x000fd800078e000e */
[----:B------:R-:W-:Y:S05]  /*ffe0*/  WARPSYNC.COLLECTIVE R15, `(.L_x_354) ;  /* 0x000000000f087348 */ /* 0x000fea0003c00000 */
[----:B------:R0:W1:Y:S02]  /*fff0*/  SHFL.IDX P6, R14, R13, R12, R11 ;  /* 0x0000000c0d0e7389 */ /* 0x00006400000c000b */
[----:B01----:R-:W-:Y:S01]  /*10000*/  ENDCOLLECTIVE ;  /* 0x000000000000791b */ /* 0x003fe20003800000 */
.L_x_354:
[----:B------:R-:W-:Y:S01]  /*10010*/  MOV R13, R4 ;  /* 0x00000004000d7202 */ /* 0x000fe20000000f00 */
[----:B------:R-:W-:Y:S02]  /*10020*/  IMAD.MOV.U32 R12, RZ, RZ, 0x3 ;  /* 0x00000003ff0c7424 */ /* 0x000fe400078e00ff */
[----:B------:R-:W-:-:S07]  /*10030*/  IMAD.MOV.U32 R7, RZ, RZ, R14 ;  /* 0x000000ffff077224 */ /* 0x000fce00078e000e */
[----:B------:R-:W-:Y:S05]  /*10040*/  WARPSYNC.COLLECTIVE R15, `(.L_x_355) ;  /* 0x000000000f087348 */ /* 0x000fea0003c00000 */
[----:B------:R0:W1:Y:S02]  /*10050*/  SHFL.IDX P6, R14, R13, R12, R11 ;  /* 0x0000000c0d0e7389 */ /* 0x00006400000c000b */
[----:B01----:R-:W-:Y:S01]  /*10060*/  ENDCOLLECTIVE ;  /* 0x000000000000791b */ /* 0x003fe20003800000 */
.L_x_355:
        /* <DEDUP_REMOVED lines=16> */
.L_x_356:
[----:B------:R-:W-:Y:S02]  /*10170*/  IMAD.MOV.U32 R13, RZ, RZ, R4 ;  /* 0x000000ffff0d7224 */ /* 0x000fe400078e0004 */
[----:B------:R-:W-:Y:S02]  /*10180*/  IMAD.MOV.U32 R12, RZ, RZ, 0x4 ;  /* 0x00000004ff0c7424 */ /* 0x000fe400078e00ff */
[----:B------:R-:W-:-:S07]  /*10190*/  IMAD.MOV.U32 R7, RZ, RZ, R14 ;  /* 0x000000ffff077224 */ /* 0x000fce00078e000e */
[----:B------:R-:W-:Y:S05]  /*101a0*/  WARPSYNC.COLLECTIVE R15, `(.L_x_357) ;  /* 0x000000000f087348 */ /* 0x000fea0003c00000 */
[----:B------:R0:W1:Y:S02]  /*101b0*/  SHFL.IDX P6, R14, R13, R12, R11 ;  /* 0x0000000c0d0e7389 */ /* 0x00006400000c000b */
[----:B01----:R-:W-:Y:S01]  /*101c0*/  ENDCOLLECTIVE ;  /* 0x000000000000791b */ /* 0x003fe20003800000 */
.L_x_357:
        /* <DEDUP_REMOVED lines=10> */
[----:B0-----:R-:W-:-:S04]  /*10270*/  IADD3 R6, R17, 0x40, RZ ;  /* 0x0000004011067810 */ /* 0x001fc80007ffe0ff */
[----:B------:R-:W-:Y:S01]  /*10280*/  ISETP.GE.AND P1, PT, R6, R3, PT ;  /* 0x000000030600720c */ /* 0x000fe20003f26270 */
[----:B------:R-:W-:-:S12]  /*10290*/  IMAD.MOV.U32 R6, RZ, RZ, R14 ;  /* 0x000000ffff067224 */ /* 0x000fd800078e000e */
[----:B------:R-:W-:Y:S05]  /*102a0*/  WARPSYNC.COLLECTIVE R15, `(.L_x_358) ;  /* 0x000000000f087348 */ /* 0x000fea0003c00000 */
[----:B------:R0:W1:Y:S02]  /*102b0*/  SHFL.IDX P6, R14, R13, R12, R11 ;  /* 0x0000000c0d0e7389 */ /* 0x00006400000c000b */
[----:B01----:R-:W-:Y:S01]  /*102c0*/  ENDCOLLECTIVE ;  /* 0x000000000000791b */ /* 0x003fe20003800000 */
.L_x_358:
[----:B------:R-:W-:Y:S02]  /*102d0*/  IMAD.MOV.U32 R13, RZ, RZ, R4 ;  /* 0x000000ffff0d7224 */ /* 0x000fe400078e0004 */
[----:B------:R-:W-:Y:S02]  /*102e0*/  IMAD.MOV.U32 R12, RZ, RZ, 0x5 ;  /* 0x00000005ff0c7424 */ /* 0x000fe400078e00ff */
[----:B------:R-:W-:-:S07]  /*102f0*/  IMAD.MOV.U32 R7, RZ, RZ, R14 ;  /* 0x000000ffff077224 */ /* 0x000fce00078e000e */
[----:B------:R-:W-:Y:S05]  /*10300*/  WARPSYNC.COLLECTIVE R15, `(.L_x_359) ;  /* 0x000000000f087348 */ /* 0x000fea0003c00000 */
[----:B------:R0:W1:Y:S02]  /*10310*/  SHFL.IDX P6, R14, R13, R12, R11 ;  /* 0x0000000c0d0e7389 */ /* 0x00006400000c000b */
[----:B01----:R-:W-:Y:S01]  /*10320*/  ENDCOLLECTIVE ;  /* 0x000000000000791b */ /* 0x003fe20003800000 */
.L_x_359:
[----:B------:R-:W-:-:S04]  /*10330*/  @!P1 LEA R7, P2, R28, R7, 0x1 ;  /* 0x000000071c079211 */ /* 0x000fc800078408ff */
[----:B------:R-:W-:-:S04]  /*10340*/  @!P1 IADD3.X R6, RZ, R6, RZ, P2, !PT ;  /* 0x00000006ff069210 */ /* 0x000fc800017fe4ff */
        /* <DEDUP_REMOVED lines=14> */
.L_x_360:
[----:B------:R-:W-:Y:S02]  /*10430*/  IMAD.MOV.U32 R13, RZ, RZ, R4 ;  /* 0x000000ffff0d7224 */ /* 0x000fe400078e0004 */
[----:B------:R-:W-:Y:S01]  /*10440*/  IMAD.MOV.U32 R12, RZ, RZ, 0x6 ;  /* 0x00000006ff0c7424 */ /* 0x000fe200078e00ff */
[----:B------:R-:W-:-:S07]  /*10450*/  MOV R7, R14 ;  /* 0x0000000e00077202 */ /* 0x000fce0000000f00 */
[----:B------:R-:W-:Y:S05]  /*10460*/  WARPSYNC.COLLECTIVE R15, `(.L_x_361) ;  /* 0x000000000f087348 */ /* 0x000fea0003c00000 */
[----:B------:R0:W1:Y:S02]  /*10470*/  SHFL.IDX P6, R14, R13, R12, R11 ;  /* 0x0000000c0d0e7389 */ /* 0x00006400000c000b */
[----:B01----:R-:W-:Y:S01]  /*10480*/  ENDCOLLECTIVE ;  /* 0x000000000000791b */ /* 0x003fe20003800000 */
.L_x_361:
[----:B------:R-:W-:-:S05]  /*10490*/  @!P1 LEA R7, P2, R28, R7, 0x1 ;  /* 0x000000071c079211 */ /* 0x000fca00078408ff */
[----:B------:R-:W-:-:S05]  /*104a0*/  @!P1 IMAD.X R6, RZ, RZ, R6, P2 ;  /* 0x000000ffff069224 */ /* 0x000fca00010e0606 */
[----:B------:R-:W-:Y:S02]  /*104b0*/  @!P1 LOP3.LUT R7, R7, R6, RZ, 0x3c, !PT ;  /* 0x0000000607079212 */ /* 0x000fe400078e3cff */
[----:B------:R-:W-:Y:S02]  /*104c0*/  MOV R13, R0 ;  /* 0x00000000000d7202 */ /* 0x000fe40000000f00 */
        /* <DEDUP_REMOVED lines=12> */
.L_x_362:
[----:B------:R-:W-:Y:S02]  /*10590*/  IMAD.MOV.U32 R13, RZ, RZ, R4 ;  /* 0x000000ffff0d7224 */ /* 0x000fe400078e0004 */
[----:B------:R-:W-:Y:S02]  /*105a0*/  IMAD.MOV.U32 R12, RZ, RZ, 0x7 ;  /* 0x00000007ff0c7424 */ /* 0x000fe400078e00ff */
[----:B------:R-:W-:-:S07]  /*105b0*/  IMAD.MOV.U32 R7, RZ, RZ, R14 ;  /* 0x000000ffff077224 */ /* 0x000fce00078e000e */
[----:B------:R-:W-:Y:S05]  /*105c0*/  WARPSYNC.COLLECTIVE R15, `(.L_x_363) ;  /* 0x000000000f087348 */ /* 0x000fea0003c00000 */
[----:B------:R0:W1:Y:S02]  /*105d0*/  SHFL.IDX P6, R14, R13, R12, R11 ;  /* 0x0000000c0d0e7389 */ /* 0x00006400000c000b */
[----:B01----:R-:W-:Y:S01]  /*105e0*/  ENDCOLLECTIVE ;  /* 0x000000000000791b */ /* 0x003fe20003800000 */
.L_x_363:
[----:B------:R-:W-:-:S05]  /*105f0*/  @!P1 LEA R7, P2, R28, R7, 0x1 ;  /* 0x000000071c079211 */ /* 0x000fca00078408ff */
[----:B------:R-:W-:-:S05]  /*10600*/  @!P1 IMAD.X R6, RZ, RZ, R6, P2 ;  /* 0x000000ffff069224 */ /* 0x000fca00010e0606 */
[-C--:B------:R-:W-:Y:S01]  /*10610*/  @!P1 LOP3.LUT R7, R7, R6.reuse, RZ, 0x3c, !PT ;  /* 0x0000000607079212 */ /* 0x080fe200078e3cff */
[----:B------:R-:W-:Y:S02]  /*10620*/  IMAD.MOV.U32 R13, RZ, RZ, R0 ;  /* 0x000000ffff0d7224 */ /* 0x000fe400078e0000 */
[----:B------:R-:W-:Y:S01]  /*10630*/  VIADD R0, R17, 0x70 ;  /* 0x0000007011007836 */ /* 0x000fe20000000000 */
[----:B------:R-:W-:-:S04]  /*10640*/  @!P1 LOP3.LUT R6, R7, R6, RZ, 0x3c, !PT ;  /* 0x0000000607069212 */ /* 0x000fc800078e3cff */
[----:B------:R-:W-:Y:S02]  /*10650*/  @!P1 LOP3.LUT R7, R7, R6, RZ, 0x3c, !PT ;  /* 0x0000000607079212 */ /* 0x000fe400078e3cff */
[----:B------:R-:W-:-:S07]  /*10660*/  MOV R4, R14 ;  /* 0x0000000e00047202 */ /* 0x000fce0000000f00 */
[----:B------:R-:W-:Y:S05]  /*10670*/  WARPSYNC.COLLECTIVE R15, `(.L_x_364) ;  /* 0x000000000f087348 */ /* 0x000fea0003c00000 */
[----:B------:R0:W1:Y:S02]  /*10680*/  SHFL.IDX P6, R14, R13, R12, R11 ;  /* 0x0000000c0d0e7389 */ /* 0x00006400000c000b */
[----:B01----:R-:W-:Y:S01]  /*10690*/  ENDCOLLECTIVE ;  /* 0x000000000000791b */ /* 0x003fe20003800000 */
.L_x_364:
[----:B------:R-:W-:Y:S01]  /*106a0*/  @!PT LDS RZ, [RZ] ;  /* 0x00000000fffff984 */ /* 0x000fe20000000800 */
[----:B------:R-:W-:Y:S01]  /*106b0*/  @!PT LDS RZ, [RZ] ;  /* 0x00000000fffff984 */ /* 0x000fe20000000800 */
[----:B------:R-:W-:Y:S01]  /*106c0*/  @!PT LDS RZ, [RZ] ;  /* 0x00000000fffff984 */ /* 0x000fe20000000800 */
[----:B------:R0:W-:Y:S01]  /*106d0*/  @!P1 LDGSTS.E.BYPASS.LTC128B.128 [R10+0xb400], desc[UR36][R6.64], !P0 ;  /* 0x0b400000060a9fae */ /* 0x0001e2000c101d64 */
[----:B------:R-:W-:Y:S02]  /*106e0*/  ISETP.GE.AND P1, PT, R0, R3, PT ;  /* 0x000000030000720c */ /* 0x000fe40003f26270 */
[----:B------:R-:W-:Y:S01]  /*106f0*/  IADD3 R0, R17, 0x80, RZ ;  /* 0x0000008011007810 */ /* 0x000fe20007ffe0ff */
[----:B------:R-:W-:Y:S02]  /*10700*/  IMAD.MOV.U32 R13, RZ, RZ, R2 ;  /* 0x000000ffff0d7224 */ /* 0x000fe400078e0002 */
[----:B------:R-:W-:Y:S02]  /*10710*/  IMAD.MOV.U32 R12, RZ, RZ, RZ ;  /* 0x000000ffff0c7224 */ /* 0x000fe400078e00ff */
[----:B0-----:R-:W-:-:S07]  /*10720*/  IMAD.MOV.U32 R6, RZ, RZ, R14 ;  /* 0x000000ffff067224 */ /* 0x001fce00078e000e */
[----:B------:R-:W-:Y:S05]  /*10730*/  WARPSYNC.COLLECTIVE R15, `(.L_x_365) ;  /* 0x000000000f087348 */ /* 0x000fea0003c00000 */
[----:B------:R0:W1:Y:S02]  /*10740*/  SHFL.IDX P6, R14, R13, R12, R11 ;  /* 0x0000000c0d0e7389 */ /* 0x00006400000c000b */
[----:B01----:R-:W-:Y:S01]  /*10750*/  ENDCOLLECTIVE ;  /* 0x000000000000791b */ /* 0x003fe20003800000 */
.L_x_365:
[----:B------:R-:W-:-:S05]  /*10760*/  @!P1 LEA R6, P3, R28, R6, 0x1 ;  /* 0x000000061c069211 */ /* 0x000fca00078608ff */
[----:B------:R-:W-:-:S05]  /*10770*/  @!P1 IMAD.X R7, RZ, RZ, R4, P3 ;  /* 0x000000ffff079224 */ /* 0x000fca00018e0604 */
[----:B------:R-:W-:Y:S01]  /*10780*/  @!PT LDS RZ, [RZ] ;  /* 0x00000000fffff984 */ /* 0x000fe20000000800 */
[----:B------:R-:W-:Y:S01]  /*10790*/  @!PT LDS RZ, [RZ] ;  /* 0x00000000fffff984 */ /* 0x000fe20000000800 */
[----:B------:R-:W-:Y:S01]  /*107a0*/  @!PT LDS RZ, [RZ] ;  /* 0x00000000fffff984 */ /* 0x000fe20000000800 */
[----:B------:R0:W-:Y:S01]  /*107b0*/  @!P1 LDGSTS.E.BYPASS.LTC128B.128 [R10+0xbc00], desc[UR36][R6.64], !P0 ;  /* 0x0bc00000060a9fae */ /* 0x0001e2000c101d64 */
[----:B------:R-:W-:Y:S01]  /*107c0*/  IMAD.MOV.U32 R13, RZ, RZ, R5 ;  /* 0x000000ffff0d7224 */ /* 0x000fe200078e0005 */
[----:B------:R-:W-:Y:S01]  /*107d0*/  ISETP.GE.AND P1, PT, R0, R3, PT ;  /* 0x000000030000720c */ /* 0x000fe20003f26270 */
[----:B------:R-:W-:-:S12]  /*107e0*/  IMAD.MOV.U32 R0, RZ, RZ, R14 ;  /* 0x000000ffff007224 */ /* 0x000fd800078e000e */
[----:B0-----:R-:W-:Y:S05]  /*107f0*/  WARPSYNC.COLLECTIVE R15, `(.L_x_366) ;  /* 0x000000000f087348 */ /* 0x001fea0003c00000 */
[----:B------:R1:W2:Y:S02]  /*10800*/  SHFL.IDX P6, R14, R13, R12, R11 ;  /* 0x0000000c0d0e7389 */ /* 0x0002a400000c000b */
[----:B012---:R-:W-:Y:S01]  /*10810*/  ENDCOLLECTIVE ;  /* 0x000000000000791b */ /* 0x007fe20003800000 */
.L_x_366:
[----:B------:R-:W-:Y:S01]  /*10820*/  MOV R13, R2 ;  /* 0x00000002000d7202 */ /* 0x000fe20000000f00 */
[----:B------:R-:W-:Y:S01]  /*10830*/  IMAD.MOV.U32 R12, RZ, RZ, 0x1 ;  /* 0x00000001ff0c7424 */ /* 0x000fe200078e00ff */
[----:B------:R-:W-:-:S07]  /*10840*/  MOV R4, R14 ;  /* 0x0000000e00047202 */ /* 0x000fce0000000f00 */
[----:B------:R-:W-:Y:S05]  /*10850*/  WARPSYNC.COLLECTIVE R15, `(.L_x_367) ;  /* 0x000000000f087348 */ /* 0x000fea0003c00000 */
[----:B------:R0:W1:Y:S02]  /*10860*/  SHFL.IDX P6, R14, R13, R12, R11 ;  /* 0x0000000c0d0e7389 */ /* 0x00006400000c000b */
[----:B01----:R-:W-:Y:S01]  /*10870*/  ENDCOLLECTIVE ;  /* 0x000000000000791b */ /* 0x003fe20003800000 */
.L_x_367:
[----:B------:R-:W-:-:S05]  /*10880*/  @!P1 LEA R4, P3, R28, R4, 0x1 ;  /* 0x000000041c049211 */ /* 0x000fca00078608ff */
[----:B------:R-:W-:Y:S02]  /*10890*/  @!P1 IMAD.X R0, RZ, RZ, R0, P3 ;  /* 0x000000ffff009224 */ /* 0x000fe400018e0600 */
[----:B------:R-:W-:Y:S02]  /*108a0*/  @!P1 IMAD.MOV.U32 R6, RZ, RZ, R4 ;  /* 0x000000ffff069224 */ /* 0x000fe400078e0004 */
[----:B------:R-:W-:Y:S02]  /*108b0*/  @!P1 IMAD.MOV.U32 R7, RZ, RZ, R0 ;  /* 0x000000ffff079224 */ /* 0x000fe400078e0000 */
[C---:B------:R-:W-:Y:S02]  /*108c0*/  VIADD R0, R17.reuse, 0x90 ;  /* 0x0000009011007836 */ /* 0x040fe40000000000 */
[----:B------:R-:W-:Y:S01]  /*108d0*/  IMAD.MOV.U32 R13, RZ, RZ, R5 ;  /* 0x000000ffff0d7224 */ /* 0x000fe200078e0005 */
[----:B------:R-:W-:Y:S01]  /*108e0*/  @!PT LDS RZ, [RZ] ;  /* 0x00000000fffff984 */ /* 0x000fe20000000800 */
[----:B------:R-:W-:Y:S01]  /*108f0*/  @!PT LDS RZ, [RZ] ;  /* 0x00000000fffff984 */ /* 0x000fe20000000800 */
[----:B------:R-:W-:Y:S01]  /*10900*/  @!PT LDS RZ, [RZ] ;  /* 0x00000000fffff984 */ /* 0x000fe20000000800 */
[----:B------:R0:W-:Y:S01]  /*10910*/  @!P1 LDGSTS.E.BYPASS.LTC128B.128 [R10+0xc400], desc[UR36][R6.64], !P0 ;  /* 0x0c400000060a9fae */ /* 0x0001e2000c101d64 */
[----:B------:R-:W-:Y:S01]  /*10920*/  VIADD R4, R17, 0xa0 ;  /* 0x000000a011047836 */ /* 0x000fe20000000000 */
[----:B------:R-:W-:Y:S01]  /*10930*/  ISETP.GE.AND P1, PT, R0, R3, PT ;  /* 0x000000030000720c */ /* 0x000fe20003f26270 */
[----:B------:R-:W-:-:S12]  /*10940*/  IMAD.MOV.U32 R0, RZ, RZ, R14 ;  /* 0x000000ffff007224 */ /* 0x000fd800078e000e */
[----:B0-----:R-:W-:Y:S05]  /*10950*/  WARPSYNC.COLLECTIVE R15, `(.L_x_368) ;  /* 0x000000000f087348 */ /* 0x001fea0003c00000 */
[----:B------:R1:W2:Y:S02]  /*10960*/  SHFL.IDX P6, R14, R13, R12, R11 ;  /* 0x0000000c0d0e7389 */ /* 0x0002a400000c000b */
[----:B012---:R-:W-:Y:S01]  /*10970*/  ENDCOLLECTIVE ;  /* 0x000000000000791b */ /* 0x007fe20003800000 */
.L_x_368:
[----:B------:R-:W-:Y:S02]  /*10980*/  IMAD.MOV.U32 R13, RZ, RZ, R2 ;  /* 0x000000ffff0d7224 */ /* 0x000fe400078e0002 */
[----:B------:R-:W-:Y:S02]  /*10990*/  IMAD.MOV.U32 R12, RZ, RZ, 0x2 ;  /* 0x00000002ff0c7424 */ /* 0x000fe400078e00ff */
[----:B------:R-:W-:-:S07]  /*109a0*/  IMAD.MOV.U32 R6, RZ, RZ, R14 ;  /* 0x000000ffff067224 */ /* 0x000fce00078e000e */
[----:B------:R-:W-:Y:S05]  /*109b0*/  WARPSYNC.COLLECTIVE R15, `(.L_x_369) ;  /* 0x000000000f087348 */ /* 0x000fea0003c00000 */
[----:B------:R0:W1:Y:S02]  /*109c0*/  SHFL.IDX P6, R14, R13, R12, R11 ;  /* 0x0000000c0d0e7389 */ /* 0x00006400000c000b */
[----:B01----:R-:W-:Y:S01]  /*109d0*/  ENDCOLLECTIVE ;  /* 0x000000000000791b */ /* 0x003fe20003800000 */
.L_x_369:
[----:B------:R-:W-:-:S04]  /*109e0*/  @!P1 LEA R6, P2, R28, R6, 0x1 ;  /* 0x000000061c069211 */ /* 0x000fc800078408ff */
[----:B------:R-:W-:Y:S02]  /*109f0*/  @!P1 IADD3.X R0, RZ, R0, RZ, P2, !PT ;  /* 0x00000000ff009210 */ /* 0x000fe400017fe4ff */
[----:B------:R-:W-:-:S03]  /*10a00*/  ISETP.GE.AND P2, PT, R4, R3, PT ;  /* 0x000000030400720c */ /* 0x000fc60003f46270 */
[----:B------:R-:W-:Y:S01]  /*10a10*/  @!P1 IMAD.MOV.U32 R7, RZ, RZ, R0 ;  /* 0x000000ffff079224 */ /* 0x000fe200078e0000 */
[----:B------:R-:W-:-:S04]  /*10a20*/  MOV R13, R5 ;  /* 0x00000005000d7202 */ /* 0x000fc80000000f00 */
[----:B------:R-:W-:Y:S01]  /*10a30*/  @!PT LDS RZ, [RZ] ;  /* 0x00000000fffff984 */ /* 0x000fe20000000800 */
[----:B------:R-:W-:Y:S01]  /*10a40*/  @!PT LDS RZ, [RZ] ;  /* 0x00000000fffff984 */ /* 0x000fe20000000800 */
[----:B------:R-:W-:Y:S01]  /*10a50*/  @!PT LDS RZ, [RZ] ;  /* 0x00000000fffff984 */ /* 0x000fe20000000800 */
[----:B------:R0:W-:Y:S01]  /*10a60*/  @!P1 LDGSTS.E.BYPASS.LTC128B.128 [R10+0xcc00], desc[UR36][R6.64], !P0 ;  /* 0x0cc00000060a9fae */ /* 0x0001e2000c101d64 */
[----:B------:R-:W-:-:S07]  /*10a70*/  IMAD.MOV.U32 R0, RZ, RZ, R14 ;  /* 0x000000ffff007224 */ /* 0x000fce00078e000e */
[----:B0-----:R-:W-:Y:S05]  /*10a80*/  WARPSYNC.COLLECTIVE R15, `(.L_x_370) ;  /* 0x000000000f087348 */ /* 0x001fea0003c00000 */
[----:B------:R1:W2:Y:S02]  /*10a90*/  SHFL.IDX P6, R14, R13, R12, R11 ;  /* 0x0000000c0d0e7389 */ /* 0x0002a400000c000b */
[----:B012---:R-:W-:Y:S01]  /*10aa0*/  ENDCOLLECTIVE ;  /* 0x000000000000791b */ /* 0x007fe20003800000 */
.L_x_370:
[----:B------:R-:W-:Y:S01]  /*10ab0*/  MOV R13, R2 ;  /* 0x00000002000d7202 */ /* 0x000fe20000000f00 */
[----:B------:R-:W-:Y:S02]  /*10ac0*/  IMAD.MOV.U32 R12, RZ, RZ, 0x3 ;  /* 0x00000003ff0c7424 */ /* 0x000fe400078e00ff */
[----:B------:R-:W-:-:S07]  /*10ad0*/  IMAD.MOV.U32 R6, RZ, RZ, R14 ;  /* 0x000000ffff067224 */ /* 0x000fce00078e000e */
[----:B------:R-:W-:Y:S05]  /*10ae0*/  WARPSYNC.COLLECTIVE R15, `(.L_x_371) ;  /* 0x000000000f087348 */ /* 0x000fea0003c00000 */
[----:B------:R0:W1:Y:S02]  /*10af0*/  SHFL.IDX P6, R14, R13, R12, R11 ;  /* 0x0000000c0d0e7389 */ /* 0x00006400000c000b */
[----:B01----:R-:W-:Y:S01]  /*10b00*/  ENDCOLLECTIVE ;  /* 0x000000000000791b */ /* 0x003fe20003800000 */
.L_x_371:
[----:B------:R-:W-:-:S05]  /*10b10*/  @!P2 LEA R6, P1, R28, R6, 0x1 ;  /* 0x000000061c06a211 */ /* 0x000fca00078208ff */
[----:B------:R-:W-:-:S04]  /*10b20*/  @!P2 IMAD.X R0, RZ, RZ, R0, P1 ;  /* 0x000000ffff00a224 */ /* 0x000fc800008e0600 */
[----:B------:R-:W-:Y:S02]  /*10b30*/  @!P2 IMAD.MOV.U32 R7, RZ, RZ, R0 ;  /* 0x000000ffff07a224 */ /* 0x000fe400078e0000 */
[----:B------:R-:W-:-:S03]  /*10b40*/  IMAD.MOV.U32 R13, RZ, RZ, R5 ;  /* 0x000000ffff0d7224 */ /* 0x000fc600078e0005 */
        /* <DEDUP_REMOVED lines=8> */
.L_x_372:
[----:B------:R-:W-:Y:S01]  /*10bd0*/  IMAD.MOV.U32 R2, RZ, RZ, R14 ;  /* 0x000000ffff027224 */ /* 0x000fe200078e000e */
[----:B------:R-:W-:Y:S06]  /*10be0*/  BRA `(.L_x_373) ;  /* 0xffffffb8005c7947 */ /* 0x000fec000383ffff */
.L_x_277:
[----:B0-----:R0:W1:Y:S02]  /*10bf0*/  SYNCS.PHASECHK.TRANS64.TRYWAIT P0, [R22+URZ+0x16820], R0 ;  /* 0x01682000160075a7 */ /* 0x001064000800017f */
[----:B-1----:R-:W-:Y:S05]  /*10c00*/  @!P0 NANOSLEEP.SYNCS 0x989680 ;  /* 0x009896800000895d */ /* 0x002fea0003900000 */
[----:B------:R-:W1:Y:S02]  /*10c10*/  @!P0 SYNCS.PHASECHK.TRANS64 P0, [R22+URZ+0x16820], R0 ;  /* 0x01682000160085a7 */ /* 0x000e64000800007f */
[----:B-1----:R-:W-:Y:S05]  /*10c20*/  @!P0 BRA `(.L_x_277) ;  /* 0xfffffffc00f08947 */ /* 0x002fea000383ffff */
[----:B------:R-:W-:Y:S05]  /*10c30*/  BRA `(.L_x_374) ;  /* 0xffffffb800b87947 */ /* 0x000fea000383ffff */
.L_x_282:
[----:B0-----:R0:W1:Y:S02]  /*10c40*/  SYNCS.PHASECHK.TRANS64.TRYWAIT P0, [R5+URZ+0x16840], R2 ;  /* 0x01684002050075a7 */ /* 0x001064000800017f */
[----:B-1----:R-:W-:Y:S05]  /*10c50*/  @!P0 NANOSLEEP.SYNCS 0x989680 ;  /* 0x009896800000895d */ /* 0x002fea0003900000 */
[----:B------:R-:W1:Y:S02]  /*10c60*/  @!P0 SYNCS.PHASECHK.TRANS64 P0, [R5+URZ+0x16840], R2 ;  /* 0x01684002050085a7 */ /* 0x000e64000800007f */
[----:B-1----:R-:W-:Y:S05]  /*10c70*/  @!P0 BRA `(.L_x_282) ;  /* 0xfffffffc00f08947 */ /* 0x002fea000383ffff */
[----:B------:R-:W-:Y:S05]  /*10c80*/  BRA `(.L_x_375) ;  /* 0xffffffbc00907947 */ /* 0x000fea000383ffff */
.L_x_283:
[----:B------:R-:W-:Y:S01]  /*10c90*/  BSSY B1, `(.L_x_376) ;  /* 0x0000008000017945 */ /* 0x000fe20003800000 */
[----:B------:R-:W-:Y:S01]  /*10ca0*/  MOV R13, R10 ;  /* 0x0000000a000d7202 */ /* 0x000fe20000000f00 */
[----:B------:R-:W-:Y:S02]  /*10cb0*/  IMAD.MOV.U32 R12, RZ, RZ, RZ ;  /* 0x000000ffff0c7224 */ /* 0x000fe400078e00ff */
[----:B------:R-:W-:Y:S02]  /*10cc0*/  IMAD.MOV.U32 R11, RZ, RZ, 0x181f ;  /* 0x0000181fff0b7424 */ /* 0x000fe400078e00ff */
[----:B------:R-:W-:-:S07]  /*10cd0*/  IMAD.MOV.U32 R15, RZ, RZ, -0x1 ;  /* 0xffffffffff0f7424 */ /* 0x000fce00078e00ff */
[----:B------:R-:W-:Y:S05]  /*10ce0*/  WARPSYNC.COLLECTIVE R15, `(.L_x_377) ;  /* 0x000000000f087348 */ /* 0x000fea0003c00000 */
[----:B------:R0:W1:Y:S02]  /*10cf0*/  SHFL.IDX P6, R14, R13, R12, R11 ;  /* 0x0000000c0d0e7389 */ /* 0x00006400000c000b */
[----:B01----:R-:W-:Y:S01]  /*10d00*/  ENDCOLLECTIVE ;  /* 0x000000000000791b */ /* 0x003fe20003800000 */
.L_x_377:
[----:B------:R-:W-:Y:S05]  /*10d10*/  BSYNC B1 ;  /* 0x0000000000017941 */ /* 0x000fea0003800000 */
.L_x_376:
[----:B------:R-:W-:Y:S01]  /*10d20*/  MOV R13, R8 ;  /* 0x00000008000d7202 */ /* 0x000fe20000000f00 */
[----:B------:R-:W-:Y:S01]  /*10d30*/  IMAD.MOV.U32 R12, RZ, RZ, RZ ;  /* 0x000000ffff0c7224 */ /* 0x000fe200078e00ff */
[----:B------:R-:W-:Y:S01]  /*10d40*/  SHF.L.U32 R7, R28, 0x1, RZ ;  /* 0x000000011c077819 */ /* 0x000fe200000006ff */
[----:B------:R-:W-:Y:S02]  /*10d50*/  IMAD.MOV.U32 R11, RZ, RZ, 0x181f ;  /* 0x0000181fff0b7424 */ /* 0x000fe400078e00ff */
[----:B------:R-:W-:Y:S02]  /*10d60*/  IMAD.MOV.U32 R15, RZ, RZ, -0x1 ;  /* 0xffffffffff0f7424 */ /* 0x000fe400078e00ff */
[----:B------:R-:W-:Y:S02]  /*10d70*/  IMAD.MOV.U32 R3, RZ, RZ, R14 ;  /* 0x000000ffff037224 */ /* 0x000fe400078e000e */
[----:B------:R-:W-:-:S07]  /*10d80*/  IMAD R9, R9, 0x2, R22 ;  /* 0x0000000209097824 */ /* 0x000fce00078e0216 */
[----:B------:R-:W-:Y:S05]  /*10d90*/  WARPSYNC.COLLECTIVE R15, `(.L_x_378) ;  /* 0x000000000f087348 */ /* 0x000fea0003c00000 */
[----:B------:R0:W1:Y:S02]  /*10da0*/  SHFL.IDX P6, R14, R13, R12, R11 ;  /* 0x0000000c0d0e7389 */ /* 0x00006400000c000b */
[----:B01----:R-:W-:Y:S01]  /*10db0*/  ENDCOLLECTIVE ;  /* 0x000000000000791b */ /* 0x003fe20003800000 */
.L_x_378:
[----:B------:R-:W-:Y:S02]  /*10dc0*/  IMAD.MOV.U32 R13, RZ, RZ, R10 ;  /* 0x000000ffff0d7224 */ /* 0x000fe400078e000a */
[----:B------:R-:W-:Y:S02]  /*10dd0*/  IMAD.MOV.U32 R12, RZ, RZ, 0x1 ;  /* 0x00000001ff0c7424 */ /* 0x000fe400078e00ff */
[----:B------:R-:W-:-:S07]  /*10de0*/  IMAD.MOV.U32 R2, RZ, RZ, R14 ;  /* 0x000000ffff027224 */ /* 0x000fce00078e000e */
[----:B------:R-:W-:Y:S05]  /*10df0*/  WARPSYNC.COLLECTIVE R15, `(.L_x_379) ;  /* 0x000000000f087348 */ /* 0x000fea0003c00000 */
[----:B------:R0:W1:Y:S02]  /*10e00*/  SHFL.IDX P6, R14, R13, R12, R11 ;  /* 0x0000000c0d0e7389 */ /* 0x00006400000c000b */
[----:B01----:R-:W-:Y:S01]  /*10e10*/  ENDCOLLECTIVE ;  /* 0x000000000000791b */ /* 0x003fe20003800000 */
.L_x_379:
[----:B------:R-:W-:-:S05]  /*10e20*/  IADD3 R2, P0, R2, R7, RZ ;  /* 0x0000000702027210 */ /* 0x000fca0007f1e0ff */
[----:B------:R-:W-:-:S05]  /*10e30*/  IMAD.X R3, RZ, RZ, R3, P0 ;  /* 0x000000ffff037224 */ /* 0x000fca00000e0603 */
        /* <DEDUP_REMOVED lines=9> */
.L_x_380:
[----:B------:R-:W-:Y:S01]  /*10ed0*/  IMAD.MOV.U32 R13, RZ, RZ, R10 ;  /* 0x000000ffff0d7224 */ /* 0x000fe200078e000a */
[----:B------:R-:W-:Y:S01]  /*10ee0*/  MOV R12, 0x2 ;  /* 0x00000002000c7802 */ /* 0x000fe20000000f00 */
[----:B------:R-:W-:-:S07]  /*10ef0*/  IMAD.MOV.U32 R2, RZ, RZ, R14 ;  /* 0x000000ffff027224 */ /* 0x000fce00078e000e */
[----:B------:R-:W-:Y:S05]  /*10f00*/  WARPSYNC.COLLECTIVE R15, `(.L_x_381) ;  /* 0x000000000f087348 */ /* 0x000fea0003c00000 */
[----:B------:R0:W1:Y:S02]  /*10f10*/  SHFL.IDX P6, R14, R13, R12, R11 ;  /* 0x0000000c0d0e7389 */ /* 0x00006400000c000b */
[----:B01----:R-:W-:Y:S01]  /*10f20*/  ENDCOLLECTIVE ;  /* 0x000000000000791b */ /* 0x003fe20003800000 */
.L_x_381:
[----:B------:R-:W-:-:S05]  /*10f30*/  IADD3 R2, P0, R2, R7, RZ ;  /* 0x0000000702027210 */ /* 0x000fca0007f1e0ff */
[----:B------:R-:W-:-:S05]  /*10f40*/  IMAD.X R3, RZ, RZ, R3, P0 ;  /* 0x000000ffff037224 */ /* 0x000fca00000e0603 */
        /* <DEDUP_REMOVED lines=9> */
.L_x_382:
[----:B------:R-:W-:Y:S01]  /*10fe0*/  MOV R13, R10 ;  /* 0x0000000a000d7202 */ /* 0x000fe20000000f00 */
[----:B------:R-:W-:Y:S02]  /*10ff0*/  IMAD.MOV.U32 R12, RZ, RZ, 0x3 ;  /* 0x00000003ff0c7424 */ /* 0x000fe400078e00ff */
[----:B------:R-:W-:-:S07]  /*11000*/  IMAD.MOV.U32 R2, RZ, RZ, R14 ;  /* 0x000000ffff027224 */ /* 0x000fce00078e000e */
[----:B------:R-:W-:Y:S05]  /*11010*/  WARPSYNC.COLLECTIVE R15, `(.L_x_383) ;  /* 0x000000000f087348 */ /* 0x000fea0003c00000 */
[----:B------:R0:W1:Y:S02]  /*11020*/  SHFL.IDX P6, R14, R13, R12, R11 ;  /* 0x0000000c0d0e7389 */ /* 0x00006400000c000b */
[----:B01----:R-:W-:Y:S01]  /*11030*/  ENDCOLLECTIVE ;  /* 0x000000000000791b */ /* 0x003fe20003800000 */
.L_x_383:
        /* <DEDUP_REMOVED lines=11> */
.L_x_384:
[----:B------:R-:W-:Y:S02]  /*110f0*/  IMAD.MOV.U32 R13, RZ, RZ, R10 ;  /* 0x000000ffff0d7224 */ /* 0x000fe400078e000a */
[----:B------:R-:W-:Y:S02]  /*11100*/  IMAD.MOV.U32 R12, RZ, RZ, 0x4 ;  /* 0x00000004ff0c7424 */ /* 0x000fe400078e00ff */
[----:B------:R-:W-:-:S07]  /*11110*/  IMAD.MOV.U32 R2, RZ, RZ, R14 ;  /* 0x000000ffff027224 */ /* 0x000fce00078e000e */
[----:B------:R-:W-:Y:S05]  /*11120*/  WARPSYNC.COLLECTIVE R15, `(.L_x_385) ;  /* 0x000000000f087348 */ /* 0x000fea0003c00000 */
[----:B------:R0:W1:Y:S02]  /*11130*/  SHFL.IDX P6, R14, R13, R12, R11 ;  /* 0x0000000c0d0e7389 */ /* 0x00006400000c000b */
[----:B01----:R-:W-:Y:S01]  /*11140*/  ENDCOLLECTIVE ;  /* 0x000000000000791b */ /* 0x003fe20003800000 */
.L_x_385:
[----:B------:R-:W-:-:S04]  /*11150*/  IADD3 R2, P0, R2, R7, RZ ;  /* 0x0000000702027210 */ /* 0x000fc80007f1e0ff */
[----:B------:R-:W-:-:S05]  /*11160*/  IADD3.X R3, RZ, R3, RZ, P0, !PT ;  /* 0x00000003ff037210 */ /* 0x000fca00007fe4ff */
        /* <DEDUP_REMOVED lines=9> */
.L_x_386:
[----:B------:R-:W-:Y:S02]  /*11200*/  IMAD.MOV.U32 R13, RZ, RZ, R10 ;  /* 0x000000ffff0d7224 */ /* 0x000fe400078e000a */
[----:B------:R-:W-:Y:S01]  /*11210*/  IMAD.MOV.U32 R12, RZ, RZ, 0x5 ;  /* 0x00000005ff0c7424 */ /* 0x000fe200078e00ff */
[----:B------:R-:W-:-:S07]  /*11220*/  MOV R2, R14 ;  /* 0x0000000e00027202 */ /* 0x000fce0000000f00 */
[----:B------:R-:W-:Y:S05]  /*11230*/  WARPSYNC.COLLECTIVE R15, `(.L_x_387) ;  /* 0x000000000f087348 */ /* 0x000fea0003c00000 */
[----:B------:R0:W1:Y:S02]  /*11240*/  SHFL.IDX P6, R14, R13, R12, R11 ;  /* 0x0000000c0d0e7389 */ /* 0x00006400000c000b */
[----:B01----:R-:W-:Y:S01]  /*11250*/  ENDCOLLECTIVE ;  /* 0x000000000000791b */ /* 0x003fe20003800000 */
.L_x_387:
[----:B------:R-:W-:-:S05]  /*11260*/  IADD3 R2, P0, R2, R7, RZ ;  /* 0x0000000702027210 */ /* 0x000fca0007f1e0ff */
[----:B------:R-:W-:-:S05]  /*11270*/  IMAD.X R3, RZ, RZ, R3, P0 ;  /* 0x000000ffff037224 */ /* 0x000fca00000e0603 */
        /* <DEDUP_REMOVED lines=9> */
.L_x_388:
[----:B------:R-:W-:Y:S02]  /*11310*/  IMAD.MOV.U32 R13, RZ, RZ, R10 ;  /* 0x000000ffff0d7224 */ /* 0x000fe400078e000a */
[----:B------:R-:W-:Y:S02]  /*11320*/  IMAD.MOV.U32 R12, RZ, RZ, 0x6 ;  /* 0x00000006ff0c7424 */ /* 0x000fe400078e00ff */
[----:B------:R-:W-:-:S07]  /*11330*/  IMAD.MOV.U32 R2, RZ, RZ, R14 ;  /* 0x000000ffff027224 */ /* 0x000fce00078e000e */
[----:B------:R-:W-:Y:S05]  /*11340*/  WARPSYNC.COLLECTIVE R15, `(.L_x_389) ;  /* 0x000000000f087348 */ /* 0x000fea0003c00000 */
[----:B------:R0:W1:Y:S02]  /*11350*/  SHFL.IDX P6, R14, R13, R12, R11 ;  /* 0x0000000c0d0e7389 */ /* 0x00006400000c000b */
[----:B01----:R-:W-:Y:S01]  /*11360*/  ENDCOLLECTIVE ;  /* 0x000000000000791b */ /* 0x003fe20003800000 */
.L_x_389:
        /* <DEDUP_REMOVED lines=11> */
.L_x_390:
[----:B------:R-:W-:Y:S01]  /*11420*/  IMAD.MOV.U32 R13, RZ, RZ, R10 ;  /* 0x000000ffff0d7224 */ /* 0x000fe200078e000a */
[----:B------:R-:W-:Y:S01]  /*11430*/  MOV R12, 0x7 ;  /* 0x00000007000c7802 */ /* 0x000fe20000000f00 */
[----:B------:R-:W-:-:S07]  /*11440*/  IMAD.MOV.U32 R2, RZ, RZ, R14 ;  /* 0x000000ffff027224 */ /* 0x000fce00078e000e */
[----:B------:R-:W-:Y:S05]  /*11450*/  WARPSYNC.COLLECTIVE R15, `(.L_x_391) ;  /* 0x000000000f087348 */ /* 0x000fea0003c00000 */
[----:B------:R0:W1:Y:S02]  /*11460*/  SHFL.IDX P6, R14, R13, R12, R11 ;  /* 0x0000000c0d0e7389 */ /* 0x00006400000c000b */
[----:B01----:R-:W-:Y:S01]  /*11470*/  ENDCOLLECTIVE ;  /* 0x000000000000791b */ /* 0x003fe20003800000 */
.L_x_391:
[----:B------:R-:W-:-:S05]  /*11480*/  IADD3 R2, P0, R2, R7, RZ ;  /* 0x0000000702027210 */ /* 0x000fca0007f1e0ff */
[----:B------:R-:W-:-:S05]  /*11490*/  IMAD.X R3, RZ, RZ, R3, P0 ;  /* 0x000000ffff037224 */ /* 0x000fca00000e0603 */
        /* <DEDUP_REMOVED lines=9> */
.L_x_392:
[----:B------:R-:W-:Y:S01]  /*11530*/  IMAD.MOV.U32 R2, RZ, RZ, R14 ;  /* 0x000000ffff027224 */ /* 0x000fe200078e000e */
[----:B------:R-:W-:Y:S06]  /*11540*/  BRA `(.L_x_393) ;  /* 0xffffffb800747947 */ /* 0x000fec000383ffff */
.L_x_288:
[----:B-1----:R1:W2:Y:S02]  /*11550*/  SYNCS.PHASECHK.TRANS64.TRYWAIT P0, [R5+URZ+0x16860], R2 ;  /* 0x01686002050075a7 */ /* 0x0022a4000800017f */
[----:B--2---:R-:W-:Y:S05]  /*11560*/  @!P0 NANOSLEEP.SYNCS 0x989680 ;  /* 0x009896800000895d */ /* 0x004fea0003900000 */
[----:B------:R-:W2:Y:S02]  /*11570*/  @!P0 SYNCS.PHASECHK.TRANS64 P0, [R5+URZ+0x16860], R2 ;  /* 0x01686002050085a7 */ /* 0x000ea4000800007f */
[----:B--2---:R-:W-:Y:S05]  /*11580*/  @!P0 BRA `(.L_x_288) ;  /* 0xfffffffc00f08947 */ /* 0x004fea000383ffff */
[----:B------:R-:W-:Y:S05]  /*11590*/  BRA `(.L_x_394) ;  /* 0xffffffb800cc7947 */ /* 0x000fea000383ffff */
.L_x_289:
[----:B------:R-:W-:Y:S01]  /*115a0*/  BSSY B1, `(.L_x_395) ;  /* 0x0000008000017945 */ /* 0x000fe20003800000 */
[----:B------:R-:W-:Y:S01]  /*115b0*/  IMAD.MOV.U32 R13, RZ, RZ, R23 ;  /* 0x000000ffff0d7224 */ /* 0x000fe200078e0017 */
[----:B------:R-:W-:Y:S01]  /*115c0*/  MOV R12, RZ ;  /* 0x000000ff000c7202 */ /* 0x000fe20000000f00 */
[----:B------:R-:W-:Y:S02]  /*115d0*/  IMAD.MOV.U32 R11, RZ, RZ, 0x181f ;  /* 0x0000181fff0b7424 */ /* 0x000fe400078e00ff */
[----:B------:R-:W-:-:S07]  /*115e0*/  IMAD.MOV.U32 R15, RZ, RZ, -0x1 ;  /* 0xffffffffff0f7424 */ /* 0x000fce00078e00ff */
[----:B-1----:R-:W-:Y:S05]  /*115f0*/  WARPSYNC.COLLECTIVE R15, `(.L_x_396) ;  /* 0x000000000f087348 */ /* 0x002fea0003c00000 */
[----:B------:R0:W2:Y:S02]  /*11600*/  SHFL.IDX P6, R14, R13, R12, R11 ;  /* 0x0000000c0d0e7389 */ /* 0x0000a400000c000b */
[----:B012---:R-:W-:Y:S01]  /*11610*/  ENDCOLLECTIVE ;  /* 0x000000000000791b */ /* 0x007fe20003800000 */
.L_x_396:
[----:B------:R-:W-:Y:S05]  /*11620*/  BSYNC B1 ;  /* 0x0000000000017941 */ /* 0x000fea0003800000 */
.L_x_395:
[----:B------:R-:W-:Y:S01]  /*11630*/  IMAD.MOV.U32 R13, RZ, RZ, R18 ;  /* 0x000000ffff0d7224 */ /* 0x000fe200078e0012 */
[----:B------:R-:W-:Y:S01]  /*11640*/  MOV R12, RZ ;  /* 0x000000ff000c7202 */ /* 0x000fe20000000f00 */
[----:B------:R-:W-:Y:S01]  /*11650*/  IMAD.MOV.U32 R11, RZ, RZ, 0x181f ;  /* 0x0000181fff0b7424 */ /* 0x000fe200078e00ff */
[----:B------:R-:W-:Y:S01]  /*11660*/  ISETP.LT.OR P2, PT, R8, 0x1, P1 ;  /* 0x000000010800780c */ /* 0x000fe20000f41670 */
[----:B------:R-:W-:Y:S01]  /*11670*/  IMAD.MOV.U32 R15, RZ, RZ, -0x1 ;  /* 0xffffffffff0f7424 */ /* 0x000fe200078e00ff */
[----:B------:R-:W-:Y:S01]  /*11680*/  LEA R6, R6, R22, 0x1 ;  /* 0x0000001606067211 */ /* 0x000fe200078e08ff */
[----:B------:R-:W-:-:S10]  /*11690*/  IMAD.MOV.U32 R3, RZ, RZ, R14 ;  /* 0x000000ffff037224 */ /* 0x000fd400078e000e */
[----:B------:R-:W-:Y:S05]  /*116a0*/  WARPSYNC.COLLECTIVE R15, `(.L_x_397) ;  /* 0x000000000f087348 */ /* 0x000fea0003c00000 */
[----:B------:R0:W1:Y:S02]  /*116b0*/  SHFL.IDX P6, R14, R13, R12, R11 ;  /* 0x0000000c0d0e7389 */ /* 0x00006400000c000b */
[----:B01----:R-:W-:Y:S01]  /*116c0*/  ENDCOLLECTIVE ;  /* 0x000000000000791b */ /* 0x003fe20003800000 */
.L_x_397:
[----:B------:R-:W-:Y:S02]  /*116d0*/  IMAD.MOV.U32 R13, RZ, RZ, R23 ;  /* 0x000000ffff0d7224 */ /* 0x000fe400078e0017 */
[----:B------:R-:W-:Y:S02]  /*116e0*/  IMAD.MOV.U32 R12, RZ, RZ, 0x1 ;  /* 0x00000001ff0c7424 */ /* 0x000fe400078e00ff */
[----:B------:R-:W-:-:S07]  /*116f0*/  IMAD.MOV.U32 R2, RZ, RZ, R14 ;  /* 0x000000ffff027224 */ /* 0x000fce00078e000e */
[----:B------:R-:W-:Y:S05]  /*11700*/  WARPSYNC.COLLECTIVE R15, `(.L_x_398) ;  /* 0x000000000f087348 */ /* 0x000fea0003c00000 */
[----:B------:R0:W1:Y:S02]  /*11710*/  SHFL.IDX P6, R14, R13, R12, R11 ;  /* 0x0000000c0d0e7389 */ /* 0x00006400000c000b */
[----:B01----:R-:W-:Y:S01]  /*11720*/  ENDCOLLECTIVE ;  /* 0x000000000000791b */ /* 0x003fe20003800000 */
.L_x_398:
[----:B------:R-:W-:-:S05]  /*11730*/  IADD3 R2, P0, R2, R7, RZ ;  /* 0x0000000702027210 */ /* 0x000fca0007f1e0ff */
[----:B------:R-:W-:-:S05]  /*11740*/  IMAD.X R3, RZ, RZ, R3, P0 ;  /* 0x000000ffff037224 */ /* 0x000fca00000e0603 */
[----:B------:R-:W-:Y:S01]  /*11750*/  @!PT LDS RZ, [RZ] ;  /* 0x00000000fffff984 */ /* 0x000fe20000000800 */
[----:B------:R-:W-:Y:S01]  /*11760*/  @!PT LDS RZ, [RZ] ;  /* 0x00000000fffff984 */ /* 0x000fe20000000800 */
[----:B------:R-:W-:Y:S01]  /*11770*/  @!PT LDS RZ, [RZ] ;  /* 0x00000000fffff984 */ /* 0x000fe20000000800 */
[----:B------:R0:W-:Y:S01]  /*11780*/  LDGSTS.E.BYPASS.LTC128B.128 [R6+0x400], desc[UR36][R2.64], !P2 ;  /* 0x0040000002067fae */ /* 0x0001e2000d101d64 */
[----:B------:R-:W-:Y:S01]  /*11790*/  IMAD.MOV.U32 R13, RZ, RZ, R18 ;  /* 0x000000ffff0d7224 */ /* 0x000fe200078e0012 */
[----:B------:R-:W-:Y:S01]  /*117a0*/  ISETP.LT.OR P2, PT, R8, 0x11, P1 ;  /* 0x000000110800780c */ /* 0x000fe20000f41670 */
[----:B0-----:R-:W-:-:S12]  /*117b0*/  IMAD.MOV.U32 R3, RZ, RZ, R14 ;  /* 0x000000ffff037224 */ /* 0x001fd800078e000e */
[----:B------:R-:W-:Y:S05]  /*117c0*/  WARPSYNC.COLLECTIVE R15, `(.L_x_399) ;  /* 0x000000000f087348 */ /* 0x000fea0003c00000 */
[----:B------:R0:W1:Y:S02]  /*117d0*/  SHFL.IDX P6, R14, R13, R12, R11 ;  /* 0x0000000c0d0e7389 */ /* 0x00006400000c000b */
[----:B01----:R-:W-:Y:S01]  /*117e0*/  ENDCOLLECTIVE ;  /* 0x000000000000791b */ /* 0x003fe20003800000 */
.L_x_399:
[----:B------:R-:W-:Y:S02]  /*117f0*/  IMAD.MOV.U32 R13, RZ, RZ, R23 ;  /* 0x000000ffff0d7224 */ /* 0x000fe400078e0017 */
[----:B------:R-:W-:Y:S01]  /*11800*/  IMAD.MOV.U32 R12, RZ, RZ, 0x2 ;  /* 0x00000002ff0c7424 */ /* 0x000fe200078e00ff */
[----:B------:R-:W-:-:S07]  /*11810*/  MOV R2, R14 ;  /* 0x0000000e00027202 */ /* 0x000fce0000000f00 */
[----:B------:R-:W-:Y:S05]  /*11820*/  WARPSYNC.COLLECTIVE R15, `(.L_x_400) ;  /* 0x000000000f087348 */ /* 0x000fea0003c00000 */
[----:B------:R0:W1:Y:S02]  /*11830*/  SHFL.IDX P6, R14, R13, R12, R11 ;  /* 0x0000000c0d0e7389 */ /* 0x00006400000c000b */
[----:B01----:R-:W-:Y:S01]  /*11840*/  ENDCOLLECTIVE ;  /* 0x000000000000791b */ /* 0x003fe20003800000 */
.L_x_400:
[----:B------:R-:W-:-:S05]  /*11850*/  IADD3 R2, P0, R2, R7, RZ ;  /* 0x0000000702027210 */ /* 0x000fca0007f1e0ff */
[----:B------:R-:W-:-:S05]  /*11860*/  IMAD.X R3, RZ, RZ, R3, P0 ;  /* 0x000000ffff037224 */ /* 0x000fca00000e0603 */
[----:B------:R-:W-:Y:S01]  /*11870*/  @!PT LDS RZ, [RZ] ;  /* 0x00000000fffff984 */ /* 0x000fe20000000800 */
[----:B------:R-:W-:Y:S01]  /*11880*/  @!PT LDS RZ, [RZ] ;  /* 0x00000000fffff984 */ /* 0x000fe20000000800 */
[----:B------:R-:W-:Y:S01]  /*11890*/  @!PT LDS RZ, [RZ] ;  /* 0x00000000fffff984 */ /* 0x000fe20000000800 */
[----:B------:R0:W-:Y:S01]  /*118a0*/  LDGSTS.E.BYPASS.LTC128B.128 [R6+0xc00], desc[UR36][R2.64], !P2 ;  /* 0x00c0000002067fae */ /* 0x0001e2000d101d64 */
[----:B------:R-:W-:Y:S02]  /*118b0*/  ISETP.LT.OR P2, PT, R8, 0x21, P1 ;  /* 0x000000210800780c */ /* 0x000fe40000f41670 */
[----:B------:R-:W-:Y:S01]  /*118c0*/  MOV R13, R18 ;  /* 0x00000012000d7202 */ /* 0x000fe20000000f00 */
[----:B0-----:R-:W-:-:S10]  /*118d0*/  IMAD.MOV.U32 R3, RZ, RZ, R14 ;  /* 0x000000ffff037224 */ /* 0x001fd400078e000e */
[----:B------:R-:W-:Y:S05]  /*118e0*/  WARPSYNC.COLLECTIVE R15, `(.L_x_401) ;  /* 0x000000000f087348 */ /* 0x000fea0003c00000 */
[----:B------:R0:W1:Y:S02]  /*118f0*/  SHFL.IDX P6, R14, R13, R12, R11 ;  /* 0x0000000c0d0e7389 */ /* 0x00006400000c000b */
[----:B01----:R-:W-:Y:S01]  /*11900*/  ENDCOLLECTIVE ;  /* 0x000000000000791b */ /* 0x003fe20003800000 */
.L_x_401:
[----:B------:R-:W-:Y:S02]  /*11910*/  IMAD.MOV.U32 R13, RZ, RZ, R23 ;  /* 0x000000ffff0d7224 */ /* 0x000fe400078e0017 */
[----:B------:R-:W-:Y:S02]  /*11920*/  IMAD.MOV.U32 R12, RZ, RZ, 0x3 ;  /* 0x00000003ff0c7424 */ /* 0x000fe400078e00ff */
[----:B------:R-:W-:-:S07]  /*11930*/  IMAD.MOV.U32 R2, RZ, RZ, R14 ;  /* 0x000000ffff027224 */ /* 0x000fce00078e000e */
[----:B------:R-:W-:Y:S05]  /*11940*/  WARPSYNC.COLLECTIVE R15, `(.L_x_402) ;  /* 0x000000000f087348 */ /* 0x000fea0003c00000 */
[----:B------:R0:W1:Y:S02]  /*11950*/  SHFL.IDX P6, R14, R13, R12, R11 ;  /* 0x0000000c0d0e7389 */ /* 0x00006400000c000b */
[----:B01----:R-:W-:Y:S01]  /*11960*/  ENDCOLLECTIVE ;  /* 0x000000000000791b */ /* 0x003fe20003800000 */
.L_x_402:
[----:B------:R-:W-:-:S05]  /*11970*/  IADD3 R2, P0, R2, R7, RZ ;  /* 0x0000000702027210 */ /* 0x000fca0007f1e0ff */
[----:B------:R-:W-:-:S05]  /*11980*/  IMAD.X R3, RZ, RZ, R3, P0 ;  /* 0x000000ffff037224 */ /* 0x000fca00000e0603 */
[----:B------:R-:W-:Y:S01]  /*11990*/  @!PT LDS RZ, [RZ] ;  /* 0x00000000fffff984 */ /* 0x000fe20000000800 */
[----:B------:R-:W-:Y:S01]  /*119a0*/  @!PT LDS RZ, [RZ] ;  /* 0x00000000fffff984 */ /* 0x000fe20000000800 */
[----:B------:R-:W-:Y:S01]  /*119b0*/  @!PT LDS RZ, [RZ] ;  /* 0x00000000fffff984 */ /* 0x000fe20000000800 */
[----:B------:R0:W-:Y:S01]  /*119c0*/  LDGSTS.E.BYPASS.LTC128B.128 [R6+0x1400], desc[UR36][R2.64], !P2 ;  /* 0x0140000002067fae */ /* 0x0001e2000d101d64 */
[----:B------:R-:W-:Y:S01]  /*119d0*/  IMAD.MOV.U32 R13, RZ, RZ, R18 ;  /* 0x000000ffff0d7224 */ /* 0x000fe200078e0012 */
[----:B------:R-:W-:Y:S02]  /*119e0*/  ISETP.LT.OR P2, PT, R8, 0x31, P1 ;  /* 0x000000310800780c */ /* 0x000fe40000f41670 */
[----:B0-----:R-:W-:-:S11]  /*119f0*/  MOV R3, R14 ;  /* 0x0000000e00037202 */ /* 0x001fd60000000f00 */
[----:B------:R-:W-:Y:S05]  /*11a00*/  WARPSYNC.COLLECTIVE R15, `(.L_x_403) ;  /* 0x000000000f087348 */ /* 0x000fea0003c00000 */
[----:B------:R0:W1:Y:S02]  /*11a10*/  SHFL.IDX P6, R14, R13, R12, R11 ;  /* 0x0000000c0d0e7389 */ /* 0x00006400000c000b */
[----:B01----:R-:W-:Y:S01]  /*11a20*/  ENDCOLLECTIVE ;  /* 0x000000000000791b */ /* 0x003fe20003800000 */
.L_x_403:
[----:B------:R-:W-:Y:S01]  /*11a30*/  IMAD.MOV.U32 R13, RZ, RZ, R23 ;  /* 0x000000ffff0d7224 */ /* 0x000fe200078e0017 */
[----:B------:R-:W-:Y:S01]  /*11a40*/  MOV R12, 0x4 ;  /* 0x00000004000c7802 */ /* 0x000fe20000000f00 */
[----:B------:R-:W-:-:S07]  /*11a50*/  IMAD.MOV.U32 R2, RZ, RZ, R14 ;  /* 0x000000ffff027224 */ /* 0x000fce00078e000e */
[----:B------:R-:W-:Y:S05]  /*11a60*/  WARPSYNC.COLLECTIVE R15, `(.L_x_404) ;  /* 0x000000000f087348 */ /* 0x000fea0003c00000 */
[----:B------:R0:W1:Y:S02]  /*11a70*/  SHFL.IDX P6, R14, R13, R12, R11 ;  /* 0x0000000c0d0e7389 */ /* 0x00006400000c000b */
[----:B01----:R-:W-:Y:S01]  /*11a80*/  ENDCOLLECTIVE ;  /* 0x000000000000791b */ /* 0x003fe20003800000 */
.L_x_404:
        /* <DEDUP_REMOVED lines=12> */
.L_x_405:
[----:B------:R-:W-:Y:S01]  /*11b50*/  MOV R13, R23 ;  /* 0x00000017000d7202 */ /* 0x000fe20000000f00 */
[----:B------:R-:W-:Y:S02]  /*11b60*/  IMAD.MOV.U32 R12, RZ, RZ, 0x5 ;  /* 0x00000005ff0c7424 */ /* 0x000fe400078e00ff */
[----:B------:R-:W-:-:S07]  /*11b70*/  IMAD.MOV.U32 R2, RZ, RZ, R14 ;  /* 0x000000ffff027224 */ /* 0x000fce00078e000e */
[----:B------:R-:W-:Y:S05]  /*11b80*/  WARPSYNC.COLLECTIVE R15, `(.L_x_406) ;  /* 0x000000000f087348 */ /* 0x000fea0003c00000 */
[----:B------:R0:W1:Y:S02]  /*11b90*/  SHFL.IDX P6, R14, R13, R12, R11 ;  /* 0x0000000c0d0e7389 */ /* 0x00006400000c000b */
[----:B01----:R-:W-:Y:S01]  /*11ba0*/  ENDCOLLECTIVE ;  /* 0x000000000000791b */ /* 0x003fe20003800000 */
.L_x_406:
        /* <DEDUP_REMOVED lines=12> */
.L_x_407:
[----:B------:R-:W-:Y:S02]  /*11c70*/  IMAD.MOV.U32 R13, RZ, RZ, R23 ;  /* 0x000000ffff0d7224 */ /* 0x000fe400078e0017 */
[----:B------:R-:W-:Y:S02]  /*11c80*/  IMAD.MOV.U32 R12, RZ, RZ, 0x6 ;  /* 0x00000006ff0c7424 */ /* 0x000fe400078e00ff */
[----:B------:R-:W-:-:S07]  /*11c90*/  IMAD.MOV.U32 R2, RZ, RZ, R14 ;  /* 0x000000ffff027224 */ /* 0x000fce00078e000e */
[----:B------:R-:W-:Y:S05]  /*11ca0*/  WARPSYNC.COLLECTIVE R15, `(.L_x_408) ;  /* 0x000000000f087348 */ /* 0x000fea0003c00000 */
[----:B------:R0:W1:Y:S02]  /*11cb0*/  SHFL.IDX P6, R14, R13, R12, R11 ;  /* 0x0000000c0d0e7389 */ /* 0x00006400000c000b */
[----:B01----:R-:W-:Y:S01]  /*11cc0*/  ENDCOLLECTIVE ;  /* 0x000000000000791b */ /* 0x003fe20003800000 */
.L_x_408:
[----:B------:R-:W-:-:S04]  /*11cd0*/  IADD3 R2, P0, R2, R7, RZ ;  /* 0x0000000702027210 */ /* 0x000fc80007f1e0ff */
[----:B------:R-:W-:-:S05]  /*11ce0*/  IADD3.X R3, RZ, R3, RZ, P0, !PT ;  /* 0x00000003ff037210 */ /* 0x000fca00007fe4ff */
[----:B------:R-:W-:Y:S01]  /*11cf0*/  @!PT LDS RZ, [RZ] ;  /* 0x00000000fffff984 */ /* 0x000fe20000000800 */
[----:B------:R-:W-:Y:S01]  /*11d00*/  @!PT LDS RZ, [RZ] ;  /* 0x00000000fffff984 */ /* 0x000fe20000000800 */
[----:B------:R-:W-:Y:S01]  /*11d10*/  @!PT LDS RZ, [RZ] ;  /* 0x00000000fffff984 */ /* 0x000fe20000000800 */
[----:B------:R0:W-:Y:S01]  /*11d20*/  LDGSTS.E.BYPASS.LTC128B.128 [R6+0x2c00], desc[UR36][R2.64], !P2 ;  /* 0x02c0000002067fae */ /* 0x0001e2000d101d64 */
[----:B------:R-:W-:Y:S01]  /*11d30*/  ISETP.LT.OR P2, PT, R8, 0x61, P1 ;  /* 0x000000610800780c */ /* 0x000fe20000f41670 */
[----:B------:R-:W-:Y:S02]  /*11d40*/  IMAD.MOV.U32 R13, RZ, RZ, R18 ;  /* 0x000000ffff0d7224 */ /* 0x000fe400078e0012 */
[----:B0-----:R-:W-:-:S10]  /*11d50*/  IMAD.MOV.U32 R3, RZ, RZ, R14 ;  /* 0x000000ffff037224 */ /* 0x001fd400078e000e */
[----:B------:R-:W-:Y:S05]  /*11d60*/  WARPSYNC.COLLECTIVE R15, `(.L_x_409) ;  /* 0x000000000f087348 */ /* 0x000fea0003c00000 */
[----:B------:R0:W1:Y:S02]  /*11d70*/  SHFL.IDX P6, R14, R13, R12, R11 ;  /* 0x0000000c0d0e7389 */ /* 0x00006400000c000b */
[----:B01----:R-:W-:Y:S01]  /*11d80*/  ENDCOLLECTIVE ;  /* 0x000000000000791b */ /* 0x003fe20003800000 */
.L_x_409:
[----:B------:R-:W-:Y:S02]  /*11d90*/  IMAD.MOV.U32 R13, RZ, RZ, R23 ;  /* 0x000000ffff0d7224 */ /* 0x000fe400078e0017 */
[----:B------:R-:W-:Y:S01]  /*11da0*/  IMAD.MOV.U32 R12, RZ, RZ, 0x7 ;  /* 0x00000007ff0c7424 */ /* 0x000fe200078e00ff */
[----:B------:R-:W-:-:S07]  /*11db0*/  MOV R2, R14 ;  /* 0x0000000e00027202 */ /* 0x000fce0000000f00 */
[----:B------:R-:W-:Y:S05]  /*11dc0*/  WARPSYNC.COLLECTIVE R15, `(.L_x_410) ;  /* 0x000000000f087348 */ /* 0x000fea0003c00000 */
[----:B------:R0:W1:Y:S02]  /*11dd0*/  SHFL.IDX P6, R14, R13, R12, R11 ;  /* 0x0000000c0d0e7389 */ /* 0x00006400000c000b */
[----:B01----:R-:W-:Y:S01]  /*11de0*/  ENDCOLLECTIVE ;  /* 0x000000000000791b */ /* 0x003fe20003800000 */
.L_x_410:
[----:B------:R-:W-:-:S05]  /*11df0*/  IADD3 R2, P0, R2, R7, RZ ;  /* 0x0000000702027210 */ /* 0x000fca0007f1e0ff */
[----:B------:R-:W-:-:S05]  /*11e00*/  IMAD.X R3, RZ, RZ, R3, P0 ;  /* 0x000000ffff037224 */ /* 0x000fca00000e0603 */
        /* <DEDUP_REMOVED lines=9> */
.L_x_411:
[----:B------:R-:W-:Y:S01]  /*11ea0*/  IMAD.MOV.U32 R2, RZ, RZ, R14 ;  /* 0x000000ffff027224 */ /* 0x000fe200078e000e */
[----:B------:R-:W-:Y:S06]  /*11eb0*/  BRA `(.L_x_412) ;  /* 0xffffffb400787947 */ /* 0x000fec000383ffff */
.L_x_297:
[----:B0-----:R0:W1:Y:S02]  /*11ec0*/  SYNCS.PHASECHK.TRANS64.TRYWAIT P0, [R0+URZ+0x16860], R3 ;  /* 0x01686003000075a7 */ /* 0x001064000800017f */
[----:B-1----:R-:W-:Y:S05]  /*11ed0*/  @!P0 NANOSLEEP.SYNCS 0x989680 ;  /* 0x009896800000895d */ /* 0x002fea0003900000 */
[----:B------:R-:W1:Y:S02]  /*11ee0*/  @!P0 SYNCS.PHASECHK.TRANS64 P0, [R0+URZ+0x16860], R3 ;  /* 0x01686003000085a7 */ /* 0x000e64000800007f */
[----:B-1----:R-:W-:Y:S05]  /*11ef0*/  @!P0 BRA `(.L_x_297) ;  /* 0xfffffffc00f08947 */ /* 0x002fea000383ffff */
[----:B------:R-:W-:Y:S05]  /*11f00*/  BRA `(.L_x_413) ;  /* 0xffffffb800907947 */ /* 0x000fea000383ffff */
.L_x_298:
[----:B------:R-:W-:Y:S01]  /*11f10*/  BSSY B0, `(.L_x_414) ;  /* 0x0000008000007945 */ /* 0x000fe20003800000 */
[----:B------:R-:W-:Y:S01]  /*11f20*/  IMAD.MOV.U32 R13, RZ, RZ, R23 ;  /* 0x000000ffff0d7224 */ /* 0x000fe200078e0017 */
[----:B------:R-:W-:Y:S01]  /*11f30*/  MOV R15, 0xffffffff ;  /* 0xffffffff000f7802 */ /* 0x000fe20000000f00 */
[----:B------:R-:W-:Y:S02]  /*11f40*/  IMAD.MOV.U32 R12, RZ, RZ, RZ ;  /* 0x000000ffff0c7224 */ /* 0x000fe400078e00ff */
[----:B------:R-:W-:-:S07]  /*11f50*/  IMAD.MOV.U32 R11, RZ, RZ, 0x181f ;  /* 0x0000181fff0b7424 */ /* 0x000fce00078e00ff */
[----:B0-----:R-:W-:Y:S05]  /*11f60*/  WARPSYNC.COLLECTIVE R15, `(.L_x_415) ;  /* 0x000000000f087348 */ /* 0x001fea0003c00000 */
[----:B------:R1:W2:Y:S02]  /*11f70*/  SHFL.IDX P6, R14, R13, R12, R11 ;  /* 0x0000000c0d0e7389 */ /* 0x0002a400000c000b */
[----:B012---:R-:W-:Y:S01]  /*11f80*/  ENDCOLLECTIVE ;  /* 0x000000000000791b */ /* 0x007fe20003800000 */
.L_x_415:
[----:B------:R-:W-:Y:S05]  /*11f90*/  BSYNC B0 ;  /* 0x0000000000007941 */ /* 0x000fea0003800000 */
.L_x_414:
[----:B------:R-:W-:Y:S01]  /*11fa0*/  IMAD.MOV.U32 R13, RZ, RZ, R18 ;  /* 0x000000ffff0d7224 */ /* 0x000fe200078e0012 */
[----:B------:R-:W-:Y:S01]  /*11fb0*/  MOV R15, 0xffffffff ;  /* 0xffffffff000f7802 */ /* 0x000fe20000000f00 */
[----:B------:R-:W-:Y:S01]  /*11fc0*/  IMAD.MOV.U32 R12, RZ, RZ, RZ ;  /* 0x000000ffff0c7224 */ /* 0x000fe200078e00ff */
[----:B------:R-:W-:Y:S01]  /*11fd0*/  ISETP.LT.OR P2, PT, R6, 0x1, P0 ;  /* 0x000000010600780c */ /* 0x000fe20000741670 */
[----:B------:R-:W-:Y:S02]  /*11fe0*/  IMAD.MOV.U32 R11, RZ, RZ, 0x181f ;  /* 0x0000181fff0b7424 */ /* 0x000fe400078e00ff */
[----:B------:R-:W-:Y:S02]  /*11ff0*/  IMAD.MOV.U32 R3, RZ, RZ, R14 ;  /* 0x000000ffff037224 */ /* 0x000fe400078e000e */
[----:B------:R-:W-:-:S08]  /*12000*/  IMAD.SHL.U32 R5, R28, 0x2, RZ ;  /* 0x000000021c057824 */ /* 0x000fd000078e00ff */
[----:B------:R-:W-:Y:S05]  /*12010*/  WARPSYNC.COLLECTIVE R15, `(.L_x_416) ;  /* 0x000000000f087348 */ /* 0x000fea0003c00000 */
[----:B------:R0:W1:Y:S02]  /*12020*/  SHFL.IDX P6, R14, R13, R12, R11 ;  /* 0x0000000c0d0e7389 */ /* 0x00006400000c000b */
[----:B01----:R-:W-:Y:S01]  /*12030*/  ENDCOLLECTIVE ;  /* 0x000000000000791b */ /* 0x003fe20003800000 */
.L_x_416:
[----:B------:R-:W-:Y:S02]  /*12040*/  IMAD R4, R4, 0x2, R22 ;  /* 0x0000000204047824 */ /* 0x000fe400078e0216 */
[----:B------:R-:W-:Y:S01]  /*12050*/  IMAD.MOV.U32 R13, RZ, RZ, R23 ;  /* 0x000000ffff0d7224 */ /* 0x000fe200078e0017 */
[----:B------:R-:W-:Y:S02]  /*12060*/  MOV R12, 0x1 ;  /* 0x00000001000c7802 */ /* 0x000fe40000000f00 */
[----:B------:R-:W-:-:S13]  /*12070*/  IADD3 R2, P1, R14, R5, RZ ;  /* 0x000000050e027210 */ /* 0x000fda0007f3e0ff */
[----:B------:R-:W-:Y:S05]  /*12080*/  WARPSYNC.COLLECTIVE R15, `(.L_x_417) ;  /* 0x000000000f087348 */ /* 0x000fea0003c00000 */
[----:B------:R0:W1:Y:S02]  /*12090*/  SHFL.IDX P6, R14, R13, R12, R11 ;  /* 0x0000000c0d0e7389 */ /* 0x00006400000c000b */
[----:B01----:R-:W-:Y:S01]  /*120a0*/  ENDCOLLECTIVE ;  /* 0x000000000000791b */ /* 0x003fe20003800000 */
.L_x_417:
[----:B------:R-:W-:-:S05]  /*120b0*/  IMAD.X R3, RZ, RZ, R3, P1 ;  /* 0x000000ffff037224 */ /* 0x000fca00008e0603 */
        /* <DEDUP_REMOVED lines=10> */
.L_x_418:
[----:B------:R-:W-:Y:S01]  /*12160*/  IMAD.MOV.U32 R13, RZ, RZ, R23 ;  /* 0x000000ffff0d7224 */ /* 0x000fe200078e0017 */
[----:B------:R-:W-:Y:S02]  /*12170*/  MOV R12, 0x2 ;  /* 0x00000002000c7802 */ /* 0x000fe40000000f00 */
[----:B------:R-:W-:-:S13]  /*12180*/  IADD3 R2, P1, R14, R5, RZ ;  /* 0x000000050e027210 */ /* 0x000fda0007f3e0ff */
[----:B------:R-:W-:Y:S05]  /*12190*/  WARPSYNC.COLLECTIVE R15, `(.L_x_419) ;  /* 0x000000000f087348 */ /* 0x000fea0003c00000 */
[----:B------:R0:W1:Y:S02]  /*121a0*/  SHFL.IDX P6, R14, R13, R12, R11 ;  /* 0x0000000c0d0e7389 */ /* 0x00006400000c000b */
[----:B01----:R-:W-:Y:S01]  /*121b0*/  ENDCOLLECTIVE ;  /* 0x000000000000791b */ /* 0x003fe20003800000 */
.L_x_419:
        /* <DEDUP_REMOVED lines=11> */
.L_x_420:
[----:B------:R-:W-:Y:S01]  /*12270*/  IMAD.MOV.U32 R13, RZ, RZ, R23 ;  /* 0x000000ffff0d7224 */ /* 0x000fe200078e0017 */
[----:B------:R-:W-:Y:S02]  /*12280*/  MOV R12, 0x3 ;  /* 0x00000003000c7802 */ /* 0x000fe40000000f00 */
[----:B------:R-:W-:-:S13]  /*12290*/  IADD3 R2, P1, R14, R5, RZ ;  /* 0x000000050e027210 */ /* 0x000fda0007f3e0ff */
[----:B------:R-:W-:Y:S05]  /*122a0*/  WARPSYNC.COLLECTIVE R15, `(.L_x_421) ;  /* 0x000000000f087348 */ /* 0x000fea0003c00000 */
[----:B------:R0:W1:Y:S02]  /*122b0*/  SHFL.IDX P6, R14, R13, R12, R11 ;  /* 0x0000000c0d0e7389 */ /* 0x00006400000c000b */
[----:B01----:R-:W-:Y:S01]  /*122c0*/  ENDCOLLECTIVE ;  /* 0x000000000000791b */ /* 0x003fe20003800000 */
.L_x_421:
        /* <DEDUP_REMOVED lines=11> */
.L_x_422:
[----:B------:R-:W-:Y:S01]  /*12380*/  IMAD.MOV.U32 R13, RZ, RZ, R23 ;  /* 0x000000ffff0d7224 */ /* 0x000fe200078e0017 */
[----:B------:R-:W-:Y:S02]  /*12390*/  MOV R12, 0x4 ;  /* 0x00000004000c7802 */ /* 0x000fe40000000f00 */
[----:B------:R-:W-:-:S13]  /*123a0*/  IADD3 R2, P1, R14, R5, RZ ;  /* 0x000000050e027210 */ /* 0x000fda0007f3e0ff */
[----:B------:R-:W-:Y:S05]  /*123b0*/  WARPSYNC.COLLECTIVE R15, `(.L_x_423) ;  /* 0x000000000f087348 */ /* 0x000fea0003c00000 */
[----:B------:R0:W1:Y:S02]  /*123c0*/  SHFL.IDX P6, R14, R13, R12, R11 ;  /* 0x0000000c0d0e7389 */ /* 0x00006400000c000b */
[----:B01----:R-:W-:Y:S01]  /*123d0*/  ENDCOLLECTIVE ;  /* 0x000000000000791b */ /* 0x003fe20003800000 */
.L_x_423:
        /* <DEDUP_REMOVED lines=11> */
.L_x_424:
[----:B------:R-:W-:Y:S01]  /*12490*/  IMAD.MOV.U32 R13, RZ, RZ, R23 ;  /* 0x000000ffff0d7224 */ /* 0x000fe200078e0017 */
[----:B------:R-:W-:Y:S02]  /*124a0*/  MOV R12, 0x5 ;  /* 0x00000005000c7802 */ /* 0x000fe40000000f00 */
[----:B------:R-:W-:-:S13]  /*124b0*/  IADD3 R2, P1, R14, R5, RZ ;  /* 0x000000050e027210 */ /* 0x000fda0007f3e0ff */
[----:B------:R-:W-:Y:S05]  /*124c0*/  WARPSYNC.COLLECTIVE R15, `(.L_x_425) ;  /* 0x000000000f087348 */ /* 0x000fea0003c00000 */
[----:B------:R0:W1:Y:S02]  /*124d0*/  SHFL.IDX P6, R14, R13, R12, R11 ;  /* 0x0000000c0d0e7389 */ /* 0x00006400000c000b */
[----:B01----:R-:W-:Y:S01]  /*124e0*/  ENDCOLLECTIVE ;  /* 0x000000000000791b */ /* 0x003fe20003800000 */
.L_x_425:
        /* <DEDUP_REMOVED lines=11> */
.L_x_426:
[----:B------:R-:W-:Y:S01]  /*125a0*/  IMAD.MOV.U32 R13, RZ, RZ, R23 ;  /* 0x000000ffff0d7224 */ /* 0x000fe200078e0017 */
[----:B------:R-:W-:Y:S02]  /*125b0*/  MOV R12, 0x6 ;  /* 0x00000006000c7802 */ /* 0x000fe40000000f00 */
[----:B------:R-:W-:-:S13]  /*125c0*/  IADD3 R2, P1, R14, R5, RZ ;  /* 0x000000050e027210 */ /* 0x000fda0007f3e0ff */
[----:B------:R-:W-:Y:S05]  /*125d0*/  WARPSYNC.COLLECTIVE R15, `(.L_x_427) ;  /* 0x000000000f087348 */ /* 0x000fea0003c00000 */
[----:B------:R0:W1:Y:S02]  /*125e0*/  SHFL.IDX P6, R14, R13, R12, R11 ;  /* 0x0000000c0d0e7389 */ /* 0x00006400000c000b */
[----:B01----:R-:W-:Y:S01]  /*125f0*/  ENDCOLLECTIVE ;  /* 0x000000000000791b */ /* 0x003fe20003800000 */
.L_x_427:
        /* <DEDUP_REMOVED lines=11> */
.L_x_428:
[----:B------:R-:W-:Y:S01]  /*126b0*/  IMAD.MOV.U32 R13, RZ, RZ, R23 ;  /* 0x000000ffff0d7224 */ /* 0x000fe200078e0017 */
[----:B------:R-:W-:Y:S02]  /*126c0*/  MOV R12, 0x7 ;  /* 0x00000007000c7802 */ /* 0x000fe40000000f00 */
[----:B------:R-:W-:-:S13]  /*126d0*/  IADD3 R2, P1, R14, R5, RZ ;  /* 0x000000050e027210 */ /* 0x000fda0007f3e0ff */
[----:B------:R-:W-:Y:S05]  /*126e0*/  WARPSYNC.COLLECTIVE R15, `(.L_x_429) ;  /* 0x000000000f087348 */ /* 0x000fea0003c00000 */
[----:B------:R0:W1:Y:S02]  /*126f0*/  SHFL.IDX P6, R14, R13, R12, R11 ;  /* 0x0000000c0d0e7389 */ /* 0x00006400000c000b */
[----:B01----:R-:W-:Y:S01]  /*12700*/  ENDCOLLECTIVE ;  /* 0x000000000000791b */ /* 0x003fe20003800000 */
.L_x_429:
        /* <DEDUP_REMOVED lines=10> */
.L_x_430:
[----:B------:R-:W-:Y:S05]  /*127b0*/  BRA `(.L_x_431) ;  /* 0xffffffb400587947 */ /* 0x000fea000383ffff */
.L_x_303:
[----:B------:R-:W-:Y:S01]  /*127c0*/  BSSY B0, `(.L_x_432) ;  /* 0x0000008000007945 */ /* 0x000fe20003800000 */
[----:B------:R-:W-:Y:S01]  /*127d0*/  IMAD.MOV.U32 R13, RZ, RZ, R16 ;  /* 0x000000ffff0d7224 */ /* 0x000fe200078e0010 */
[----:B------:R-:W-:Y:S01]  /*127e0*/  MOV R11, 0x1f ;  /* 0x0000001f000b7802 */ /* 0x000fe20000000f00 */
[----:B------:R-:W-:Y:S02]  /*127f0*/  IMAD.MOV.U32 R12, RZ, RZ, RZ ;  /* 0x000000ffff0c7224 */ /* 0x000fe400078e00ff */
[----:B------:R-:W-:-:S07]  /*12800*/  IMAD.MOV.U32 R15, RZ, RZ, -0x1 ;  /* 0xffffffffff0f7424 */ /* 0x000fce00078e00ff */
[----:B------:R-:W-:Y:S05]  /*12810*/  WARPSYNC.COLLECTIVE R15, `(.L_x_433) ;  /* 0x000000000f087348 */ /* 0x000fea0003c00000 */
[----:B------:R0:W1:Y:S02]  /*12820*/  SHFL.IDX P6, R14, R13, R12, R11 ;  /* 0x0000000c0d0e7389 */ /* 0x00006400000c000b */
[----:B01----:R-:W-:Y:S01]  /*12830*/  ENDCOLLECTIVE ;  /* 0x000000000000791b */ /* 0x003fe20003800000 */
.L_x_433:
[----:B------:R-:W-:Y:S05]  /*12840*/  BSYNC B0 ;  /* 0x0000000000007941 */ /* 0x000fea0003800000 */
.L_x_432:
[----:B------:R-:W-:Y:S01]  /*12850*/  IMAD.MOV.U32 R13, RZ, RZ, R16 ;  /* 0x000000ffff0d7224 */ /* 0x000fe200078e0010 */
[----:B------:R-:W-:Y:S01]  /*12860*/  MOV R11, 0x1f ;  /* 0x0000001f000b7802 */ /* 0x000fe20000000f00 */
[----:B------:R-:W-:Y:S02]  /*12870*/  IMAD.MOV.U32 R12, RZ, RZ, 0x1 ;  /* 0x00000001ff0c7424 */ /* 0x000fe400078e00ff */
[----:B------:R-:W-:Y:S02]  /*12880*/  IMAD.MOV.U32 R15, RZ, RZ, -0x1 ;  /* 0xffffffffff0f7424 */ /* 0x000fe400078e00ff */
[----:B------:R-:W-:Y:S02]  /*12890*/  IMAD.IADD R7, R19, 0x1, R9 ;  /* 0x0000000113077824 */ /* 0x000fe400078e0209 */
[----:B------:R-:W-:-:S07]  /*128a0*/  IMAD.MOV.U32 R0, RZ, RZ, R14 ;  /* 0x000000ffff007224 */ /* 0x000fce00078e000e */
[----:B------:R-:W-:Y:S05]  /*128b0*/  WARPSYNC.COLLECTIVE R15, `(.L_x_434) ;  /* 0x000000000f087348 */ /* 0x000fea0003c00000 */
[----:B------:R0:W1:Y:S02]  /*128c0*/  SHFL.IDX P6, R14, R13, R12, R11 ;  /* 0x0000000c0d0e7389 */ /* 0x00006400000c000b */
[----:B01----:R-:W-:Y:S01]  /*128d0*/  ENDCOLLECTIVE ;  /* 0x000000000000791b */ /* 0x003fe20003800000 */
.L_x_434:
[----:B------:R-:W-:Y:S02]  /*128e0*/  ULDC UR4, c[0x0][0xc3c] ;  /* 0x00030f0000047ab9 */ /* 0x000fe40000000800 */
[----:B------:R-:W-:-:S13]  /*128f0*/  ISETP.GE.OR P1, PT, R7, UR4, !P0 ;  /* 0x0000000407007c0c */ /* 0x000fda000c726670 */
[----:B------:R-:W0:Y:S08]  /*12900*/  @!P1 LDC.64 R2, c[0x0][0xc80] ;  /* 0x00032000ff029b82 */ /* 0x000e300000000a00 */
[----:B------:R-:W1:Y:S01]  /*12910*/  @!P1 LDC.64 R4, c[0x0][0xc78] ;  /* 0x00031e00ff049b82 */ /* 0x000e620000000a00 */
[----:B------:R-:W-:Y:S02]  /*12920*/  IMAD.MOV.U32 R11, RZ, RZ, RZ ;  /* 0x000000ffff0b7224 */ /* 0x000fe400078e00ff */
[----:B------:R-:W-:-:S02]  /*12930*/  IMAD.MOV.U32 R6, RZ, RZ, R14 ;  /* 0x000000ffff067224 */ /* 0x000fc400078e000e */
[----:B0-----:R-:W-:-:S05]  /*12940*/  @!P1 IMAD.WIDE R2, R7, 0x4, R2 ;  /* 0x0000000407029825 */ /* 0x001fca00078e0202 */
[----:B------:R1:W2:Y:S02]  /*12950*/  @!P1 LDG.E R8, desc[UR36][R2.64] ;  /* 0x0000002402089981 */ /* 0x0002a4000c1e1900 */
[----:B-1----:R-:W-:-:S05]  /*12960*/  @!P1 IMAD.WIDE R2, R7, 0x4, R4 ;  /* 0x0000000407029825 */ /* 0x002fca00078e0204 */
[----:B------:R-:W3:Y:S01]  /*12970*/  @!P1 LDG.E R5, desc[UR36][R2.64] ;  /* 0x0000002402059981 */ /* 0x000ee2000c1e1900 */
[----:B------:R-:W-:Y:S01]  /*12980*/  IMAD.MOV.U32 R7, RZ, RZ, RZ ;  /* 0x000000ffff077224 */ /* 0x000fe200078e00ff */
[C---:B------:R-:W-:Y:S01]  /*12990*/  ISETP.GE.U32.AND P2, PT, R9.reuse, 0x2, PT ;  /* 0x000000020900780c */ /* 0x040fe20003f46070 */
[----:B------:R-:W-:Y:S01]  /*129a0*/  IMAD.MOV.U32 R4, RZ, RZ, RZ ;  /* 0x000000ffff047224 */ /* 0x000fe200078e00ff */
[C---:B------:R-:W-:Y:S02]  /*129b0*/  ISETP.GE.U32.AND P3, PT, R9.reuse, 0x4, PT ;  /* 0x000000040900780c */ /* 0x040fe40003f66070 */
[C---:B------:R-:W-:Y:S02]  /*129c0*/  ISETP.GE.U32.AND P4, PT, R9.reuse, 0x8, PT ;  /* 0x000000080900780c */ /* 0x040fe40003f86070 */
[----:B------:R-:W-:Y:S02]  /*129d0*/  ISETP.GE.U32.AND P5, PT, R9, 0x10, PT ;  /* 0x000000100900780c */ /* 0x000fe40003fa6070 */
[----:B------:R-:W-:-:S02]  /*129e0*/  MOV R16, RZ ;  /* 0x000000ff00107202 */ /* 0x000fc40000000f00 */
[----:B--2---:R-:W-:Y:S01]  /*129f0*/  @!P1 MOV R7, R8 ;  /* 0x0000000800079202 */ /* 0x004fe20000000f00 */
[----:B---3--:R-:W-:Y:S01]  /*12a00*/  @!P1 IMAD.MOV.U32 R4, RZ, RZ, R5 ;  /* 0x000000ffff049224 */ /* 0x008fe200078e0005 */
[----:B------:R-:W-:-:S03]  /*12a10*/  ISETP.NE.AND P1, PT, R9, RZ, PT ;  /* 0x000000ff0900720c */ /* 0x000fc60003f25270 */
[----:B------:R-:W-:-:S10]  /*12a20*/  IMAD R13, R4, R7, RZ ;  /* 0x00000007040d7224 */ /* 0x000fd400078e02ff */
[----:B------:R-:W-:Y:S05]  /*12a30*/  WARPSYNC.COLLECTIVE R15, `(.L_x_435) ;  /* 0x000000000f087348 */ /* 0x000fea0003c00000 */
[----:B------:R0:W1:Y:S02]  /*12a40*/  SHFL.UP P6, R14, R13, R12, R11 ;  /* 0x0400000c0d0e7389 */ /* 0x00006400000c000b */
[----:B01----:R-:W-:Y:S01]  /*12a50*/  ENDCOLLECTIVE ;  /* 0x000000000000791b */ /* 0x003fe20003800000 */
.L_x_435:
[----:B------:R-:W-:Y:S01]  /*12a60*/  IMAD.MOV.U32 R12, RZ, RZ, 0x2 ;  /* 0x00000002ff0c7424 */ /* 0x000fe200078e00ff */
[----:B------:R-:W-:-:S05]  /*12a70*/  SEL R14, R14, RZ, P1 ;  /* 0x000000ff0e0e7207 */ /* 0x000fca0000800000 */
[----:B------:R-:W-:-:S05]  /*12a80*/  IMAD.IADD R5, R13, 0x1, R14 ;  /* 0x000000010d057824 */ /* 0x000fca00078e020e */
[----:B------:R-:W-:-:S07]  /*12a90*/  MOV R13, R5 ;  /* 0x00000005000d7202 */ /* 0x000fce0000000f00 */
[----:B------:R-:W-:Y:S05]  /*12aa0*/  WARPSYNC.COLLECTIVE R15, `(.L_x_436) ;  /* 0x000000000f087348 */ /* 0x000fea0003c00000 */
[----:B------:R0:W1:Y:S02]  /*12ab0*/  SHFL.UP P6, R14, R13, R12, R11 ;  /* 0x0400000c0d0e7389 */ /* 0x00006400000c000b */
[----:B01----:R-:W-:Y:S01]  /*12ac0*/  ENDCOLLECTIVE ;  /* 0x000000000000791b */ /* 0x003fe20003800000 */
.L_x_436:
[----:B------:R-:W-:Y:S01]  /*12ad0*/  IMAD.MOV.U32 R12, RZ, RZ, 0x4 ;  /* 0x00000004ff0c7424 */ /* 0x000fe200078e00ff */
[----:B------:R-:W-:-:S05]  /*12ae0*/  SEL R2, R14, RZ, P2 ;  /* 0x000000ff0e027207 */ /* 0x000fca0001000000 */
[----:B------:R-:W-:-:S04]  /*12af0*/  IMAD.IADD R2, R5, 0x1, R2 ;  /* 0x0000000105027824 */ /* 0x000fc800078e0202 */
[----:B------:R-:W-:-:S07]  /*12b00*/  IMAD.MOV.U32 R13, RZ, RZ, R2 ;  /* 0x000000ffff0d7224 */ /* 0x000fce00078e0002 */
[----:B------:R-:W-:Y:S05]  /*12b10*/  WARPSYNC.COLLECTIVE R15, `(.L_x_437) ;  /* 0x000000000f087348 */ /* 0x000fea0003c00000 */
[----:B------:R0:W1:Y:S02]  /*12b20*/  SHFL.UP P6, R14, R13, R12, R11 ;  /* 0x0400000c0d0e7389 */ /* 0x00006400000c000b */
[----:B01----:R-:W-:Y:S01]  /*12b30*/  ENDCOLLECTIVE ;  /* 0x000000000000791b */ /* 0x003fe20003800000 */
.L_x_437:
[----:B------:R-:W-:Y:S01]  /*12b40*/  IMAD.MOV.U32 R12, RZ, RZ, 0x8 ;  /* 0x00000008ff0c7424 */ /* 0x000fe200078e00ff */
[----:B------:R-:W-:-:S04]  /*12b50*/  SEL R3, R14, RZ, P3 ;  /* 0x000000ff0e037207 */ /* 0x000fc80001800000 */
[----:B------:R-:W-:-:S05]  /*12b60*/  IADD3 R8, R2, R3, RZ ;  /* 0x0000000302087210 */ /* 0x000fca0007ffe0ff */
[----:B------:R-:W-:-:S07]  /*12b70*/  IMAD.MOV.U32 R13, RZ, RZ, R8 ;  /* 0x000000ffff0d7224 */ /* 0x000fce00078e0008 */
[----:B------:R-:W-:Y:S05]  /*12b80*/  WARPSYNC.COLLECTIVE R15, `(.L_x_438) ;  /* 0x000000000f087348 */ /* 0x000fea0003c00000 */
[----:B------:R0:W1:Y:S02]  /*12b90*/  SHFL.UP P6, R14, R13, R12, R11 ;  /* 0x0400000c0d0e7389 */ /* 0x00006400000c000b */
[----:B01----:R-:W-:Y:S01]  /*12ba0*/  ENDCOLLECTIVE ;  /* 0x000000000000791b */ /* 0x003fe20003800000 */
.L_x_438:
[----:B------:R-:W-:Y:S02]  /*12bb0*/  MOV R12, 0x10 ;  /* 0x00000010000c7802 */ /* 0x000fe40000000f00 */
[----:B------:R-:W-:-:S05]  /*12bc0*/  SEL R5, R14, RZ, P4 ;  /* 0x000000ff0e057207 */ /* 0x000fca0002000000 */
[----:B------:R-:W-:-:S04]  /*12bd0*/  IMAD.IADD R5, R8, 0x1, R5 ;  /* 0x0000000108057824 */ /* 0x000fc800078e0205 */
[----:B------:R-:W-:-:S07]  /*12be0*/  IMAD.MOV.U32 R13, RZ, RZ, R5 ;  /* 0x000000ffff0d7224 */ /* 0x000fce00078e0005 */
[----:B------:R-:W-:Y:S05]  /*12bf0*/  WARPSYNC.COLLECTIVE R15, `(.L_x_439) ;  /* 0x000000000f087348 */ /* 0x000fea0003c00000 */
[----:B------:R0:W1:Y:S02]  /*12c00*/  SHFL.UP P6, R14, R13, R12, R11 ;  /* 0x0400000c0d0e7389 */ /* 0x00006400000c000b */
[----:B01----:R-:W-:Y:S01]  /*12c10*/  ENDCOLLECTIVE ;  /* 0x000000000000791b */ /* 0x003fe20003800000 */
.L_x_439:
[----:B------:R-:W-:Y:S02]  /*12c20*/  IMAD.MOV.U32 R12, RZ, RZ, 0x1f ;  /* 0x0000001fff0c7424 */ /* 0x000fe400078e00ff */
[----:B------:R-:W-:Y:S01]  /*12c30*/  IMAD.MOV.U32 R11, RZ, RZ, 0x1f ;  /* 0x0000001fff0b7424 */ /* 0x000fe200078e00ff */
[----:B------:R-:W-:-:S05]  /*12c40*/  SEL R14, R14, RZ, P5 ;  /* 0x000000ff0e0e7207 */ /* 0x000fca0002800000 */
[----:B------:R-:W-:-:S04]  /*12c50*/  IMAD.IADD R3, R5, 0x1, R14 ;  /* 0x0000000105037824 */ /* 0x000fc800078e020e */
[----:B------:R-:W-:-:S07]  /*12c60*/  IMAD.MOV.U32 R13, RZ, RZ, R3 ;  /* 0x000000ffff0d7224 */ /* 0x000fce00078e0003 */
[----:B------:R-:W-:Y:S05]  /*12c70*/  WARPSYNC.COLLECTIVE R15, `(.L_x_440) ;  /* 0x000000000f087348 */ /* 0x000fea0003c00000 */
[----:B------:R0:W1:Y:S02]  /*12c80*/  SHFL.IDX P6, R14, R13, R12, R11 ;  /* 0x0000000c0d0e7389 */ /* 0x00006400000c000b */
[----:B01----:R-:W-:Y:S01]  /*12c90*/  ENDCOLLECTIVE ;  /* 0x000000000000791b */ /* 0x003fe20003800000 */
.L_x_440:
[----:B------:R-:W-:Y:S05]  /*12ca0*/  BRA `(.L_x_441) ;  /* 0xffffffb400647947 */ /* 0x000fea000383ffff */
.L_x_306:
[----:B------:R-:W-:Y:S01]  /*12cb0*/  BSSY B0, `(.L_x_442) ;  /* 0x0000007000007945 */ /* 0x000fe20003800000 */
[----:B------:R-:W-:Y:S02]  /*12cc0*/  IMAD.MOV.U32 R12, RZ, RZ, 0x1 ;  /* 0x00000001ff0c7424 */ /* 0x000fe400078e00ff */
[----:B------:R-:W-:Y:S02]  /*12cd0*/  IMAD.MOV.U32 R11, RZ, RZ, RZ ;  /* 0x000000ffff0b7224 */ /* 0x000fe400078e00ff */
[----:B------:R-:W-:-:S07]  /*12ce0*/  IMAD.MOV.U32 R15, RZ, RZ, -0x1 ;  /* 0xffffffffff0f7424 */ /* 0x000fce00078e00ff */
[----:B------:R-:W-:Y:S05]  /*12cf0*/  WARPSYNC.COLLECTIVE R15, `(.L_x_443) ;  /* 0x000000000f087348 */ /* 0x000fea0003c00000 */
[----:B------:R0:W1:Y:S02]  /*12d00*/  SHFL.UP P6, R14, R13, R12, R11 ;  /* 0x0400000c0d0e7389 */ /* 0x00006400000c000b */
[----:B01----:R-:W-:Y:S01]  /*12d10*/  ENDCOLLECTIVE ;  /* 0x000000000000791b */ /* 0x003fe20003800000 */
.L_x_443:
[----:B------:R-:W-:Y:S05]  /*12d20*/  BSYNC B0 ;  /* 0x0000000000007941 */ /* 0x000fea0003800000 */
.L_x_442:
[----:B------:R-:W-:Y:S01]  /*12d30*/  SEL R14, R14, RZ, P1 ;  /* 0x000000ff0e0e7207 */ /* 0x000fe20000800000 */
[----:B------:R-:W-:Y:S01]  /*12d40*/  IMAD.MOV.U32 R11, RZ, RZ, RZ ;  /* 0x000000ffff0b7224 */ /* 0x000fe200078e00ff */
[----:B------:R-:W-:Y:S01]  /*12d50*/  MOV R12, 0x2 ;  /* 0x00000002000c7802 */ /* 0x000fe20000000f00 */
[----:B------:R-:W-:Y:S02]  /*12d60*/  IMAD.MOV.U32 R15, RZ, RZ, -0x1 ;  /* 0xffffffffff0f7424 */ /* 0x000fe400078e00ff */
[----:B------:R-:W-:-:S07]  /*12d70*/  IMAD.IADD R13, R13, 0x1, R14 ;  /* 0x000000010d0d7824 */ /* 0x000fce00078e020e */
[----:B------:R-:W-:Y:S05]  /*12d80*/  WARPSYNC.COLLECTIVE R15, `(.L_x_444) ;  /* 0x000000000f087348 */ /* 0x000fea0003c00000 */
[----:B------:R0:W1:Y:S02]  /*12d90*/  SHFL.UP P6, R14, R13, R12, R11 ;  /* 0x0400000c0d0e7389 */ /* 0x00006400000c000b */
[----:B01----:R-:W-:Y:S01]  /*12da0*/  ENDCOLLECTIVE ;  /* 0x000000000000791b */ /* 0x003fe20003800000 */
.L_x_444:
[----:B------:R-:W-:Y:S02]  /*12db0*/  MOV R12, 0x4 ;  /* 0x00000004000c7802 */ /* 0x000fe40000000f00 */
[----:B------:R-:W-:-:S05]  /*12dc0*/  SEL R2, R14, RZ, P2 ;  /* 0x000000ff0e027207 */ /* 0x000fca0001000000 */
[----:B------:R-:W-:-:S04]  /*12dd0*/  IMAD.IADD R2, R13, 0x1, R2 ;  /* 0x000000010d027824 */ /* 0x000fc800078e0202 */
[----:B------:R-:W-:-:S07]  /*12de0*/  IMAD.MOV.U32 R13, RZ, RZ, R2 ;  /* 0x000000ffff0d7224 */ /* 0x000fce00078e0002 */
[----:B------:R-:W-:Y:S05]  /*12df0*/  WARPSYNC.COLLECTIVE R15, `(.L_x_445) ;  /* 0x000000000f087348 */ /* 0x000fea0003c00000 */
[----:B------:R0:W1:Y:S02]  /*12e00*/  SHFL.UP P6, R14, R13, R12, R11 ;  /* 0x0400000c0d0e7389 */ /* 0x00006400000c000b */
[----:B01----:R-:W-:Y:S01]  /*12e10*/  ENDCOLLECTIVE ;  /* 0x000000000000791b */ /* 0x003fe20003800000 */
.L_x_445:
[----:B------:R-:W-:Y:S01]  /*12e20*/  IMAD.MOV.U32 R12, RZ, RZ, 0x8 ;  /* 0x00000008ff0c7424 */ /* 0x000fe200078e00ff */
[----:B------:R-:W-:-:S05]  /*12e30*/  SEL R3, R14, RZ, P3 ;  /* 0x000000ff0e037207 */ /* 0x000fca0001800000 */
[----:B------:R-:W-:-:S04]  /*12e40*/  IMAD.IADD R3, R2, 0x1, R3 ;  /* 0x0000000102037824 */ /* 0x000fc800078e0203 */
[----:B------:R-:W-:-:S07]  /*12e50*/  IMAD.MOV.U32 R13, RZ, RZ, R3 ;  /* 0x000000ffff0d7224 */ /* 0x000fce00078e0003 */
[----:B------:R-:W-:Y:S05]  /*12e60*/  WARPSYNC.COLLECTIVE R15, `(.L_x_446) ;  /* 0x000000000f087348 */ /* 0x000fea0003c00000 */
[----:B------:R0:W1:Y:S02]  /*12e70*/  SHFL.UP P6, R14, R13, R12, R11 ;  /* 0x0400000c0d0e7389 */ /* 0x00006400000c000b */
[----:B01----:R-:W-:Y:S01]  /*12e80*/  ENDCOLLECTIVE ;  /* 0x000000000000791b */ /* 0x003fe20003800000 */
.L_x_446:
[----:B------:R-:W-:Y:S01]  /*12e90*/  IMAD.MOV.U32 R12, RZ, RZ, 0x10 ;  /* 0x00000010ff0c7424 */ /* 0x000fe200078e00ff */
[----:B------:R-:W-:-:S05]  /*12ea0*/  SEL R14, R14, RZ, P4 ;  /* 0x000000ff0e0e7207 */ /* 0x000fca0002000000 */
[----:B------:R-:W-:-:S05]  /*12eb0*/  IMAD.IADD R5, R3, 0x1, R14 ;  /* 0x0000000103057824 */ /* 0x000fca00078e020e */
[----:B------:R-:W-:-:S07]  /*12ec0*/  MOV R13, R5 ;  /* 0x00000005000d7202 */ /* 0x000fce0000000f00 */
[----:B------:R-:W-:Y:S05]  /*12ed0*/  WARPSYNC.COLLECTIVE R15, `(.L_x_447) ;  /* 0x000000000f087348 */ /* 0x000fea0003c00000 */
[----:B------:R0:W1:Y:S02]  /*12ee0*/  SHFL.UP P6, R14, R13, R12, R11 ;  /* 0x0400000c0d0e7389 */ /* 0x00006400000c000b */
[----:B01----:R-:W-:Y:S01]  /*12ef0*/  ENDCOLLECTIVE ;  /* 0x000000000000791b */ /* 0x003fe20003800000 */
.L_x_447:
[----:B------:R-:W-:Y:S01]  /*12f00*/  IMAD.MOV.U32 R12, RZ, RZ, 0x1f ;  /* 0x0000001fff0c7424 */ /* 0x000fe200078e00ff */
[----:B------:R-:W-:Y:S02]  /*12f10*/  MOV R11, 0x1f ;  /* 0x0000001f000b7802 */ /* 0x000fe40000000f00 */
[----:B------:R-:W-:-:S05]  /*12f20*/  SEL R14, R14, RZ, P5 ;  /* 0x000000ff0e0e7207 */ /* 0x000fca0002800000 */
[----:B------:R-:W-:-:S04]  /*12f30*/  IMAD.IADD R3, R5, 0x1, R14 ;  /* 0x0000000105037824 */ /* 0x000fc800078e020e */
[----:B------:R-:W-:-:S07]  /*12f40*/  IMAD.MOV.U32 R13, RZ, RZ, R3 ;  /* 0x000000ffff0d7224 */ /* 0x000fce00078e0003 */
[----:B------:R-:W-:Y:S05]  /*12f50*/  WARPSYNC.COLLECTIVE R15, `(.L_x_448) ;  /* 0x000000000f087348 */ /* 0x000fea0003c00000 */
[----:B------:R0:W1:Y:S02]  /*12f60*/  SHFL.IDX P6, R14, R13, R12, R11 ;  /* 0x0000000c0d0e7389 */ /* 0x00006400000c000b */
[----:B01----:R-:W-:Y:S01]  /*12f70*/  ENDCOLLECTIVE ;  /* 0x000000000000791b */ /* 0x003fe20003800000 */
.L_x_448:
[----:B------:R-:W-:Y:S05]  /*12f80*/  BRA `(.L_x_449) ;  /* 0xffffffb400507947 */ /* 0x000fea000383ffff */
.L_x_308:
[----:B------:R-:W-:Y:S01]  /*12f90*/  BSSY B0, `(.L_x_450) ;  /* 0x0000006000007945 */ /* 0x000fe20003800000 */
[----:B------:R-:W-:Y:S01]  /*12fa0*/  PLOP3.LUT P6, PT, P6, PT, PT, 0x8, 0x0 ;  /* 0x000000000000781c */ /* 0x000fe200037ce170 */
[----:B------:R-:W-:-:S12]  /*12fb0*/  IMAD.MOV.U32 R15, RZ, RZ, -0x1 ;  /* 0xffffffffff0f7424 */ /* 0x000fd800078e00ff */
[----:B0-----:R-:W-:Y:S05]  /*12fc0*/  WARPSYNC.COLLECTIVE R15, `(.L_x_451) ;  /* 0x000000000f087348 */ /* 0x001fea0003c00000 */
[----:B------:R-:W-:Y:S01]  /*12fd0*/  VOTE.ANY R14, PT, P6 ;  /* 0x00000000000e7806 */ /* 0x000fe200030e0100 */
[----:B0-----:R-:W-:Y:S06]  /*12fe0*/  ENDCOLLECTIVE ;  /* 0x000000000000791b */ /* 0x001fec0003800000 */
.L_x_451:
[----:B------:R-:W-:Y:S05]  /*12ff0*/  BSYNC B0 ;  /* 0x0000000000007941 */ /* 0x000fea0003800000 */
.L_x_450:
[----:B------:R-:W-:Y:S01]  /*13000*/  IMAD.MOV.U32 R8, RZ, RZ, R14 ;  /* 0x000000ffff087224 */ /* 0x000fe200078e000e */
[----:B------:R-:W-:Y:S01]  /*13010*/  MOV R11, 0x1f ;  /* 0x0000001f000b7802 */ /* 0x000fe20000000f00 */
[----:B------:R-:W-:Y:S02]  /*13020*/  IMAD.MOV.U32 R13, RZ, RZ, R7 ;  /* 0x000000ffff0d7224 */ /* 0x000fe400078e0007 */
[----:B------:R-:W0:Y:S01]  /*13030*/  POPC R5, R8 ;  /* 0x0000000800057309 */ /* 0x000e220000000000 */
[----:B------:R-:W-:Y:S02]  /*13040*/  IMAD.MOV.U32 R15, RZ, RZ, -0x1 ;  /* 0xffffffffff0f7424 */ /* 0x000fe400078e00ff */
[----:B0-----:R-:W-:-:S07]  /*13050*/  IMAD.MOV.U32 R12, RZ, RZ, R5 ;  /* 0x000000ffff0c7224 */ /* 0x001fce00078e0005 */
[----:B------:R-:W-:Y:S05]  /*13060*/  WARPSYNC.COLLECTIVE R15, `(.L_x_452) ;  /* 0x000000000f087348 */ /* 0x000fea0003c00000 */
[----:B------:R0:W1:Y:S02]  /*13070*/  SHFL.IDX P6, R14, R13, R12, R11 ;  /* 0x0000000c0d0e7389 */ /* 0x00006400000c000b */
[----:B01----:R-:W-:Y:S01]  /*13080*/  ENDCOLLECTIVE ;  /* 0x000000000000791b */ /* 0x003fe20003800000 */
.L_x_452:
[----:B------:R-:W-:Y:S02]  /*13090*/  IMAD.MOV.U32 R13, RZ, RZ, R4 ;  /* 0x000000ffff0d7224 */ /* 0x000fe400078e0004 */
[----:B------:R-:W-:-:S07]  /*130a0*/  IMAD.MOV.U32 R7, RZ, RZ, R14 ;  /* 0x000000ffff077224 */ /* 0x000fce00078e000e */
[----:B------:R-:W-:Y:S05]  /*130b0*/  WARPSYNC.COLLECTIVE R15, `(.L_x_453) ;  /* 0x000000000f087348 */ /* 0x000fea0003c00000 */
[----:B------:R0:W1:Y:S02]  /*130c0*/  SHFL.IDX P6, R14, R13, R12, R11 ;  /* 0x0000000c0d0e7389 */ /* 0x00006400000c000b */
[----:B01----:R-:W-:Y:S01]  /*130d0*/  ENDCOLLECTIVE ;  /* 0x000000000000791b */ /* 0x003fe20003800000 */
.L_x_453:
[----:B------:R-:W-:Y:S01]  /*130e0*/  IMAD.MOV.U32 R4, RZ, RZ, R14 ;  /* 0x000000ffff047224 */ /* 0x000fe200078e000e */
[----:B------:R-:W-:Y:S06]  /*130f0*/  BRA `(.L_x_454) ;  /* 0xffffffb400307947 */ /* 0x000fec000383ffff */
.L_x_310:
[----:B------:R-:W-:Y:S01]  /*13100*/  BSSY B0, `(.L_x_455) ;  /* 0x0000007000007945 */ /* 0x000fe20003800000 */
[----:B------:R-:W-:Y:S01]  /*13110*/  MOV R13, R3 ;  /* 0x00000003000d7202 */ /* 0x000fe20000000f00 */
[----:B------:R-:W-:Y:S02]  /*13120*/  IMAD.MOV.U32 R11, RZ, RZ, 0x1f ;  /* 0x0000001fff0b7424 */ /* 0x000fe400078e00ff */
[----:B------:R-:W-:-:S07]  /*13130*/  IMAD.MOV.U32 R15, RZ, RZ, -0x1 ;  /* 0xffffffffff0f7424 */ /* 0x000fce00078e00ff */
[----:B0123--:R-:W-:Y:S05]  /*13140*/  WARPSYNC.COLLECTIVE R15, `(.L_x_456) ;  /* 0x000000000f087348 */ /* 0x00ffea0003c00000 */
[----:B------:R4:W0:Y:S02]  /*13150*/  SHFL.IDX P6, R14, R13, R12, R11 ;  /* 0x0000000c0d0e7389 */ /* 0x00082400000c000b */
[----:B01234-:R-:W-:Y:S01]  /*13160*/  ENDCOLLECTIVE ;  /* 0x000000000000791b */ /* 0x01ffe20003800000 */
.L_x_456:
[----:B------:R-:W-:Y:S05]  /*13170*/  BSYNC B0 ;  /* 0x0000000000007941 */ /* 0x000fea0003800000 */
.L_x_455:
[----:B------:R-:W-:Y:S01]  /*13180*/  IMAD.MOV.U32 R16, RZ, RZ, R14 ;  /* 0x000000ffff107224 */ /* 0x000fe200078e000e */
[----:B------:R-:W-:Y:S06]  /*13190*/  BRA `(.L_x_309) ;  /* 0xffffffb400207947 */ /* 0x000fec000383ffff */
.L_x_314:
[----:B0-----:R0:W1:Y:S02]  /*131a0*/  SYNCS.PHASECHK.TRANS64.TRYWAIT P0, [R5+URZ+0x16820], R0 ;  /* 0x01682000050075a7 */ /* 0x001064000800017f */
[----:B-1----:R-:W-:Y:S05]  /*131b0*/  @!P0 NANOSLEEP.SYNCS 0x989680 ;  /* 0x009896800000895d */ /* 0x002fea0003900000 */
[----:B------:R-:W1:Y:S02]  /*131c0*/  @!P0 SYNCS.PHASECHK.TRANS64 P0, [R5+URZ+0x16820], R0 ;  /* 0x01682000050085a7 */ /* 0x000e64000800007f */
[----:B-1----:R-:W-:Y:S05]  /*131d0*/  @!P0 BRA `(.L_x_314) ;  /* 0xfffffffc00f08947 */ /* 0x002fea000383ffff */
[----:B------:R-:W-:Y:S05]  /*131e0*/  BRA `(.L_x_457) ;  /* 0xffffffb800787947 */ /* 0x000fea000383ffff */
.L_x_315:
[----:B------:R-:W1:Y:S01]  /*131f0*/  S2R R2, SR_TID.X ;  /* 0x0000000000027919 */ /* 0x000e620000002100 */
[----:B------:R-:W-:Y:S01]  /*13200*/  BSSY B0, `(.L_x_458) ;  /* 0x000000a000007945 */ /* 0x000fe20003800000 */
[----:B------:R-:W-:Y:S01]  /*13210*/  MOV R12, RZ ;  /* 0x000000ff000c7202 */ /* 0x000fe20000000f00 */
[----:B------:R-:W-:Y:S02]  /*13220*/  IMAD.MOV.U32 R11, RZ, RZ, 0x1f ;  /* 0x0000001fff0b7424 */ /* 0x000fe400078e00ff */
[----:B------:R-:W-:Y:S01]  /*13230*/  IMAD.MOV.U32 R15, RZ, RZ, -0x1 ;  /* 0xffffffffff0f7424 */ /* 0x000fe200078e00ff */
[----:B-1----:R-:W-:-:S04]  /*13240*/  SHF.R.U32.HI R2, RZ, 0x5, R2 ;  /* 0x00000005ff027819 */ /* 0x002fc80000011602 */
[----:B------:R-:W-:-:S05]  /*13250*/  LOP3.LUT R2, R2, 0x3, RZ, 0xc0, !PT ;  /* 0x0000000302027812 */ /* 0x000fca00078ec0ff */
[----:B------:R-:W-:-:S07]  /*13260*/  IMAD.MOV.U32 R13, RZ, RZ, R2 ;  /* 0x000000ffff0d7224 */ /* 0x000fce00078e0002 */
[----:B0-2---:R-:W-:Y:S05]  /*13270*/  WARPSYNC.COLLECTIVE R15, `(.L_x_459) ;  /* 0x000000000f087348 */ /* 0x005fea0003c00000 */
[----:B------:R1:W3:Y:S02]  /*13280*/  SHFL.IDX P6, R14, R13, R12, R11 ;  /* 0x0000000c0d0e7389 */ /* 0x0002e400000c000b */
[----:B0123--:R-:W-:Y:S01]  /*13290*/  ENDCOLLECTIVE ;  /* 0x000000000000791b */ /* 0x00ffe20003800000 */
.L_x_459:
[----:B------:R-:W-:Y:S05]  /*132a0*/  BSYNC B0 ;  /* 0x0000000000007941 */ /* 0x000fea0003800000 */
.L_x_458:
[----:B------:R-:W-:Y:S05]  /*132b0*/  BRA `(.L_x_460) ;  /* 0xffffffb800607947 */ /* 0x000fea000383ffff */
.L_x_318:
[----:B------:R-:W-:Y:S01]  /*132c0*/  BSSY B1, `(.L_x_461) ;  /* 0x0000006000017945 */ /* 0x000fe20003800000 */
[----:B------:R-:W-:-:S07]  /*132d0*/  IMAD.MOV.U32 R15, RZ, RZ, -0x1 ;  /* 0xffffffffff0f7424 */ /* 0x000fce00078e00ff */
[----:B0-2---:R-:W-:Y:S05]  /*132e0*/  WARPSYNC.COLLECTIVE R15, `(.L_x_462) ;  /* 0x000000000f0c7348 */ /* 0x005fea0003c00000 */
[----:B------:R-:W-:Y:S02]  /*132f0*/  ELECT P6, UR62, PT ;  /* 0x00000000003e782f */ /* 0x000fe400038c0000 */
[----:B------:R-:W-:Y:S01]  /*13300*/  MOV R14, UR62 ;  /* 0x0000003e000e7c02 */ /* 0x000fe20008000f00 */
[----:B0-2---:R-:W-:Y:S10]  /*13310*/  ENDCOLLECTIVE ;  /* 0x000000000000791b */ /* 0x005ff40003800000 */
.L_x_462:
[----:B------:R-:W-:Y:S05]  /*13320*/  BSYNC B1 ;  /* 0x0000000000017941 */ /* 0x000fea0003800000 */
.L_x_461:
[----:B------:R-:W-:Y:S05]  /*13330*/  BRA `(.L_x_463) ;  /* 0xffffffb800587947 */ /* 0x000fea000383ffff */
.L_x_320:
[----:B0-----:R0:W1:Y:S02]  /*13340*/  SYNCS.PHASECHK.TRANS64.TRYWAIT P1, [R3+URZ+0x16840], R2 ;  /* 0x01684002030075a7 */ /* 0x001064000802017f */
[----:B-1----:R-:W-:Y:S05]  /*13350*/  @!P1 NANOSLEEP.SYNCS 0x989680 ;  /* 0x009896800000995d */ /* 0x002fea0003900000 */
[----:B------:R-:W1:Y:S02]  /*13360*/  @!P1 SYNCS.PHASECHK.TRANS64 P1, [R3+URZ+0x16840], R2 ;  /* 0x01684002030095a7 */ /* 0x000e64000802007f */
[----:B-1----:R-:W-:Y:S05]  /*13370*/  @!P1 BRA `(.L_x_320) ;  /* 0xfffffffc00f09947 */ /* 0x002fea000383ffff */
[----:B------:R-:W-:Y:S05]  /*13380*/  BRA `(.L_x_464) ;  /* 0xffffffb800787947 */ /* 0x000fea000383ffff */
.L_x_322:
[----:B-1----:R1:W3:Y:S02]  /*13390*/  SYNCS.PHASECHK.TRANS64.TRYWAIT P1, [R25+URZ+0x16840], R0 ;  /* 0x01684000190075a7 */ /* 0x0022e4000802017f */
[----:B---3--:R-:W-:Y:S05]  /*133a0*/  @!P1 NANOSLEEP.SYNCS 0x989680 ;  /* 0x009896800000995d */ /* 0x008fea0003900000 */
[----:B------:R-:W3:Y:S02]  /*133b0*/  @!P1 SYNCS.PHASECHK.TRANS64 P1, [R25+URZ+0x16840], R0 ;  /* 0x01684000190095a7 */ /* 0x000ee4000802007f */
[----:B---3--:R-:W-:Y:S05]  /*133c0*/  @!P1 BRA `(.L_x_322) ;  /* 0xfffffffc00f09947 */ /* 0x008fea000383ffff */
[----:B------:R-:W-:Y:S05]  /*133d0*/  BRA `(.L_x_465) ;  /* 0xffffffb800847947 */ /* 0x000fea000383ffff */
.L_x_324:
[----:B---3--:R3:W4:Y:S02]  /*133e0*/  SYNCS.PHASECHK.TRANS64.TRYWAIT P1, [R3+URZ+0x16860], R2 ;  /* 0x01686002030075a7 */ /* 0x008724000802017f */
[----:B----4-:R-:W-:Y:S05]  /*133f0*/  @!P1 NANOSLEEP.SYNCS 0x989680 ;  /* 0x009896800000995d */ /* 0x010fea0003900000 */
[----:B------:R-:W4:Y:S02]  /*13400*/  @!P1 SYNCS.PHASECHK.TRANS64 P1, [R3+URZ+0x16860], R2 ;  /* 0x01686002030095a7 */ /* 0x000f24000802007f */
[----:B----4-:R-:W-:Y:S05]  /*13410*/  @!P1 BRA `(.L_x_324) ;  /* 0xfffffffc00f09947 */ /* 0x010fea000383ffff */
[----:B------:R-:W-:Y:S05]  /*13420*/  BRA `(.L_x_466) ;  /* 0xffffffb800807947 */ /* 0x000fea000383ffff */
.L_x_467:
        /* <DEDUP_REMOVED lines=13> */
.L_x_3167:


//--------------------- .text._ZN7cutlass13device_kernelIN5flash11enable_sm90INS1_16FlashAttnFwdSm90INS1_25CollectiveMainloopFwdSm90ILi2EN4cute5tupleIJNS5_1CILi1EEES8_S8_EEENS6_IJNS7_ILi192EEENS7_ILi128EEENS7_ILi64EEEEEELi64ENS_6half_tEfNS_4arch4Sm90ELb0ELb0ELb1ELb1ELb1ELb1ELb0ELb1ELb1ELb1ELb1ELb0EEENS1_21CollectiveEpilogueFwdINS6_IJSA_SC_SB_EEES9_SE_SG_Li384ELb1ELb1ELb1ELb0EEENS1_36VarlenDynamicPersistentTileSchedulerILi192ELi128ELi384ELi128ELb1ELb1ELb1ELb0ELb1ELb1EEEEEEEEEvNT_6ParamsE --------------------------
	.section	.text._ZN7cutlass13device_kernelIN5flash11enable_sm90INS1_16FlashAttnFwdSm90INS1_25CollectiveMainloopFwdSm90ILi2EN4cute5tupleIJNS5_1CILi1EEES8_S8_EEENS6_IJNS7_ILi192EEENS7_ILi128EEENS7_ILi64EEEEEELi64ENS_6half_tEfNS_4arch4Sm90ELb0ELb0ELb1ELb1ELb1ELb1ELb0ELb1ELb1ELb1ELb1ELb0EEENS1_21CollectiveEpilogueFwdINS6_IJSA_SC_SB_EEES9_SE_SG_Li384ELb1ELb1ELb1ELb0EEENS1_36VarlenDynamicPersistentTileSchedulerILi192ELi128ELi384ELi128ELb1ELb1ELb1ELb0ELb1ELb1EEEEEEEEEvNT_6ParamsE,"ax",@progbits
	.align	128
.text._ZN7cutlass13device_kernelIN5flash11enable_sm90INS1_16FlashAttnFwdSm90INS1_25CollectiveMainloopFwdSm90ILi2EN4cute5tupleIJNS5_1CILi1EEES8_S8_EEENS6_IJNS7_ILi192EEENS7_ILi128EEENS7_ILi64EEEEEELi64ENS_6half_tEfNS_4arch4Sm90ELb0ELb0ELb1ELb1ELb1ELb1ELb0ELb1ELb1ELb1ELb1ELb0EEENS1_21CollectiveEpilogueFwdINS6_IJSA_SC_SB_EEES9_SE_SG_Li384ELb1ELb1ELb1ELb0EEENS1_36VarlenDynamicPersistentTileSchedulerILi192ELi128ELi384ELi128ELb1ELb1ELb1ELb0ELb1ELb1EEEEEEEEEvNT_6ParamsE:
        .type           _ZN7cutlass13device_kernelIN5flash11enable_sm90INS1_16FlashAttnFwdSm90INS1_25CollectiveMainloopFwdSm90ILi2EN4cute5tupleIJNS5_1CILi1EEES8_S8_EEENS6_IJNS7_ILi192EEENS7_ILi128EEENS7_ILi64EEEEEELi64ENS_6half_tEfNS_4arch4Sm90ELb0ELb0ELb1ELb1ELb1ELb1ELb0ELb1ELb1ELb1ELb1ELb0EEENS1_21CollectiveEpilogueFwdINS6_IJSA_SC_SB_EEES9_SE_SG_Li384ELb1ELb1ELb1ELb0EEENS1_36VarlenDynamicPersistentTileSchedulerILi192ELi128ELi384ELi128ELb1ELb1ELb1ELb0ELb1ELb1EEEEEEEEEvNT_6ParamsE,@function
        .size           _ZN7cutlass13device_kernelIN5flash11enable_sm90INS1_16FlashAttnFwdSm90INS1_25CollectiveMainloopFwdSm90ILi2EN4cute5tupleIJNS5_1CILi1EEES8_S8_EEENS6_IJNS7_ILi192EEENS7_ILi128EEENS7_ILi64EEEEEELi64ENS_6half_tEfNS_4arch4Sm90ELb0ELb0ELb1ELb1ELb1ELb1ELb0ELb1ELb1ELb1ELb1ELb0EEENS1_21CollectiveEpilogueFwdINS6_IJSA_SC_SB_EEES9_SE_SG_Li384ELb1ELb1ELb1ELb0EEENS1_36VarlenDynamicPersistentTileSchedulerILi192ELi128ELi384ELi128ELb1ELb1ELb1ELb0ELb1ELb1EEEEEEEEEvNT_6ParamsE,(.L_x_3168 - _ZN7cutlass13device_kernelIN5flash11enable_sm90INS1_16FlashAttnFwdSm90INS1_25CollectiveMainloopFwdSm90ILi2EN4cute5tupleIJNS5_1CILi1EEES8_S8_EEENS6_IJNS7_ILi192EEENS7_ILi128EEENS7_ILi64EEEEEELi64ENS_6half_tEfNS_4arch4Sm90ELb0ELb0ELb1ELb1ELb1ELb1ELb0ELb1ELb1ELb1ELb1ELb0EEENS1_21CollectiveEpilogueFwdINS6_IJSA_SC_SB_EEES9_SE_SG_Li384ELb1ELb1ELb1ELb0EEENS1_36VarlenDynamicPersistentTileSchedulerILi192ELi128ELi384ELi128ELb1ELb1ELb1ELb0ELb1ELb1EEEEEEEEEvNT_6ParamsE)
        .other          _ZN7cutlass13device_kernelIN5flash11enable_sm90INS1_16FlashAttnFwdSm90INS1_25CollectiveMainloopFwdSm90ILi2EN4cute5tupleIJNS5_1CILi1EEES8_S8_EEENS6_IJNS7_ILi192EEENS7_ILi128EEENS7_ILi64EEEEEELi64ENS_6half_tEfNS_4arch4Sm90ELb0ELb0ELb1ELb1ELb1ELb1ELb0ELb1ELb1ELb1ELb1ELb0EEENS1_21CollectiveEpilogueFwdINS6_IJSA_SC_SB_EEES9_SE_SG_Li384ELb1ELb1ELb1ELb0EEENS1_36VarlenDynamicPersistentTileSchedulerILi192ELi128ELi384ELi128ELb1ELb1ELb1ELb0ELb1ELb1EEEEEEEEEvNT_6ParamsE,@"STO_CUDA_ENTRY STV_DEFAULT"
_ZN7cutlass13device_kernelIN5flash11enable_sm90INS1_16FlashAttnFwdSm90INS1_25CollectiveMainloopFwdSm90ILi2EN4cute5tupleIJNS5_1CILi1EEES8_S8_EEENS6_IJNS7_ILi192EEENS7_ILi128EEENS7_ILi64EEEEEELi64ENS_6half_tEfNS_4arch4Sm90ELb0ELb0ELb1ELb1ELb1ELb1ELb0ELb1ELb1ELb1ELb1ELb0EEENS1_21CollectiveEpilogueFwdINS6_IJSA_SC_SB_EEES9_SE_SG_Li384ELb1ELb1ELb1ELb0EEENS1_36VarlenDynamicPersistentTileSchedulerILi192ELi128ELi384ELi128ELb1ELb1ELb1ELb0ELb1ELb1EEEEEEEEEvNT_6ParamsE:
[----:B------:R-:W0:Y:S02]  /*0000*/  LDC R1, c[0x0][0x28] ;  /* 0x00000a00ff017b82 */ /* 0x000e240000000800 */
[----:B0-----:R-:W-:Y:S01]  /*0010*/  VIADD R1, R1, 0xffffff98 ;  /* 0xffffff9801017836 */ /* 0x001fe20000000000 */
[----:B------:R-:W0:Y:S01]  /*0020*/  S2R R3, SR_TID.X ;  /* 0x0000000000037919 */ /* 0x000e220000002100 */
[----:B------:R-:W-:Y:S01]  /*0030*/  ELECT P0, URZ, PT ;  /* 0x00000000003f782f */ /* 0x000fe20003800000 */
[----:B------:R-:W-:Y:S01]  /*0040*/  BSSY B0, `(.L_x_468) ;  /* 0x000000e000007945 */ /* 0x000fe20003800000 */
[--C-:B0-----:R-:W-:Y:S02]  /*0050*/  SHF.R.U32.HI R0, RZ, 0x5, R3.reuse ;  /* 0x00000005ff007819 */ /* 0x101fe40000011603 */
[----:B------:R-:W-:-:S03]  /*0060*/  SHF.R.U32.HI R3, RZ, 0x7, R3 ;  /* 0x00000007ff037819 */ /* 0x000fc60000011603 */
[----:B------:R-:W0:Y:S02]  /*0070*/  SHFL.IDX PT, R2, R0, RZ, 0x1f ;  /* 0x00001fff00027589 */ /* 0x000e2400000e0000 */
[----:B0-----:R-:W-:-:S13]  /*0080*/  ISETP.EQ.AND P0, PT, R2, RZ, P0 ;  /* 0x000000ff0200720c */ /* 0x001fda0000702270 */
[----:B------:R-:W-:Y:S05]  /*0090*/  @!P0 BRA `(.L_x_469) ;  /* 0x0000000000208947 */ /* 0x000fea0003800000 */
[----:B------:R-:W-:Y:S02]  /*00a0*/  ULDC.64 UR4, c[0x0][0x198] ;  /* 0x0000660000047ab9 */ /* 0x000fe40000000a00 */
[----:B------:R-:W-:Y:S02]  /*00b0*/  UIADD3 UR6, UP0, UR4, 0x570, URZ ;  /* 0x0000057004067890 */ /* 0x000fe4000ff1e03f */
[----:B------:R-:W-:Y:S02]  /*00c0*/  UIADD3 UR4, UP1, UR4, 0x670, URZ ;  /* 0x0000067004047890 */ /* 0x000fe4000ff3e03f */
[----:B------:R-:W-:Y:S02]  /*00d0*/  UIADD3.X UR7, URZ, UR5, URZ, UP0, !UPT ;  /* 0x000000053f077290 */ /* 0x000fe400087fe43f */
[----:B------:R-:W-:-:S07]  /*00e0*/  UIADD3.X UR5, URZ, UR5, URZ, UP1, !UPT ;  /* 0x000000053f057290 */ /* 0x000fce0008ffe43f */
[----:B------:R0:W-:Y:S02]  /*00f0*/  UTMACCTL.PF [UR6] ;  /* 0x00000000060079b9 */ /* 0x0001e40008040000 */
[----:B------:R0:W-:Y:S02]  /*0100*/  UTMACCTL.PF [UR4] ;  /* 0x00000000040079b9 */ /* 0x0001e40008040000 */
[----:B0-----:R-:W-:Y:S01]  /*0110*/  NOP ;  /* 0x0000000000007918 */ /* 0x001fe20000000000 */
.L_x_469:
[----:B------:R-:W-:Y:S05]  /*0120*/  BSYNC B0 ;  /* 0x0000000000007941 */ /* 0x000fea0003800000 */
.L_x_468:
[----:B------:R-:W-:Y:S01]  /*0130*/  VOTEU.ANY UP0, P0 ;  /* 0x00000000003f7886 */ /* 0x000fe20000000100 */
[----:B------:R-:W0:Y:S01]  /*0140*/  SHFL.IDX PT, R3, R3, RZ, 0x1f ;  /* 0x00001fff03037589 */ /* 0x000e2200000e0000 */
[----:B------:R-:W-:Y:S01]  /*0150*/  UMOV UR4, 0x80 ;  /* 0x0000008000047882 */ /* 0x000fe20000000000 */
[----:B------:R-:W-:Y:S01]  /*0160*/  UMOV UR7, 0x180 ;  /* 0x0000018000077882 */ /* 0x000fe20000000000 */
[----:B------:R-:W-:Y:S01]  /*0170*/  VOTEU.ANY UP1, P0 ;  /* 0x00000000003f7886 */ /* 0x000fe20000020100 */
[----:B------:R-:W1:Y:S01]  /*0180*/  @UP0 S2UR UR8, SR_CgaCtaId ;  /* 0x00000000000809c3 */ /* 0x000e620000008800 */
[----:B------:R-:W2:Y:S01]  /*0190*/  SHFL.IDX PT, R2, R0, RZ, 0x1f ;  /* 0x00001fff00027589 */ /* 0x000ea200000e0000 */
[----:B------:R-:W-:Y:S01]  /*01a0*/  @UP0 UMOV UR6, 0x400 ;  /* 0x0000040000060882 */ /* 0x000fe20000000000 */
[----:B------:R-:W-:-:S04]  /*01b0*/  @UP0 UIADD3 UR4, -UR4, 0x100000, URZ ;  /* 0x0010000004040890 */ /* 0x000fc8000fffe13f */
[----:B------:R-:W-:Y:S02]  /*01c0*/  @UP0 USHF.L.U32 UR5, UR4, 0xb, URZ ;  /* 0x0000000b04050899 */ /* 0x000fe4000800063f */
[----:B------:R-:W-:Y:S01]  /*01d0*/  @UP0 USHF.L.U32 UR4, UR4, 0x1, URZ ;  /* 0x0000000104040899 */ /* 0x000fe2000800063f */
[----:B------:R-:W-:Y:S01]  /*01e0*/  VOTEU.ANY UP2, P0 ;  /* 0x00000000003f7886 */ /* 0x000fe20000040100 */
[----:B0-----:R-:W-:Y:S01]  /*01f0*/  R2UR UR9, R3 ;  /* 0x00000000030972ca */ /* 0x001fe200000e0000 */
[----:B-1----:R-:W-:Y:S01]  /*0200*/  @UP0 ULEA UR8, UR8, UR6, 0x18 ;  /* 0x0000000608080291 */ /* 0x002fe2000f8ec03f */
[----:B--2---:R-:W-:Y:S01]  /*0210*/  ISETP.NE.AND P1, PT, R2, RZ, PT ;  /* 0x000000ff0200720c */ /* 0x004fe20003f25270 */
[----:B------:R-:W-:-:S04]  /*0220*/  @UP0 UIADD3 UR6, -UR7, 0x100000, URZ ;  /* 0x0010000007060890 */ /* 0x000fc8000fffe13f */
[----:B------:R-:W-:Y:S02]  /*0230*/  @UP0 USHF.L.U32 UR7, UR6, 0xb, URZ ;  /* 0x0000000b06070899 */ /* 0x000fe4000800063f */
[----:B------:R-:W-:-:S04]  /*0240*/  @UP0 USHF.L.U32 UR6, UR6, 0x1, URZ ;  /* 0x0000000106060899 */ /* 0x000fc8000800063f */
[----:B------:R-:W-:Y:S01]  /*0250*/  UISETP.NE.AND UP0, UPT, UR9, URZ, UPT ;  /* 0x0000003f0900728c */ /* 0x000fe2000bf05270 */
[----:B------:R-:W0:Y:S02]  /*0260*/  FENCE.VIEW.ASYNC.S ;  /* 0x00000000000073c6 */ /* 0x000e240000000000 */
[----:B0-----:R0:W1:Y:S05]  /*0270*/  @UP1 SYNCS.EXCH.64 URZ, [UR8+0x16800], UR4 ;  /* 0x01680004083f15b2 */ /* 0x00106a0008000100 */
[----:B------:R0:W2:Y:S01]  /*0280*/  @UP2 SYNCS.EXCH.64 URZ, [UR8+0x16820], UR6 ;  /* 0x01682006083f25b2 */ /* 0x0000a20008000100 */
        /* <DEDUP_REMOVED lines=14> */
[----:B0-----:R3:W4:Y:S08]  /*0370*/  SYNCS.EXCH.64 URZ, [UR8+0x16830], UR4 ;  /* 0x01683004083f75b2 */ /* 0x0017300008000100 */
[----:B------:R3:W0:Y:S01]  /*0380*/  SYNCS.EXCH.64 URZ, [UR8+0x16840], UR6 ;  /* 0x01684006083f75b2 */ /* 0x0006220008000100 */
[----:B------:R3:W0:Y:S01]  /*0390*/  SYNCS.EXCH.64 URZ, [UR8+0x16838], UR4 ;  /* 0x01683804083f75b2 */ /* 0x0006220008000100 */
[----:B------:R3:W0:Y:S02]  /*03a0*/  SYNCS.EXCH.64 URZ, [UR8+0x16848], UR6 ;  /* 0x01684806083f75b2 */ /* 0x0006240008000100 */
[----:B---3--:R-:W-:Y:S01]  /*03b0*/  NOP ;  /* 0x0000000000007918 */ /* 0x008fe20000000000 */
.L_x_470:
[----:B------:R-:W3:Y:S01]  /*03c0*/  SHFL.IDX PT, R2, R0, RZ, 0x1f ;  /* 0x00001fff00027589 */ /* 0x000ee200000e0000 */
[----:B------:R-:W-:Y:S01]  /*03d0*/  NOP ;  /* 0x0000000000007918 */ /* 0x000fe20000000000 */
[----:B---3--:R-:W-:-:S13]  /*03e0*/  ISETP.NE.AND P0, PT, R2, RZ, PT ;  /* 0x000000ff0200720c */ /* 0x008fda0003f05270 */
        /* <DEDUP_REMOVED lines=17> */
[----:B------:R3:W0:Y:S02]  /*0500*/  SYNCS.EXCH.64 URZ, [UR8+0x16868], UR6 ;  /* 0x01686806083f75b2 */ /* 0x0006240008000100 */
[----:B---3--:R-:W-:Y:S01]  /*0510*/  NOP ;  /* 0x0000000000007918 */ /* 0x008fe20000000000 */
.L_x_471:
[----:B------:R-:W3:Y:S01]  /*0520*/  SHFL.IDX PT, R2, R0, RZ, 0x1f ;  /* 0x00001fff00027589 */ /* 0x000ee200000e0000 */
[----:B------:R-:W-:Y:S01]  /*0530*/  NOP ;  /* 0x0000000000007918 */ /* 0x000fe20000000000 */
[----:B---3--:R-:W-:-:S13]  /*0540*/  ISETP.NE.AND P0, PT, R2, RZ, PT ;  /* 0x000000ff0200720c */ /* 0x008fda0003f05270 */
        /* <DEDUP_REMOVED lines=13> */
[----:B------:R3:W0:Y:S02]  /*0620*/  SYNCS.EXCH.64 URZ, [UR6+0x16888], UR4 ;  /* 0x01688804063f75b2 */ /* 0x0006240008000100 */
[----:B---3--:R-:W-:Y:S01]  /*0630*/  NOP ;  /* 0x0000000000007918 */ /* 0x008fe20000000000 */
.L_x_472:
        /* <DEDUP_REMOVED lines=22> */
.L_x_473:
        /* <DEDUP_REMOVED lines=22> */
.L_x_474:
[----:B------:R-:W-:Y:S01]  /*0900*/  PLOP3.LUT P0, PT, PT, PT, UP0, 0x80, 0x0 ;  /* 0x000000000000781c */ /* 0x000fe20003f0f008 */
[----:B------:R-:W-:Y:S01]  /*0910*/  UMOV UR36, 0x1 ;  /* 0x0000000100247882 */ /* 0x000fe20000000000 */
[----:B------:R-:W-:Y:S01]  /*0920*/  NOP ;  /* 0x0000000000007918 */ /* 0x000fe20000000000 */
[----:B------:R-:W-:Y:S01]  /*0930*/  USEL UR36, UR36, 0x2, !UP0 ;  /* 0x0000000224247887 */ /* 0x000fe2000c000000 */
[----:B------:R-:W-:Y:S01]  /*0940*/  BSSY B9, `(.L_x_475) ;  /* 0x000169f000097945 */ /* 0x000fe20003800000 */
[----:B------:R-:W-:Y:S01]  /*0950*/  ULDC.64 UR42, c[0x0][0x208] ;  /* 0x00008200002a7ab9 */ /* 0x000fe20000000a00 */
[----:B012-4-:R-:W-:Y:S07]  /*0960*/  BAR.SYNC.DEFER_BLOCKING 0x0 ;  /* 0x0000000000007b1d */ /* 0x017fee0000010000 */
[----:B------:R-:W-:Y:S05]  /*0970*/  @!P0 BRA `(.L_x_476) ;  /* 0x000000f800a08947 */ /* 0x000fea0003800000 */
.L_x_477:
[----:B------:R-:W-:-:S08]  /*0980*/  NOP ;  /* 0x0000000000007918 */ /* 0x000fd00000000000 */
[----:B------:R-:W0:Y:S02]  /*0990*/  USETMAXREG.TRY_ALLOC.CTAPOOL UP0, 0xa0 ;  /* 0x000000a0000079c8 */ /* 0x000e240008000600 */
[----:B0-----:R-:W-:-:S13]  /*09a0*/  PLOP3.LUT P0, PT, PT, PT, UP0, 0x80, 0x0 ;  /* 0x000000000000781c */ /* 0x001fda0003f0f008 */
[----:B------:R-:W-:Y:S05]  /*09b0*/  @!P0 BRA `(.L_x_477) ;  /* 0xfffffffc00f08947 */ /* 0x000fea000383ffff */
[----:B------:R-:W2:Y:S01]  /*09c0*/  LDL.LU R0, [R1] ;  /* 0x0000000001007983 */ /* 0x000ea20000300800 */
[----:B------:R-:W0:Y:S01]  /*09d0*/  S2R R2, SR_TID.X ;  /* 0x0000000000027919 */ /* 0x000e220000002100 */
[----:B------:R-:W1:Y:S01]  /*09e0*/  S2UR UR38, SR_CgaCtaId ;  /* 0x00000000002679c3 */ /* 0x000e620000008800 */
[----:B------:R-:W-:Y:S01]  /*09f0*/  UMOV UR4, 0x400 ;  /* 0x0000040000047882 */ /* 0x000fe20000000000 */
[----:B0-----:R-:W-:-:S06]  /*0a00*/  SHF.R.U32.HI R2, RZ, 0x7, R2 ;  /* 0x00000007ff027819 */ /* 0x001fcc0000011602 */
[----:B------:R-:W-:Y:S06]  /*0a10*/  BAR.ARV 0x8, 0x200 ;  /* 0x0208000000007b1d */ /* 0x000fec0000002000 */
[----:B------:R-:W-:-:S13]  /*0a20*/  ISETP.NE.AND P0, PT, R2, 0x1, PT ;  /* 0x000000010200780c */ /* 0x000fda0003f05270 */
[----:B------:R-:W-:Y:S08]  /*0a30*/  @!P0 BAR.ARV 0x9, 0x100 ;  /* 0x0244000000008b1d */ /* 0x000ff00000002000 */
[----:B------:R-:W-:Y:S01]  /*0a40*/  BAR.SYNC.DEFER_BLOCKING 0x5, 0x200 ;  /* 0x0148000000007b1d */ /* 0x000fe20000010000 */
[----:B-1----:R-:W-:-:S06]  /*0a50*/  ULEA UR4, UR38, UR4, 0x18 ;  /* 0x0000000426047291 */ /* 0x002fcc000f8ec03f */
[----:B------:R-:W-:Y:S01]  /*0a60*/  IMAD.U32 R18, RZ, RZ, UR4 ;  /* 0x00000004ff127e24 */ /* 0x000fe2000f8e00ff */
[----:B------:R-:W-:-:S04]  /*0a70*/  ULDC UR4, c[0x0][0xc3c] ;  /* 0x00030f0000047ab9 */ /* 0x000fc80000000800 */
[----:B------:R-:W0:Y:S01]  /*0a80*/  LDS.128 R32, [R18+0x168d0] ;  /* 0x0168d00012207984 */ /* 0x000e220000000c00 */
[----:B------:R-:W-:Y:S06]  /*0a90*/  BAR.ARV 0x4, 0x200 ;  /* 0x0108000000007b1d */ /* 0x000fec0000002000 */
[----:B--2---:R-:W-:-:S04]  /*0aa0*/  LOP3.LUT R0, R0, 0xfffffff7, RZ, 0xc0, !PT ;  /* 0xfffffff700007812 */ /* 0x004fc800078ec0ff */
[----:B------:R-:W-:-:S05]  /*0ab0*/  @P0 LOP3.LUT R0, R0, 0x8, RZ, 0xfc, !PT ;  /* 0x0000000800000812 */ /* 0x000fca00078efcff */
[----:B------:R1:W-:Y:S01]  /*0ac0*/  STL [R1], R0 ;  /* 0x0000000001007387 */ /* 0x0003e20000100800 */
[----:B0-----:R-:W-:-:S13]  /*0ad0*/  ISETP.GE.AND P0, PT, R35, UR4, PT ;  /* 0x0000000423007c0c */ /* 0x001fda000bf06270 */
[----:B-1----:R-:W-:Y:S05]  /*0ae0*/  @P0 BRA `(.L_x_478) ;  /* 0x0000016800100947 */ /* 0x002fea0003800000 */
[----:B------:R-:W0:Y:S01]  /*0af0*/  S2R R0, SR_TID.X ;  /* 0x0000000000007919 */ /* 0x000e220000002100 */
[----:B------:R-:W-:Y:S01]  /*0b00*/  MOV R19, RZ ;  /* 0x000000ff00137202 */ /* 0x000fe20000000f00 */
[----:B------:R-:W-:Y:S01]  /*0b10*/  IMAD.MOV.U32 R155, RZ, RZ, RZ ;  /* 0x000000ffff9b7224 */ /* 0x000fe200078e00ff */
[----:B------:R-:W-:Y:S01]  /*0b20*/  ULOP3.LUT UR39, UR36, 0x1, URZ, 0xfc, !UPT ;  /* 0x0000000124277892 */ /* 0x000fe2000f8efc3f */
[----:B------:R-:W-:Y:S01]  /*0b30*/  IMAD.MOV.U32 R156, RZ, RZ, RZ ;  /* 0x000000ffff9c7224 */ /* 0x000fe200078e00ff */
[----:B------:R-:W-:Y:S01]  /*0b40*/  UMOV UR37, URZ ;  /* 0x0000003f00257c82 */ /* 0x000fe20008000000 */
[----:B0-----:R-:W-:-:S05]  /*0b50*/  VIADD R11, R0, 0xffffff80 ;  /* 0xffffff80000b7836 */ /* 0x001fca0000000000 */
[----:B------:R-:W-:-:S04]  /*0b60*/  SHF.R.S32.HI R0, RZ, 0x1f, R11 ;  /* 0x0000001fff007819 */ /* 0x000fc8000001140b */
[CC--:B------:R-:W-:Y:S02]  /*0b70*/  LEA.HI R2, R0.reuse, R11.reuse, RZ, 0x7 ;  /* 0x0000000b00027211 */ /* 0x0c0fe400078f38ff */
[----:B------:R-:W-:Y:S02]  /*0b80*/  LEA.HI R4, R0, R11, RZ, 0x5 ;  /* 0x0000000b00047211 */ /* 0x000fe400078f28ff */
[----:B------:R-:W-:Y:S02]  /*0b90*/  LOP3.LUT R3, R2, 0xffffff80, RZ, 0xc0, !PT ;  /* 0xffffff8002037812 */ /* 0x000fe400078ec0ff */
[----:B------:R-:W-:Y:S02]  /*0ba0*/  SHF.R.S32.HI R12, RZ, 0x7, R2 ;  /* 0x00000007ff0c7819 */ /* 0x000fe40000011402 */
[----:B------:R-:W-:Y:S02]  /*0bb0*/  IADD3 R10, R11, -R3, RZ ;  /* 0x800000030b0a7210 */ /* 0x000fe40007ffe0ff */
[----:B------:R-:W-:-:S02]  /*0bc0*/  LEA.HI R3, R0, R11, RZ, 0x4 ;  /* 0x0000000b00037211 */ /* 0x000fc400078f20ff */
[----:B------:R-:W-:Y:S02]  /*0bd0*/  SHF.R.S32.HI R5, RZ, 0x1f, R10 ;  /* 0x0000001fff057819 */ /* 0x000fe4000001140a */
[----:B------:R-:W-:Y:S02]  /*0be0*/  SHF.R.S32.HI R6, RZ, 0x4, R3 ;  /* 0x00000004ff067819 */ /* 0x000fe40000011403 */
[----:B------:R-:W-:Y:S02]  /*0bf0*/  LEA.HI R7, R5, R10, RZ, 0x2 ;  /* 0x0000000a05077211 */ /* 0x000fe400078f10ff */
[C---:B------:R-:W-:Y:S02]  /*0c00*/  LOP3.LUT R2, R3.reuse, 0x3fffff0, RZ, 0xc0, !PT ;  /* 0x03fffff003027812 */ /* 0x040fe400078ec0ff */
[----:B------:R-:W-:Y:S02]  /*0c10*/  LEA.HI R3, R3, R6, RZ, 0x1 ;  /* 0x0000000603037211 */ /* 0x000fe400078f08ff */
[--C-:B------:R-:W-:Y:S01]  /*0c20*/  SHF.R.S32.HI R8, RZ, 0x2, R7.reuse ;  /* 0x00000002ff087819 */ /* 0x100fe20000011407 */
[----:B------:R-:W-:Y:S01]  /*0c30*/  IMAD.IADD R2, R11, 0x1, -R2 ;  /* 0x000000010b027824 */ /* 0x000fe200078e0a02 */
[----:B------:R-:W-:-:S02]  /*0c40*/  SHF.R.S32.HI R9, RZ, 0x1f, R7 ;  /* 0x0000001fff097819 */ /* 0x000fc40000011407 */
[----:B------:R-:W-:Y:S01]  /*0c50*/  SHF.R.S32.HI R13, RZ, 0x5, R4 ;  /* 0x00000005ff0d7819 */ /* 0x000fe20000011404 */
[----:B------:R-:W-:Y:S01]  /*0c60*/  IMAD.HI R4, R12, 0x55555556, RZ ;  /* 0x555555560c047827 */ /* 0x000fe200078e02ff */
[----:B------:R-:W-:Y:S02]  /*0c70*/  LOP3.LUT R3, R3, 0x1ffffffe, RZ, 0xc0, !PT ;  /* 0x1ffffffe03037812 */ /* 0x000fe400078ec0ff */
[----:B------:R-:W-:Y:S02]  /*0c80*/  LEA.HI R9, R9, R8, RZ, 0x3 ;  /* 0x0000000809097211 */ /* 0x000fe400078f18ff */
[----:B------:R-:W-:Y:S01]  /*0c90*/  LEA R2, R13, R2, 0x4 ;  /* 0x000000020d027211 */ /* 0x000fe200078e20ff */
[----:B------:R-:W-:Y:S01]  /*0ca0*/  IMAD.IADD R3, R6, 0x1, -R3 ;  /* 0x0000000106037824 */ /* 0x000fe200078e0a03 */
[----:B------:R-:W-:Y:S02]  /*0cb0*/  LOP3.LUT R9, R9, 0xfffffff8, RZ, 0xc0, !PT ;  /* 0xfffffff809097812 */ /* 0x000fe400078ec0ff */
[----:B------:R-:W-:Y:S01]  /*0cc0*/  LEA.HI R5, R5, R10, RZ, 0x5 ;  /* 0x0000000a05057211 */ /* 0x000fe200078f28ff */
[----:B------:R-:W-:Y:S01]  /*0cd0*/  IMAD R6, R2, 0x8, R3 ;  /* 0x0000000802067824 */ /* 0x000fe200078e0203 */
[----:B------:R-:W-:Y:S01]  /*0ce0*/  LEA.HI R4, R4, R4, RZ, 0x1 ;  /* 0x0000000404047211 */ /* 0x000fe200078f08ff */
[----:B------:R-:W-:Y:S01]  /*0cf0*/  IMAD.IADD R8, R8, 0x1, -R9 ;  /* 0x0000000108087824 */ /* 0x000fe200078e0a09 */
[----:B------:R-:W-:-:S02]  /*0d00*/  SHF.R.S32.HI R5, RZ, 0x5, R5 ;  /* 0x00000005ff057819 */ /* 0x000fc40000011405 */
[-C--:B------:R-:W-:Y:S01]  /*0d10*/  LEA.HI R2, R0, R11.reuse, RZ, 0x2 ;  /* 0x0000000b00027211 */ /* 0x080fe200078f10ff */
[----:B------:R-:W-:Y:S01]  /*0d20*/  IMAD R4, R4, -0x3, R12 ;  /* 0xfffffffd04047824 */ /* 0x000fe200078e020c */
[----:B------:R-:W-:Y:S01]  /*0d30*/  LEA.HI R3, R0, R11, RZ, 0x3 ;  /* 0x0000000b00037211 */ /* 0x000fe200078f18ff */
[----:B------:R-:W-:Y:S01]  /*0d40*/  IMAD R5, R5, 0x10, R8 ;  /* 0x0000001005057824 */ /* 0x000fe200078e0208 */
[--C-:B------:R-:W-:Y:S02]  /*0d50*/  SHF.R.S32.HI R153, RZ, 0x2, R2.reuse ;  /* 0x00000002ff997819 */ /* 0x100fe40000011402 */
[----:B------:R-:W-:Y:S01]  /*0d60*/  SHF.R.S32.HI R0, RZ, 0x1f, R2 ;  /* 0x0000001fff007819 */ /* 0x000fe20000011402 */
[----:B------:R-:W-:Y:S01]  /*0d70*/  IMAD R9, R4, 0x40, R5 ;  /* 0x0000004004097824 */ /* 0x000fe200078e0205 */
[----:B------:R-:W-:Y:S02]  /*0d80*/  LOP3.LUT R2, R2, 0xfffffffc, RZ, 0xc0, !PT ;  /* 0xfffffffc02027812 */ /* 0x000fe400078ec0ff */
[----:B------:R-:W-:-:S02]  /*0d90*/  IADD3 R8, R153, 0x60, RZ ;  /* 0x0000006099087810 */ /* 0x000fc40007ffe0ff */
[----:B------:R-:W-:Y:S01]  /*0da0*/  SHF.R.S32.HI R4, RZ, 0x3, R3 ;  /* 0x00000003ff047819 */ /* 0x000fe20000011403 */
[----:B------:R-:W-:Y:S01]  /*0db0*/  IMAD.IADD R5, R11, 0x1, -R2 ;  /* 0x000000010b057824 */ /* 0x000fe200078e0a02 */
[----:B------:R-:W-:Y:S01]  /*0dc0*/  LOP3.LUT R3, R3, 0xfffffff8, RZ, 0xc0, !PT ;  /* 0xfffffff803037812 */ /* 0x000fe200078ec0ff */
[----:B------:R-:W-:Y:S01]  /*0dd0*/  STL [R1+0x5c], R9 ;  /* 0x00005c0901007387 */ /* 0x000fe20000100800 */
[----:B------:R-:W-:Y:S01]  /*0de0*/  LEA.HI R0, R0, R153, RZ, 0x3 ;  /* 0x0000009900007211 */ /* 0x000fe200078f18ff */
[----:B------:R-:W-:Y:S01]  /*0df0*/  IMAD.SHL.U32 R16, R5, 0x8, RZ ;  /* 0x0000000805107824 */ /* 0x000fe200078e00ff */
[----:B------:R-:W-:Y:S01]  /*0e00*/  SHF.R.S32.HI R4, RZ, 0x1f, R8 ;  /* 0x0000001fff047819 */ /* 0x000fe20000011408 */
[----:B------:R-:W-:Y:S01]  /*0e10*/  IMAD.IADD R2, R11, 0x1, -R3 ;  /* 0x000000010b027824 */ /* 0x000fe200078e0a03 */
[----:B------:R-:W-:Y:S01]  /*0e20*/  LOP3.LUT R0, R0, 0xfffffff8, RZ, 0xc0, !PT ;  /* 0xfffffff800007812 */ /* 0x000fe200078ec0ff */
[----:B------:R-:W-:Y:S01]  /*0e30*/  IMAD.SHL.U32 R3, R8, 0x40, RZ ;  /* 0x0000004008037824 */ /* 0x000fe200078e00ff */
[----:B------:R-:W-:Y:S01]  /*0e40*/  LEA.HI R2, R5, R5, RZ, 0x1 ;  /* 0x0000000505027211 */ /* 0x000fe200078f08ff */
[----:B------:R-:W-:Y:S01]  /*0e50*/  STL [R1+0x4], RZ ;  /* 0x000004ff01007387 */ /* 0x000fe20000100800 */
[----:B------:R-:W-:Y:S01]  /*0e60*/  LEA.HI R4, R4, R8, RZ, 0x3 ;  /* 0x0000000804047211 */ /* 0x000fe200078f18ff */
[----:B------:R-:W-:Y:S01]  /*0e70*/  IMAD.IADD R11, R153, 0x1, -R0 ;  /* 0x00000001990b7824 */ /* 0x000fe200078e0a00 */
[----:B------:R-:W-:-:S02]  /*0e80*/  SHF.L.U32 R22, R5, 0x2, RZ ;  /* 0x0000000205167819 */ /* 0x000fc400000006ff */
[----:B------:R-:W-:Y:S01]  /*0e90*/  LOP3.LUT R0, R2, 0x1ffffffe, RZ, 0xc0, !PT ;  /* 0x1ffffffe02007812 */ /* 0x000fe200078ec0ff */
[----:B------:R-:W-:Y:S01]  /*0ea0*/  IMAD.SHL.U32 R4, R4, 0x40, RZ ;  /* 0x0000004004047824 */ /* 0x000fe200078e00ff */
[----:B------:R-:W-:Y:S01]  /*0eb0*/  LOP3.LUT R3, R3, 0x1c0, RZ, 0xc0, !PT ;  /* 0x000001c003037812 */ /* 0x000fe200078ec0ff */
[----:B------:R-:W-:Y:S01]  /*0ec0*/  VIADD R157, R22, 0x10 ;  /* 0x00000010169d7836 */ /* 0x000fe20000000000 */
[----:B------:R-:W-:Y:S01]  /*0ed0*/  IADD3 R0, R5, -R0, RZ ;  /* 0x8000000005007210 */ /* 0x000fe20007ffe0ff */
[----:B------:R0:W-:Y:S01]  /*0ee0*/  STL [R1+0x14], R11 ;  /* 0x0000140b01007387 */ /* 0x0001e20000100800 */
[----:B------:R-:W-:Y:S01]  /*0ef0*/  LOP3.LUT R7, R7, 0x7ffffffc, RZ, 0xc0, !PT ;  /* 0x7ffffffc07077812 */ /* 0x000fe200078ec0ff */
[----:B------:R-:W-:Y:S01]  /*0f00*/  VIADD R2, R16, 0x20 ;  /* 0x0000002010027836 */ /* 0x000fe20000000000 */
[----:B------:R-:W-:Y:S01]  /*0f10*/  SHF.R.U32.HI R5, RZ, 0x3, R3 ;  /* 0x00000003ff057819 */ /* 0x000fe20000011603 */
[----:B------:R-:W-:Y:S01]  /*0f20*/  IMAD R0, R0, 0x8, R9 ;  /* 0x0000000800007824 */ /* 0x000fe200078e0209 */
[----:B------:R-:W-:Y:S01]  /*0f30*/  LOP3.LUT R3, R3, 0x38, R16, 0xf8, !PT ;  /* 0x0000003803037812 */ /* 0x000fe200078ef810 */
[----:B------:R-:W-:Y:S01]  /*0f40*/  IMAD.IADD R7, R10, 0x1, -R7 ;  /* 0x000000010a077824 */ /* 0x000fe200078e0a07 */
[----:B------:R-:W-:-:S02]  /*0f50*/  LOP3.LUT R4, R4, 0xfffffe00, RZ, 0xc0, !PT ;  /* 0xfffffe0004047812 */ /* 0x000fc400078ec0ff */
[----:B------:R-:W-:Y:S01]  /*0f60*/  SHF.R.S32.HI R8, RZ, 0x1f, R157 ;  /* 0x0000001fff087819 */ /* 0x000fe2000001149d */
[C---:B0-----:R-:W-:Y:S01]  /*0f70*/  IMAD.SHL.U32 R11, R157.reuse, 0x2, RZ ;  /* 0x000000029d0b7824 */ /* 0x041fe200078e00ff */
[----:B------:R-:W-:Y:S01]  /*0f80*/  LOP3.LUT R3, R4, R3, R5, 0xf6, !PT ;  /* 0x0000000304037212 */ /* 0x000fe200078ef605 */
[----:B------:R0:W-:Y:S01]  /*0f90*/  STL [R1+0x24], R4 ;  /* 0x0000240401007387 */ /* 0x0001e20000100800 */
[----:B------:R-:W-:Y:S02]  /*0fa0*/  SHF.L.U32 R6, R6, 0x3, RZ ;  /* 0x0000000306067819 */ /* 0x000fe400000006ff */
[----:B------:R-:W-:Y:S01]  /*0fb0*/  SHF.L.U64.HI R5, R157, 0x1, R8 ;  /* 0x000000019d057819 */ /* 0x000fe20000010208 */
[----:B------:R-:W-:Y:S01]  /*0fc0*/  IMAD R3, R3, 0x2, R18 ;  /* 0x0000000203037824 */ /* 0x000fe200078e0212 */
[----:B------:R1:W-:Y:S01]  /*0fd0*/  STL [R1+0x54], R11 ;  /* 0x0000540b01007387 */ /* 0x0003e20000100800 */
[----:B------:R-:W-:Y:S02]  /*0fe0*/  SHF.R.S32.HI R17, RZ, 0x1f, R16 ;  /* 0x0000001fff117819 */ /* 0x000fe40000011410 */
[----:B------:R-:W-:Y:S01]  /*0ff0*/  SHF.R.S32.HI R154, RZ, 0x1f, R2 ;  /* 0x0000001fff9a7819 */ /* 0x000fe20000011402 */
[----:B------:R1:W-:Y:S01]  /*1000*/  STL [R1+0x64], R6 ;  /* 0x0000640601007387 */ /* 0x0003e20000100800 */
[----:B0-----:R-:W-:-:S03]  /*1010*/  IMAD.SHL.U32 R4, R7, 0x2, RZ ;  /* 0x0000000207047824 */ /* 0x001fc600078e00ff */
[----:B------:R1:W-:Y:S04]  /*1020*/  STL [R1+0x50], R5 ;  /* 0x0000500501007387 */ /* 0x0003e80000100800 */
[----:B------:R1:W-:Y:S04]  /*1030*/  STL [R1+0x28], R4 ;  /* 0x0000280401007387 */ /* 0x0003e80000100800 */
[----:B------:R1:W-:Y:S04]  /*1040*/  STL [R1+0x58], R3 ;  /* 0x0000580301007387 */ /* 0x0003e80000100800 */
[----:B------:R1:W-:Y:S02]  /*1050*/  STL [R1+0x60], R0 ;  /* 0x0000600001007387 */ /* 0x0003e40000100800 */
.L_x_617:
[----:B01-3--:R-:W0:Y:S02]  /*1060*/  LDC.64 R4, c[0x0][0xc88] ;  /* 0x00032200ff047b82 */ /* 0x00be240000000a00 */
[----:B0-----:R-:W-:-:S05]  /*1070*/  IMAD.WIDE R4, R35, 0x4, R4 ;  /* 0x0000000423047825 */ /* 0x001fca00078e0204 */
[----:B--2-4-:R-:W2:Y:S01]  /*1080*/  LDG.E R36, desc[UR42][R4.64] ;  /* 0x0000002a04247981 */ /* 0x014ea2000c1e1900 */
[----:B------:R-:W-:Y:S05]  /*1090*/  YIELD ;  /* 0x0000000000007946 */ /* 0x000fea0003800000 */
[----:B------:R-:W-:Y:S01]  /*10a0*/  ULDC.64 UR4, c[0x0][0xa28] ;  /* 0x00028a0000047ab9 */ /* 0x000fe20000000a00 */
[----:B------:R-:W-:Y:S01]  /*10b0*/  ULDC.64 UR8, c[0x0][0xa18] ;  /* 0x0002860000087ab9 */ /* 0x000fe20000000a00 */
[----:B------:R-:W-:Y:S01]  /*10c0*/  ISETP.NE.U32.AND P1, PT, RZ, UR4, PT ;  /* 0x00000004ff007c0c */ /* 0x000fe2000bf25070 */
[----:B------:R-:W-:Y:S01]  /*10d0*/  ULDC.64 UR6, c[0x0][0xa08] ;  /* 0x0002820000067ab9 */ /* 0x000fe20000000a00 */
[----:B------:R-:W-:Y:S01]  /*10e0*/  IMAD.MOV.U32 R10, RZ, RZ, RZ ;  /* 0x000000ffff0a7224 */ /* 0x000fe200078e00ff */
[----:B------:R-:W-:Y:S01]  /*10f0*/  ISETP.NE.U32.AND P0, PT, RZ, UR6, PT ;  /* 0x00000006ff007c0c */ /* 0x000fe2000bf05070 */
[----:B------:R-:W-:Y:S01]  /*1100*/  IMAD.MOV.U32 R68, RZ, RZ, RZ ;  /* 0x000000ffff447224 */ /* 0x000fe200078e00ff */
[----:B------:R-:W-:-:S02]  /*1110*/  ISETP.NE.AND.EX P1, PT, RZ, UR5, PT, P1 ;  /* 0x00000005ff007c0c */ /* 0x000fc4000bf25310 */
[----:B------:R-:W-:Y:S02]  /*1120*/  ISETP.NE.AND.EX P0, PT, RZ, UR7, PT, P0 ;  /* 0x00000007ff007c0c */ /* 0x000fe4000bf05300 */
[----:B--2---:R-:W-:Y:S01]  /*1130*/  SHF.R.S32.HI R0, RZ, 0x1f, R36 ;  /* 0x0000001fff007819 */ /* 0x004fe20000011424 */
[----:B------:R0:W-:Y:S08]  /*1140*/  STL [R1+0x34], R36 ;  /* 0x0000342401007387 */ /* 0x0001f00000100800 */
[----:B------:R-:W-:-:S02]  /*1150*/  @P1 LEA R6, P2, R36, UR4, 0x2 ;  /* 0x0000000424061c11 */ /* 0x000fc4000f8410ff */
[C---:B------:R-:W-:Y:S01]  /*1160*/  SHF.L.U32 R38, R36.reuse, 0x2, RZ ;  /* 0x0000000224267819 */ /* 0x040fe200000006ff */
[----:B------:R0:W-:Y:S01]  /*1170*/  STL [R1+0x4c], R0 ;  /* 0x00004c0001007387 */ /* 0x0001e20000100800 */
[C-C-:B------:R-:W-:Y:S02]  /*1180*/  @P1 LEA.HI.X R7, R36.reuse, UR5, R0.reuse, 0x2, P2 ;  /* 0x0000000524071c11 */ /* 0x140fe400090f1400 */
[----:B------:R-:W-:Y:S01]  /*1190*/  ISETP.NE.U32.AND P2, PT, RZ, UR8, PT ;  /* 0x00000008ff007c0c */ /* 0x000fe2000bf45070 */
[----:B------:R-:W-:Y:S01]  /*11a0*/  ULDC UR4, c[0x0][0x288] ;  /* 0x0000a20000047ab9 */ /* 0x000fe20000000800 */
[----:B------:R-:W-:Y:S01]  /*11b0*/  SHF.L.U64.HI R37, R36, 0x2, R0 ;  /* 0x0000000224257819 */ /* 0x000fe20000010200 */
[----:B------:R0:W5:Y:S01]  /*11c0*/  @P1 LDG.E R10, desc[UR42][R6.64] ;  /* 0x0000002a060a1981 */ /* 0x000162000c1e1900 */
[----:B------:R-:W-:Y:S02]  /*11d0*/  ISETP.NE.AND.EX P2, PT, RZ, UR9, PT, P2 ;  /* 0x00000009ff007c0c */ /* 0x000fe4000bf45320 */
[----:B------:R-:W-:Y:S01]  /*11e0*/  IADD3 R8, P3, R38, UR6, RZ ;  /* 0x0000000626087c10 */ /* 0x000fe2000ff7e0ff */
[----:B------:R-:W-:Y:S01]  /*11f0*/  IMAD.U32 R24, RZ, RZ, UR4 ;  /* 0x00000004ff187e24 */ /* 0x000fe2000f8e00ff */
[----:B------:R-:W-:Y:S01]  /*1200*/  ULDC.64 UR4, c[0x0][0x418] ;  /* 0x0001060000047ab9 */ /* 0x000fe20000000a00 */
[----:B------:R0:W-:Y:S01]  /*1210*/  STL [R1+0x3c], R38 ;  /* 0x00003c2601007387 */ /* 0x0001e20000100800 */
[----:B------:R-:W-:-:S07]  /*1220*/  IADD3.X R9, R37, UR7, RZ, P3, !PT ;  /* 0x0000000725097c10 */ /* 0x000fce0009ffe4ff */
[----:B------:R-:W-:Y:S01]  /*1230*/  @P2 IADD3 R4, P1, R38, UR8, RZ ;  /* 0x0000000826042c10 */ /* 0x000fe2000ff3e0ff */
[----:B------:R0:W5:Y:S03]  /*1240*/  @P0 LDG.E R68, desc[UR42][R8.64] ;  /* 0x0000002a08440981 */ /* 0x000166000c1e1900 */
[----:B------:R-:W-:Y:S01]  /*1250*/  @P2 IADD3.X R5, R37, UR9, RZ, P1, !PT ;  /* 0x0000000925052c10 */ /* 0x000fe20008ffe4ff */
[----:B------:R-:W-:Y:S01]  /*1260*/  UISETP.NE.U32.AND UP0, UPT, UR4, URZ, UPT ;  /* 0x0000003f0400728c */ /* 0x000fe2000bf05070 */
[----:B------:R0:W-:Y:S02]  /*1270*/  STL [R1+0x40], R37 ;  /* 0x0000402501007387 */ /* 0x0001e40000100800 */
[----:B------:R-:W-:Y:S02]  /*1280*/  ULDC UR4, c[0x0][0x424] ;  /* 0x0001090000047ab9 */ /* 0x000fe40000000800 */
[----:B------:R0:W5:Y:S01]  /*1290*/  @P2 LDG.E R24, desc[UR42][R4.64] ;  /* 0x0000002a04182981 */ /* 0x000162000c1e1900 */
[----:B------:R-:W-:-:S03]  /*12a0*/  UISETP.NE.AND.EX UP0, UPT, UR5, URZ, UPT, UP0 ;  /* 0x0000003f0500728c */ /* 0x000fc6000bf05300 */
[----:B------:R-:W-:Y:S01]  /*12b0*/  ULDC UR5, c[0x0][0x2f0] ;  /* 0x0000bc0000057ab9 */ /* 0x000fe20000000800 */
[----:B------:R-:W-:-:S04]  /*12c0*/  USEL UR4, UR4, 0x1, UP0 ;  /* 0x0000000104047887 */ /* 0x000fc80008000000 */
[----:B------:R-:W-:-:S03]  /*12d0*/  UIMAD UR4, UR4, UR5, URZ ;  /* 0x00000005040472a4 */ /* 0x000fc6000f8e023f */
[----:B------:R-:W-:Y:S02]  /*12e0*/  ULDC UR5, c[0x0][0x348] ;  /* 0x0000d20000057ab9 */ /* 0x000fe40000000800 */
[----:B------:R-:W-:Y:S01]  /*12f0*/  MOV R27, UR5 ;  /* 0x00000005001b7c02 */ /* 0x000fe20008000f00 */
[----:B------:R-:W-:Y:S01]  /*1300*/  IMAD.U32 R31, RZ, RZ, UR4 ;  /* 0x00000004ff1f7e24 */ /* 0x000fe2000f8e00ff */
[----:B0-----:R-:W-:Y:S06]  /*1310*/  @P2 BRA `(.L_x_479) ;  /* 0x0000000000242947 */ /* 0x001fec0003800000 */
[----:B------:R-:W-:Y:S02]  /*1320*/  ULDC.64 UR4, c[0x0][0xa00] ;  /* 0x0002800000047ab9 */ /* 0x000fe40000000a00 */
[----:B------:R-:W-:-:S04]  /*1330*/  ISETP.NE.U32.AND P1, PT, RZ, UR4, PT ;  /* 0x00000004ff007c0c */ /* 0x000fc8000bf25070 */
[----:B------:R-:W-:-:S13]  /*1340*/  ISETP.NE.AND.EX P1, PT, RZ, UR5, PT, P1 ;  /* 0x00000005ff007c0c */ /* 0x000fda000bf25310 */
[----:B------:R-:W-:Y:S05]  /*1350*/  @!P1 BRA `(.L_x_479) ;  /* 0x0000000000149947 */ /* 0x000fea0003800000 */
[----:B------:R-:W0:Y:S02]  /*1360*/  LDC.64 R4, c[0x0][0xa00] ;  /* 0x00028000ff047b82 */ /* 0x000e240000000a00 */
[----:B0-----:R-:W-:-:S05]  /*1370*/  IMAD.WIDE R4, R36, 0x4, R4 ;  /* 0x0000000424047825 */ /* 0x001fca00078e0204 */
[----:B-----5:R-:W2:Y:S04]  /*1380*/  LDG.E R24, desc[UR42][R4.64] ;  /* 0x0000002a04187981 */ /* 0x020ea8000c1e1900 */
[----:B------:R-:W2:Y:S02]  /*1390*/  LDG.E R3, desc[UR42][R4.64+0x4] ;  /* 0x0000042a04037981 */ /* 0x000ea4000c1e1900 */
[----:B--2---:R-:W-:-:S07]  /*13a0*/  IMAD.IADD R24, R3, 0x1, -R24 ;  /* 0x0000000103187824 */ /* 0x004fce00078e0a18 */
.L_x_479:
[----:B------:R-:W-:Y:S01]  /*13b0*/  ULDC.64 UR4, c[0x0][0xa20] ;  /* 0x0002880000047ab9 */ /* 0x000fe20000000a00 */
[----:B------:R0:W-:Y:S01]  /*13c0*/  STL [R1+0x44], R33 ;  /* 0x0000442101007387 */ /* 0x0001e20000100800 */
[----:B------:R-:W-:Y:S02]  /*13d0*/  ISETP.NE.U32.AND P1, PT, RZ, UR4, PT ;  /* 0x00000004ff007c0c */ /* 0x000fe4000bf25070 */
[C---:B------:R-:W-:Y:S02]  /*13e0*/  LOP3.LUT R3, R34.reuse, 0xff000000, RZ, 0xc0, !PT ;  /* 0xff00000022037812 */ /* 0x040fe400078ec0ff */
[----:B------:R-:W-:Y:S02]  /*13f0*/  ISETP.NE.AND.EX P1, PT, RZ, UR5, PT, P1 ;  /* 0x00000005ff007c0c */ /* 0x000fe4000bf25310 */
[----:B------:R-:W-:Y:S02]  /*1400*/  LOP3.LUT R0, R34, 0xff0000, RZ, 0xc0, !PT ;  /* 0x00ff000022007812 */ /* 0x000fe400078ec0ff */
[----:B------:R-:W-:-:S02]  /*1410*/  SHF.R.U32.HI R3, RZ, 0x8, R3 ;  /* 0x00000008ff037819 */ /* 0x000fc40000011603 */
[----:B------:R-:W-:Y:S02]  /*1420*/  LOP3.LUT R152, R34, 0xffff, RZ, 0xc0, !PT ;  /* 0x0000ffff22987812 */ /* 0x000fe400078ec0ff */
[----:B------:R-:W-:-:S05]  /*1430*/  LEA.HI R11, R0, R3, RZ, 0x10 ;  /* 0x00000003000b7211 */ /* 0x000fca00078f80ff */
[----:B0-----:R-:W-:Y:S05]  /*1440*/  @!P1 BRA `(.L_x_480) ;  /* 0x0000000000109947 */ /* 0x001fea0003800000 */
[----:B------:R-:W-:-:S04]  /*1450*/  IADD3 R4, P0, R38, UR4, RZ ;  /* 0x0000000426047c10 */ /* 0x000fc8000ff1e0ff */
[----:B------:R-:W-:-:S05]  /*1460*/  IADD3.X R5, R37, UR5, RZ, P0, !PT ;  /* 0x0000000525057c10 */ /* 0x000fca00087fe4ff */
[----:B------:R0:W5:Y:S01]  /*1470*/  LDG.E R31, desc[UR42][R4.64] ;  /* 0x0000002a041f7981 */ /* 0x000162000c1e1900 */
[----:B------:R-:W-:Y:S05]  /*1480*/  BRA `(.L_x_481) ;  /* 0x0000000000107947 */ /* 0x000fea0003800000 */
.L_x_480:
[----:B------:R-:W-:Y:S05]  /*1490*/  @!P0 BRA `(.L_x_481) ;  /* 0x00000000000c8947 */ /* 0x000fea0003800000 */
[----:B------:R-:W2:Y:S04]  /*14a0*/  LDG.E R0, desc[UR42][R8.64] ;  /* 0x0000002a08007981 */ /* 0x000ea8000c1e1900 */
[----:B------:R-:W2:Y:S02]  /*14b0*/  LDG.E R31, desc[UR42][R8.64+0x4] ;  /* 0x0000042a081f7981 */ /* 0x000ea4000c1e1900 */
[----:B--2---:R-:W-:-:S07]  /*14c0*/  IMAD.IADD R31, R31, 0x1, -R0 ;  /* 0x000000011f1f7824 */ /* 0x004fce00078e0a00 */
.L_x_481:
[----:B------:R-:W-:Y:S01]  /*14d0*/  ULDC.64 UR4, c[0x0][0xa10] ;  /* 0x0002840000047ab9 */ /* 0x000fe20000000a00 */
[----:B------:R-:W2:Y:S01]  /*14e0*/  LDL.LU R32, [R1] ;  /* 0x0000000001207983 */ /* 0x000ea20000300800 */
[----:B------:R-:W-:-:S04]  /*14f0*/  ISETP.NE.U32.AND P0, PT, RZ, UR4, PT ;  /* 0x00000004ff007c0c */ /* 0x000fc8000bf05070 */
[----:B------:R-:W-:Y:S01]  /*1500*/  ISETP.NE.AND.EX P0, PT, RZ, UR5, PT, P0 ;  /* 0x00000005ff007c0c */ /* 0x000fe2000bf05300 */
[----:B------:R-:W-:Y:S02]  /*1510*/  ULDC.64 UR4, c[0x0][0xa30] ;  /* 0x00028c0000047ab9 */ /* 0x000fe40000000a00 */
[----:B------:R-:W-:-:S10]  /*1520*/  ISETP.NE.U32.AND P1, PT, RZ, UR4, PT ;  /* 0x00000004ff007c0c */ /* 0x000fd4000bf25070 */
[----:B0-----:R-:W0:Y:S02]  /*1530*/  @P0 LDC.64 R4, c[0x0][0xa10] ;  /* 0x00028400ff040b82 */ /* 0x001e240000000a00 */
[----:B0-----:R-:W-:-:S05]  /*1540*/  @P0 IMAD.WIDE R4, R36, 0x4, R4 ;  /* 0x0000000424040825 */ /* 0x001fca00078e0204 */
[----:B------:R-:W3:Y:S04]  /*1550*/  @P0 LDG.E R0, desc[UR42][R4.64] ;  /* 0x0000002a04000981 */ /* 0x000ee8000c1e1900 */
[----:B------:R0:W3:Y:S01]  /*1560*/  @P0 LDG.E R3, desc[UR42][R4.64+0x4] ;  /* 0x0000042a04030981 */ /* 0x0000e2000c1e1900 */
[----:B------:R-:W-:Y:S02]  /*1570*/  ISETP.NE.AND.EX P1, PT, RZ, UR5, PT, P1 ;  /* 0x00000005ff007c0c */ /* 0x000fe4000bf25310 */
[----:B-----5:R-:W-:-:S11]  /*1580*/  MOV R25, R31 ;  /* 0x0000001f00197202 */ /* 0x020fd60000000f00 */
[----:B------:R-:W-:-:S04]  /*1590*/  @P1 IADD3 R6, P2, R38, UR4, RZ ;  /* 0x0000000426061c10 */ /* 0x000fc8000ff5e0ff */
[----:B------:R-:W-:-:S05]  /*15a0*/  @P1 IADD3.X R7, R37, UR5, RZ, P2, !PT ;  /* 0x0000000525071c10 */ /* 0x000fca00097fe4ff */
[----:B------:R1:W5:Y:S01]  /*15b0*/  @P1 LDG.E R25, desc[UR42][R6.64] ;  /* 0x0000002a06191981 */ /* 0x000362000c1e1900 */
[----:B------:R-:W-:Y:S01]  /*15c0*/  IMAD.IADD R10, R31, 0x1, -R10 ;  /* 0x000000011f0a7824 */ /* 0x000fe200078e0a0a */
[----:B------:R-:W-:Y:S01]  /*15d0*/  LOP3.LUT R12, R11, 0xff, RZ, 0xc0, !PT ;  /* 0x000000ff0b0c7812 */ /* 0x000fe200078ec0ff */
[----:B------:R-:W-:Y:S01]  /*15e0*/  BSSY B0, `(.L_x_482) ;  /* 0x000002c000007945 */ /* 0x000fe20003800000 */
[----:B------:R-:W-:Y:S01]  /*15f0*/  SHF.R.U32.HI R8, RZ, 0x10, R11 ;  /* 0x00000010ff087819 */ /* 0x000fe2000001160b */
[----:B0-----:R-:W-:Y:S02]  /*1600*/  IMAD.MOV.U32 R5, RZ, RZ, RZ ;  /* 0x000000ffff057224 */ /* 0x001fe400078e00ff */
[----:B------:R1:W-:Y:S04]  /*1610*/  STL [R1+0x48], R12 ;  /* 0x0000480c01007387 */ /* 0x0003e80000100800 */
[----:B------:R1:W-:Y:S01]  /*1620*/  STL [R1+0x30], R8 ;  /* 0x0000300801007387 */ /* 0x0003e20000100800 */
[----:B--2---:R-:W-:Y:S01]  /*1630*/  LOP3.LUT R32, R32, 0xfffffffb, RZ, 0xc0, !PT ;  /* 0xfffffffb20207812 */ /* 0x004fe200078ec0ff */
[----:B---3--:R-:W-:-:S04]  /*1640*/  @P0 IMAD.IADD R27, R3, 0x1, -R0 ;  /* 0x00000001031b0824 */ /* 0x008fc800078e0a00 */
[----:B------:R-:W-:-:S05]  /*1650*/  IMAD.IADD R89, R10, 0x1, R27 ;  /* 0x000000010a597824 */ /* 0x000fca00078e021b */
[C---:B------:R-:W-:Y:S02]  /*1660*/  ISETP.GE.AND P3, PT, R89.reuse, 0x1, PT ;  /* 0x000000015900780c */ /* 0x040fe40003f66270 */
[----:B------:R-:W-:-:S04]  /*1670*/  IADD3 R0, R89, 0x7f, RZ ;  /* 0x0000007f59007810 */ /* 0x000fc80007ffe0ff */
[----:B------:R-:W-:-:S04]  /*1680*/  SHF.R.S32.HI R3, RZ, 0x1f, R0 ;  /* 0x0000001fff037819 */ /* 0x000fc80000011400 */
[----:B------:R-:W-:-:S03]  /*1690*/  LEA.HI R3, R3, R0, RZ, 0x7 ;  /* 0x0000000003037211 */ /* 0x000fc600078f38ff */
[----:B------:R-:W-:Y:S02]  /*16a0*/  @P3 LOP3.LUT R32, R32, 0x4, RZ, 0xfc, !PT ;  /* 0x0000000420203812 */ /* 0x000fe400078efcff */
[----:B------:R-:W-:-:S03]  /*16b0*/  SHF.R.S32.HI R26, RZ, 0x7, R3 ;  /* 0x00000007ff1a7819 */ /* 0x000fc60000011403 */
[----:B------:R1:W-:Y:S01]  /*16c0*/  STL [R1], R32 ;  /* 0x0000002001007387 */ /* 0x0003e20000100800 */
[----:B------:R-:W-:Y:S05]  /*16d0*/  @!P3 BRA `(.L_x_483) ;  /* 0x000000000070b947 */ /* 0x000fea0003800000 */
[----:B------:R-:W-:Y:S01]  /*16e0*/  ISETP.NE.AND P0, PT, R8, RZ, PT ;  /* 0x000000ff0800720c */ /* 0x000fe20003f05270 */
[----:B------:R-:W-:-:S03]  /*16f0*/  ULDC UR4, c[0x0][0x9f0] ;  /* 0x00027c0000047ab9 */ /* 0x000fc60000000800 */
[----:B------:R-:W-:-:S04]  /*1700*/  SEL R9, R8, UR4, P0 ;  /* 0x0000000408097c07 */ /* 0x000fc80008000000 */
[-C--:B-1----:R-:W-:Y:S02]  /*1710*/  IABS R6, R9.reuse ;  /* 0x0000000900067213 */ /* 0x082fe40000000000 */
[----:B------:R-:W-:Y:S02]  /*1720*/  IADD3 R0, R26, -0x1, R9 ;  /* 0xffffffff1a007810 */ /* 0x000fe40007ffe009 */
[----:B------:R-:W0:Y:S01]  /*1730*/  I2F.RP R3, R6 ;  /* 0x0000000600037306 */ /* 0x000e220000209400 */
[-C--:B------:R-:W-:Y:S02]  /*1740*/  IABS R11, R9.reuse ;  /* 0x00000009000b7213 */ /* 0x080fe40000000000 */
[----:B------:R-:W-:Y:S02]  /*1750*/  IABS R8, R0 ;  /* 0x0000000000087213 */ /* 0x000fe40000000000 */
[----:B------:R-:W-:-:S04]  /*1760*/  LOP3.LUT R0, R0, R9, RZ, 0x3c, !PT ;  /* 0x0000000900007212 */ /* 0x000fc800078e3cff */
[----:B------:R-:W-:Y:S01]  /*1770*/  ISETP.GE.AND P2, PT, R0, RZ, PT ;  /* 0x000000ff0000720c */ /* 0x000fe20003f46270 */
[----:B0-----:R-:W0:Y:S02]  /*1780*/  MUFU.RCP R3, R3 ;  /* 0x0000000300037308 */ /* 0x001e240000001000 */
[----:B0-----:R-:W-:Y:S01]  /*1790*/  VIADD R4, R3, 0xffffffe ;  /* 0x0ffffffe03047836 */ /* 0x001fe20000000000 */
[----:B------:R-:W-:-:S05]  /*17a0*/  IADD3 R3, RZ, -R11, RZ ;  /* 0x8000000bff037210 */ /* 0x000fca0007ffe0ff */
[----:B------:R0:W1:Y:S02]  /*17b0*/  F2I.FTZ.U32.TRUNC.NTZ R5, R4 ;  /* 0x0000000400057305 */ /* 0x000064000021f000 */
[----:B0-----:R-:W-:Y:S02]  /*17c0*/  IMAD.MOV.U32 R4, RZ, RZ, RZ ;  /* 0x000000ffff047224 */ /* 0x001fe400078e00ff */
[----:B-1----:R-:W-:-:S04]  /*17d0*/  IMAD.MOV R7, RZ, RZ, -R5 ;  /* 0x000000ffff077224 */ /* 0x002fc800078e0a05 */
        /* <DEDUP_REMOVED lines=9> */
[----:B------:R-:W-:-:S05]  /*1870*/  @P0 IADD3 R5, R5, 0x1, RZ ;  /* 0x0000000105050810 */ /* 0x000fca0007ffe0ff */
[----:B------:R-:W-:Y:S01]  /*1880*/  @!P2 IMAD.MOV R5, RZ, RZ, -R5 ;  /* 0x000000ffff05a224 */ /* 0x000fe200078e0a05 */
[----:B------:R-:W-:-:S07]  /*1890*/  @!P1 LOP3.LUT R5, RZ, R9, RZ, 0x33, !PT ;  /* 0x00000009ff059212 */ /* 0x000fce00078e33ff */
.L_x_483:
[----:B------:R-:W-:Y:S05]  /*18a0*/  BSYNC B0 ;  /* 0x0000000000007941 */ /* 0x000fea0003800000 */
.L_x_482:
[----:B------:R-:W-:-:S05]  /*18b0*/  IMAD R0, R12, R5, RZ ;  /* 0x000000050c007224 */ /* 0x000fca00078e02ff */
[C---:B------:R-:W-:Y:S01]  /*18c0*/  VIADDMNMX R5, R0.reuse, R5, R26, PT ;  /* 0x0000000500057246 */ /* 0x040fe2000380011a */
[----:B------:R-:W-:-:S04]  /*18d0*/  IMAD R0, R0, 0x80, -R10 ;  /* 0x0000008000007824 */ /* 0x000fc800078e0a0a */
[----:B------:R-:W-:Y:S01]  /*18e0*/  IMAD R4, R5, 0x80, -R10 ;  /* 0x0000008005047824 */ /* 0x000fe200078e0a0a */
[----:B------:R-:W-:-:S04]  /*18f0*/  VIMNMX R0, RZ, R0, !PT ;  /* 0x00000000ff007248 */ /* 0x000fc80007fe0100 */
[----:B------:R-:W-:Y:S02]  /*1900*/  VIMNMX R3, R4, R27, PT ;  /* 0x0000001b04037248 */ /* 0x000fe40003fe0100 */
[----:B------:R-:W-:Y:S02]  /*1910*/  SHF.R.U32.HI R30, RZ, 0x7, R0 ;  /* 0x00000007ff1e7819 */ /* 0x000fe40000011600 */
[----:B------:R-:W-:-:S03]  /*1920*/  ISETP.GT.AND P0, PT, R3, R0, PT ;  /* 0x000000000300720c */ /* 0x000fc60003f04270 */
[----:B------:R-:W-:-:S10]  /*1930*/  IMAD.MOV.U32 R29, RZ, RZ, R30 ;  /* 0x000000ffff1d7224 */ /* 0x000fd400078e001e */
[----:B------:R-:W-:-:S04]  /*1940*/  @P0 IADD3 R3, R3, 0x7f, RZ ;  /* 0x0000007f03030810 */ /* 0x000fc80007ffe0ff */
[----:B------:R-:W-:-:S04]  /*1950*/  @P0 SHF.R.S32.HI R0, RZ, 0x1f, R3 ;  /* 0x0000001fff000819 */ /* 0x000fc80000011403 */
[----:B------:R-:W-:-:S04]  /*1960*/  @P0 LEA.HI R0, R0, R3, RZ, 0x7 ;  /* 0x0000000300000211 */ /* 0x000fc800078f38ff */
[----:B------:R-:W-:Y:S02]  /*1970*/  @P0 SHF.R.S32.HI R29, RZ, 0x7, R0 ;  /* 0x00000007ff1d0819 */ /* 0x000fe40000011400 */
[----:B------:R-:W-:Y:S02]  /*1980*/  PLOP3.LUT P0, PT, PT, PT, PT, 0x80, 0x0 ;  /* 0x000000000000781c */ /* 0x000fe40003f0f070 */
[----:B------:R-:W-:-:S13]  /*1990*/  ISETP.GT.AND P1, PT, R29, R30, PT ;  /* 0x0000001e1d00720c */ /* 0x000fda0003f24270 */
[----:B------:R-:W-:Y:S05]  /*19a0*/  @!P1 BRA `(.L_x_484) ;  /* 0x0000004000189947 */ /* 0x000fea0003800000 */
[----:B------:R-:W-:Y:S01]  /*19b0*/  VIADD R0, R18, 0xe400 ;  /* 0x0000e40012007836 */ /* 0x000fe20000000000 */
[----:B------:R-:W-:Y:S04]  /*19c0*/  BSSY B6, `(.L_x_485) ;  /* 0x0000013000067945 */ /* 0x000fe80003800000 */
[----:B------:R-:W-:-:S13]  /*19d0*/  LOP3.LUT P0, RZ, R0, 0x3ff, RZ, 0xc0, !PT ;  /* 0x000003ff00ff7812 */ /* 0x000fda000780c0ff */
[----:B------:R-:W-:Y:S05]  /*19e0*/  @!P0 BRA `(.L_x_486) ;  /* 0x0000000000408947 */ /* 0x000fea0003800000 */
[----:B------:R-:W-:Y:S01]  /*19f0*/  MOV R0, 0x0 ;  /* 0x0000000000007802 */ /* 0x000fe20000000f00 */
[----:B------:R-:W-:Y:S01]  /*1a00*/  ULDC.64 UR4, c[0x4][0x88] ;  /* 0x0100220000047ab9 */ /* 0x000fe20000000a00 */
[----:B------:R-:W-:Y:S01]  /*1a10*/  ULDC.64 UR6, c[0x4][0x18] ;  /* 0x0100060000067ab9 */ /* 0x000fe20000000a00 */
[----:B------:R-:W-:Y:S01]  /*1a20*/  IMAD.U32 R4, RZ, RZ, UR4 ;  /* 0x00000004ff047e24 */ /* 0x000fe2000f8e00ff */
[----:B------:R0:W2:Y:S01]  /*1a30*/  LDC.64 R14, c[0x4][R0] ;  /* 0x01000000000e7b82 */ /* 0x0000a20000000a00 */
[----:B------:R-:W-:Y:S01]  /*1a40*/  MOV R5, UR5 ;  /* 0x0000000500057c02 */ /* 0x000fe20008000f00 */
[----:B------:R-:W-:Y:S01]  /*1a50*/  ULDC.64 UR4, c[0x4][0x90] ;  /* 0x0100240000047ab9 */ /* 0x000fe20000000a00 */
[----:B------:R-:W-:Y:S01]  /*1a60*/  IMAD.U32 R10, RZ, RZ, UR6 ;  /* 0x00000006ff0a7e24 */ /* 0x000fe2000f8e00ff */
[----:B------:R-:W-:Y:S01]  /*1a70*/  MOV R11, UR7 ;  /* 0x00000007000b7c02 */ /* 0x000fe20008000f00 */
[----:B-1----:R-:W-:Y:S02]  /*1a80*/  IMAD.U32 R6, RZ, RZ, UR4 ;  /* 0x00000004ff067e24 */ /* 0x002fe4000f8e00ff */
[----:B------:R-:W-:-:S02]  /*1a90*/  IMAD.U32 R7, RZ, RZ, UR5 ;  /* 0x00000005ff077e24 */ /* 0x000fc4000f8e00ff */
[----:B------:R-:W-:Y:S02]  /*1aa0*/  IMAD.MOV.U32 R8, RZ, RZ, 0x70 ;  /* 0x00000070ff087424 */ /* 0x000fe400078e00ff */
[----:B------:R-:W-:Y:S02]  /*1ab0*/  IMAD.MOV.U32 R12, RZ, RZ, 0x1 ;  /* 0x00000001ff0c7424 */ /* 0x000fe400078e00ff */
[----:B0-----:R-:W-:-:S07]  /*1ac0*/  IMAD.MOV.U32 R13, RZ, RZ, RZ ;  /* 0x000000ffff0d7224 */ /* 0x001fce00078e00ff */
[----:B------:R-:W-:-:S07]  /*1ad0*/  LEPC R20, `(.L_x_486) ;  /* 0x000000001014794e */ /* 0x000fce0000000000 */
[----:B--2--5:R-:W-:Y:S05]  /*1ae0*/  CALL.ABS.NOINC R14 ;  /* 0x000000000e007343 */ /* 0x024fea0003c00000 */
.L_x_486:
[----:B------:R-:W-:Y:S05]  /*1af0*/  BSYNC B6 ;  /* 0x0000000000067941 */ /* 0x000fea0003800000 */
.L_x_485:
[----:B------:R-:W-:Y:S01]  /*1b00*/  IADD3 R28, R18, 0x400, RZ ;  /* 0x00000400121c7810 */ /* 0x000fe20007ffe0ff */
[----:B------:R-:W-:Y:S03]  /*1b10*/  BSSY B6, `(.L_x_487) ;  /* 0x0000013000067945 */ /* 0x000fe60003800000 */
[----:B------:R-:W-:-:S13]  /*1b20*/  LOP3.LUT P0, RZ, R28, 0x3ff, RZ, 0xc0, !PT ;  /* 0x000003ff1cff7812 */ /* 0x000fda000780c0ff */
[----:B------:R-:W-:Y:S05]  /*1b30*/  @!P0 BRA `(.L_x_488) ;  /* 0x0000000000408947 */ /* 0x000fea0003800000 */
[----:B------:R-:W-:Y:S01]  /*1b40*/  MOV R0, 0x0 ;  /* 0x0000000000007802 */ /* 0x000fe20000000f00 */
[----:B------:R-:W-:Y:S01]  /*1b50*/  ULDC.64 UR4, c[0x4][0x88] ;  /* 0x0100220000047ab9 */ /* 0x000fe20000000a00 */
[----:B------:R-:W-:Y:S01]  /*1b60*/  ULDC.64 UR6, c[0x4][0x18] ;  /* 0x0100060000067ab9 */ /* 0x000fe20000000a00 */
[----:B------:R-:W-:Y:S01]  /*1b70*/  IMAD.U32 R4, RZ, RZ, UR4 ;  /* 0x00000004ff047e24 */ /* 0x000fe2000f8e00ff */
[----:B------:R0:W2:Y:S01]  /*1b80*/  LDC.64 R14, c[0x4][R0] ;  /* 0x01000000000e7b82 */ /* 0x0000a20000000a00 */
[----:B------:R-:W-:Y:S01]  /*1b90*/  IMAD.U32 R5, RZ, RZ, UR5 ;  /* 0x00000005ff057e24 */ /* 0x000fe2000f8e00ff */
[----:B------:R-:W-:Y:S01]  /*1ba0*/  ULDC.64 UR4, c[0x4][0x90] ;  /* 0x0100240000047ab9 */ /* 0x000fe20000000a00 */
[----:B------:R-:W-:Y:S01]  /*1bb0*/  IMAD.U32 R10, RZ, RZ, UR6 ;  /* 0x00000006ff0a7e24 */ /* 0x000fe2000f8e00ff */
[----:B-1----:R-:W-:Y:S01]  /*1bc0*/  MOV R7, UR5 ;  /* 0x0000000500077c02 */ /* 0x002fe20008000f00 */
[----:B------:R-:W-:Y:S01]  /*1bd0*/  IMAD.U32 R6, RZ, RZ, UR4 ;  /* 0x00000004ff067e24 */ /* 0x000fe2000f8e00ff */
[----:B------:R-:W-:Y:S01]  /*1be0*/  MOV R12, 0x1 ;  /* 0x00000001000c7802 */ /* 0x000fe20000000f00 */
[----:B------:R-:W-:-:S02]  /*1bf0*/  IMAD.U32 R11, RZ, RZ, UR7 ;  /* 0x00000007ff0b7e24 */ /* 0x000fc4000f8e00ff */
[----:B------:R-:W-:Y:S02]  /*1c00*/  IMAD.MOV.U32 R8, RZ, RZ, 0x70 ;  /* 0x00000070ff087424 */ /* 0x000fe400078e00ff */
[----:B0-----:R-:W-:-:S07]  /*1c10*/  IMAD.MOV.U32 R13, RZ, RZ, RZ ;  /* 0x000000ffff0d7224 */ /* 0x001fce00078e00ff */
[----:B------:R-:W-:-:S07]  /*1c20*/  LEPC R20, `(.L_x_488) ;  /* 0x000000001014794e */ /* 0x000fce0000000000 */
[----:B--2--5:R-:W-:Y:S05]  /*1c30*/  CALL.ABS.NOINC R14 ;  /* 0x000000000e007343 */ /* 0x024fea0003c00000 */
.L_x_488:
[----:B------:R-:W-:Y:S05]  /*1c40*/  BSYNC B6 ;  /* 0x0000000000067941 */ /* 0x000fea0003800000 */
.L_x_487:
[----:B------:R-:W-:Y:S01]  /*1c50*/  ULDC.64 UR4, c[0x0][0x9f8] ;  /* 0x00027e0000047ab9 */ /* 0x000fe20000000a00 */
[----:B------:R-:W-:Y:S01]  /*1c60*/  IMAD.MOV.U32 R69, RZ, RZ, R36 ;  /* 0x000000ffff457224 */ /* 0x000fe200078e0024 */
[----:B------:R-:W-:Y:S01]  /*1c70*/  ISETP.NE.U32.AND P0, PT, RZ, UR4, PT ;  /* 0x00000004ff007c0c */ /* 0x000fe2000bf05070 */
[----:B------:R-:W2:Y:S01]  /*1c80*/  LDL R14, [R1+0x24] ;  /* 0x00002400010e7983 */ /* 0x000ea20000100800 */
[----:B------:R-:W0:Y:S02]  /*1c90*/  LDC.64 R4, c[0x0][0x3f8] ;  /* 0x0000fe00ff047b82 */ /* 0x000e240000000a00 */
[----:B------:R-:W-:-:S06]  /*1ca0*/  ISETP.NE.AND.EX P0, PT, RZ, UR5, PT, P0 ;  /* 0x00000005ff007c0c */ /* 0x000fcc000bf05300 */
[----:B------:R-:W3:Y:S07]  /*1cb0*/  LDC R59, c[0x0][0x3f4] ;  /* 0x0000fd00ff3b7b82 */ /* 0x000eee0000000800 */
[----:B-1----:R-:W-:Y:S01]  /*1cc0*/  @P0 IADD3 R6, P1, R38, UR4, RZ ;  /* 0x0000000426060c10 */ /* 0x002fe2000ff3e0ff */
[----:B------:R-:W1:Y:S01]  /*1cd0*/  LDC.64 R62, c[0x0][0x408] ;  /* 0x00010200ff3e7b82 */ /* 0x000e620000000a00 */
[----:B------:R-:W4:Y:S02]  /*1ce0*/  LDL R38, [R1+0x14] ;  /* 0x0000140001267983 */ /* 0x000f240000100800 */
[----:B------:R-:W-:-:S05]  /*1cf0*/  @P0 IADD3.X R7, R37, UR5, RZ, P1, !PT ;  /* 0x0000000525070c10 */ /* 0x000fca0008ffe4ff */
[----:B------:R1:W2:Y:S01]  /*1d00*/  @P0 LDG.E R69, desc[UR42][R6.64] ;  /* 0x0000002a06450981 */ /* 0x0002a2000c1e1900 */
[----:B------:R-:W1:Y:S01]  /*1d10*/  S2R R36, SR_TID.X ;  /* 0x0000000000247919 */ /* 0x000e620000002100 */
[----:B------:R-:W-:Y:S02]  /*1d20*/  SHF.R.S32.HI R3, RZ, 0x1f, R153 ;  /* 0x0000001fff037819 */ /* 0x000fe40000011499 */
[----:B------:R-:W-:-:S03]  /*1d30*/  SHF.R.S32.HI R23, RZ, 0x1f, R22 ;  /* 0x0000001fff177819 */ /* 0x000fc60000011416 */
[-C--:B0-----:R-:W-:Y:S01]  /*1d40*/  IMAD R0, R3, R4.reuse, RZ ;  /* 0x0000000403007224 */ /* 0x081fe200078e02ff */
[----:B---3--:R-:W-:Y:S01]  /*1d50*/  ISETP.GE.AND P0, PT, R16, R59, PT ;  /* 0x0000003b1000720c */ /* 0x008fe20003f06270 */
[----:B------:R-:W-:-:S04]  /*1d60*/  IMAD.WIDE.U32 R8, R153, R4, R22 ;  /* 0x0000000499087225 */ /* 0x000fc800078e0016 */
[----:B------:R-:W-:Y:S02]  /*1d70*/  IMAD R13, R153, R5, R0 ;  /* 0x00000005990d7224 */ /* 0x000fe400078e0200 */
[----:B-1----:R-:W-:Y:S01]  /*1d80*/  IMAD R0, R3, R62, RZ ;  /* 0x0000003e03007224 */ /* 0x002fe200078e02ff */
[----:B------:R-:W-:Y:S01]  /*1d90*/  SEL R3, R59, RZ, P0 ;  /* 0x000000ff3b037207 */ /* 0x000fe20000000000 */
[----:B------:R-:W-:Y:S01]  /*1da0*/  IMAD.WIDE.U32 R10, R153, R4, R16 ;  /* 0x00000004990a7225 */ /* 0x000fe200078e0010 */
[----:B------:R-:W-:-:S03]  /*1db0*/  IADD3 R9, R9, R13, RZ ;  /* 0x0000000d09097210 */ /* 0x000fc60007ffe0ff */
[----:B------:R-:W-:Y:S01]  /*1dc0*/  IMAD.IADD R11, R13, 0x1, R11 ;  /* 0x000000010d0b7824 */ /* 0x000fe200078e020b */
[----:B-----5:R-:W-:Y:S01]  /*1dd0*/  SHF.R.S32.HI R13, RZ, 0x1f, R25 ;  /* 0x0000001fff0d7819 */ /* 0x020fe20000011419 */
[----:B------:R-:W-:Y:S02]  /*1de0*/  IMAD.IADD R3, R16, 0x1, R3 ;  /* 0x0000000110037824 */ /* 0x000fe400078e0203 */
[----:B------:R-:W-:Y:S02]  /*1df0*/  IMAD R15, R153, R63, R0 ;  /* 0x0000003f990f7224 */ /* 0x000fe400078e0200 */
[----:B------:R-:W-:Y:S01]  /*1e00*/  IMAD R12, R13, R4, RZ ;  /* 0x000000040d0c7224 */ /* 0x000fe200078e02ff */
[----:B------:R-:W-:Y:S02]  /*1e10*/  SHF.R.S32.HI R0, RZ, 0x1f, R3 ;  /* 0x0000001fff007819 */ /* 0x000fe40000011403 */
[----:B------:R-:W-:Y:S02]  /*1e20*/  SHF.R.U32.HI R37, RZ, 0x7, R36 ;  /* 0x00000007ff257819 */ /* 0x000fe40000011624 */
[----:B------:R-:W-:Y:S01]  /*1e30*/  LEA.HI R0, R0, R3, RZ, 0x3 ;  /* 0x0000000300007211 */ /* 0x000fe200078f18ff */
[----:B------:R-:W-:Y:S01]  /*1e40*/  IMAD R3, R25, R5, R12 ;  /* 0x0000000519037224 */ /* 0x000fe200078e020c */
[----:B------:R-:W-:Y:S01]  /*1e50*/  ISETP.NE.AND P6, PT, R37, 0x1, PT ;  /* 0x000000012500780c */ /* 0x000fe20003fc5270 */
[----:B------:R-:W-:-:S02]  /*1e60*/  IMAD R12, R13, R62, RZ ;  /* 0x0000003e0d0c7224 */ /* 0x000fc400078e02ff */
[----:B------:R-:W-:Y:S02]  /*1e70*/  VIADD R61, R37, 0x8 ;  /* 0x00000008253d7836 */ /* 0x000fe40000000000 */
[C---:B------:R-:W-:Y:S01]  /*1e80*/  VIADD R37, R153.reuse, 0x60 ;  /* 0x0000006099257836 */ /* 0x040fe20000000000 */
[----:B------:R-:W-:Y:S01]  /*1e90*/  SHF.L.U64.HI R66, R4, 0x7, R5 ;  /* 0x0000000704427819 */ /* 0x000fe20000010205 */
[----:B------:R-:W-:Y:S01]  /*1ea0*/  IMAD.IADD R68, R68, 0x1, R31 ;  /* 0x0000000144447824 */ /* 0x000fe200078e021f */
[----:B------:R-:W-:Y:S01]  /*1eb0*/  SHF.L.U64.HI R64, R62, 0x7, R63 ;  /* 0x000000073e407819 */ /* 0x000fe2000001023f */
[----:B------:R-:W-:-:S04]  /*1ec0*/  IMAD.WIDE.U32 R6, R153, R62, R16 ;  /* 0x0000003e99067225 */ /* 0x000fc800078e0010 */
[----:B------:R-:W-:-:S04]  /*1ed0*/  IMAD.WIDE.U32 R20, R25, R4, R8 ;  /* 0x0000000419147225 */ /* 0x000fc800078e0008 */
[----:B------:R-:W-:-:S04]  /*1ee0*/  IMAD.WIDE.U32 R34, R25, R4, R10 ;  /* 0x0000000419227225 */ /* 0x000fc800078e000a */
[----:B------:R-:W-:Y:S02]  /*1ef0*/  IMAD.SHL.U32 R65, R4, 0x80, RZ ;  /* 0x0000008004417824 */ /* 0x000fe400078e00ff */
[----:B------:R-:W-:Y:S02]  /*1f00*/  IMAD R31, R25, R63, R12 ;  /* 0x0000003f191f7224 */ /* 0x000fe400078e020c */
[----:B------:R-:W-:Y:S01]  /*1f10*/  IMAD.SHL.U32 R37, R37, 0x40, RZ ;  /* 0x0000004025257824 */ /* 0x000fe200078e00ff */
[----:B------:R-:W-:Y:S02]  /*1f20*/  IADD3 R7, R15, R7, RZ ;  /* 0x000000070f077210 */ /* 0x000fe40007ffe0ff */
[----:B------:R-:W-:Y:S02]  /*1f30*/  LOP3.LUT R32, R32, 0xfffffffd, RZ, 0xc0, !PT ;  /* 0xfffffffd20207812 */ /* 0x000fe400078ec0ff */
[----:B------:R-:W-:Y:S01]  /*1f40*/  LOP3.LUT R37, R37, 0x1c0, RZ, 0xc0, !PT ;  /* 0x000001c025257812 */ /* 0x000fe200078ec0ff */
[----:B------:R-:W-:Y:S01]  /*1f50*/  IMAD.WIDE.U32 R54, R25, R62, R6 ;  /* 0x0000003e19367225 */ /* 0x000fe200078e0006 */
[----:B------:R-:W-:-:S02]  /*1f60*/  SHF.R.S32.HI R7, RZ, 0x3, R0 ;  /* 0x00000003ff077819 */ /* 0x000fc40000011400 */
[----:B------:R-:W-:Y:S01]  /*1f70*/  LOP3.LUT R6, R0, 0xfffffff8, RZ, 0xc0, !PT ;  /* 0xfffffff800067812 */ /* 0x000fe200078ec0ff */
[----:B------:R-:W-:Y:S05]  /*1f80*/  @!P6 WARPSYNC.ALL ;  /* 0x000000000000e948 */ /* 0x000fea0003800000 */
[----:B------:R-:W-:Y:S01]  /*1f90*/  IMAD.WIDE.U32 R52, R153, R62, R22 ;  /* 0x0000003e99347225 */ /* 0x000fe200078e0016 */
[----:B------:R-:W-:-:S03]  /*1fa0*/  ULDC UR4, c[0x0][0x2f4] ;  /* 0x0000bd0000047ab9 */ /* 0x000fc60000000800 */
[----:B------:R-:W-:Y:S02]  /*1fb0*/  IMAD.IADD R53, R53, 0x1, R15 ;  /* 0x0000000135357824 */ /* 0x000fe400078e020f */
[----:B------:R-:W-:Y:S02]  /*1fc0*/  IMAD.IADD R57, R21, 0x1, R3 ;  /* 0x0000000115397824 */ /* 0x000fe400078e0203 */
[----:B------:R-:W-:Y:S02]  /*1fd0*/  IMAD.IADD R56, R3, 0x1, R35 ;  /* 0x0000000103387824 */ /* 0x000fe400078e0223 */
[----:B------:R-:W-:Y:S01]  /*1fe0*/  IMAD.WIDE.U32 R52, R25, R62, R52 ;  /* 0x0000003e19347225 */ /* 0x000fe200078e0034 */
[----:B------:R-:W-:Y:S01]  /*1ff0*/  @!P6 BAR.SYNC.DEFER_BLOCKING 0x9, 0x100 ;  /* 0x024400000000eb1d */ /* 0x000fe20000010000 */
[----:B------:R-:W-:Y:S02]  /*2000*/  ISETP.GE.AND P2, PT, R2, UR4, PT ;  /* 0x0000000402007c0c */ /* 0x000fe4000bf46270 */
[----:B------:R-:W-:-:S02]  /*2010*/  IMAD.SHL.U32 R62, R62, 0x80, RZ ;  /* 0x000000803e3e7824 */ /* 0x000fc400078e00ff */
[----:B------:R-:W-:Y:S02]  /*2020*/  IMAD.SHL.U32 R59, R59, 0x2, RZ ;  /* 0x000000023b3b7824 */ /* 0x000fe400078e00ff */
[C---:B----4-:R-:W-:Y:S01]  /*2030*/  IMAD.SHL.U32 R67, R38.reuse, 0x40, RZ ;  /* 0x0000004026437824 */ /* 0x050fe200078e00ff */
[----:B------:R-:W-:Y:S02]  /*2040*/  LOP3.LUT P1, RZ, R38, 0x4, RZ, 0xc0, !PT ;  /* 0x0000000426ff7812 */ /* 0x000fe4000782c0ff */
[----:B------:R-:W-:Y:S02]  /*2050*/  IADD3 R38, R36, -0x80, RZ ;  /* 0xffffff8024267810 */ /* 0x000fe40007ffe0ff */
[----:B------:R-:W-:Y:S02]  /*2060*/  LOP3.LUT R67, R67, 0x1c0, RZ, 0xc0, !PT ;  /* 0x000001c043437812 */ /* 0x000fe400078ec0ff */
[----:B------:R-:W-:Y:S02]  /*2070*/  SHF.R.S32.HI R36, RZ, 0x1f, R38 ;  /* 0x0000001fff247819 */ /* 0x000fe40000011426 */
[----:B------:R-:W-:-:S02]  /*2080*/  SHF.R.U32.HI R63, RZ, 0x3, R67 ;  /* 0x00000003ff3f7819 */ /* 0x000fc40000011643 */
[----:B------:R-:W-:Y:S02]  /*2090*/  LOP3.LUT R4, R67, 0x18, R16, 0xf8, !PT ;  /* 0x0000001843047812 */ /* 0x000fe400078ef810 */
[----:B------:R-:W-:Y:S02]  /*20a0*/  LEA.HI R36, R36, R38, RZ, 0x5 ;  /* 0x0000002624247211 */ /* 0x000fe400078f28ff */
[----:B------:R-:W-:Y:S02]  /*20b0*/  LOP3.LUT R4, R4, R63, RZ, 0x3c, !PT ;  /* 0x0000003f04047212 */ /* 0x000fe400078e3cff */
[----:B------:R-:W-:Y:S02]  /*20c0*/  SHF.R.S32.HI R36, RZ, 0x5, R36 ;  /* 0x00000005ff247819 */ /* 0x000fe40000011424 */
[----:B------:R-:W-:Y:S02]  /*20d0*/  @P1 LOP3.LUT R32, R32, 0x2, RZ, 0xfc, !PT ;  /* 0x0000000220201812 */ /* 0x000fe400078efcff */
[----:B------:R-:W-:-:S02]  /*20e0*/  LEA R58, R36, R4, 0x9 ;  /* 0x00000004243a7211 */ /* 0x000fc400078e48ff */
[--C-:B------:R-:W-:Y:S02]  /*20f0*/  LOP3.LUT R4, R67, 0x38, R0.reuse, 0xf8, !PT ;  /* 0x0000003843047812 */ /* 0x100fe400078ef800 */
[----:B------:R-:W-:Y:S01]  /*2100*/  LOP3.LUT R0, R37, 0x38, R0, 0xf8, !PT ;  /* 0x0000003825007812 */ /* 0x000fe200078ef800 */
[----:B------:R-:W-:Y:S01]  /*2110*/  VIADD R37, R153, 0x60 ;  /* 0x0000006099257836 */ /* 0x000fe20000000000 */
[----:B------:R0:W-:Y:S04]  /*2120*/  STL [R1], R32 ;  /* 0x0000002001007387 */ /* 0x0001e80000100800 */
[----:B------:R-:W-:Y:S02]  /*2130*/  SHF.L.U32 R37, R37, 0x6, RZ ;  /* 0x0000000625257819 */ /* 0x000fe400000006ff */
[----:B0-----:R-:W-:-:S02]  /*2140*/  SHF.R.S32.HI R32, RZ, 0x1f, R38 ;  /* 0x0000001fff207819 */ /* 0x001fc40000011426 */
[----:B------:R-:W-:Y:S02]  /*2150*/  LOP3.LUT R37, R37, 0x1c0, RZ, 0xc0, !PT ;  /* 0x000001c025257812 */ /* 0x000fe400078ec0ff */
[----:B------:R-:W-:Y:S02]  /*2160*/  LEA.HI R32, R32, R38, RZ, 0x2 ;  /* 0x0000002620207211 */ /* 0x000fe400078f10ff */
[----:B------:R-:W-:Y:S02]  /*2170*/  SHF.R.U32.HI R37, RZ, 0x3, R37 ;  /* 0x00000003ff257819 */ /* 0x000fe40000011625 */
[----:B------:R-:W-:Y:S02]  /*2180*/  LOP3.LUT R32, R32, 0xfffffffc, RZ, 0xc0, !PT ;  /* 0xfffffffc20207812 */ /* 0x000fe400078ec0ff */
[----:B------:R-:W-:Y:S02]  /*2190*/  LOP3.LUT R3, R4, R63, RZ, 0x3c, !PT ;  /* 0x0000003f04037212 */ /* 0x000fe400078e3cff */
[----:B------:R-:W-:Y:S01]  /*21a0*/  LOP3.LUT R0, R0, R37, RZ, 0x3c, !PT ;  /* 0x0000002500007212 */ /* 0x000fe200078e3cff */
[----:B------:R-:W-:Y:S01]  /*21b0*/  IMAD.IADD R32, R38, 0x1, -R32 ;  /* 0x0000000126207824 */ /* 0x000fe200078e0a20 */
[----:B------:R-:W-:Y:S01]  /*21c0*/  ISETP.GE.AND P1, PT, R16, UR4, PT ;  /* 0x0000000410007c0c */ /* 0x000fe2000bf26270 */
[----:B------:R-:W-:-:S02]  /*21d0*/  IMAD R3, R36, 0x200, R3 ;  /* 0x0000020024037824 */ /* 0x000fc400078e0203 */
[----:B------:R-:W-:Y:S01]  /*21e0*/  IMAD R60, R32, 0x60, R153 ;  /* 0x00000060203c7824 */ /* 0x000fe200078e0299 */
[----:B--2---:R-:W-:Y:S01]  /*21f0*/  SHF.R.S32.HI R5, RZ, 0x1f, R69 ;  /* 0x0000001fff057819 */ /* 0x004fe20000011445 */
[----:B------:R-:W-:Y:S01]  /*2200*/  IMAD.IADD R32, R53, 0x1, R31 ;  /* 0x0000000135207824 */ /* 0x000fe200078e021f */
[----:B------:R-:W-:Y:S01]  /*2210*/  IADD3 R31, R31, R55, RZ ;  /* 0x000000371f1f7210 */ /* 0x000fe20007ffe0ff */
[----:B------:R-:W-:Y:S01]  /*2220*/  IMAD.IADD R0, R14, 0x1, R0 ;  /* 0x000000010e007824 */ /* 0x000fe200078e0200 */
[----:B------:R-:W-:-:S07]  /*2230*/  SHF.R.S32.HI R4, RZ, 0x1f, R6 ;  /* 0x0000001fff047819 */ /* 0x000fce0000011406 */
.L_x_544:
[----:B--2---:R-:W2:Y:S01]  /*2240*/  LDL R38, [R1+0x14] ;  /* 0x0000140001267983 */ /* 0x004ea20000100800 */
[----:B------:R-:W0:Y:S03]  /*2250*/  LDC R74, c[0x0][0x430] ;  /* 0x00010c00ff4a7b82 */ /* 0x000e260000000800 */
[----:B---3--:R-:W3:Y:S01]  /*2260*/  LDL.LU R36, [R1] ;  /* 0x0000000001247983 */ /* 0x008ee20000300800 */
[----:B------:R-:W-:Y:S01]  /*2270*/  VIADD R29, R29, 0xffffffff ;  /* 0xffffffff1d1d7836 */ /* 0x000fe20000000000 */
[----:B------:R-:W-:-:S03]  /*2280*/  MOV R73, RZ ;  /* 0x000000ff00497202 */ /* 0x000fc60000000f00 */
[----:B------:R-:W1:Y:S01]  /*2290*/  LDC R80, c[0x0][0x3f4] ;  /* 0x0000fd00ff507b82 */ /* 0x000e620000000800 */
[----:B------:R-:W-:-:S05]  /*22a0*/  LEA R10, R29, R60, 0x7 ;  /* 0x0000003c1d0a7211 */ /* 0x000fca00078e38ff */
[----:B----4-:R-:W-:-:S04]  /*22b0*/  IMAD.IADD R37, R68, 0x1, R10 ;  /* 0x0000000144257824 */ /* 0x010fc800078e020a */
[----:B------:R-:W-:Y:S01]  /*22c0*/  IMAD.MOV.U32 R12, RZ, RZ, R37 ;  /* 0x000000ffff0c7224 */ /* 0x000fe200078e0025 */
[----:B0-----:R-:W-:-:S13]  /*22d0*/  ISETP.NE.AND P3, PT, R74, 0x1, PT ;  /* 0x000000014a00780c */ /* 0x001fda0003f65270 */
[----:B------:R-:W0:Y:S08]  /*22e0*/  @P3 LDC R8, c[0x0][0x434] ;  /* 0x00010d00ff083b82 */ /* 0x000e300000000800 */
[----:B------:R-:W4:Y:S01]  /*22f0*/  @P3 LDC R9, c[0x0][0x438] ;  /* 0x00010e00ff093b82 */ /* 0x000f220000000800 */
[----:B0-----:R-:W-:-:S05]  /*2300*/  @P3 IMAD.HI.U32 R8, R37, R8, RZ ;  /* 0x0000000825083227 */ /* 0x001fca00078e00ff */
[----:B----4-:R-:W-:Y:S02]  /*2310*/  @P3 SHF.R.U32.HI R12, RZ, R9, R8 ;  /* 0x00000009ff0c3219 */ /* 0x010fe40000011608 */
[----:B------:R-:W-:-:S04]  /*2320*/  ISETP.GE.AND P3, PT, R10, R27, PT ;  /* 0x0000001b0a00720c */ /* 0x000fc80003f66270 */
[----:B------:R-:W-:-:S13]  /*2330*/  ISETP.GT.OR P3, PT, R60, 0x7f, P3 ;  /* 0x0000007f3c00780c */ /* 0x000fda0001f64670 */
[----:B------:R-:W0:Y:S01]  /*2340*/  @!P3 LDC.64 R10, c[0x0][0x428] ;  /* 0x00010a00ff0abb82 */ /* 0x000e220000000a00 */
[----:B------:R-:W-:-:S07]  /*2350*/  @!P3 SHF.R.S32.HI R13, RZ, 0x1f, R12 ;  /* 0x0000001fff0db819 */ /* 0x000fce000001140c */
[----:B------:R-:W4:Y:S01]  /*2360*/  @!P3 LDC.64 R8, c[0x0][0x418] ;  /* 0x00010600ff08bb82 */ /* 0x000f220000000a00 */
[----:B0-----:R-:W-:-:S04]  /*2370*/  @!P3 IMAD R14, R5, R10, RZ ;  /* 0x0000000a050eb224 */ /* 0x001fc800078e02ff */
[C---:B------:R-:W-:Y:S02]  /*2380*/  @!P3 IMAD R15, R69.reuse, R11, R14 ;  /* 0x0000000b450fb224 */ /* 0x040fe400078e020e */
[----:B------:R-:W-:-:S04]  /*2390*/  @!P3 IMAD.WIDE.U32 R10, R69, R10, R12 ;  /* 0x0000000a450ab225 */ /* 0x000fc800078e000c */
[----:B------:R-:W-:Y:S01]  /*23a0*/  @!P3 IMAD.IADD R11, R11, 0x1, R15 ;  /* 0x000000010b0bb824 */ /* 0x000fe200078e020f */
[----:B----4-:R-:W-:-:S04]  /*23b0*/  @!P3 LEA R8, P4, R10, R8, 0x2 ;  /* 0x000000080a08b211 */ /* 0x010fc800078810ff */
[----:B------:R-:W-:-:S05]  /*23c0*/  @!P3 LEA.HI.X R9, R10, R9, R11, 0x2, P4 ;  /* 0x000000090a09b211 */ /* 0x000fca00020f140b */
[----:B------:R0:W5:Y:S01]  /*23d0*/  @!P3 LDG.E R73, desc[UR42][R8.64] ;  /* 0x0000002a0849b981 */ /* 0x000162000c1e1900 */
[----:B------:R-:W-:Y:S01]  /*23e0*/  ISETP.GT.AND P3, PT, R29, R30, PT ;  /* 0x0000001e1d00720c */ /* 0x000fe20003f64270 */
[----:B------:R-:W-:Y:S01]  /*23f0*/  IMAD R11, R19, 0x2000, R58 ;  /* 0x00002000130b7824 */ /* 0x000fe200078e023a */
[----:B------:R-:W-:Y:S05]  /*2400*/  YIELD ;  /* 0x0000000000007946 */ /* 0x000fea0003800000 */
[----:B------:R-:W-:Y:S01]  /*2410*/  VIADD R71, R11, 0x20 ;  /* 0x000000200b477836 */ /* 0x000fe20000000000 */
[----:B------:R-:W-:Y:S01]  /*2420*/  BSSY B0, `(.L_x_489) ;  /* 0x0000300000007945 */ /* 0x000fe20003800000 */
[----:B------:R-:W-:-:S02]  /*2430*/  IMAD.MOV R13, RZ, RZ, -R12 ;  /* 0x000000ffff0d7224 */ /* 0x000fc400078e0a0c */
[----:B------:R-:W-:Y:S02]  /*2440*/  IMAD R72, R11, 0x2, R28 ;  /* 0x000000020b487824 */ /* 0x000fe400078e021c */
[----:B------:R-:W-:Y:S01]  /*2450*/  IMAD R74, R74, R13, R37 ;  /* 0x0000000d4a4a7224 */ /* 0x000fe200078e0225 */
[----:B--2---:R-:W-:Y:S02]  /*2460*/  LOP3.LUT P5, RZ, R38, 0x4, RZ, 0xc0, !PT ;  /* 0x0000000426ff7812 */ /* 0x004fe400078ac0ff */
[----:B---3--:R-:W-:-:S04]  /*2470*/  LOP3.LUT R36, R36, 0xfffffffe, RZ, 0xc0, !PT ;  /* 0xfffffffe24247812 */ /* 0x008fc800078ec0ff */
[----:B------:R-:W-:Y:S02]  /*2480*/  @P3 LOP3.LUT R36, R36, 0x1, RZ, 0xfc, !PT ;  /* 0x0000000124243812 */ /* 0x000fe400078efcff */
[----:B-1----:R-:W-:-:S03]  /*2490*/  ISETP.GE.AND P3, PT, R80, 0x1, PT ;  /* 0x000000015000780c */ /* 0x002fc60003f66270 */
[----:B------:R0:W-:Y:S02]  /*24a0*/  STL [R1], R36 ;  /* 0x0000002401007387 */ /* 0x0001e40000100800 */
[----:B------:R-:W-:-:S05]  /*24b0*/  @P5 IADD3 R71, R11, -0x20, RZ ;  /* 0xffffffe00b475810 */ /* 0x000fca0007ffe0ff */
[----:B------:R-:W-:-:S03]  /*24c0*/  IMAD R71, R71, 0x2, R28 ;  /* 0x0000000247477824 */ /* 0x000fc600078e021c */
[----:B0-----:R-:W-:Y:S05]  /*24d0*/  @!P3 BRA `(.L_x_490) ;  /* 0x0000002800c4b947 */ /* 0x001fea0003800000 */
[----:B------:R-:W-:Y:S01]  /*24e0*/  SHF.R.S32.HI R75, RZ, 0x1f, R74 ;  /* 0x0000001fff4b7819 */ /* 0x000fe2000001144a */
[----:B------:R-:W-:Y:S01]  /*24f0*/  ULDC.64 UR4, c[0x0][0x300] ;  /* 0x0000c00000047ab9 */ /* 0x000fe20000000a00 */
[----:B-----5:R-:W-:Y:S01]  /*2500*/  SHF.R.S32.HI R76, RZ, 0x1f, R73 ;  /* 0x0000001fff4c7819 */ /* 0x020fe20000011449 */
[----:B------:R-:W-:Y:S01]  /*2510*/  IMAD.WIDE.U32 R8, R74, UR4, RZ ;  /* 0x000000044a087c25 */ /* 0x000fe2000f8e00ff */
[----:B------:R-:W-:-:S03]  /*2520*/  ULDC.64 UR6, c[0x0][0x2e8] ;  /* 0x0000ba0000067ab9 */ /* 0x000fc60000000a00 */
[----:B------:R-:W-:Y:S02]  /*2530*/  IMAD R11, R75, UR4, RZ ;  /* 0x000000044b0b7c24 */ /* 0x000fe4000f8e02ff */
[----:B------:R-:W-:Y:S02]  /*2540*/  IMAD R77, R29, -0x80, R27 ;  /* 0xffffff801d4d7824 */ /* 0x000fe400078e021b */
[----:B------:R-:W-:Y:S01]  /*2550*/  IMAD R11, R74, UR5, R11 ;  /* 0x000000054a0b7c24 */ /* 0x000fe2000f8e020b */
[----:B------:R-:W-:Y:S02]  /*2560*/  ULDC.64 UR4, c[0x0][0x310] ;  /* 0x0000c40000047ab9 */ /* 0x000fe40000000a00 */
[----:B------:R-:W-:Y:S01]  /*2570*/  IMAD R10, R76, UR4, RZ ;  /* 0x000000044c0a7c24 */ /* 0x000fe2000f8e02ff */
[----:B------:R-:W-:Y:S01]  /*2580*/  VIMNMX R77, R77, 0x80, PT ;  /* 0x000000804d4d7848 */ /* 0x000fe20003fe0100 */
[----:B------:R-:W-:Y:S02]  /*2590*/  IMAD.IADD R9, R9, 0x1, R11 ;  /* 0x0000000109097824 */ /* 0x000fe400078e020b */
[----:B------:R-:W-:-:S02]  /*25a0*/  IMAD R11, R73, UR5, R10 ;  /* 0x00000005490b7c24 */ /* 0x000fc4000f8e020a */
[----:B------:R-:W-:Y:S01]  /*25b0*/  IMAD.WIDE.U32 R8, R73, UR4, R8 ;  /* 0x0000000449087c25 */ /* 0x000fe2000f8e0008 */
[----:B------:R-:W-:-:S04]  /*25c0*/  ULDC.64 UR4, c[0x0][0x308] ;  /* 0x0000c20000047ab9 */ /* 0x000fc80000000a00 */
[----:B------:R-:W-:Y:S01]  /*25d0*/  IADD3 R9, R9, R11, RZ ;  /* 0x0000000b09097210 */ /* 0x000fe20007ffe0ff */
[----:B------:R-:W-:Y:S02]  /*25e0*/  IMAD R11, R64, R29, RZ ;  /* 0x0000001d400b7224 */ /* 0x000fe400078e02ff */
[C---:B------:R-:W-:Y:S01]  /*25f0*/  IMAD.WIDE.U32 R84, R152.reuse, UR4, R8 ;  /* 0x0000000498547c25 */ /* 0x040fe2000f8e0008 */
[----:B------:R-:W-:Y:S01]  /*2600*/  ULDC.U8 UR4, c[0x0][0x410] ;  /* 0x0001040000047ab9 */ /* 0x000fe20000000000 */
[----:B------:R-:W-:Y:S02]  /*2610*/  SHF.R.S32.HI R8, RZ, 0x1f, R29 ;  /* 0x0000001fff087819 */ /* 0x000fe4000001141d */
[----:B------:R-:W-:Y:S01]  /*2620*/  IMAD R9, R152, UR5, R85 ;  /* 0x0000000598097c24 */ /* 0x000fe2000f8e0255 */
[----:B------:R-:W-:Y:S02]  /*2630*/  LEA R79, P3, R84, UR6, 0x1 ;  /* 0x00000006544f7c11 */ /* 0x000fe4000f8608ff */
[----:B------:R-:W-:-:S02]  /*2640*/  IMAD R81, R8, R62, R11 ;  /* 0x0000003e08517224 */ /* 0x000fc400078e020b */
[----:B------:R-:W-:Y:S01]  /*2650*/  LEA.HI.X R84, R84, UR7, R9, 0x1, P3 ;  /* 0x0000000754547c11 */ /* 0x000fe200098f0c09 */
[-C--:B------:R-:W-:Y:S01]  /*2660*/  IMAD R9, R66, R29.reuse, RZ ;  /* 0x0000001d42097224 */ /* 0x080fe200078e02ff */
[----:B------:R-:W-:Y:S01]  /*2670*/  ISETP.NE.AND P3, PT, RZ, UR4, PT ;  /* 0x00000004ff007c0c */ /* 0x000fe2000bf65270 */
[----:B------:R-:W-:-:S04]  /*2680*/  IMAD.WIDE.U32 R10, R65, R29, RZ ;  /* 0x0000001d410a7225 */ /* 0x000fc800078e00ff */
[----:B------:R-:W-:Y:S02]  /*2690*/  IMAD R13, R8, R65, R9 ;  /* 0x00000041080d7224 */ /* 0x000fe400078e0209 */
[----:B------:R-:W-:-:S04]  /*26a0*/  IMAD.WIDE.U32 R8, R62, R29, RZ ;  /* 0x0000001d3e087225 */ /* 0x000fc800078e00ff */
[----:B------:R-:W-:Y:S02]  /*26b0*/  IMAD.IADD R83, R11, 0x1, R13 ;  /* 0x000000010b537824 */ /* 0x000fe400078e020d */
[----:B------:R-:W-:Y:S01]  /*26c0*/  IMAD.IADD R81, R9, 0x1, R81 ;  /* 0x0000000109517824 */ /* 0x000fe200078e0251 */
[----:B------:R-:W-:Y:S06]  /*26d0*/  @!P3 BRA `(.L_x_491) ;  /* 0x0000001000f8b947 */ /* 0x000fec0003800000 */
[----:B------:R-:W-:Y:S01]  /*26e0*/  ISETP.GE.AND P3, PT, R153, R77, PT ;  /* 0x0000004d9900720c */ /* 0x000fe20003f66270 */
[----:B------:R-:W-:Y:S01]  /*26f0*/  BSSY B1, `(.L_x_492) ;  /* 0x000001e000017945 */ /* 0x000fe20003800000 */
[----:B------:R-:W-:Y:S02]  /*2700*/  CS2R R36, SRZ ;  /* 0x0000000000247805 */ /* 0x000fe4000001ff00 */
[----:B------:R-:W-:Y:S02]  /*2710*/  CS2R R44, SRZ ;  /* 0x00000000002c7805 */ /* 0x000fe4000001ff00 */
[----:B------:R-:W-:Y:S02]  /*2720*/  CS2R R48, SRZ ;  /* 0x0000000000307805 */ /* 0x000fe4000001ff00 */
[----:B------:R-:W-:Y:S02]  /*2730*/  CS2R R46, SRZ ;  /* 0x00000000002e7805 */ /* 0x000fe4000001ff00 */
[----:B------:R-:W-:-:S02]  /*2740*/  CS2R R50, SRZ ;  /* 0x0000000000327805 */ /* 0x000fc4000001ff00 */
[----:B------:R-:W-:Y:S02]  /*2750*/  CS2R R40, SRZ ;  /* 0x0000000000287805 */ /* 0x000fe4000001ff00 */
[----:B------:R-:W-:Y:S02]  /*2760*/  CS2R R38, SRZ ;  /* 0x0000000000267805 */ /* 0x000fe4000001ff00 */
[----:B------:R-:W-:Y:S01]  /*2770*/  CS2R R42, SRZ ;  /* 0x00000000002a7805 */ /* 0x000fe2000001ff00 */
[----:B------:R-:W-:Y:S06]  /*2780*/  @P3 BRA `(.L_x_493) ;  /* 0x0000000000503947 */ /* 0x000fec0003800000 */
[----:B------:R-:W-:Y:S01]  /*2790*/  IADD3 R13, P4, R20, R10, RZ ;  /* 0x0000000a140d7210 */ /* 0x000fe20007f9e0ff */
[----:B------:R-:W-:Y:S01]  /*27a0*/  ULDC.64 UR4, c[0x0][0x3e8] ;  /* 0x0000fa0000047ab9 */ /* 0x000fe20000000a00 */
[----:B------:R-:W-:Y:S02]  /*27b0*/  CS2R R48, SRZ ;  /* 0x0000000000307805 */ /* 0x000fe4000001ff00 */
[----:B------:R-:W-:Y:S01]  /*27c0*/  CS2R R50, SRZ ;  /* 0x0000000000327805 */ /* 0x000fe2000001ff00 */
[----:B------:R-:W-:Y:S01]  /*27d0*/  IMAD.X R14, R83, 0x1, R57, P4 ;  /* 0x00000001530e7824 */ /* 0x000fe200020e0639 */
[----:B------:R-:W-:-:S04]  /*27e0*/  IADD3 R15, P4, R52, R8, RZ ;  /* 0x00000008340f7210 */ /* 0x000fc80007f9e0ff */
[----:B------:R-:W-:Y:S02]  /*27f0*/  IADD3.X R44, R81, R32, RZ, P4, !PT ;  /* 0x00000020512c7210 */ /* 0x000fe400027fe4ff */
[----:B------:R-:W-:-:S04]  /*2800*/  LEA R12, P4, R13, UR4, 0x1 ;  /* 0x000000040d0c7c11 */ /* 0x000fc8000f8808ff */
[----:B------:R-:W-:Y:S01]  /*2810*/  LEA.HI.X R13, R13, UR5, R14, 0x1, P4 ;  /* 0x000000050d0d7c11 */ /* 0x000fe2000a0f0c0e */
[----:B------:R-:W-:Y:S02]  /*2820*/  ULDC.64 UR4, c[0x0][0x400] ;  /* 0x0001000000047ab9 */ /* 0x000fe40000000a00 */
[----:B------:R-:W-:-:S04]  /*2830*/  LEA R14, P4, R15, UR4, 0x1 ;  /* 0x000000040f0e7c11 */ /* 0x000fc8000f8808ff */
[----:B------:R-:W-:Y:S02]  /*2840*/  LEA.HI.X R15, R15, UR5, R44, 0x1, P4 ;  /* 0x000000050f0f7c11 */ /* 0x000fe4000a0f0c2c */
[----:B------:R-:W-:Y:S02]  /*2850*/  ISETP.GE.AND P4, PT, R22, R80, PT ;  /* 0x000000501600720c */ /* 0x000fe40003f86270 */
[----:B------:R-:W-:Y:S02]  /*2860*/  CS2R R44, SRZ ;  /* 0x00000000002c7805 */ /* 0x000fe4000001ff00 */
[----:B------:R-:W-:-:S09]  /*2870*/  CS2R R46, SRZ ;  /* 0x00000000002e7805 */ /* 0x000fd2000001ff00 */
[----:B------:R0:W5:Y:S04]  /*2880*/  @!P4 LDG.E.64 R48, desc[UR42][R12.64] ;  /* 0x0000002a0c30c981 */ /* 0x000168000c1e1b00 */
[----:B------:R0:W5:Y:S01]  /*2890*/  @!P4 LDG.E.64 R50, desc[UR42][R14.64] ;  /* 0x0000002a0e32c981 */ /* 0x000162000c1e1b00 */
[----:B------:R-:W-:-:S13]  /*28a0*/  ISETP.GE.AND P4, PT, R157, R80, PT ;  /* 0x000000509d00720c */ /* 0x000fda0003f86270 */
[----:B------:R0:W5:Y:S04]  /*28b0*/  @!P4 LDG.E.64 R44, desc[UR42][R12.64+0x20] ;  /* 0x0000202a0c2cc981 */ /* 0x000168000c1e1b00 */
[----:B------:R0:W5:Y:S02]  /*28c0*/  @!P4 LDG.E.64 R46, desc[UR42][R14.64+0x20] ;  /* 0x0000202a0e2ec981 */ /* 0x000164000c1e1b00 */
.L_x_493:
[----:B------:R-:W-:Y:S05]  /*28d0*/  BSYNC B1 ;  /* 0x0000000000017941 */ /* 0x000fea0003800000 */
.L_x_492:
[----:B0-----:R-:W-:Y:S01]  /*28e0*/  VIADD R12, R153, 0x60 ;  /* 0x00000060990c7836 */ /* 0x001fe20000000000 */
[----:B------:R-:W-:Y:S01]  /*28f0*/  BSSY B1, `(.L_x_494) ;  /* 0x0000021000017945 */ /* 0x000fe20003800000 */
[----:B-----5:R-:W-:Y:S02]  /*2900*/  IMAD.MOV.U32 R70, RZ, RZ, R44 ;  /* 0x000000ffff467224 */ /* 0x020fe400078e002c */
[----:B------:R-:W-:Y:S01]  /*2910*/  IMAD.MOV.U32 R78, RZ, RZ, R45 ;  /* 0x000000ffff4e7224 */ /* 0x000fe200078e002d */
[----:B------:R-:W-:-:S13]  /*2920*/  ISETP.GE.AND P4, PT, R12, R77, PT ;  /* 0x0000004d0c00720c */ /* 0x000fda0003f86270 */
[----:B------:R-:W-:Y:S05]  /*2930*/  @P4 BRA `(.L_x_495) ;  /* 0x0000000000704947 */ /* 0x000fea0003800000 */
[----:B------:R-:W0:Y:S01]  /*2940*/  LDC.64 R12, c[0x0][0x3f8] ;  /* 0x0000fe00ff0c7b82 */ /* 0x000e220000000a00 */
[----:B------:R-:W-:Y:S01]  /*2950*/  MOV R11, R83 ;  /* 0x00000053000b7202 */ /* 0x000fe20000000f00 */
[----:B------:R-:W-:Y:S01]  /*2960*/  IMAD.MOV.U32 R9, RZ, RZ, R81 ;  /* 0x000000ffff097224 */ /* 0x000fe200078e0051 */
[----:B------:R-:W-:Y:S01]  /*2970*/  ULDC.64 UR4, c[0x0][0x3e8] ;  /* 0x0000fa0000047ab9 */ /* 0x000fe20000000a00 */
[----:B------:R-:W-:Y:S02]  /*2980*/  CS2R R40, SRZ ;  /* 0x0000000000287805 */ /* 0x000fe4000001ff00 */
[----:B------:R-:W-:Y:S01]  /*2990*/  CS2R R42, SRZ ;  /* 0x00000000002a7805 */ /* 0x000fe2000001ff00 */
[----:B0-----:R-:W-:-:S04]  /*29a0*/  IMAD.WIDE.U32 R10, R12, 0x60, R10 ;  /* 0x000000600c0a7825 */ /* 0x001fc800078e000a */
[----:B------:R-:W-:Y:S01]  /*29b0*/  IMAD R14, R13, 0x60, RZ ;  /* 0x000000600d0e7824 */ /* 0x000fe200078e02ff */
[----:B------:R-:W-:-:S04]  /*29c0*/  IADD3 R13, P5, R20, R10, RZ ;  /* 0x0000000a140d7210 */ /* 0x000fc80007fbe0ff */
[----:B------:R-:W-:Y:S02]  /*29d0*/  IADD3.X R14, R57, R11, R14, P5, !PT ;  /* 0x0000000b390e7210 */ /* 0x000fe40002ffe40e */
[----:B------:R-:W0:Y:S02]  /*29e0*/  LDC.64 R10, c[0x0][0x408] ;  /* 0x00010200ff0a7b82 */ /* 0x000e240000000a00 */
[----:B0-----:R-:W-:-:S04]  /*29f0*/  IMAD.WIDE.U32 R8, R10, 0x60, R8 ;  /* 0x000000600a087825 */ /* 0x001fc800078e0008 */
[----:B------:R-:W-:Y:S01]  /*2a00*/  IMAD R15, R11, 0x60, RZ ;  /* 0x000000600b0f7824 */ /* 0x000fe200078e02ff */
[----:B------:R-:W-:-:S04]  /*2a10*/  IADD3 R11, P5, R52, R8, RZ ;  /* 0x00000008340b7210 */ /* 0x000fc80007fbe0ff */
[----:B------:R-:W-:Y:S02]  /*2a20*/  IADD3.X R12, R32, R9, R15, P5, !PT ;  /* 0x00000009200c7210 */ /* 0x000fe40002ffe40f */
        /* <DEDUP_REMOVED lines=13> */
.L_x_495:
[----:B------:R-:W-:Y:S05]  /*2b00*/  BSYNC B1 ;  /* 0x0000000000017941 */ /* 0x000fea0003800000 */
.L_x_494:
[----:B0-----:R-:W-:Y:S01]  /*2b10*/  IMAD.MOV.U32 R8, RZ, RZ, R48 ;  /* 0x000000ffff087224 */ /* 0x001fe200078e0030 */
[----:B------:R-:W-:Y:S01]  /*2b20*/  UISETP.NE.AND UP0, UPT, UR39, 0x3, UPT ;  /* 0x000000032700788c */ /* 0x000fe2000bf05270 */
[----:B------:R-:W-:Y:S01]  /*2b30*/  IMAD.MOV.U32 R9, RZ, RZ, R49 ;  /* 0x000000ffff097224 */ /* 0x000fe200078e0031 */
[----:B------:R-:W-:Y:S01]  /*2b40*/  PRMT R87, R78, 0x7610, R87 ;  /* 0x000076104e577816 */ /* 0x000fe20000000057 */
[----:B------:R-:W-:Y:S01]  /*2b50*/  IMAD.MOV.U32 R10, RZ, RZ, R50 ;  /* 0x000000ffff0a7224 */ /* 0x000fe200078e0032 */
[----:B------:R-:W-:Y:S01]  /*2b60*/  PRMT R88, R88, 0x5410, R70 ;  /* 0x0000541058587816 */ /* 0x000fe20000000046 */
[----:B------:R-:W-:Y:S01]  /*2b70*/  IMAD.MOV.U32 R11, RZ, RZ, R51 ;  /* 0x000000ffff0b7224 */ /* 0x000fe200078e0033 */
[----:B------:R-:W-:Y:S01]  /*2b80*/  PRMT R97, R8, 0x5410, R9 ;  /* 0x0000541008617816 */ /* 0x000fe20000000009 */
[----:B------:R-:W-:Y:S01]  /*2b90*/  IMAD.MOV.U32 R9, RZ, RZ, R47 ;  /* 0x000000ffff097224 */ /* 0x000fe200078e002f */
[----:B------:R-:W-:Y:S02]  /*2ba0*/  MOV R8, R46 ;  /* 0x0000002e00087202 */ /* 0x000fe40000000f00 */
[----:B------:R-:W-:-:S02]  /*2bb0*/  PLOP3.LUT P5, PT, PT, PT, UP0, 0x80, 0x0 ;  /* 0x000000000000781c */ /* 0x000fc40003faf008 */
[----:B------:R-:W-:Y:S01]  /*2bc0*/  PRMT R87, R87, 0x5410, R9 ;  /* 0x0000541057577816 */ /* 0x000fe20000000009 */
[----:B-----5:R-:W-:Y:S01]  /*2bd0*/  IMAD.MOV.U32 R9, RZ, RZ, R37 ;  /* 0x000000ffff097224 */ /* 0x020fe200078e0025 */
[----:B------:R-:W-:Y:S01]  /*2be0*/  PRMT R98, R10, 0x5410, R11 ;  /* 0x000054100a627816 */ /* 0x000fe2000000000b */
[----:B------:R-:W-:Y:S01]  /*2bf0*/  IMAD.MOV.U32 R10, RZ, RZ, R40 ;  /* 0x000000ffff0a7224 */ /* 0x000fe200078e0028 */
[----:B------:R-:W-:Y:S01]  /*2c00*/  PRMT R88, R8, 0x7610, R88 ;  /* 0x0000761008587816 */ /* 0x000fe20000000058 */
[----:B------:R-:W-:Y:S01]  /*2c10*/  IMAD.MOV.U32 R11, RZ, RZ, R41 ;  /* 0x000000ffff0b7224 */ /* 0x000fe200078e0029 */
[----:B------:R-:W-:-:S04]  /*2c20*/  MOV R8, R36 ;  /* 0x0000002400087202 */ /* 0x000fc80000000f00 */
[----:B------:R-:W-:Y:S01]  /*2c30*/  PRMT R82, R8, 0x5410, R9 ;  /* 0x0000541008527816 */ /* 0x000fe20000000009 */
[----:B------:R-:W-:Y:S01]  /*2c40*/  IMAD.MOV.U32 R9, RZ, RZ, R39 ;  /* 0x000000ffff097224 */ /* 0x000fe200078e0027 */
[----:B------:R-:W-:Y:S01]  /*2c50*/  PRMT R85, R10, 0x5410, R11 ;  /* 0x000054100a557816 */ /* 0x000fe2000000000b */
[----:B------:R-:W-:Y:S01]  /*2c60*/  IMAD.MOV.U32 R10, RZ, RZ, R42 ;  /* 0x000000ffff0a7224 */ /* 0x000fe200078e002a */
[----:B------:R-:W-:Y:S01]  /*2c70*/  MOV R8, R38 ;  /* 0x0000002600087202 */ /* 0x000fe20000000f00 */
[----:B------:R-:W-:-:S03]  /*2c80*/  IMAD.MOV.U32 R11, RZ, RZ, R43 ;  /* 0x000000ffff0b7224 */ /* 0x000fc600078e002b */
[----:B------:R-:W-:Y:S02]  /*2c90*/  PRMT R83, R8, 0x5410, R9 ;  /* 0x0000541008537816 */ /* 0x000fe40000000009 */
[----:B------:R-:W-:Y:S01]  /*2ca0*/  PRMT R86, R10, 0x5410, R11 ;  /* 0x000054100a567816 */ /* 0x000fe2000000000b */
[----:B------:R-:W-:Y:S06]  /*2cb0*/  @!P5 BRA `(.L_x_496) ;  /* 0x000000000004d947 */ /* 0x000fec0003800000 */
[----:B------:R-:W-:Y:S01]  /*2cc0*/  BPT.TRAP 0x1 ;  /* 0x000000040000795c */ /* 0x000fe20000300000 */
.L_x_496:
[----:B------:R-:W-:Y:S01]  /*2cd0*/  LEA R70, R19, R18, 0x3 ;  /* 0x0000001213467211 */ /* 0x000fe200078e18ff */
[----:B------:R-:W-:Y:S01]  /*2ce0*/  BSSY B1, `(.L_x_497) ;  /* 0x0000004000017945 */ /* 0x000fe20003800000 */
[----:B------:R-:W-:-:S04]  /*2cf0*/  SHF.L.U32 R78, R155, 0x1f, RZ ;  /* 0x0000001f9b4e7819 */ /* 0x000fc800000006ff */
[----:B------:R-:W0:Y:S02]  /*2d00*/  SYNCS.PHASECHK.TRANS64.TRYWAIT P6, [R70+URZ+0x16890], R78 ;  /* 0x0168904e460075a7 */ /* 0x000e2400080c017f */
[----:B0-----:R-:W-:Y:S05]  /*2d10*/  @!P6 BRA `(.L_x_498) ;  /* 0x00000144008ce947 */ /* 0x001fea0003800000 */
.L_x_732:
[----:B------:R-:W-:Y:S05]  /*2d20*/  BSYNC B1 ;  /* 0x0000000000017941 */ /* 0x000fea0003800000 */
.L_x_497:
[----:B------:R-:W-:-:S03]  /*2d30*/  UMOV UR4, 0xffffffff ;  /* 0xffffffff00047882 */ /* 0x000fc60000000000 */
[----:B------:R-:W-:Y:S05]  /*2d40*/  BRA.DIV UR4, `(.L_x_499) ;  /* 0x0000014604947947 */ /* 0x000fea000b800000 */
[----:B------:R1:W2:Y:S04]  /*2d50*/  SHFL.IDX PT, R81, R84, RZ, 0x1c1f ;  /* 0x001c1fff54517589 */ /* 0x0002a800000e0000 */
[----:B------:R1:W3:Y:S02]  /*2d60*/  SHFL.IDX PT, R14, R79, RZ, 0x1c1f ;  /* 0x001c1fff4f0e7589 */ /* 0x0002e400000e0000 */
.L_x_736:
[----:B------:R-:W-:Y:S04]  /*2d70*/  BSSY B1, `(.L_x_500) ;  /* 0x0000068000017945 */ /* 0x000fe80003800000 */
[----:B------:R-:W-:Y:S05]  /*2d80*/  @P3 BRA `(.L_x_501) ;  /* 0x0000000400983947 */ /* 0x000fea0003800000 */
[----:B------:R-:W-:Y:S04]  /*2d90*/  BSSY B2, `(.L_x_502) ;  /* 0x0000033000027945 */ /* 0x000fe80003800000 */
[----:B------:R-:W-:Y:S05]  /*2da0*/  @P1 BRA `(.L_x_503) ;  /* 0x0000000000c41947 */ /* 0x000fea0003800000 */
[----:B------:R4:W0:Y:S01]  /*2db0*/  LDS.128 R8, [R72+0xe000] ;  /* 0x00e0000048087984 */ /* 0x0008220000000c00 */
[C---:B---3--:R-:W-:Y:S01]  /*2dc0*/  LEA R12, P3, R16.reuse, R14, 0x1 ;  /* 0x0000000e100c7211 */ /* 0x048fe200078608ff */
[----:B------:R-:W-:Y:S03]  /*2dd0*/  BSSY B3, `(.L_x_504) ;  /* 0x000002d000037945 */ /* 0x000fe60003800000 */
[----:B--2---:R-:W-:Y:S02]  /*2de0*/  LEA.HI.X R13, R16, R81, R17, 0x1, P3 ;  /* 0x00000051100d7211 */ /* 0x004fe400018f0c11 */
[----:B------:R-:W-:-:S13]  /*2df0*/  ISETP.GE.AND P3, PT, R22, R80, PT ;  /* 0x000000501600720c */ /* 0x000fda0003f66270 */
[----:B----4-:R-:W-:Y:S05]  /*2e00*/  @P3 BRA `(.L_x_505) ;  /* 0x0000000000a43947 */ /* 0x010fea0003800000 */
[----:B------:R-:W-:Y:S01]  /*2e10*/  SHF.R.U64 R92, R48, 0x10, R49 ;  /* 0x00000010305c7819 */ /* 0x000fe20000001231 */
[----:B0-----:R-:W-:Y:S01]  /*2e20*/  IMAD.MOV.U32 R15, RZ, RZ, R10 ;  /* 0x000000ffff0f7224 */ /* 0x001fe200078e000a */
[--C-:B------:R-:W-:Y:S01]  /*2e30*/  SHF.R.U64 R48, R50, 0x10, R51.reuse ;  /* 0x0000001032307819 */ /* 0x100fe20000001233 */
[--C-:B------:R-:W-:Y:S01]  /*2e40*/  HADD2.F32 R10, -RZ, R9.reuse.H1_H1 ;  /* 0x30000009ff0a7230 */ /* 0x100fe20000004100 */
[----:B------:R-:W-:Y:S01]  /*2e50*/  SHF.R.U32.HI R90, RZ, 0x10, R51 ;  /* 0x00000010ff5a7819 */ /* 0x000fe20000011633 */
[----:B------:R-:W-:Y:S01]  /*2e60*/  HADD2.F32 R9, -RZ, R9.H0_H0 ;  /* 0x20000009ff097230 */ /* 0x000fe20000004100 */
[----:B------:R-:W-:Y:S01]  /*2e70*/  SHF.R.U32.HI R91, RZ, 0x10, R49 ;  /* 0x00000010ff5b7819 */ /* 0x000fe20000011631 */
[----:B------:R-:W-:Y:S02]  /*2e80*/  HADD2.F32 R51, -RZ, R48.H0_H0 ;  /* 0x20000030ff337230 */ /* 0x000fe40000004100 */
[----:B------:R-:W-:Y:S02]  /*2e90*/  HADD2.F32 R48, -RZ, R11.H1_H1 ;  /* 0x3000000bff307230 */ /* 0x000fe40000004100 */
[----:B------:R-:W-:-:S02]  /*2ea0*/  HADD2.F32 R90, -RZ, R90.H0_H0 ;  /* 0x2000005aff5a7230 */ /* 0x000fc40000004100 */
[----:B------:R-:W-:Y:S02]  /*2eb0*/  HADD2.F32 R11, -RZ, R11.H0_H0 ;  /* 0x2000000bff0b7230 */ /* 0x000fe40000004100 */
[----:B------:R-:W-:Y:S02]  /*2ec0*/  HADD2.F32 R49, -RZ, R92.H0_H0 ;  /* 0x2000005cff317230 */ /* 0x000fe40000004100 */
[-C--:B------:R-:W-:Y:S01]  /*2ed0*/  FMUL.FTZ R92, R10, R51.reuse ;  /* 0x000000330a5c7220 */ /* 0x080fe20000410000 */
[----:B------:R-:W-:Y:S02]  /*2ee0*/  HADD2.F32 R50, -RZ, R91.H0_H0 ;  /* 0x2000005bff327230 */ /* 0x000fe40000004100 */
[----:B------:R-:W-:Y:S01]  /*2ef0*/  FMUL.FTZ R51, R9, R51 ;  /* 0x0000003309337220 */ /* 0x000fe20000410000 */
[-C--:B------:R-:W-:Y:S01]  /*2f00*/  FMUL.FTZ R94, R48, R90.reuse ;  /* 0x0000005a305e7220 */ /* 0x080fe20000410000 */
[----:B------:R-:W-:Y:S01]  /*2f10*/  FMUL.FTZ R95, R11, R90 ;  /* 0x0000005a0b5f7220 */ /* 0x000fe20000410000 */
[-C--:B------:R-:W-:Y:S01]  /*2f20*/  FFMA.FTZ R92, R9, R49.reuse, -R92 ;  /* 0x00000031095c7223 */ /* 0x080fe2000001085c */
[----:B------:R-:W-:Y:S01]  /*2f30*/  FFMA.FTZ R91, R10, R49, R51 ;  /* 0x000000310a5b7223 */ /* 0x000fe20000010033 */
[----:B------:R-:W-:-:S02]  /*2f40*/  HADD2.F32 R9, -RZ, R8.H1_H1 ;  /* 0x30000008ff097230 */ /* 0x000fc40000004100 */
[-C--:B------:R-:W-:Y:S01]  /*2f50*/  FFMA.FTZ R93, R11, R50.reuse, -R94 ;  /* 0x000000320b5d7223 */ /* 0x080fe2000001085e */
[----:B------:R-:W-:Y:S01]  /*2f60*/  FFMA.FTZ R96, R48, R50, R95 ;  /* 0x0000003230607223 */ /* 0x000fe2000001005f */
[----:B------:R-:W-:Y:S02]  /*2f70*/  HADD2.F32 R49, -RZ, R98.H0_H0 ;  /* 0x20000062ff317230 */ /* 0x000fe40000004100 */
[----:B------:R-:W-:Y:S02]  /*2f80*/  HADD2.F32 R8, -RZ, R8.H0_H0 ;  /* 0x20000008ff087230 */ /* 0x000fe40000004100 */
[--C-:B------:R-:W-:Y:S02]  /*2f90*/  HADD2.F32 R10, -RZ, R15.reuse.H1_H1 ;  /* 0x3000000fff0a7230 */ /* 0x100fe40000004100 */
[-C--:B------:R-:W-:Y:S01]  /*2fa0*/  FMUL.FTZ R51, R9, R49.reuse ;  /* 0x0000003109337220 */ /* 0x080fe20000410000 */
[----:B------:R-:W-:Y:S02]  /*2fb0*/  HADD2.F32 R50, -RZ, R98.H1_H1 ;  /* 0x30000062ff327230 */ /* 0x000fe40000004100 */
[----:B------:R-:W-:Y:S01]  /*2fc0*/  FMUL.FTZ R90, R8, R49 ;  /* 0x00000031085a7220 */ /* 0x000fe20000410000 */
[----:B------:R-:W-:-:S02]  /*2fd0*/  HADD2.F32 R15, -RZ, R15.H0_H0 ;  /* 0x2000000fff0f7230 */ /* 0x000fc40000004100 */
[--C-:B------:R-:W-:Y:S02]  /*2fe0*/  HADD2.F32 R11, -RZ, R97.reuse.H0_H0 ;  /* 0x20000061ff0b7230 */ /* 0x100fe40000004100 */
[-C--:B------:R-:W-:Y:S01]  /*2ff0*/  FMUL.FTZ R94, R10, R50.reuse ;  /* 0x000000320a5e7220 */ /* 0x080fe20000410000 */
[----:B------:R-:W-:Y:S02]  /*3000*/  HADD2.F32 R48, -RZ, R97.H1_H1 ;  /* 0x30000061ff307230 */ /* 0x000fe40000004100 */
[----:B------:R-:W-:Y:S01]  /*3010*/  FMUL.FTZ R49, R15, R50 ;  /* 0x000000320f317220 */ /* 0x000fe20000410000 */
[-C--:B------:R-:W-:Y:S01]  /*3020*/  FFMA.FTZ R51, R8, R11.reuse, -R51 ;  /* 0x0000000b08337223 */ /* 0x080fe20000010833 */
[----:B------:R-:W-:Y:S01]  /*3030*/  FFMA.FTZ R90, R9, R11, R90 ;  /* 0x0000000b095a7223 */ /* 0x000fe2000001005a */
[-C--:B------:R-:W-:Y:S01]  /*3040*/  FFMA.FTZ R94, R15, R48.reuse, -R94 ;  /* 0x000000300f5e7223 */ /* 0x080fe2000001085e */
[----:B------:R-:W-:Y:S01]  /*3050*/  FFMA.FTZ R49, R10, R48, R49 ;  /* 0x000000300a317223 */ /* 0x000fe20000010031 */
[----:B------:R-:W-:-:S02]  /*3060*/  F2FP.F16.F32.PACK_AB R9, R91, R92 ;  /* 0x0000005c5b09723e */ /* 0x000fc400000000ff */
[----:B------:R-:W-:Y:S02]  /*3070*/  F2FP.F16.F32.PACK_AB R11, R96, R93 ;  /* 0x0000005d600b723e */ /* 0x000fe400000000ff */
[----:B------:R-:W-:Y:S02]  /*3080*/  F2FP.F16.F32.PACK_AB R8, R90, R51 ;  /* 0x000000335a08723e */ /* 0x000fe400000000ff */
[----:B------:R-:W-:-:S07]  /*3090*/  F2FP.F16.F32.PACK_AB R10, R49, R94 ;  /* 0x0000005e310a723e */ /* 0x000fce00000000ff */
.L_x_505:
[----:B------:R-:W-:Y:S05]  /*30a0*/  BSYNC B3 ;  /* 0x0000000000037941 */ /* 0x000fea0003800000 */
.L_x_504:
[----:B0-----:R4:W-:Y:S02]  /*30b0*/  ST.E.128 desc[UR42][R12.64], R8 ;  /* 0x000000080c007985 */ /* 0x0019e4000c101d2a */
.L_x_503:
[----:B------:R-:W-:Y:S05]  /*30c0*/  BSYNC B2 ;  /* 0x0000000000027941 */ /* 0x000fea0003800000 */
.L_x_502:
[----:B------:R-:W-:Y:S05]  /*30d0*/  @P2 BRA `(.L_x_501) ;  /* 0x0000000000c42947 */ /* 0x000fea0003800000 */
[----:B----4-:R4:W0:Y:S01]  /*30e0*/  LDS.128 R8, [R71+0xe000] ;  /* 0x00e0000047087984 */ /* 0x0108220000000c00 */
[C---:B---3--:R-:W-:Y:S01]  /*30f0*/  LEA R12, P3, R2.reuse, R14, 0x1 ;  /* 0x0000000e020c7211 */ /* 0x048fe200078608ff */
[----:B------:R-:W-:Y:S03]  /*3100*/  BSSY B2, `(.L_x_506) ;  /* 0x000002d000027945 */ /* 0x000fe60003800000 */
[----:B--2---:R-:W-:Y:S02]  /*3110*/  LEA.HI.X R13, R2, R81, R154, 0x1, P3 ;  /* 0x00000051020d7211 */ /* 0x004fe400018f0c9a */
[----:B------:R-:W-:-:S13]  /*3120*/  ISETP.GE.AND P3, PT, R157, R80, PT ;  /* 0x000000509d00720c */ /* 0x000fda0003f66270 */
[----:B----4-:R-:W-:Y:S05]  /*3130*/  @P3 BRA `(.L_x_507) ;  /* 0x0000000000a43947 */ /* 0x010fea0003800000 */
[--C-:B------:R-:W-:Y:S01]  /*3140*/  SHF.R.U64 R44, R44, 0x10, R45.reuse ;  /* 0x000000102c2c7819 */ /* 0x100fe2000000122d */
[----:B0-----:R-:W-:Y:S01]  /*3150*/  IMAD.MOV.U32 R14, RZ, RZ, R10 ;  /* 0x000000ffff0e7224 */ /* 0x001fe200078e000a */
[----:B------:R-:W-:Y:S01]  /*3160*/  SHF.R.U32.HI R49, RZ, 0x10, R45 ;  /* 0x00000010ff317819 */ /* 0x000fe2000001162d */
[----:B------:R-:W-:Y:S01]  /*3170*/  HADD2.F32 R10, -RZ, R9.H1_H1 ;  /* 0x30000009ff0a7230 */ /* 0x000fe20000004100 */
[--C-:B------:R-:W-:Y:S01]  /*3180*/  SHF.R.U64 R45, R46, 0x10, R47.reuse ;  /* 0x000000102e2d7819 */ /* 0x100fe2000000122f */
[----:B------:R-:W-:Y:S01]  /*3190*/  HADD2.F32 R15, -RZ, R11.H1_H1 ;  /* 0x3000000bff0f7230 */ /* 0x000fe20000004100 */
[----:B------:R-:W-:Y:S01]  /*31a0*/  SHF.R.U32.HI R48, RZ, 0x10, R47 ;  /* 0x00000010ff307819 */ /* 0x000fe2000001162f */
[----:B------:R-:W-:Y:S02]  /*31b0*/  HADD2.F32 R9, -RZ, R9.H0_H0 ;  /* 0x20000009ff097230 */ /* 0x000fe40000004100 */
[----:B------:R-:W-:Y:S02]  /*31c0*/  HADD2.F32 R45, -RZ, R45.H0_H0 ;  /* 0x2000002dff2d7230 */ /* 0x000fe40000004100 */
[----:B------:R-:W-:-:S02]  /*31d0*/  HADD2.F32 R48, -RZ, R48.H0_H0 ;  /* 0x20000030ff307230 */ /* 0x000fc40000004100 */
[----:B------:R-:W-:Y:S02]  /*31e0*/  HADD2.F32 R11, -RZ, R11.H0_H0 ;  /* 0x2000000bff0b7230 */ /* 0x000fe40000004100 */
[-C--:B------:R-:W-:Y:S01]  /*31f0*/  FMUL.FTZ R50, R10, R45.reuse ;  /* 0x0000002d0a327220 */ /* 0x080fe20000410000 */
[----:B------:R-:W-:Y:S02]  /*3200*/  HADD2.F32 R46, -RZ, R49.H0_H0 ;  /* 0x20000031ff2e7230 */ /* 0x000fe40000004100 */
[-C--:B------:R-:W-:Y:S01]  /*3210*/  FMUL.FTZ R90, R15, R48.reuse ;  /* 0x000000300f5a7220 */ /* 0x080fe20000410000 */
[----:B------:R-:W-:Y:S02]  /*3220*/  HADD2.F32 R44, -RZ, R44.H0_H0 ;  /* 0x2000002cff2c7230 */ /* 0x000fe40000004100 */
[----:B------:R-:W-:Y:S01]  /*3230*/  FMUL.FTZ R45, R9, R45 ;  /* 0x0000002d092d7220 */ /* 0x000fe20000410000 */
[C---:B------:R-:W-:Y:S01]  /*3240*/  FMUL.FTZ R48, R11.reuse, R48 ;  /* 0x000000300b307220 */ /* 0x040fe20000410000 */
[----:B------:R-:W-:Y:S01]  /*3250*/  FFMA.FTZ R90, R11, R46, -R90 ;  /* 0x0000002e0b5a7223 */ /* 0x000fe2000001085a */
[----:B------:R-:W-:-:S02]  /*3260*/  HADD2.F32 R11, -RZ, R88.H1_H1 ;  /* 0x30000058ff0b7230 */ /* 0x000fc40000004100 */
[-C--:B------:R-:W-:Y:S01]  /*3270*/  FFMA.FTZ R50, R9, R44.reuse, -R50 ;  /* 0x0000002c09327223 */ /* 0x080fe20000010832 */
[----:B------:R-:W-:Y:S01]  /*3280*/  FFMA.FTZ R47, R10, R44, R45 ;  /* 0x0000002c0a2f7223 */ /* 0x000fe2000001002d */
[----:B------:R-:W-:Y:S01]  /*3290*/  FFMA.FTZ R51, R15, R46, R48 ;  /* 0x0000002e0f337223 */ /* 0x000fe20000010030 */
[----:B------:R-:W-:Y:S02]  /*32a0*/  HADD2.F32 R88, -RZ, R88.H0_H0 ;  /* 0x20000058ff587230 */ /* 0x000fe40000004100 */
[----:B------:R-:W-:Y:S02]  /*32b0*/  HADD2.F32 R15, -RZ, R87.H1_H1 ;  /* 0x30000057ff0f7230 */ /* 0x000fe40000004100 */
[----:B------:R-:W-:Y:S02]  /*32c0*/  HADD2.F32 R9, -RZ, R8.H1_H1 ;  /* 0x30000008ff097230 */ /* 0x000fe40000004100 */
[----:B------:R-:W-:Y:S02]  /*32d0*/  HADD2.F32 R10, -RZ, R14.H1_H1 ;  /* 0x3000000eff0a7230 */ /* 0x000fe40000004100 */
[----:B------:R-:W-:-:S02]  /*32e0*/  HADD2.F32 R8, -RZ, R8.H0_H0 ;  /* 0x20000008ff087230 */ /* 0x000fc40000004100 */
[CC--:B------:R-:W-:Y:S01]  /*32f0*/  FMUL.FTZ R45, R9.reuse, R88.reuse ;  /* 0x00000058092d7220 */ /* 0x0c0fe20000410000 */
[----:B------:R-:W-:Y:S02]  /*3300*/  HADD2.F32 R14, -RZ, R14.H0_H0 ;  /* 0x2000000eff0e7230 */ /* 0x000fe40000004100 */
[----:B------:R-:W-:Y:S01]  /*3310*/  FMUL.FTZ R49, R10, R15 ;  /* 0x0000000f0a317220 */ /* 0x000fe20000410000 */
[----:B------:R-:W-:Y:S02]  /*3320*/  HADD2.F32 R87, -RZ, R87.H0_H0 ;  /* 0x20000057ff577230 */ /* 0x000fe40000004100 */
[C---:B------:R-:W-:Y:S01]  /*3330*/  FMUL.FTZ R88, R8.reuse, R88 ;  /* 0x0000005808587220 */ /* 0x040fe20000410000 */
[----:B------:R-:W-:Y:S01]  /*3340*/  FFMA.FTZ R45, R8, R11, -R45 ;  /* 0x0000000b082d7223 */ /* 0x000fe2000001082d */
[C---:B------:R-:W-:Y:S02]  /*3350*/  FMUL.FTZ R15, R14.reuse, R15 ;  /* 0x0000000f0e0f7220 */ /* 0x040fe40000410000 */
[----:B------:R-:W-:Y:S01]  /*3360*/  FFMA.FTZ R88, R9, R11, R88 ;  /* 0x0000000b09587223 */ /* 0x000fe20000010058 */
[-C--:B------:R-:W-:Y:S01]  /*3370*/  FFMA.FTZ R49, R14, R87.reuse, -R49 ;  /* 0x000000570e317223 */ /* 0x080fe20000010831 */
[----:B------:R-:W-:Y:S01]  /*3380*/  FFMA.FTZ R10, R10, R87, R15 ;  /* 0x000000570a0a7223 */ /* 0x000fe2000001000f */
[----:B------:R-:W-:-:S02]  /*3390*/  F2FP.F16.F32.PACK_AB R9, R47, R50 ;  /* 0x000000322f09723e */ /* 0x000fc400000000ff */
[----:B------:R-:W-:Y:S02]  /*33a0*/  F2FP.F16.F32.PACK_AB R11, R51, R90 ;  /* 0x0000005a330b723e */ /* 0x000fe400000000ff */
[----:B------:R-:W-:Y:S02]  /*33b0*/  F2FP.F16.F32.PACK_AB R8, R88, R45 ;  /* 0x0000002d5808723e */ /* 0x000fe400000000ff */
[----:B------:R-:W-:-:S07]  /*33c0*/  F2FP.F16.F32.PACK_AB R10, R10, R49 ;  /* 0x000000310a0a723e */ /* 0x000fce00000000ff */
.L_x_507:
[----:B------:R-:W-:Y:S05]  /*33d0*/  BSYNC B2 ;  /* 0x0000000000027941 */ /* 0x000fea0003800000 */
.L_x_506:
[----:B0-----:R0:W-:Y:S02]  /*33e0*/  ST.E.128 desc[UR42][R12.64], R8 ;  /* 0x000000080c007985 */ /* 0x0011e4000c101d2a */
.L_x_501:
[----:B------:R-:W-:Y:S05]  /*33f0*/  BSYNC B1 ;  /* 0x0000000000017941 */ /* 0x000fea0003800000 */
.L_x_500:
[----:B------:R-:W-:-:S03]  /*3400*/  UMOV UR4, 0xffffffff ;  /* 0xffffffff00047882 */ /* 0x000fc60000000000 */
[----:B------:R-:W-:Y:S05]  /*3410*/  BRA.DIV UR4, `(.L_x_508) ;  /* 0x0000014204287947 */ /* 0x000fea000b800000 */
[----:B------:R0:W0:Y:S04]  /*3420*/  SHFL.IDX PT, R45, R84, 0x1, 0x1c1f ;  /* 0x003c1f00542d7f89 */ /* 0x00002800000e0000 */
[----:B---3--:R3:W0:Y:S02]  /*3430*/  SHFL.IDX PT, R14, R79, 0x1, 0x1c1f ;  /* 0x003c1f004f0e7f89 */ /* 0x00862400000e0000 */
.L_x_740:
[----:B------:R-:W-:Y:S05]  /*3440*/  @P4 BRA `(.L_x_509) ;  /* 0x0000001c00f44947 */ /* 0x000fea0003800000 */
[----:B------:R-:W-:Y:S04]  /*3450*/  BSSY B1, `(.L_x_510) ;  /* 0x0000033000017945 */ /* 0x000fe80003800000 */
[----:B------:R-:W-:Y:S05]  /*3460*/  @P1 BRA `(.L_x_511) ;  /* 0x0000000000c41947 */ /* 0x000fea0003800000 */
[----:B0---4-:R0:W4:Y:S01]  /*3470*/  LDS.128 R8, [R72+0x11000] ;  /* 0x0110000048087984 */ /* 0x0111220000000c00 */
[C---:B------:R-:W-:Y:S01]  /*3480*/  LEA R12, P3, R16.reuse, R14, 0x1 ;  /* 0x0000000e100c7211 */ /* 0x040fe200078608ff */
[----:B------:R-:W-:Y:S03]  /*3490*/  BSSY B2, `(.L_x_512) ;  /* 0x000002d000027945 */ /* 0x000fe60003800000 */
[----:B------:R-:W-:Y:S02]  /*34a0*/  LEA.HI.X R13, R16, R45, R17, 0x1, P3 ;  /* 0x0000002d100d7211 */ /* 0x000fe400018f0c11 */
[----:B------:R-:W-:-:S13]  /*34b0*/  ISETP.GE.AND P3, PT, R22, R80, PT ;  /* 0x000000501600720c */ /* 0x000fda0003f66270 */
[----:B0-----:R-:W-:Y:S05]  /*34c0*/  @P3 BRA `(.L_x_513) ;  /* 0x0000000000a43947 */ /* 0x001fea0003800000 */
[----:B------:R-:W-:Y:S01]  /*34d0*/  SHF.R.U64 R47, R40, 0x10, R41 ;  /* 0x00000010282f7819 */ /* 0x000fe20000001229 */
[----:B----4-:R-:W-:Y:S01]  /*34e0*/  IMAD.MOV.U32 R15, RZ, RZ, R10 ;  /* 0x000000ffff0f7224 */ /* 0x010fe200078e000a */
        /* <DEDUP_REMOVED lines=17> */
[----:B------:R-:W-:Y:S01]  /*3600*/  FFMA.FTZ R49, R40, R42, R47 ;  /* 0x0000002a28317223 */ /* 0x000fe2000001002f */
[----:B------:R-:W-:-:S02]  /*3610*/  HADD2.F32 R40, -RZ, R86.H0_H0 ;  /* 0x20000056ff287230 */ /* 0x000fc40000004100 */
[----:B------:R-:W-:Y:S01]  /*3620*/  FFMA.FTZ R48, R11, R42, -R48 ;  /* 0x0000002a0b307223 */ /* 0x000fe20000010830 */
[----:B------:R-:W-:Y:S02]  /*3630*/  HADD2.F32 R9, -RZ, R8.H1_H1 ;  /* 0x30000008ff097230 */ /* 0x000fe40000004100 */
[--C-:B------:R-:W-:Y:S02]  /*3640*/  HADD2.F32 R10, -RZ, R15.reuse.H1_H1 ;  /* 0x3000000fff0a7230 */ /* 0x100fe40000004100 */
[----:B------:R-:W-:Y:S02]  /*3650*/  HADD2.F32 R86, -RZ, R86.H1_H1 ;  /* 0x30000056ff567230 */ /* 0x000fe40000004100 */
[----:B------:R-:W-:Y:S01]  /*3660*/  FMUL.FTZ R41, R9, R40 ;  /* 0x0000002809297220 */ /* 0x000fe20000410000 */
[----:B------:R-:W-:Y:S02]  /*3670*/  HADD2.F32 R8, -RZ, R8.H0_H0 ;  /* 0x20000008ff087230 */ /* 0x000fe40000004100 */
[----:B------:R-:W-:-:S02]  /*3680*/  HADD2.F32 R15, -RZ, R15.H0_H0 ;  /* 0x2000000fff0f7230 */ /* 0x000fc40000004100 */
[----:B------:R-:W-:Y:S01]  /*3690*/  FMUL.FTZ R42, R10, R86 ;  /* 0x000000560a2a7220 */ /* 0x000fe20000410000 */
[--C-:B------:R-:W-:Y:S02]  /*36a0*/  HADD2.F32 R11, -RZ, R85.reuse.H0_H0 ;  /* 0x20000055ff0b7230 */ /* 0x100fe40000004100 */
[C---:B------:R-:W-:Y:S01]  /*36b0*/  FMUL.FTZ R40, R8.reuse, R40 ;  /* 0x0000002808287220 */ /* 0x040fe20000410000 */
        /* <DEDUP_REMOVED lines=10> */
.L_x_513:
[----:B------:R-:W-:Y:S05]  /*3760*/  BSYNC B2 ;  /* 0x0000000000027941 */ /* 0x000fea0003800000 */
.L_x_512:
[----:B----4-:R0:W-:Y:S02]  /*3770*/  ST.E.128 desc[UR42][R12.64], R8 ;  /* 0x000000080c007985 */ /* 0x0101e4000c101d2a */
.L_x_511:
[----:B------:R-:W-:Y:S05]  /*3780*/  BSYNC B1 ;  /* 0x0000000000017941 */ /* 0x000fea0003800000 */
.L_x_510:
[----:B------:R-:W-:Y:S05]  /*3790*/  @P2 BRA `(.L_x_509) ;  /* 0x0000001c00202947 */ /* 0x000fea0003800000 */
[----:B0---4-:R0:W4:Y:S01]  /*37a0*/  LDS.128 R8, [R71+0x11000] ;  /* 0x0110000047087984 */ /* 0x0111220000000c00 */
[C---:B------:R-:W-:Y:S01]  /*37b0*/  LEA R12, P3, R2.reuse, R14, 0x1 ;  /* 0x0000000e020c7211 */ /* 0x040fe200078608ff */
[----:B------:R-:W-:Y:S03]  /*37c0*/  BSSY B1, `(.L_x_514) ;  /* 0x000002d000017945 */ /* 0x000fe60003800000 */
[----:B------:R-:W-:Y:S02]  /*37d0*/  LEA.HI.X R13, R2, R45, R154, 0x1, P3 ;  /* 0x0000002d020d7211 */ /* 0x000fe400018f0c9a */
[----:B------:R-:W-:-:S13]  /*37e0*/  ISETP.GE.AND P3, PT, R157, R80, PT ;  /* 0x000000509d00720c */ /* 0x000fda0003f66270 */
[----:B0-----:R-:W-:Y:S05]  /*37f0*/  @P3 BRA `(.L_x_515) ;  /* 0x0000000000a43947 */ /* 0x001fea0003800000 */
[--C-:B------:R-:W-:Y:S01]  /*3800*/  SHF.R.U64 R36, R36, 0x10, R37.reuse ;  /* 0x0000001024247819 */ /* 0x100fe20000001225 */
[--C-:B----4-:R-:W-:Y:S01]  /*3810*/  HADD2.F32 R15, -RZ, R11.reuse.H1_H1 ;  /* 0x3000000bff0f7230 */ /* 0x110fe20000004100 */
[----:B------:R-:W-:Y:S01]  /*3820*/  SHF.R.U32.HI R41, RZ, 0x10, R37 ;  /* 0x00000010ff297819 */ /* 0x000fe20000011625 */
[----:B------:R-:W-:Y:S01]  /*3830*/  HADD2.F32 R11, -RZ, R11.H0_H0 ;  /* 0x2000000bff0b7230 */ /* 0x000fe20000004100 */
[--C-:B------:R-:W-:Y:S01]  /*3840*/  SHF.R.U64 R37, R38, 0x10, R39.reuse ;  /* 0x0000001026257819 */ /* 0x100fe20000001227 */
[----:B------:R-:W-:Y:S01]  /*3850*/  HADD2.F32 R36, -RZ, R36.H0_H0 ;  /* 0x20000024ff247230 */ /* 0x000fe20000004100 */
[----:B------:R-:W-:Y:S01]  /*3860*/  MOV R14, R10 ;  /* 0x0000000a000e7202 */ /* 0x000fe20000000f00 */
[----:B------:R-:W-:Y:S01]  /*3870*/  HADD2.F32 R10, -RZ, R9.H1_H1 ;  /* 0x30000009ff0a7230 */ /* 0x000fe20000004100 */
[----:B------:R-:W-:Y:S01]  /*3880*/  SHF.R.U32.HI R40, RZ, 0x10, R39 ;  /* 0x00000010ff287819 */ /* 0x000fe20000011627 */
[----:B------:R-:W-:Y:S02]  /*3890*/  HADD2.F32 R37, -RZ, R37.H0_H0 ;  /* 0x20000025ff257230 */ /* 0x000fe40000004100 */
[----:B------:R-:W-:-:S02]  /*38a0*/  HADD2.F32 R9, -RZ, R9.H0_H0 ;  /* 0x20000009ff097230 */ /* 0x000fc40000004100 */
[----:B------:R-:W-:Y:S02]  /*38b0*/  HADD2.F32 R40, -RZ, R40.H0_H0 ;  /* 0x20000028ff287230 */ /* 0x000fe40000004100 */
[CC--:B------:R-:W-:Y:S01]  /*38c0*/  FMUL.FTZ R42, R10.reuse, R37.reuse ;  /* 0x000000250a2a7220 */ /* 0x0c0fe20000410000 */
[----:B------:R-:W-:Y:S02]  /*38d0*/  HADD2.F32 R38, -RZ, R41.H0_H0 ;  /* 0x20000029ff267230 */ /* 0x000fe40000004100 */
[C---:B------:R-:W-:Y:S01]  /*38e0*/  FMUL.FTZ R37, R9.reuse, R37 ;  /* 0x0000002509257220 */ /* 0x040fe20000410000 */
[----:B------:R-:W-:Y:S01]  /*38f0*/  FFMA.FTZ R42, R9, R36, -R42 ;  /* 0x00000024092a7223 */ /* 0x000fe2000001082a */
[----:B------:R-:W-:Y:S02]  /*3900*/  FMUL.FTZ R44, R15, R40 ;  /* 0x000000280f2c7220 */ /* 0x000fe40000410000 */
[----:B------:R-:W-:Y:S01]  /*3910*/  FFMA.FTZ R39, R10, R36, R37 ;  /* 0x000000240a277223 */ /* 0x000fe20000010025 */
[----:B------:R-:W-:-:S02]  /*3920*/  HADD2.F32 R36, -RZ, R83.H0_H0 ;  /* 0x20000053ff247230 */ /* 0x000fc40000004100 */
[C---:B------:R-:W-:Y:S01]  /*3930*/  FMUL.FTZ R40, R11.reuse, R40 ;  /* 0x000000280b287220 */ /* 0x040fe20000410000 */
[----:B------:R-:W-:Y:S02]  /*3940*/  HADD2.F32 R83, -RZ, R83.H1_H1 ;  /* 0x30000053ff537230 */ /* 0x000fe40000004100 */
[-C--:B------:R-:W-:Y:S01]  /*3950*/  FFMA.FTZ R44, R11, R38.reuse, -R44 ;  /* 0x000000260b2c7223 */ /* 0x080fe2000001082c */
[----:B------:R-:W-:Y:S02]  /*3960*/  HADD2.F32 R9, -RZ, R8.H1_H1 ;  /* 0x30000008ff097230 */ /* 0x000fe40000004100 */
[----:B------:R-:W-:Y:S01]  /*3970*/  FFMA.FTZ R43, R15, R38, R40 ;  /* 0x000000260f2b7223 */ /* 0x000fe20000010028 */
[----:B------:R-:W-:Y:S02]  /*3980*/  HADD2.F32 R10, -RZ, R14.H1_H1 ;  /* 0x3000000eff0a7230 */ /* 0x000fe40000004100 */
[----:B------:R-:W-:Y:S02]  /*3990*/  HADD2.F32 R8, -RZ, R8.H0_H0 ;  /* 0x20000008ff087230 */ /* 0x000fe40000004100 */
[----:B------:R-:W-:Y:S01]  /*39a0*/  FMUL.FTZ R37, R9, R36 ;  /* 0x0000002409257220 */ /* 0x000fe20000410000 */
[----:B------:R-:W-:-:S02]  /*39b0*/  HADD2.F32 R14, -RZ, R14.H0_H0 ;  /* 0x2000000eff0e7230 */ /* 0x000fc40000004100 */
[-C--:B------:R-:W-:Y:S01]  /*39c0*/  FMUL.FTZ R41, R10, R83.reuse ;  /* 0x000000530a297220 */ /* 0x080fe20000410000 */
[--C-:B------:R-:W-:Y:S02]  /*39d0*/  HADD2.F32 R11, -RZ, R82.reuse.H0_H0 ;  /* 0x20000052ff0b7230 */ /* 0x100fe40000004100 */
[----:B------:R-:W-:Y:S01]  /*39e0*/  FMUL.FTZ R36, R8, R36 ;  /* 0x0000002408247220 */ /* 0x000fe20000410000 */
        /* <DEDUP_REMOVED lines=10> */
.L_x_515:
[----:B------:R-:W-:Y:S05]  /*3a90*/  BSYNC B1 ;  /* 0x0000000000017941 */ /* 0x000fea0003800000 */
.L_x_514:
[----:B----4-:R0:W-:Y:S01]  /*3aa0*/  ST.E.128 desc[UR42][R12.64], R8 ;  /* 0x000000080c007985 */ /* 0x0101e2000c101d2a */
[----:B------:R-:W-:Y:S05]  /*3ab0*/  BRA `(.L_x_509) ;  /* 0x0000001800587947 */ /* 0x000fea0003800000 */
.L_x_491:
[C---:B------:R-:W-:Y:S02]  /*3ac0*/  ISETP.GE.AND P3, PT, R153.reuse, R77, PT ;  /* 0x0000004d9900720c */ /* 0x040fe40003f66270 */
[----:B------:R-:W-:Y:S02]  /*3ad0*/  CS2R R38, SRZ ;  /* 0x0000000000267805 */ /* 0x000fe4000001ff00 */
[----:B------:R-:W-:Y:S02]  /*3ae0*/  CS2R R42, SRZ ;  /* 0x00000000002a7805 */ /* 0x000fe4000001ff00 */
[----:B------:R-:W-:Y:S02]  /*3af0*/  CS2R R40, SRZ ;  /* 0x0000000000287805 */ /* 0x000fe4000001ff00 */
[----:B------:R-:W-:Y:S01]  /*3b00*/  ISETP.GE.OR P3, PT, R16, R80, P3 ;  /* 0x000000501000720c */ /* 0x000fe20001f66670 */
[----:B------:R-:W-:-:S12]  /*3b10*/  VIADD R44, R153, 0x60 ;  /* 0x00000060992c7836 */ /* 0x000fd80000000000 */
[----:B------:R-:W0:Y:S01]  /*3b20*/  @!P3 LDC.64 R12, c[0x0][0x3e8] ;  /* 0x0000fa00ff0cbb82 */ /* 0x000e220000000a00 */
[----:B------:R-:W-:-:S05]  /*3b30*/  @!P3 IADD3 R14, P4, R34, R10, RZ ;  /* 0x0000000a220eb210 */ /* 0x000fca0007f9e0ff */
[----:B------:R-:W-:Y:S01]  /*3b40*/  @!P3 IMAD.X R15, R83, 0x1, R56, P4 ;  /* 0x00000001530fb824 */ /* 0x000fe200020e0638 */
[----:B------:R-:W-:-:S05]  /*3b50*/  @!P3 IADD3 R36, P4, R54, R8, RZ ;  /* 0x000000083624b210 */ /* 0x000fca0007f9e0ff */
[----:B------:R-:W-:Y:S01]  /*3b60*/  @!P3 IMAD.X R37, R81, 0x1, R31, P4 ;  /* 0x000000015125b824 */ /* 0x000fe200020e061f */
[----:B0-----:R-:W-:-:S04]  /*3b70*/  @!P3 LEA R12, P4, R14, R12, 0x1 ;  /* 0x0000000c0e0cb211 */ /* 0x001fc800078808ff */
[----:B------:R-:W-:Y:S02]  /*3b80*/  @!P3 LEA.HI.X R13, R14, R13, R15, 0x1, P4 ;  /* 0x0000000d0e0db211 */ /* 0x000fe400020f0c0f */
[----:B------:R-:W0:Y:S02]  /*3b90*/  @!P3 LDC.64 R14, c[0x0][0x400] ;  /* 0x00010000ff0ebb82 */ /* 0x000e240000000a00 */
[----:B0-----:R-:W-:-:S04]  /*3ba0*/  @!P3 LEA R14, P4, R36, R14, 0x1 ;  /* 0x0000000e240eb211 */ /* 0x001fc800078808ff */
[----:B------:R-:W-:Y:S02]  /*3bb0*/  @!P3 LEA.HI.X R15, R36, R15, R37, 0x1, P4 ;  /* 0x0000000f240fb211 */ /* 0x000fe400020f0c25 */
[----:B------:R-:W-:-:S03]  /*3bc0*/  CS2R R36, SRZ ;  /* 0x0000000000247805 */ /* 0x000fc6000001ff00 */
[----:B------:R0:W5:Y:S04]  /*3bd0*/  @!P3 LDG.E.128 R40, desc[UR42][R14.64] ;  /* 0x0000002a0e28b981 */ /* 0x000168000c1e1d00 */
[----:B------:R0:W5:Y:S01]  /*3be0*/  @!P3 LDG.E.128 R36, desc[UR42][R12.64] ;  /* 0x0000002a0c24b981 */ /* 0x000162000c1e1d00 */
[----:B------:R-:W-:-:S04]  /*3bf0*/  ISETP.GE.AND P3, PT, R44, R77, PT ;  /* 0x0000004d2c00720c */ /* 0x000fc80003f66270 */
[----:B------:R-:W-:Y:S01]  /*3c00*/  ISETP.GE.OR P3, PT, R16, R80, P3 ;  /* 0x000000501000720c */ /* 0x000fe20001f66670 */
[----:B------:R-:W-:Y:S01]  /*3c10*/  BSSY B1, `(.L_x_516) ;  /* 0x000001a000017945 */ /* 0x000fe20003800000 */
[----:B------:R-:W-:Y:S02]  /*3c20*/  CS2R R46, SRZ ;  /* 0x00000000002e7805 */ /* 0x000fe4000001ff00 */
[----:B------:R-:W-:Y:S02]  /*3c30*/  CS2R R44, SRZ ;  /* 0x00000000002c7805 */ /* 0x000fe4000001ff00 */
[----:B------:R-:W-:Y:S02]  /*3c40*/  CS2R R50, SRZ ;  /* 0x0000000000327805 */ /* 0x000fe4000001ff00 */
[----:B------:R-:W-:-:S05]  /*3c50*/  CS2R R48, SRZ ;  /* 0x0000000000307805 */ /* 0x000fca000001ff00 */
[----:B0-----:R-:W-:Y:S05]  /*3c60*/  @P3 BRA `(.L_x_517) ;  /* 0x0000000000503947 */ /* 0x001fea0003800000 */
[----:B------:R-:W0:Y:S01]  /*3c70*/  LDC.64 R12, c[0x0][0x3f8] ;  /* 0x0000fe00ff0c7b82 */ /* 0x000e220000000a00 */
[----:B------:R-:W-:Y:S01]  /*3c80*/  MOV R11, R83 ;  /* 0x00000053000b7202 */ /* 0x000fe20000000f00 */
[----:B------:R-:W-:Y:S01]  /*3c90*/  IMAD.MOV.U32 R9, RZ, RZ, R81 ;  /* 0x000000ffff097224 */ /* 0x000fe200078e0051 */
[----:B------:R-:W-:Y:S01]  /*3ca0*/  ULDC.64 UR4, c[0x0][0x3e8] ;  /* 0x0000fa0000047ab9 */ /* 0x000fe20000000a00 */
        /* <DEDUP_REMOVED lines=12> */
[----:B------:R-:W-:-:S03]  /*3d70*/  LEA R48, P3, R8, UR4, 0x1 ;  /* 0x0000000408307c11 */ /* 0x000fc6000f8608ff */
[----:B------:R-:W5:Y:S01]  /*3d80*/  LDG.E.128 R44, desc[UR42][R44.64] ;  /* 0x0000002a2c2c7981 */ /* 0x000f62000c1e1d00 */
[----:B------:R-:W-:-:S06]  /*3d90*/  LEA.HI.X R49, R8, UR5, R9, 0x1, P3 ;  /* 0x0000000508317c11 */ /* 0x000fcc00098f0c09 */
[----:B------:R-:W5:Y:S03]  /*3da0*/  LDG.E.128 R48, desc[UR42][R48.64] ;  /* 0x0000002a30307981 */ /* 0x000f66000c1e1d00 */
.L_x_517:
[----:B------:R-:W-:Y:S05]  /*3db0*/  BSYNC B1 ;  /* 0x0000000000017941 */ /* 0x000fea0003800000 */
.L_x_516:
[----:B-----5:R-:W-:Y:S01]  /*3dc0*/  IMAD.MOV.U32 R8, RZ, RZ, R46 ;  /* 0x000000ffff087224 */ /* 0x020fe200078e002e */
[----:B------:R-:W-:Y:S01]  /*3dd0*/  MOV R10, R44 ;  /* 0x0000002c000a7202 */ /* 0x000fe20000000f00 */
[----:B------:R-:W-:Y:S01]  /*3de0*/  IMAD.MOV.U32 R9, RZ, RZ, R47 ;  /* 0x000000ffff097224 */ /* 0x000fe200078e002f */
        /* <DEDUP_REMOVED lines=8> */
[----:B------:R-:W-:-:S02]  /*3e70*/  MOV R10, R48 ;  /* 0x00000030000a7202 */ /* 0x000fc40000000f00 */
[----:B------:R-:W-:Y:S02]  /*3e80*/  PLOP3.LUT P5, PT, PT, PT, UP0, 0x80, 0x0 ;  /* 0x000000000000781c */ /* 0x000fe40003faf008 */
[----:B------:R-:W-:Y:S01]  /*3e90*/  PRMT R90, R8, 0x5410, R10 ;  /* 0x00005410085a7816 */ /* 0x000fe2000000000a */
[----:B------:R-:W-:Y:S01]  /*3ea0*/  IMAD.MOV.U32 R8, RZ, RZ, R38 ;  /* 0x000000ffff087224 */ /* 0x000fe200078e0026 */
[----:B------:R-:W-:Y:S01]  /*3eb0*/  PRMT R91, R9, 0x7610, R91 ;  /* 0x00007610095b7816 */ /* 0x000fe2000000005b */
[----:B------:R-:W-:Y:S01]  /*3ec0*/  IMAD.MOV.U32 R9, RZ, RZ, R39 ;  /* 0x000000ffff097224 */ /* 0x000fe200078e0027 */
[----:B------:R-:W-:Y:S01]  /*3ed0*/  PRMT R92, R11, 0x7610, R92 ;  /* 0x000076100b5c7816 */ /* 0x000fe2000000005c */
[----:B------:R-:W-:Y:S01]  /*3ee0*/  IMAD.MOV.U32 R11, RZ, RZ, R37 ;  /* 0x000000ffff0b7224 */ /* 0x000fe200078e0025 */
[----:B------:R-:W-:Y:S02]  /*3ef0*/  MOV R10, R36 ;  /* 0x00000024000a7202 */ /* 0x000fe40000000f00 */
[----:B------:R-:W-:Y:S01]  /*3f00*/  PRMT R93, R8, 0x7610, R93 ;  /* 0x00007610085d7816 */ /* 0x000fe2000000005d */
[----:B------:R-:W-:Y:S01]  /*3f10*/  IMAD.MOV.U32 R8, RZ, RZ, R42 ;  /* 0x000000ffff087224 */ /* 0x000fe200078e002a */
[----:B------:R-:W-:Y:S01]  /*3f20*/  PRMT R96, R96, 0x5410, R9 ;  /* 0x0000541060607816 */ /* 0x000fe20000000009 */
[----:B------:R-:W-:Y:S01]  /*3f30*/  IMAD.MOV.U32 R9, RZ, RZ, R43 ;  /* 0x000000ffff097224 */ /* 0x000fe200078e002b */
[----:B------:R-:W-:Y:S01]  /*3f40*/  PRMT R98, R11, 0x7610, R98 ;  /* 0x000076100b627816 */ /* 0x000fe20000000062 */
[----:B------:R-:W-:Y:S01]  /*3f50*/  IMAD.MOV.U32 R11, RZ, RZ, R41 ;  /* 0x000000ffff0b7224 */ /* 0x000fe200078e0029 */
[----:B------:R-:W-:-:S02]  /*3f60*/  PRMT R95, R95, 0x5410, R10 ;  /* 0x000054105f5f7816 */ /* 0x000fc4000000000a */
[----:B------:R-:W-:Y:S02]  /*3f70*/  MOV R10, R40 ;  /* 0x00000028000a7202 */ /* 0x000fe40000000f00 */
[----:B------:R-:W-:Y:S02]  /*3f80*/  PRMT R93, R93, 0x5410, R8 ;  /* 0x000054105d5d7816 */ /* 0x000fe40000000008 */
[----:B------:R-:W-:Y:S02]  /*3f90*/  PRMT R96, R9, 0x7610, R96 ;  /* 0x0000761009607816 */ /* 0x000fe40000000060 */
[----:B------:R-:W-:Y:S02]  /*3fa0*/  PRMT R95, R10, 0x7610, R95 ;  /* 0x000076100a5f7816 */ /* 0x000fe4000000005f */
[----:B------:R-:W-:Y:S02]  /*3fb0*/  PRMT R100, R11, 0x7610, R100 ;  /* 0x000076100b647816 */ /* 0x000fe40000000064 */
[----:B------:R-:W-:Y:S01]  /*3fc0*/  ISETP.GE.AND P3, PT, R16, R80, PT ;  /* 0x000000501000720c */ /* 0x000fe20003f66270 */
[----:B------:R-:W-:-:S12]  /*3fd0*/  @!P5 BRA `(.L_x_518) ;  /* 0x000000000004d947 */ /* 0x000fd80003800000 */
[----:B------:R-:W-:Y:S01]  /*3fe0*/  BPT.TRAP 0x1 ;  /* 0x000000040000795c */ /* 0x000fe20000300000 */
.L_x_518:
[----:B------:R-:W-:Y:S01]  /*3ff0*/  IMAD R70, R19, 0x8, R18 ;  /* 0x0000000813467824 */ /* 0x000fe200078e0212 */
[----:B------:R-:W-:Y:S01]  /*4000*/  SHF.L.U32 R78, R155, 0x1f, RZ ;  /* 0x0000001f9b4e7819 */ /* 0x000fe200000006ff */
[----:B------:R-:W0:Y:S01]  /*4010*/  LDC R86, c[0x0][0x2f4] ;  /* 0x0000bd00ff567b82 */ /* 0x000e220000000800 */
[----:B------:R-:W-:Y:S02]  /*4020*/  BSSY B1, `(.L_x_519) ;  /* 0x0000003000017945 */ /* 0x000fe40003800000 */
[----:B------:R-:W1:Y:S02]  /*4030*/  SYNCS.PHASECHK.TRANS64.TRYWAIT P4, [R70+URZ+0x16890], R78 ;  /* 0x0168904e460075a7 */ /* 0x000e64000808017f */
[----:B-1----:R-:W-:Y:S05]  /*4040*/  @!P4 BRA `(.L_x_520) ;  /* 0x000001340064c947 */ /* 0x002fea0003800000 */
.L_x_741:
[----:B------:R-:W-:Y:S05]  /*4050*/  BSYNC B1 ;  /* 0x0000000000017941 */ /* 0x000fea0003800000 */
.L_x_519:
[----:B------:R-:W-:Y:S01]  /*4060*/  UMOV UR4, 0xffffffff ;  /* 0xffffffff00047882 */ /* 0x000fe20000000000 */
[----:B0-----:R-:W-:Y:S02]  /*4070*/  IMAD.IADD R88, R86, 0x1, -R59 ;  /* 0x0000000156587824 */ /* 0x001fe400078e0a3b */
[----:B------:R-:W-:Y:S05]  /*4080*/  BRA.DIV UR4, `(.L_x_521) ;  /* 0x0000013604687947 */ /* 0x000fea000b800000 */
[----:B------:R0:W2:Y:S04]  /*4090*/  SHFL.IDX PT, R83, R84, RZ, 0x1c1f ;  /* 0x001c1fff54537589 */ /* 0x0000a800000e0000 */
[----:B------:R0:W3:Y:S02]  /*40a0*/  SHFL.IDX PT, R82, R79, RZ, 0x1c1f ;  /* 0x001c1fff4f527589 */ /* 0x0000e400000e0000 */
.L_x_745:
[----:B------:R-:W-:Y:S01]  /*40b0*/  ISETP.GE.OR P4, PT, R153, R77, P1 ;  /* 0x0000004d9900720c */ /* 0x000fe20000f86670 */
[----:B------:R-:W-:-:S12]  /*40c0*/  BSSY B1, `(.L_x_522) ;  /* 0x0000071000017945 */ /* 0x000fd80003800000 */
[----:B------:R-:W-:Y:S05]  /*40d0*/  @P4 BRA `(.L_x_523) ;  /* 0x0000000400bc4947 */ /* 0x000fea0003800000 */
[----:B------:R-:W4:Y:S01]  /*40e0*/  S2R R9, SR_TID.X ;  /* 0x0000000000097919 */ /* 0x000f220000002100 */
[----:B------:R-:W-:Y:S01]  /*40f0*/  SEL R8, R59, R88, !P0 ;  /* 0x000000583b087207 */ /* 0x000fe20004000000 */
[----:B------:R-:W-:Y:S01]  /*4100*/  BSSY B2, `(.L_x_524) ;  /* 0x0000068000027945 */ /* 0x000fe20003800000 */
[----:B---3--:R-:W-:-:S04]  /*4110*/  LEA R80, P4, R6, R82, 0x1 ;  /* 0x0000005206507211 */ /* 0x008fc800078808ff */
[----:B--2---:R-:W-:Y:S02]  /*4120*/  LEA.HI.X R81, R6, R83, R4, 0x1, P4 ;  /* 0x0000005306517211 */ /* 0x004fe400020f0c04 */
[----:B----4-:R-:W-:Y:S02]  /*4130*/  IADD3 R11, R9, -0x80, RZ ;  /* 0xffffff80090b7810 */ /* 0x010fe40007ffe0ff */
[----:B------:R-:W-:Y:S02]  /*4140*/  SHF.R.S32.HI R9, RZ, 0x1f, R8 ;  /* 0x0000001fff097819 */ /* 0x000fe40000011408 */
[----:B------:R-:W-:Y:S02]  /*4150*/  SHF.R.S32.HI R10, RZ, 0x1f, R11 ;  /* 0x0000001fff0a7819 */ /* 0x000fe4000001140b */
[----:B------:R-:W-:Y:S01]  /*4160*/  LEA.HI R8, R9, R8, RZ, 0x4 ;  /* 0x0000000809087211 */ /* 0x000fe200078f20ff */
[----:B------:R-:W-:Y:S01]  /*4170*/  IMAD R9, R19, 0x2000, R3 ;  /* 0x0000200013097824 */ /* 0x000fe200078e0203 */
[----:B------:R-:W-:-:S02]  /*4180*/  LEA.HI R10, R10, R11, RZ, 0x5 ;  /* 0x0000000b0a0a7211 */ /* 0x000fc400078f28ff */
[----:B------:R-:W-:Y:S01]  /*4190*/  LEA.HI.SX32 R8, R8, R7, 0x1c ;  /* 0x0000000708087211 */ /* 0x000fe200078fe2ff */
[----:B------:R-:W-:Y:S01]  /*41a0*/  IMAD R9, R9, 0x2, R18 ;  /* 0x0000000209097824 */ /* 0x000fe200078e0212 */
[----:B------:R-:W-:-:S03]  /*41b0*/  SHF.R.S32.HI R10, RZ, 0x5, R10 ;  /* 0x00000005ff0a7819 */ /* 0x000fc6000001140a */
[----:B------:R-:W-:-:S05]  /*41c0*/  IMAD.SHL.U32 R85, R8, 0x8, RZ ;  /* 0x0000000808557824 */ /* 0x000fca00078e00ff */
[----:B------:R-:W-:-:S04]  /*41d0*/  LOP3.LUT R8, R67, 0x38, R85, 0xf8, !PT ;  /* 0x0000003843087812 */ /* 0x000fc800078ef855 */
[----:B------:R-:W-:-:S05]  /*41e0*/  LOP3.LUT R8, R8, R63, RZ, 0x3c, !PT ;  /* 0x0000003f08087212 */ /* 0x000fca00078e3cff */
[----:B------:R-:W-:-:S05]  /*41f0*/  IMAD R8, R10, 0x200, R8 ;  /* 0x000002000a087824 */ /* 0x000fca00078e0208 */
[----:B------:R-:W-:-:S05]  /*4200*/  LEA R11, R19, R8, 0xd ;  /* 0x00000008130b7211 */ /* 0x000fca00078e68ff */
[----:B------:R-:W-:Y:S02]  /*4210*/  IMAD R12, R11, 0x2, R18 ;  /* 0x000000020b0c7824 */ /* 0x000fe400078e0212 */
[----:B------:R-:W2:Y:S04]  /*4220*/  LDS.128 R8, [R9+0xe400] ;  /* 0x00e4000009087984 */ /* 0x000ea80000000c00 */
[----:B------:R-:W3:Y:S01]  /*4230*/  LDS.128 R12, [R12+0xe400] ;  /* 0x00e400000c0c7984 */ /* 0x000ee20000000c00 */
[----:B------:R-:W-:Y:S05]  /*4240*/  @P3 BRA `(.L_x_525) ;  /* 0x00000004004c3947 */ /* 0x000fea0003800000 */
[--C-:B------:R-:W-:Y:S01]  /*4250*/  SHF.R.U64 R36, R36, 0x10, R37.reuse ;  /* 0x0000001024247819 */ /* 0x100fe20000001225 */
[----:B------:R-:W-:Y:S01]  /*4260*/  HADD2.F32 R100, -RZ, R100.H0_H0 ;  /* 0x20000064ff647230 */ /* 0x000fe20000004100 */
[----:B------:R-:W-:Y:S01]  /*4270*/  SHF.R.U32.HI R94, RZ, 0x10, R37 ;  /* 0x00000010ff5e7819 */ /* 0x000fe20000011625 */
[----:B------:R-:W-:Y:S01]  /*4280*/  HADD2.F32 R98, -RZ, R98.H0_H0 ;  /* 0x20000062ff627230 */ /* 0x000fe20000004100 */
[--C-:B------:R-:W-:Y:S01]  /*4290*/  SHF.R.U64 R37, R40, 0x10, R41.reuse ;  /* 0x0000001028257819 */ /* 0x100fe20000001229 */
[----:B------:R-:W-:Y:S01]  /*42a0*/  HADD2.F32 R36, -RZ, R36.H0_H0 ;  /* 0x20000024ff247230 */ /* 0x000fe20000004100 */
[----:B------:R-:W-:Y:S01]  /*42b0*/  SHF.R.U32.HI R99, RZ, 0x10, R41 ;  /* 0x00000010ff637819 */ /* 0x000fe20000011629 */
[----:B---3--:R-:W-:Y:S01]  /*42c0*/  IMAD.MOV.U32 R41, RZ, RZ, R13 ;  /* 0x000000ffff297224 */ /* 0x008fe200078e000d */
[----:B--2---:R-:W-:Y:S01]  /*42d0*/  MOV R13, R11 ;  /* 0x0000000b000d7202 */ /* 0x004fe20000000f00 */
[----:B------:R-:W-:Y:S01]  /*42e0*/  HADD2.F32 R11, -RZ, R9.H0_H0 ;  /* 0x20000009ff0b7230 */ /* 0x000fe20000004100 */
[--C-:B------:R-:W-:Y:S01]  /*42f0*/  SHF.R.U64 R38, R38, 0x10, R39.reuse ;  /* 0x0000001026267819 */ /* 0x100fe20000001227 */
[----:B------:R-:W-:Y:S01]  /*4300*/  HADD2.F32 R99, -RZ, R99.H0_H0 ;  /* 0x20000063ff637230 */ /* 0x000fe20000004100 */
[----:B------:R-:W-:Y:S01]  /*4310*/  SHF.R.U32.HI R40, RZ, 0x10, R39 ;  /* 0x00000010ff287819 */ /* 0x000fe20000011627 */
[--C-:B------:R-:W-:Y:S01]  /*4320*/  HADD2.F32 R97, -RZ, R41.reuse.H0_H0 ;  /* 0x20000029ff617230 */ /* 0x100fe20000004100 */
[--C-:B------:R-:W-:Y:S01]  /*4330*/  SHF.R.U64 R39, R42, 0x10, R43.reuse ;  /* 0x000000102a277819 */ /* 0x100fe2000000122b */
[----:B------:R-:W-:Y:S01]  /*4340*/  HADD2.F32 R41, -RZ, R41.H1_H1 ;  /* 0x30000029ff297230 */ /* 0x000fe20000004100 */
[----:B------:R-:W-:Y:S01]  /*4350*/  SHF.R.U32.HI R43, RZ, 0x10, R43 ;  /* 0x00000010ff2b7819 */ /* 0x000fe2000001162b */
[----:B------:R-:W-:-:S02]  /*4360*/  HADD2.F32 R42, -RZ, R9.H1_H1 ;  /* 0x30000009ff2a7230 */ /* 0x000fc40000004100 */
[-C--:B------:R-:W-:Y:S01]  /*4370*/  FMUL.FTZ R102, R97, R100.reuse ;  /* 0x0000006461667220 */ /* 0x080fe20000410000 */
[----:B------:R-:W-:Y:S01]  /*4380*/  FMUL.FTZ R100, R11, R100 ;  /* 0x000000640b647220 */ /* 0x000fe20000410000 */
[----:B------:R-:W-:Y:S02]  /*4390*/  HADD2.F32 R94, -RZ, R94.H0_H0 ;  /* 0x2000005eff5e7230 */ /* 0x000fe40000004100 */
[-C--:B------:R-:W-:Y:S01]  /*43a0*/  FMUL.FTZ R101, R41, R99.reuse ;  /* 0x0000006329657220 */ /* 0x080fe20000410000 */
[C---:B------:R-:W-:Y:S01]  /*43b0*/  FMUL.FTZ R104, R42.reuse, R99 ;  /* 0x000000632a687220 */ /* 0x040fe20000410000 */
[-C--:B------:R-:W-:Y:S01]  /*43c0*/  FFMA.FTZ R9, R11, R98.reuse, -R102 ;  /* 0x000000620b097223 */ /* 0x080fe20000010866 */
[----:B------:R-:W-:Y:S01]  /*43d0*/  FFMA.FTZ R11, R97, R98, R100 ;  /* 0x00000062610b7223 */ /* 0x000fe20000010064 */
[--C-:B------:R-:W-:Y:S02]  /*43e0*/  HADD2.F32 R98, -RZ, R96.reuse.H1_H1 ;  /* 0x30000060ff627230 */ /* 0x100fe40000004100 */
[----:B------:R-:W-:Y:S01]  /*43f0*/  FFMA.FTZ R42, R42, R94, -R101 ;  /* 0x0000005e2a2a7223 */ /* 0x000fe20000010865 */
[----:B------:R-:W-:-:S02]  /*4400*/  HADD2.F32 R99, -RZ, R96.H0_H0 ;  /* 0x20000060ff637230 */ /* 0x000fc40000004100 */
[----:B------:R-:W-:Y:S01]  /*4410*/  FFMA.FTZ R94, R41, R94, R104 ;  /* 0x0000005e295e7223 */ /* 0x000fe20000010068 */
[--C-:B------:R-:W-:Y:S02]  /*4420*/  HADD2.F32 R96, -RZ, R15.reuse.H0_H0 ;  /* 0x2000000fff607230 */ /* 0x100fe40000004100 */
[----:B------:R-:W-:Y:S01]  /*4430*/  HADD2.F32 R97, -RZ, R15.H1_H1 ;  /* 0x3000000fff617230 */ /* 0x000fe20000004100 */
[----:B------:R-:W-:Y:S01]  /*4440*/  F2FP.F16.F32.PACK_AB R9, R42, R9 ;  /* 0x000000092a09723e */ /* 0x000fe200000000ff */
[----:B------:R-:W-:Y:S02]  /*4450*/  HADD2.F32 R15, -RZ, R13.H0_H0 ;  /* 0x2000000dff0f7230 */ /* 0x000fe40000004100 */
[----:B------:R-:W-:Y:S02]  /*4460*/  HADD2.F32 R102, -RZ, R43.H0_H0 ;  /* 0x2000002bff667230 */ /* 0x000fe40000004100 */
[----:B------:R-:W-:Y:S02]  /*4470*/  HADD2.F32 R41, -RZ, R13.H1_H1 ;  /* 0x3000000dff297230 */ /* 0x000fe40000004100 */
[----:B------:R-:W-:-:S02]  /*4480*/  HADD2.F32 R100, -RZ, R40.H0_H0 ;  /* 0x20000028ff647230 */ /* 0x000fc40000004100 */
[CC--:B------:R-:W-:Y:S01]  /*4490*/  FMUL.FTZ R40, R96.reuse, R99.reuse ;  /* 0x0000006360287220 */ /* 0x0c0fe20000410000 */
[----:B------:R-:W-:Y:S01]  /*44a0*/  FMUL.FTZ R99, R15, R99 ;  /* 0x000000630f637220 */ /* 0x000fe20000410000 */
[-C--:B------:R-:W-:Y:S01]  /*44b0*/  FMUL.FTZ R104, R97, R102.reuse ;  /* 0x0000006661687220 */ /* 0x080fe20000410000 */
[----:B------:R-:W-:Y:S01]  /*44c0*/  FMUL.FTZ R102, R41, R102 ;  /* 0x0000006629667220 */ /* 0x000fe20000410000 */
[-C--:B------:R-:W-:Y:S01]  /*44d0*/  FFMA.FTZ R13, R15, R98.reuse, -R40 ;  /* 0x000000620f0d7223 */ /* 0x080fe20000010828 */
[----:B------:R-:W-:Y:S01]  /*44e0*/  FFMA.FTZ R15, R96, R98, R99 ;  /* 0x00000062600f7223 */ /* 0x000fe20000010063 */
[-C--:B------:R-:W-:Y:S01]  /*44f0*/  FFMA.FTZ R40, R41, R100.reuse, -R104 ;  /* 0x0000006429287223 */ /* 0x080fe20000010868 */
[----:B------:R-:W-:Y:S01]  /*4500*/  FFMA.FTZ R96, R97, R100, R102 ;  /* 0x0000006461607223 */ /* 0x000fe20000010066 */
[----:B------:R-:W-:Y:S02]  /*4510*/  HADD2.F32 R102, -RZ, R37.H0_H0 ;  /* 0x20000025ff667230 */ /* 0x000fe40000004100 */
[--C-:B------:R-:W-:Y:S01]  /*4520*/  HADD2.F32 R98, -RZ, R95.reuse.H1_H1 ;  /* 0x3000005fff627230 */ /* 0x100fe20000004100 */
[----:B------:R-:W-:Y:S01]  /*4530*/  F2FP.F16.F32.PACK_AB R40, R40, R13 ;  /* 0x0000000d2828723e */ /* 0x000fe200000000ff */
[----:B------:R-:W-:Y:S01]  /*4540*/  HADD2.F32 R100, -RZ, R95.H0_H0 ;  /* 0x2000005fff647230 */ /* 0x000fe20000004100 */
[----:B------:R-:W-:Y:S01]  /*4550*/  F2FP.F16.F32.PACK_AB R13, R94, R11 ;  /* 0x0000000b5e0d723e */ /* 0x000fe200000000ff */
[----:B------:R-:W-:Y:S01]  /*4560*/  HADD2.F32 R43, -RZ, R12.H0_H0 ;  /* 0x2000000cff2b7230 */ /* 0x000fe20000004100 */
[----:B------:R-:W-:Y:S01]  /*4570*/  F2FP.F16.F32.PACK_AB R15, R96, R15 ;  /* 0x0000000f600f723e */ /* 0x000fe200000000ff */
[----:B------:R-:W-:-:S02]  /*4580*/  HADD2.F32 R37, -RZ, R8.H0_H0 ;  /* 0x20000008ff257230 */ /* 0x000fc40000004100 */
[----:B------:R-:W-:Y:S02]  /*4590*/  HADD2.F32 R95, -RZ, R12.H1_H1 ;  /* 0x3000000cff5f7230 */ /* 0x000fe40000004100 */
[----:B------:R-:W-:Y:S02]  /*45a0*/  HADD2.F32 R41, -RZ, R8.H1_H1 ;  /* 0x30000008ff297230 */ /* 0x000fe40000004100 */
[-C--:B------:R-:W-:Y:S01]  /*45b0*/  FMUL.FTZ R8, R43, R100.reuse ;  /* 0x000000642b087220 */ /* 0x080fe20000410000 */
[----:B------:R-:W-:Y:S01]  /*45c0*/  FMUL.FTZ R12, R37, R100 ;  /* 0x00000064250c7220 */ /* 0x000fe20000410000 */
[-C--:B------:R-:W-:Y:S01]  /*45d0*/  FMUL.FTZ R100, R95, R102.reuse ;  /* 0x000000665f647220 */ /* 0x080fe20000410000 */
[----:B------:R-:W-:Y:S02]  /*45e0*/  IMAD.MOV.U32 R11, RZ, RZ, R40 ;  /* 0x000000ffff0b7224 */ /* 0x000fe400078e0028 */
[----:B------:R-:W-:Y:S01]  /*45f0*/  FMUL.FTZ R102, R41, R102 ;  /* 0x0000006629667220 */ /* 0x000fe20000410000 */
[----:B------:R-:W-:Y:S01]  /*4600*/  FFMA.FTZ R8, R37, R98, -R8 ;  /* 0x0000006225087223 */ /* 0x000fe20000010808 */
[----:B------:R-:W-:Y:S01]  /*4610*/  FFMA.FTZ R97, R41, R36, -R100 ;  /* 0x0000002429617223 */ /* 0x000fe20000010864 */
[----:B------:R-:W-:-:S02]  /*4620*/  HADD2.F32 R41, -RZ, R93.H0_H0 ;  /* 0x2000005dff297230 */ /* 0x000fc40000004100 */
[----:B------:R-:W-:Y:S01]  /*4630*/  FFMA.FTZ R95, R95, R36, R102 ;  /* 0x000000245f5f7223 */ /* 0x000fe20000010066 */
[----:B------:R-:W-:Y:S01]  /*4640*/  FFMA.FTZ R12, R43, R98, R12 ;  /* 0x000000622b0c7223 */ /* 0x000fe2000001000c */
[----:B------:R-:W-:Y:S01]  /*4650*/  HADD2.F32 R93, -RZ, R93.H1_H1 ;  /* 0x3000005dff5d7230 */ /* 0x000fe20000004100 */
[----:B------:R-:W-:Y:S01]  /*4660*/  F2FP.F16.F32.PACK_AB R8, R97, R8 ;  /* 0x000000086108723e */ /* 0x000fe200000000ff */
[----:B------:R-:W-:Y:S02]  /*4670*/  HADD2.F32 R37, -RZ, R14.H0_H0 ;  /* 0x2000000eff257230 */ /* 0x000fe40000004100 */
[----:B------:R-:W-:Y:S01]  /*4680*/  HADD2.F32 R36, -RZ, R10.H0_H0 ;  /* 0x2000000aff247230 */ /* 0x000fe20000004100 */
[----:B------:R-:W-:Y:S01]  /*4690*/  F2FP.F16.F32.PACK_AB R12, R95, R12 ;  /* 0x0000000c5f0c723e */ /* 0x000fe200000000ff */
[----:B------:R-:W-:Y:S02]  /*46a0*/  HADD2.F32 R43, -RZ, R39.H0_H0 ;  /* 0x20000027ff2b7230 */ /* 0x000fe40000004100 */
[----:B------:R-:W-:Y:S01]  /*46b0*/  FMUL.FTZ R99, R37, R93 ;  /* 0x0000005d25637220 */ /* 0x000fe20000410000 */
[----:B------:R-:W-:-:S02]  /*46c0*/  HADD2.F32 R14, -RZ, R14.H1_H1 ;  /* 0x3000000eff0e7230 */ /* 0x000fc40000004100 */
[----:B------:R-:W-:Y:S02]  /*46d0*/  HADD2.F32 R10, -RZ, R10.H1_H1 ;  /* 0x3000000aff0a7230 */ /* 0x000fe40000004100 */
[C---:B------:R-:W-:Y:S01]  /*46e0*/  FFMA.FTZ R99, R36.reuse, R41, -R99 ;  /* 0x0000002924637223 */ /* 0x040fe20000010863 */
[----:B------:R-:W-:Y:S02]  /*46f0*/  HADD2.F32 R39, -RZ, R38.H0_H0 ;  /* 0x20000026ff277230 */ /* 0x000fe40000004100 */
[----:B------:R-:W-:Y:S01]  /*4700*/  FMUL.FTZ R38, R36, R93 ;  /* 0x0000005d24267220 */ /* 0x000fe20000410000 */
[-C--:B------:R-:W-:Y:S01]  /*4710*/  FMUL.FTZ R93, R14, R43.reuse ;  /* 0x0000002b0e5d7220 */ /* 0x080fe20000410000 */
[C---:B------:R-:W-:Y:S02]  /*4720*/  FMUL.FTZ R43, R10.reuse, R43 ;  /* 0x0000002b0a2b7220 */ /* 0x040fe40000410000 */
[----:B------:R-:W-:Y:S01]  /*4730*/  FFMA.FTZ R38, R37, R41, R38 ;  /* 0x0000002925267223 */ /* 0x000fe20000010026 */
[-C--:B------:R-:W-:Y:S01]  /*4740*/  FFMA.FTZ R10, R10, R39.reuse, -R93 ;  /* 0x000000270a0a7223 */ /* 0x080fe2000001085d */
[----:B------:R-:W-:-:S04]  /*4750*/  FFMA.FTZ R43, R14, R39, R43 ;  /* 0x000000270e2b7223 */ /* 0x000fc8000001002b */
[----:B------:R-:W-:Y:S02]  /*4760*/  F2FP.F16.F32.PACK_AB R10, R10, R99 ;  /* 0x000000630a0a723e */ /* 0x000fe400000000ff */
[----:B------:R-:W-:-:S07]  /*4770*/  F2FP.F16.F32.PACK_AB R14, R43, R38 ;  /* 0x000000262b0e723e */ /* 0x000fce00000000ff */
.L_x_525:
[----:B------:R-:W-:Y:S05]  /*4780*/  BSYNC B2 ;  /* 0x0000000000027941 */ /* 0x000fea0003800000 */
.L_x_524:
[----:B------:R-:W-:Y:S01]  /*4790*/  ISETP.GE.AND P4, PT, R85, R86, PT ;  /* 0x000000565500720c */ /* 0x000fe20003f86270 */
[----:B--2---:R4:W-:-:S12]  /*47a0*/  ST.E.128 desc[UR42][R80.64], R8 ;  /* 0x0000000850007985 */ /* 0x0049d8000c101d2a */
[----:B------:R-:W-:-:S05]  /*47b0*/  @!P4 IMAD.WIDE R82, R85, 0x2, R82 ;  /* 0x000000025552c825 */ /* 0x000fca00078e0252 */
[----:B---3--:R4:W-:Y:S02]  /*47c0*/  @!P4 ST.E.128 desc[UR42][R82.64], R12 ;  /* 0x0000000c5200c985 */ /* 0x0089e4000c101d2a */
.L_x_523:
[----:B------:R-:W-:Y:S05]  /*47d0*/  BSYNC B1 ;  /* 0x0000000000017941 */ /* 0x000fea0003800000 */
.L_x_522:
[----:B------:R-:W-:-:S03]  /*47e0*/  UMOV UR4, 0xffffffff ;  /* 0xffffffff00047882 */ /* 0x000fc60000000000 */
[----:B------:R-:W-:Y:S05]  /*47f0*/  BRA.DIV UR4, `(.L_x_526) ;  /* 0x0000012e04d87947 */ /* 0x000fea000b800000 */
[----:B------:R0:W0:Y:S04]  /*4800*/  SHFL.IDX PT, R39, R84, 0x1, 0x1c1f ;  /* 0x003c1f0054277f89 */ /* 0x00002800000e0000 */
[----:B------:R0:W0:Y:S02]  /*4810*/  SHFL.IDX PT, R38, R79, 0x1, 0x1c1f ;  /* 0x003c1f004f267f89 */ /* 0x00002400000e0000 */
.L_x_749:
[----:B----4-:R-:W-:-:S05]  /*4820*/  VIADD R8, R153, 0x60 ;  /* 0x0000006099087836 */ /* 0x010fca0000000000 */
[----:B------:R-:W-:-:S13]  /*4830*/  ISETP.GE.OR P4, PT, R8, R77, P1 ;  /* 0x0000004d0800720c */ /* 0x000fda0000f86670 */
[----:B------:R-:W-:Y:S05]  /*4840*/  @P4 BRA `(.L_x_509) ;  /* 0x0000000800f44947 */ /* 0x000fea0003800000 */
[----:B------:R-:W4:Y:S01]  /*4850*/  LDL R10, [R1+0x24] ;  /* 0x00002400010a7983 */ /* 0x000f220000100800 */
[----:B------:R-:W-:Y:S01]  /*4860*/  SEL R88, R59, R88, !P0 ;  /* 0x000000583b587207 */ /* 0x000fe20004000000 */
[C---:B------:R-:W-:Y:S01]  /*4870*/  VIADD R11, R153.reuse, 0x60 ;  /* 0x00000060990b7836 */ /* 0x040fe20000000000 */
[----:B0-----:R-:W-:Y:S01]  /*4880*/  LEA R36, P4, R6, R38, 0x1 ;  /* 0x0000002606247211 */ /* 0x001fe200078808ff */
[----:B------:R-:W-:Y:S01]  /*4890*/  VIADD R8, R153, 0x60 ;  /* 0x0000006099087836 */ /* 0x000fe20000000000 */
[----:B------:R-:W-:Y:S01]  /*48a0*/  SHF.R.S32.HI R9, RZ, 0x1f, R88 ;  /* 0x0000001fff097819 */ /* 0x000fe20000011458 */
[----:B------:R-:W-:Y:S01]  /*48b0*/  BSSY B1, `(.L_x_527) ;  /* 0x000006b000017945 */ /* 0x000fe20003800000 */
[----:B------:R-:W-:Y:S01]  /*48c0*/  SHF.L.U32 R11, R11, 0x6, RZ ;  /* 0x000000060b0b7819 */ /* 0x000fe200000006ff */
[----:B------:R-:W-:Y:S01]  /*48d0*/  IMAD.SHL.U32 R8, R8, 0x40, RZ ;  /* 0x0000004008087824 */ /* 0x000fe200078e00ff */
[----:B------:R-:W-:Y:S01]  /*48e0*/  LEA.HI R88, R9, R88, RZ, 0x4 ;  /* 0x0000005809587211 */ /* 0x000fe200078f20ff */
[----:B------:R-:W-:Y:S01]  /*48f0*/  IMAD R9, R19, 0x2000, R0 ;  /* 0x0000200013097824 */ /* 0x000fe200078e0200 */
[----:B------:R-:W-:-:S02]  /*4900*/  LOP3.LUT R11, R11, 0x1c0, RZ, 0xc0, !PT ;  /* 0x000001c00b0b7812 */ /* 0x000fc400078ec0ff */
[----:B------:R-:W-:Y:S01]  /*4910*/  LEA.HI.SX32 R41, R88, R7, 0x1c ;  /* 0x0000000758297211 */ /* 0x000fe200078fe2ff */
[----:B------:R-:W-:Y:S01]  /*4920*/  IMAD R9, R9, 0x2, R18 ;  /* 0x0000000209097824 */ /* 0x000fe200078e0212 */
[----:B------:R-:W-:Y:S02]  /*4930*/  LOP3.LUT R8, R8, 0x1c0, RZ, 0xc0, !PT ;  /* 0x000001c008087812 */ /* 0x000fe400078ec0ff */
[----:B------:R-:W-:Y:S01]  /*4940*/  SHF.R.U32.HI R11, RZ, 0x3, R11 ;  /* 0x00000003ff0b7819 */ /* 0x000fe2000001160b */
[----:B------:R-:W-:Y:S01]  /*4950*/  IMAD.SHL.U32 R41, R41, 0x8, RZ ;  /* 0x0000000829297824 */ /* 0x000fe200078e00ff */
[----:B------:R-:W-:-:S04]  /*4960*/  LEA.HI.X R37, R6, R39, R4, 0x1, P4 ;  /* 0x0000002706257211 */ /* 0x000fc800020f0c04 */
[----:B------:R-:W-:-:S04]  /*4970*/  LOP3.LUT R8, R8, 0x38, R41, 0xf8, !PT ;  /* 0x0000003808087812 */ /* 0x000fc800078ef829 */
[----:B------:R-:W-:-:S04]  /*4980*/  LOP3.LUT R8, R8, R11, RZ, 0x3c, !PT ;  /* 0x0000000b08087212 */ /* 0x000fc800078e3cff */
[----:B----4-:R-:W-:-:S05]  /*4990*/  IADD3 R8, R10, R8, RZ ;  /* 0x000000080a087210 */ /* 0x010fca0007ffe0ff */
[----:B------:R-:W-:-:S05]  /*49a0*/  IMAD R11, R19, 0x2000, R8 ;  /* 0x00002000130b7824 */ /* 0x000fca00078e0208 */
[----:B------:R-:W-:Y:S02]  /*49b0*/  LEA R12, R11, R18, 0x1 ;  /* 0x000000120b0c7211 */ /* 0x000fe400078e08ff */
[----:B------:R-:W0:Y:S04]  /*49c0*/  LDS.128 R8, [R9+0xe400] ;  /* 0x00e4000009087984 */ /* 0x000e280000000c00 */
[----:B------:R-:W4:Y:S01]  /*49d0*/  LDS.128 R12, [R12+0xe400] ;  /* 0x00e400000c0c7984 */ /* 0x000f220000000c00 */
[----:B------:R-:W-:Y:S05]  /*49e0*/  @P3 BRA `(.L_x_528) ;  /* 0x00000004005c3947 */ /* 0x000fea0003800000 */
[--C-:B------:R-:W-:Y:S02]  /*49f0*/  SHF.R.U64 R42, R44, 0x10, R45.reuse ;  /* 0x000000102c2a7819 */ /* 0x100fe4000000122d */
[----:B------:R-:W-:Y:S01]  /*4a00*/  SHF.R.U32.HI R80, RZ, 0x10, R45 ;  /* 0x00000010ff507819 */ /* 0x000fe2000001162d */
[----:B0-----:R-:W-:Y:S01]  /*4a10*/  IMAD.MOV.U32 R45, RZ, RZ, R8 ;  /* 0x000000ffff2d7224 */ /* 0x001fe200078e0008 */
[----:B------:R-:W-:Y:S01]  /*4a20*/  SHF.R.U64 R44, R48, 0x10, R49 ;  /* 0x00000010302c7819 */ /* 0x000fe20000001231 */
[----:B----4-:R-:W-:Y:S01]  /*4a30*/  IMAD.MOV.U32 R8, RZ, RZ, R13 ;  /* 0x000000ffff087224 */ /* 0x010fe200078e000d */
[----:B------:R-:W-:Y:S01]  /*4a40*/  SHF.R.U32.HI R48, RZ, 0x10, R49 ;  /* 0x00000010ff307819 */ /* 0x000fe20000011631 */
[----:B------:R-:W-:Y:S01]  /*4a50*/  HADD2.F32 R49, -RZ, R92.H1_H1 ;  /* 0x3000005cff317230 */ /* 0x000fe20000004100 */
[--C-:B------:R-:W-:Y:S01]  /*4a60*/  SHF.R.U64 R40, R46, 0x10, R47.reuse ;  /* 0x000000102e287819 */ /* 0x100fe2000000122f */
[----:B------:R-:W-:Y:S01]  /*4a70*/  IMAD.MOV.U32 R46, RZ, RZ, R12 ;  /* 0x000000ffff2e7224 */ /* 0x000fe200078e000c */
[----:B------:R-:W-:Y:S01]  /*4a80*/  SHF.R.U32.HI R79, RZ, 0x10, R47 ;  /* 0x00000010ff4f7819 */ /* 0x000fe2000001162f */
[----:B------:R-:W-:Y:S01]  /*4a90*/  IMAD.MOV.U32 R47, RZ, RZ, R15 ;  /* 0x000000ffff2f7224 */ /* 0x000fe200078e000f */
[--C-:B------:R-:W-:Y:S01]  /*4aa0*/  SHF.R.U64 R43, R50, 0x10, R51.reuse ;  /* 0x00000010322b7819 */ /* 0x100fe20000001233 */
[----:B------:R-:W-:Y:S01]  /*4ab0*/  HADD2.F32 R12, -RZ, R8.H0_H0 ;  /* 0x20000008ff0c7230 */ /* 0x000fe20000004100 */
[----:B---3--:R-:W-:Y:S01]  /*4ac0*/  SHF.R.U32.HI R82, RZ, 0x10, R51 ;  /* 0x00000010ff527819 */ /* 0x008fe20000011633 */
[----:B------:R-:W-:Y:S01]  /*4ad0*/  HADD2.F32 R51, -RZ, R92.H0_H0 ;  /* 0x2000005cff337230 */ /* 0x000fe20000004100 */
[----:B------:R-:W-:Y:S01]  /*4ae0*/  MOV R13, R11 ;  /* 0x0000000b000d7202 */ /* 0x000fe20000000f00 */
[----:B------:R-:W-:-:S02]  /*4af0*/  HADD2.F32 R15, -RZ, R8.H1_H1 ;  /* 0x30000008ff0f7230 */ /* 0x000fc40000004100 */
[--C-:B------:R-:W-:Y:S02]  /*4b00*/  HADD2.F32 R8, -RZ, R9.reuse.H0_H0 ;  /* 0x20000009ff087230 */ /* 0x100fe40000004100 */
[----:B------:R-:W-:Y:S02]  /*4b10*/  HADD2.F32 R50, -RZ, R48.H0_H0 ;  /* 0x20000030ff327230 */ /* 0x000fe40000004100 */
[----:B------:R-:W-:Y:S02]  /*4b20*/  HADD2.F32 R11, -RZ, R9.H1_H1 ;  /* 0x30000009ff0b7230 */ /* 0x000fe40000004100 */
[-C--:B------:R-:W-:Y:S01]  /*4b30*/  FMUL.FTZ R9, R12, R51.reuse ;  /* 0x000000330c097220 */ /* 0x080fe20000410000 */
[----:B------:R-:W-:Y:S02]  /*4b40*/  HADD2.F32 R48, -RZ, R80.H0_H0 ;  /* 0x20000050ff307230 */ /* 0x000fe40000004100 */
[C---:B------:R-:W-:Y:S01]  /*4b50*/  FMUL.FTZ R51, R8.reuse, R51 ;  /* 0x0000003308337220 */ /* 0x040fe20000410000 */
[-C--:B------:R-:W-:Y:S01]  /*4b60*/  FMUL.FTZ R80, R15, R50.reuse ;  /* 0x000000320f507220 */ /* 0x080fe20000410000 */
[C---:B------:R-:W-:Y:S01]  /*4b70*/  FMUL.FTZ R50, R11.reuse, R50 ;  /* 0x000000320b327220 */ /* 0x040fe20000410000 */
[-C--:B------:R-:W-:Y:S01]  /*4b80*/  FFMA.FTZ R8, R8, R49.reuse, -R9 ;  /* 0x0000003108087223 */ /* 0x080fe20000010809 */
[----:B------:R-:W-:Y:S01]  /*4b90*/  FFMA.FTZ R9, R12, R49, R51 ;  /* 0x000000310c097223 */ /* 0x000fe20000010033 */
[-C--:B------:R-:W-:Y:S01]  /*4ba0*/  FFMA.FTZ R11, R11, R48.reuse, -R80 ;  /* 0x000000300b0b7223 */ /* 0x080fe20000010850 */
[----:B------:R-:W-:Y:S01]  /*4bb0*/  FFMA.FTZ R12, R15, R48, R50 ;  /* 0x000000300f0c7223 */ /* 0x000fe20000010032 */
[----:B------:R-:W-:-:S02]  /*4bc0*/  HADD2.F32 R50, -RZ, R91.H1_H1 ;  /* 0x3000005bff327230 */ /* 0x000fc40000004100 */
[--C-:B------:R-:W-:Y:S01]  /*4bd0*/  HADD2.F32 R48, -RZ, R47.reuse.H0_H0 ;  /* 0x2000002fff307230 */ /* 0x100fe20000004100 */
[----:B------:R-:W-:Y:S01]  /*4be0*/  F2FP.F16.F32.PACK_AB R11, R11, R8 ;  /* 0x000000080b0b723e */ /* 0x000fe200000000ff */
[----:B------:R-:W-:Y:S02]  /*4bf0*/  HADD2.F32 R49, -RZ, R47.H1_H1 ;  /* 0x3000002fff317230 */ /* 0x000fe40000004100 */
[----:B------:R-:W-:Y:S02]  /*4c00*/  HADD2.F32 R82, -RZ, R82.H0_H0 ;  /* 0x20000052ff527230 */ /* 0x000fe40000004100 */
[----:B------:R-:W-:Y:S02]  /*4c10*/  HADD2.F32 R91, -RZ, R91.H0_H0 ;  /* 0x2000005bff5b7230 */ /* 0x000fe40000004100 */
[--C-:B------:R-:W-:Y:S02]  /*4c20*/  HADD2.F32 R47, -RZ, R13.reuse.H1_H1 ;  /* 0x3000000dff2f7230 */ /* 0x100fe40000004100 */
[----:B------:R-:W-:Y:S01]  /*4c30*/  FMUL.FTZ R88, R49, R82 ;  /* 0x0000005231587220 */ /* 0x000fe20000410000 */
[----:B------:R-:W-:-:S02]  /*4c40*/  HADD2.F32 R15, -RZ, R13.H0_H0 ;  /* 0x2000000dff0f7230 */ /* 0x000fc40000004100 */
[CC--:B------:R-:W-:Y:S01]  /*4c50*/  FMUL.FTZ R84, R48.reuse, R91.reuse ;  /* 0x0000005b30547220 */ /* 0x0c0fe20000410000 */
[----:B------:R-:W-:Y:S02]  /*4c60*/  HADD2.F32 R80, -RZ, R79.H0_H0 ;  /* 0x2000004fff507230 */ /* 0x000fe40000004100 */
[----:B------:R-:W-:Y:S01]  /*4c70*/  FMUL.FTZ R82, R47, R82 ;  /* 0x000000522f527220 */ /* 0x000fe20000410000 */
[----:B------:R-:W-:Y:S02]  /*4c80*/  HADD2.F32 R42, -RZ, R42.H0_H0 ;  /* 0x2000002aff2a7230 */ /* 0x000fe40000004100 */
[C---:B------:R-:W-:Y:S01]  /*4c90*/  FMUL.FTZ R91, R15.reuse, R91 ;  /* 0x0000005b0f5b7220 */ /* 0x040fe20000410000 */
[----:B------:R-:W-:Y:S01]  /*4ca0*/  FFMA.FTZ R13, R15, R50, -R84 ;  /* 0x000000320f0d7223 */ /* 0x000fe20000010854 */
[----:B------:R-:W-:Y:S01]  /*4cb0*/  FFMA.FTZ R82, R49, R80, R82 ;  /* 0x0000005031527223 */ /* 0x000fe20000010052 */
[----:B------:R-:W-:Y:S02]  /*4cc0*/  HADD2.F32 R49, -RZ, R44.H0_H0 ;  /* 0x2000002cff317230 */ /* 0x000fe40000004100 */
[----:B------:R-:W-:Y:S01]  /*4cd0*/  FFMA.FTZ R91, R48, R50, R91 ;  /* 0x00000032305b7223 */ /* 0x000fe2000001005b */
[----:B------:R-:W-:-:S02]  /*4ce0*/  HADD2.F32 R48, -RZ, R90.H1_H1 ;  /* 0x3000005aff307230 */ /* 0x000fc40000004100 */
[----:B------:R-:W-:Y:S01]  /*4cf0*/  FFMA.FTZ R88, R47, R80, -R88 ;  /* 0x000000502f587223 */ /* 0x000fe20000010858 */
[--C-:B------:R-:W-:Y:S02]  /*4d00*/  HADD2.F32 R44, -RZ, R46.reuse.H0_H0 ;  /* 0x2000002eff2c7230 */ /* 0x100fe40000004100 */
[--C-:B------:R-:W-:Y:S02]  /*4d10*/  HADD2.F32 R15, -RZ, R45.reuse.H0_H0 ;  /* 0x2000002dff0f7230 */ /* 0x100fe40000004100 */
[----:B------:R-:W-:Y:S02]  /*4d20*/  HADD2.F32 R46, -RZ, R46.H1_H1 ;  /* 0x3000002eff2e7230 */ /* 0x000fe40000004100 */
[-C--:B------:R-:W-:Y:S01]  /*4d30*/  FMUL.FTZ R50, R44, R48.reuse ;  /* 0x000000302c327220 */ /* 0x080fe20000410000 */
[----:B------:R-:W-:Y:S02]  /*4d40*/  HADD2.F32 R45, -RZ, R45.H1_H1 ;  /* 0x3000002dff2d7230 */ /* 0x000fe40000004100 */
[----:B------:R-:W-:Y:S01]  /*4d50*/  FMUL.FTZ R51, R15, R48 ;  /* 0x000000300f337220 */ /* 0x000fe20000410000 */
[----:B------:R-:W-:-:S02]  /*4d60*/  HADD2.F32 R47, -RZ, R87.H0_H0 ;  /* 0x20000057ff2f7230 */ /* 0x000fc40000004100 */
[-C--:B------:R-:W-:Y:S01]  /*4d70*/  FMUL.FTZ R48, R46, R49.reuse ;  /* 0x000000312e307220 */ /* 0x080fe20000410000 */
[----:B------:R-:W-:Y:S02]  /*4d80*/  HADD2.F32 R90, -RZ, R90.H0_H0 ;  /* 0x2000005aff5a7230 */ /* 0x000fe40000004100 */
[----:B------:R-:W-:Y:S01]  /*4d90*/  FMUL.FTZ R49, R45, R49 ;  /* 0x000000312d317220 */ /* 0x000fe20000410000 */
[----:B------:R-:W-:Y:S02]  /*4da0*/  HADD2.F32 R87, -RZ, R87.H1_H1 ;  /* 0x30000057ff577230 */ /* 0x000fe40000004100 */
[-C--:B------:R-:W-:Y:S01]  /*4db0*/  FFMA.FTZ R50, R15, R47.reuse, -R50 ;  /* 0x0000002f0f327223 */ /* 0x080fe20000010832 */
[----:B------:R-:W-:Y:S01]  /*4dc0*/  FFMA.FTZ R51, R44, R47, R51 ;  /* 0x0000002f2c337223 */ /* 0x000fe20000010033 */
[-C--:B------:R-:W-:Y:S01]  /*4dd0*/  FFMA.FTZ R47, R45, R42.reuse, -R48 ;  /* 0x0000002a2d2f7223 */ /* 0x080fe20000010830 */
[----:B------:R-:W-:Y:S01]  /*4de0*/  FFMA.FTZ R46, R46, R42, R49 ;  /* 0x0000002a2e2e7223 */ /* 0x000fe20000010031 */
[----:B------:R-:W-:Y:S01]  /*4df0*/  HADD2.F32 R42, -RZ, R14.H0_H0 ;  /* 0x2000000eff2a7230 */ /* 0x000fe20000004100 */
[----:B------:R-:W-:Y:S01]  /*4e00*/  F2FP.F16.F32.PACK_AB R88, R88, R13 ;  /* 0x0000000d5858723e */ /* 0x000fe200000000ff */
[----:B------:R-:W-:Y:S01]  /*4e10*/  HADD2.F32 R45, -RZ, R43.H0_H0 ;  /* 0x2000002bff2d7230 */ /* 0x000fe20000004100 */
[----:B------:R-:W-:Y:S01]  /*4e20*/  F2FP.F16.F32.PACK_AB R13, R12, R9 ;  /* 0x000000090c0d723e */ /* 0x000fe200000000ff */
[----:B------:R-:W-:Y:S01]  /*4e30*/  HADD2.F32 R15, -RZ, R10.H0_H0 ;  /* 0x2000000aff0f7230 */ /* 0x000fe20000004100 */
[----:B------:R-:W-:Y:S01]  /*4e40*/  F2FP.F16.F32.PACK_AB R8, R47, R50 ;  /* 0x000000322f08723e */ /* 0x000fe200000000ff */
[----:B------:R-:W-:Y:S01]  /*4e50*/  HADD2.F32 R14, -RZ, R14.H1_H1 ;  /* 0x3000000eff0e7230 */ /* 0x000fe20000004100 */
[----:B------:R-:W-:Y:S01]  /*4e60*/  F2FP.F16.F32.PACK_AB R12, R46, R51 ;  /* 0x000000332e0c723e */ /* 0x000fe200000000ff */
[----:B------:R-:W-:-:S02]  /*4e70*/  HADD2.F32 R10, -RZ, R10.H1_H1 ;  /* 0x3000000aff0a7230 */ /* 0x000fc40000004100 */
[CC--:B------:R-:W-:Y:S01]  /*4e80*/  FMUL.FTZ R49, R15.reuse, R90.reuse ;  /* 0x0000005a0f317220 */ /* 0x0c0fe20000410000 */
[----:B------:R-:W-:Y:S02]  /*4e90*/  HADD2.F32 R43, -RZ, R40.H0_H0 ;  /* 0x20000028ff2b7230 */ /* 0x000fe40000004100 */
[-C--:B------:R-:W-:Y:S01]  /*4ea0*/  FMUL.FTZ R79, R14, R45.reuse ;  /* 0x0000002d0e4f7220 */ /* 0x080fe20000410000 */
[----:B------:R-:W-:Y:S01]  /*4eb0*/  FMUL.FTZ R40, R42, R90 ;  /* 0x0000005a2a287220 */ /* 0x000fe20000410000 */
[----:B------:R-:W-:Y:S01]  /*4ec0*/  FMUL.FTZ R45, R10, R45 ;  /* 0x0000002d0a2d7220 */ /* 0x000fe20000410000 */
[----:B------:R-:W-:Y:S01]  /*4ed0*/  FFMA.FTZ R49, R42, R87, R49 ;  /* 0x000000572a317223 */ /* 0x000fe20000010031 */
[----:B------:R-:W-:Y:S01]  /*4ee0*/  FFMA.FTZ R79, R10, R43, -R79 ;  /* 0x0000002b0a4f7223 */ /* 0x000fe2000001084f */
[----:B------:R-:W-:Y:S01]  /*4ef0*/  FFMA.FTZ R40, R15, R87, -R40 ;  /* 0x000000570f287223 */ /* 0x000fe20000010828 */
[----:B------:R-:W-:Y:S01]  /*4f00*/  FFMA.FTZ R14, R14, R43, R45 ;  /* 0x0000002b0e0e7223 */ /* 0x000fe2000001002d */
[----:B------:R-:W-:Y:S01]  /*4f10*/  IMAD.MOV.U32 R9, RZ, RZ, R11 ;  /* 0x000000ffff097224 */ /* 0x000fe200078e000b */
[----:B------:R-:W-:Y:S01]  /*4f20*/  F2FP.F16.F32.PACK_AB R15, R82, R91 ;  /* 0x0000005b520f723e */ /* 0x000fe200000000ff */
[----:B------:R-:W-:Y:S01]  /*4f30*/  IMAD.MOV.U32 R11, RZ, RZ, R88 ;  /* 0x000000ffff0b7224 */ /* 0x000fe200078e0058 */
[----:B------:R-:W-:-:S02]  /*4f40*/  F2FP.F16.F32.PACK_AB R10, R79, R40 ;  /* 0x000000284f0a723e */ /* 0x000fc400000000ff */
[----:B------:R-:W-:-:S07]  /*4f50*/  F2FP.F16.F32.PACK_AB R14, R14, R49 ;  /* 0x000000310e0e723e */ /* 0x000fce00000000ff */
.L_x_528:
[----:B------:R-:W-:Y:S05]  /*4f60*/  BSYNC B1 ;  /* 0x0000000000017941 */ /* 0x000fea0003800000 */
.L_x_527:
[----:B------:R-:W-:Y:S01]  /*4f70*/  ISETP.GE.AND P3, PT, R41, R86, PT ;  /* 0x000000562900720c */ /* 0x000fe20003f66270 */
[----:B0-----:R0:W-:Y:S02]  /*4f80*/  ST.E.128 desc[UR42][R36.64], R8 ;  /* 0x0000000824007985 */ /* 0x0011e4000c101d2a */
[----:B0-----:R-:W-:Y:S01]  /*4f90*/  MOV R8, R38 ;  /* 0x0000002600087202 */ /* 0x001fe20000000f00 */
[----:B------:R-:W-:-:S09]  /*4fa0*/  IMAD.MOV.U32 R9, RZ, RZ, R39 ;  /* 0x000000ffff097224 */ /* 0x000fd200078e0027 */
[----:B------:R-:W-:Y:S05]  /*4fb0*/  @P3 BRA `(.L_x_509) ;  /* 0x0000000400183947 */ /* 0x000fea0003800000 */
[----:B------:R-:W-:-:S05]  /*4fc0*/  IMAD.WIDE R8, R41, 0x2, R8 ;  /* 0x0000000229087825 */ /* 0x000fca00078e0208 */
[----:B----4-:R0:W-:Y:S01]  /*4fd0*/  ST.E.128 desc[UR42][R8.64], R12 ;  /* 0x0000000c08007985 */ /* 0x0101e2000c101d2a */
[----:B------:R-:W-:Y:S05]  /*4fe0*/  BRA `(.L_x_509) ;  /* 0x00000004000c7947 */ /* 0x000fea0003800000 */
.L_x_490:
[----:B------:R-:W-:-:S06]  /*4ff0*/  UISETP.NE.AND UP0, UPT, UR39, 0x3, UPT ;  /* 0x000000032700788c */ /* 0x000fcc000bf05270 */
[----:B------:R-:W-:-:S13]  /*5000*/  PLOP3.LUT P5, PT, PT, PT, UP0, 0x80, 0x0 ;  /* 0x000000000000781c */ /* 0x000fda0003faf008 */
[----:B------:R-:W-:Y:S05]  /*5010*/  @!P5 BRA `(.L_x_529) ;  /* 0x000000000004d947 */ /* 0x000fea0003800000 */
[----:B------:R-:W-:Y:S01]  /*5020*/  BPT.TRAP 0x1 ;  /* 0x000000040000795c */ /* 0x000fe20000300000 */
.L_x_529:
[----:B------:R-:W-:Y:S01]  /*5030*/  IMAD R70, R19, 0x8, R18 ;  /* 0x0000000813467824 */ /* 0x000fe200078e0212 */
[----:B------:R-:W-:Y:S01]  /*5040*/  SHF.L.U32 R78, R155, 0x1f, RZ ;  /* 0x0000001f9b4e7819 */ /* 0x000fe200000006ff */
[----:B------:R-:W-:Y:S01]  /*5050*/  BSSY B1, `(.L_x_530) ;  /* 0x0000004000017945 */ /* 0x000fe20003800000 */
[----:B------:R-:W-:Y:S02]  /*5060*/  SHF.R.S32.HI R75, RZ, 0x1f, R74 ;  /* 0x0000001fff4b7819 */ /* 0x000fe4000001144a */
[----:B------:R-:W0:Y:S02]  /*5070*/  SYNCS.PHASECHK.TRANS64.TRYWAIT P3, [R70+URZ+0x16890], R78 ;  /* 0x0168904e460075a7 */ /* 0x000e24000806017f */
[----:B0-----:R-:W-:Y:S05]  /*5080*/  @!P3 BRA `(.L_x_531) ;  /* 0x000001280000b947 */ /* 0x001fea0003800000 */
.L_x_750:
[----:B------:R-:W-:Y:S05]  /*5090*/  BSYNC B1 ;  /* 0x0000000000017941 */ /* 0x000fea0003800000 */
.L_x_530:
[----:B------:R-:W-:Y:S01]  /*50a0*/  ULDC.64 UR4, c[0x0][0x300] ;  /* 0x0000c00000047ab9 */ /* 0x000fe20000000a00 */
[----:B-----5:R-:W-:Y:S01]  /*50b0*/  SHF.R.S32.HI R76, RZ, 0x1f, R73 ;  /* 0x0000001fff4c7819 */ /* 0x020fe20000011449 */
[----:B------:R-:W-:Y:S01]  /*50c0*/  IMAD R11, R75, UR4, RZ ;  /* 0x000000044b0b7c24 */ /* 0x000fe2000f8e02ff */
[----:B------:R-:W-:Y:S01]  /*50d0*/  ULDC.64 UR6, c[0x0][0x2e8] ;  /* 0x0000ba0000067ab9 */ /* 0x000fe20000000a00 */
[----:B------:R-:W-:-:S04]  /*50e0*/  IMAD.WIDE.U32 R8, R74, UR4, RZ ;  /* 0x000000044a087c25 */ /* 0x000fc8000f8e00ff */
[----:B------:R-:W-:Y:S01]  /*50f0*/  IMAD R11, R74, UR5, R11 ;  /* 0x000000054a0b7c24 */ /* 0x000fe2000f8e020b */
[----:B------:R-:W-:Y:S01]  /*5100*/  ULDC.64 UR4, c[0x0][0x310] ;  /* 0x0000c40000047ab9 */ /* 0x000fe20000000a00 */
[----:B------:R-:W-:Y:S02]  /*5110*/  IMAD R77, R29, -0x80, R27 ;  /* 0xffffff801d4d7824 */ /* 0x000fe400078e021b */
[----:B------:R-:W-:Y:S02]  /*5120*/  IMAD R10, R76, UR4, RZ ;  /* 0x000000044c0a7c24 */ /* 0x000fe4000f8e02ff */
[----:B------:R-:W-:Y:S01]  /*5130*/  IMAD.IADD R9, R9, 0x1, R11 ;  /* 0x0000000109097824 */ /* 0x000fe200078e020b */
[----:B------:R-:W-:Y:S01]  /*5140*/  VIMNMX R77, R77, 0x80, PT ;  /* 0x000000804d4d7848 */ /* 0x000fe20003fe0100 */
[C---:B------:R-:W-:Y:S02]  /*5150*/  IMAD R11, R73.reuse, UR5, R10 ;  /* 0x00000005490b7c24 */ /* 0x040fe4000f8e020a */
[----:B------:R-:W-:Y:S01]  /*5160*/  IMAD.WIDE.U32 R8, R73, UR4, R8 ;  /* 0x0000000449087c25 */ /* 0x000fe2000f8e0008 */
[----:B------:R-:W-:-:S03]  /*5170*/  ULDC.64 UR4, c[0x0][0x308] ;  /* 0x0000c20000047ab9 */ /* 0x000fc60000000a00 */
[----:B------:R-:W-:Y:S01]  /*5180*/  IMAD.IADD R39, R77, 0x1, -R153 ;  /* 0x000000014d277824 */ /* 0x000fe200078e0a99 */
[----:B------:R-:W-:-:S03]  /*5190*/  IADD3 R9, R9, R11, RZ ;  /* 0x0000000b09097210 */ /* 0x000fc60007ffe0ff */
[----:B------:R-:W-:Y:S01]  /*51a0*/  IMAD.WIDE.U32 R8, R152, UR4, R8 ;  /* 0x0000000498087c25 */ /* 0x000fe2000f8e0008 */
[----:B------:R-:W-:-:S03]  /*51b0*/  UMOV UR4, 0xffffffff ;  /* 0xffffffff00047882 */ /* 0x000fc60000000000 */
[----:B------:R-:W-:Y:S01]  /*51c0*/  IMAD R9, R152, UR5, R9 ;  /* 0x0000000598097c24 */ /* 0x000fe2000f8e0209 */
[----:B------:R-:W-:-:S04]  /*51d0*/  LEA R36, P3, R8, UR6, 0x1 ;  /* 0x0000000608247c11 */ /* 0x000fc8000f8608ff */
[----:B------:R-:W-:Y:S02]  /*51e0*/  LEA.HI.X R38, R8, UR7, R9, 0x1, P3 ;  /* 0x0000000708267c11 */ /* 0x000fe400098f0c09 */
[----:B------:R-:W-:Y:S01]  /*51f0*/  ISETP.GE.AND P3, PT, R39, 0x1, PT ;  /* 0x000000012700780c */ /* 0x000fe20003f66270 */
[----:B------:R-:W-:-:S12]  /*5200*/  BRA.DIV UR4, `(.L_x_532) ;  /* 0x0000012604b47947 */ /* 0x000fd8000b800000 */
[----:B------:R1:W2:Y:S04]  /*5210*/  SHFL.IDX PT, R9, R38, RZ, 0x1c1f ;  /* 0x001c1fff26097589 */ /* 0x0002a800000e0000 */
[----:B------:R1:W3:Y:S02]  /*5220*/  SHFL.IDX PT, R37, R36, RZ, 0x1c1f ;  /* 0x001c1fff24257589 */ /* 0x0002e400000e0000 */
.L_x_754:
[----:B------:R-:W-:Y:S04]  /*5230*/  BSSY B1, `(.L_x_533) ;  /* 0x000000d000017945 */ /* 0x000fe80003800000 */
[----:B------:R-:W-:Y:S05]  /*5240*/  @!P3 BRA `(.L_x_534) ;  /* 0x00000000002cb947 */ /* 0x000fea0003800000 */
[----:B------:R-:W-:Y:S02]  /*5250*/  ULDC UR4, c[0x0][0x2f4] ;  /* 0x0000bd0000047ab9 */ /* 0x000fe40000000800 */
[----:B------:R-:W-:-:S13]  /*5260*/  ISETP.GE.AND P3, PT, R16, UR4, PT ;  /* 0x0000000410007c0c */ /* 0x000fda000bf66270 */
[----:B---3--:R-:W-:-:S04]  /*5270*/  @!P3 LEA R14, P4, R16, R37, 0x1 ;  /* 0x00000025100eb211 */ /* 0x008fc800078808ff */
[----:B--2---:R-:W-:Y:S02]  /*5280*/  @!P3 LEA.HI.X R15, R16, R9, R17, 0x1, P4 ;  /* 0x00000009100fb211 */ /* 0x004fe400020f0c11 */
[----:B------:R-:W-:-:S13]  /*5290*/  ISETP.GE.AND P4, PT, R2, UR4, PT ;  /* 0x0000000402007c0c */ /* 0x000fda000bf86270 */
[----:B------:R-:W-:-:S04]  /*52a0*/  @!P4 LEA R12, P6, R2, R37, 0x1 ;  /* 0x00000025020cc211 */ /* 0x000fc800078c08ff */
[----:B------:R-:W-:Y:S02]  /*52b0*/  @!P4 LEA.HI.X R13, R2, R9, R154, 0x1, P6 ;  /* 0x00000009020dc211 */ /* 0x000fe400030f0c9a */
[----:B------:R-:W2:Y:S04]  /*52c0*/  @!P3 LDS.128 R8, [R72+0xe000] ;  /* 0x00e000004808b984 */ /* 0x000ea80000000c00 */
[----:B--2---:R-:W-:Y:S04]  /*52d0*/  @!P3 ST.E.128 desc[UR42][R14.64], R8 ;  /* 0x000000080e00b985 */ /* 0x004fe8000c101d2a */
[----:B------:R-:W2:Y:S04]  /*52e0*/  @!P4 LDS.128 R8, [R71+0xe000] ;  /* 0x00e000004708c984 */ /* 0x000ea80000000c00 */
[----:B--2---:R4:W-:Y:S02]  /*52f0*/  @!P4 ST.E.128 desc[UR42][R12.64], R8 ;  /* 0x000000080c00c985 */ /* 0x0049e4000c101d2a */
.L_x_534:
[----:B------:R-:W-:Y:S05]  /*5300*/  BSYNC B1 ;  /* 0x0000000000017941 */ /* 0x000fea0003800000 */
.L_x_533:
[----:B------:R-:W-:-:S03]  /*5310*/  UMOV UR4, 0xffffffff ;  /* 0xffffffff00047882 */ /* 0x000fc60000000000 */
[----:B------:R-:W-:Y:S05]  /*5320*/  BRA.DIV UR4, `(.L_x_535) ;  /* 0x0000012604b87947 */ /* 0x000fea000b800000 */
[----:B--2-4-:R2:W4:Y:S04]  /*5330*/  SHFL.IDX PT, R9, R38, 0x1, 0x1c1f ;  /* 0x003c1f0026097f89 */ /* 0x01452800000e0000 */
[----:B---3--:R2:W3:Y:S02]  /*5340*/  SHFL.IDX PT, R37, R36, 0x1, 0x1c1f ;  /* 0x003c1f0024257f89 */ /* 0x0084e400000e0000 */
.L_x_758:
[----:B------:R-:W-:-:S13]  /*5350*/  ISETP.GE.AND P3, PT, R39, 0x61, PT ;  /* 0x000000612700780c */ /* 0x000fda0003f66270 */
[----:B------:R-:W-:Y:S05]  /*5360*/  @!P3 BRA `(.L_x_509) ;  /* 0x00000000002cb947 */ /* 0x000fea0003800000 */
[----:B------:R-:W-:Y:S02]  /*5370*/  ULDC UR4, c[0x0][0x2f4] ;  /* 0x0000bd0000047ab9 */ /* 0x000fe40000000800 */
[----:B------:R-:W-:-:S13]  /*5380*/  ISETP.GE.AND P3, PT, R16, UR4, PT ;  /* 0x0000000410007c0c */ /* 0x000fda000bf66270 */
[----:B---3--:R-:W-:-:S04]  /*5390*/  @!P3 LEA R14, P4, R16, R37, 0x1 ;  /* 0x00000025100eb211 */ /* 0x008fc800078808ff */
[----:B----4-:R-:W-:Y:S02]  /*53a0*/  @!P3 LEA.HI.X R15, R16, R9, R17, 0x1, P4 ;  /* 0x00000009100fb211 */ /* 0x010fe400020f0c11 */
[----:B------:R-:W-:-:S13]  /*53b0*/  ISETP.GE.AND P4, PT, R2, UR4, PT ;  /* 0x0000000402007c0c */ /* 0x000fda000bf86270 */
[----:B------:R-:W-:-:S04]  /*53c0*/  @!P4 LEA R12, P6, R2, R37, 0x1 ;  /* 0x00000025020cc211 */ /* 0x000fc800078c08ff */
[----:B------:R-:W-:Y:S02]  /*53d0*/  @!P4 LEA.HI.X R13, R2, R9, R154, 0x1, P6 ;  /* 0x00000009020dc211 */ /* 0x000fe400030f0c9a */
[----:B------:R-:W3:Y:S04]  /*53e0*/  @!P3 LDS.128 R8, [R72+0x11000] ;  /* 0x011000004808b984 */ /* 0x000ee80000000c00 */
[----:B---3--:R-:W-:Y:S04]  /*53f0*/  @!P3 ST.E.128 desc[UR42][R14.64], R8 ;  /* 0x000000080e00b985 */ /* 0x008fe8000c101d2a */
[----:B------:R-:W3:Y:S04]  /*5400*/  @!P4 LDS.128 R8, [R71+0x11000] ;  /* 0x011000004708c984 */ /* 0x000ee80000000c00 */
[----:B---3--:R3:W-:Y:S02]  /*5410*/  @!P4 ST.E.128 desc[UR42][R12.64], R8 ;  /* 0x000000080c00c985 */ /* 0x0087e4000c101d2a */
.L_x_509:
[----:B------:R-:W-:Y:S05]  /*5420*/  BSYNC B0 ;  /* 0x0000000000007941 */ /* 0x000fea0003800000 */
.L_x_489:
[----:B0--34-:R-:W0:Y:S01]  /*5430*/  S2R R8, SR_TID.X ;  /* 0x0000000000087919 */ /* 0x019e220000002100 */
[----:B------:R-:W-:Y:S01]  /*5440*/  @!PT LDS RZ, [RZ] ;  /* 0x00000000fffff984 */ /* 0x000fe20000000800 */
[----:B------:R-:W-:Y:S01]  /*5450*/  @!PT LDS RZ, [RZ] ;  /* 0x00000000fffff984 */ /* 0x000fe20000000800 */
[----:B------:R-:W-:Y:S01]  /*5460*/  @!PT LDS RZ, [RZ] ;  /* 0x00000000fffff984 */ /* 0x000fe20000000800 */
[----:B------:R-:W-:Y:S01]  /*5470*/  @!PT LDS RZ, [RZ] ;  /* 0x00000000fffff984 */ /* 0x000fe20000000800 */
[----:B------:R3:W-:Y:S06]  /*5480*/  MEMBAR.ALL.CTA ;  /* 0x0000000000007992 */ /* 0x0007ec0000008000 */
[----:B---3--:R-:W3:Y:S01]  /*5490*/  FENCE.VIEW.ASYNC.S ;  /* 0x00000000000073c6 */ /* 0x008ee20000000000 */
[----:B------:R-:W-:Y:S05]  /*54a0*/  WARPSYNC.ALL ;  /* 0x0000000000007948 */ /* 0x000fea0003800000 */
[----:B------:R-:W-:Y:S01]  /*54b0*/  BSSY B0, `(.L_x_536) ;  /* 0x0000008000007945 */ /* 0x000fe20003800000 */
[----:B---3--:R3:W-:Y:S01]  /*54c0*/  BAR.SYNC.DEFER_BLOCKING R61, 0x80 ;  /* 0x0002003d0000751d */ /* 0x0087e20000010000 */
[----:B0-----:R-:W-:-:S13]  /*54d0*/  LOP3.LUT P3, RZ, R8, 0x7f, RZ, 0xc0, !PT ;  /* 0x0000007f08ff7812 */ /* 0x001fda000786c0ff */
[----:B------:R-:W-:-:S05]  /*54e0*/  @!P3 VIADD R8, R70, 0x168a0 ;  /* 0x000168a04608b836 */ /* 0x000fca0000000000 */
[----:B------:R-:W-:-:S04]  /*54f0*/  @!P3 PRMT R8, RZ, 0x654, R8 ;  /* 0x00000654ff08b816 */ /* 0x000fc80000000008 */
[----:B------:R3:W-:Y:S01]  /*5500*/  @!P3 SYNCS.ARRIVE.TRANS64.RED.A1T0 RZ, [R8+URZ], RZ ;  /* 0x000000ff08ffb9a7 */ /* 0x0007e2000810043f */
[----:B------:R-:W-:Y:S05]  /*5510*/  @!P5 BRA `(.L_x_537) ;  /* 0x000000000004d947 */ /* 0x000fea0003800000 */
[----:B------:R-:W-:Y:S01]  /*5520*/  BPT.TRAP 0x1 ;  /* 0x000000040000795c */ /* 0x000fe20000300000 */
.L_x_537:
[----:B------:R-:W-:Y:S05]  /*5530*/  BSYNC B0 ;  /* 0x0000000000007941 */ /* 0x000fea0003800000 */
.L_x_536:
[----:B------:R-:W0:Y:S01]  /*5540*/  SYNCS.PHASECHK.TRANS64.TRYWAIT P4, [R70+URZ+0x168b0], R78 ;  /* 0x0168b04e460075a7 */ /* 0x000e22000808017f */
[----:B------:R-:W-:Y:S01]  /*5550*/  ULDC UR40, c[0x0][0x2f4] ;  /* 0x0000bd0000287ab9 */ /* 0x000fe20000000800 */
[----:B------:R-:W-:Y:S04]  /*5560*/  BSSY B0, `(.L_x_538) ;  /* 0x0000002000007945 */ /* 0x000fe80003800000 */
[----:B0-----:R-:W-:Y:S05]  /*5570*/  @!P4 BRA `(.L_x_539) ;  /* 0x000001240070c947 */ /* 0x001fea0003800000 */
.L_x_759:
[----:B------:R-:W-:Y:S05]  /*5580*/  BSYNC B0 ;  /* 0x0000000000007941 */ /* 0x000fea0003800000 */
.L_x_538:
[----:B------:R-:W-:Y:S01]  /*5590*/  ULDC.64 UR4, c[0x0][0x328] ;  /* 0x0000ca0000047ab9 */ /* 0x000fe20000000a00 */
[----:B------:R-:W-:Y:S01]  /*55a0*/  ULDC.64 UR6, c[0x0][0x318] ;  /* 0x0000c60000067ab9 */ /* 0x000fe20000000a00 */
[----:B------:R-:W-:Y:S01]  /*55b0*/  IMAD R75, R75, UR4, RZ ;  /* 0x000000044b4b7c24 */ /* 0x000fe2000f8e02ff */
[----:B------:R-:W-:Y:S01]  /*55c0*/  BSSY B0, `(.L_x_540) ;  /* 0x000001d000007945 */ /* 0x000fe20003800000 */
[----:B---3--:R-:W-:-:S04]  /*55d0*/  IMAD.WIDE.U32 R8, R74, UR4, RZ ;  /* 0x000000044a087c25 */ /* 0x008fc8000f8e00ff */
[----:B------:R-:W-:Y:S01]  /*55e0*/  IMAD R75, R74, UR5, R75 ;  /* 0x000000054a4b7c24 */ /* 0x000fe2000f8e024b */
[----:B------:R-:W-:Y:S01]  /*55f0*/  ULDC.64 UR4, c[0x0][0x338] ;  /* 0x0000ce0000047ab9 */ /* 0x000fe20000000a00 */
[----:B------:R-:W-:Y:S02]  /*5600*/  IMAD.IADD R77, R77, 0x1, -R153 ;  /* 0x000000014d4d7824 */ /* 0x000fe400078e0a99 */
[----:B------:R-:W-:Y:S02]  /*5610*/  IMAD R76, R76, UR4, RZ ;  /* 0x000000044c4c7c24 */ /* 0x000fe4000f8e02ff */
[----:B------:R-:W-:Y:S02]  /*5620*/  IMAD.IADD R9, R9, 0x1, R75 ;  /* 0x0000000109097824 */ /* 0x000fe400078e024b */
[C---:B------:R-:W-:Y:S02]  /*5630*/  IMAD R11, R73.reuse, UR5, R76 ;  /* 0x00000005490b7c24 */ /* 0x040fe4000f8e024c */
[----:B------:R-:W-:Y:S01]  /*5640*/  IMAD.WIDE.U32 R8, R73, UR4, R8 ;  /* 0x0000000449087c25 */ /* 0x000fe2000f8e0008 */
[----:B------:R-:W-:-:S04]  /*5650*/  ULDC.64 UR4, c[0x0][0x330] ;  /* 0x0000cc0000047ab9 */ /* 0x000fc80000000a00 */
[----:B------:R-:W-:-:S03]  /*5660*/  IADD3 R9, R9, R11, RZ ;  /* 0x0000000b09097210 */ /* 0x000fc60007ffe0ff */
[----:B------:R-:W-:-:S04]  /*5670*/  IMAD.WIDE.U32 R8, R152, UR4, R8 ;  /* 0x0000000498087c25 */ /* 0x000fc8000f8e0008 */
[----:B------:R-:W-:Y:S01]  /*5680*/  IMAD R9, R152, UR5, R9 ;  /* 0x0000000598097c24 */ /* 0x000fe2000f8e0209 */
[----:B-12---:R-:W-:-:S04]  /*5690*/  LEA R36, P4, R8, UR6, 0x1 ;  /* 0x0000000608247c11 */ /* 0x006fc8000f8808ff */
[----:B------:R-:W-:Y:S01]  /*56a0*/  LEA.HI.X R37, R8, UR7, R9, 0x1, P4 ;  /* 0x0000000708257c11 */ /* 0x000fe2000a0f0c09 */
[----:B------:R1:W2:Y:S01]  /*56b0*/  SHFL.IDX PT, R13, R36, RZ, 0x1c1f ;  /* 0x001c1fff240d7589 */ /* 0x0002a200000e0000 */
[----:B------:R-:W-:-:S03]  /*56c0*/  ISETP.GE.AND P4, PT, R77, 0x1, PT ;  /* 0x000000014d00780c */ /* 0x000fc60003f86270 */
[----:B------:R1:W3:Y:S10]  /*56d0*/  SHFL.IDX PT, R9, R37, RZ, 0x1c1f ;  /* 0x001c1fff25097589 */ /* 0x0002f400000e0000 */
[----:B-1----:R-:W-:Y:S05]  /*56e0*/  @!P4 BRA `(.L_x_541) ;  /* 0x000000000028c947 */ /* 0x002fea0003800000 */
[----:B------:R-:W-:-:S13]  /*56f0*/  ISETP.GE.AND P4, PT, R16, UR40, PT ;  /* 0x0000002810007c0c */ /* 0x000fda000bf86270 */
[----:B--2---:R-:W-:-:S04]  /*5700*/  @!P4 LEA R14, P5, R16, R13, 0x1 ;  /* 0x0000000d100ec211 */ /* 0x004fc800078a08ff */
[----:B---3--:R-:W-:Y:S02]  /*5710*/  @!P4 LEA.HI.X R15, R16, R9, R17, 0x1, P5 ;  /* 0x00000009100fc211 */ /* 0x008fe400028f0c11 */
[----:B------:R-:W-:-:S13]  /*5720*/  ISETP.GE.AND P5, PT, R2, UR40, PT ;  /* 0x0000002802007c0c */ /* 0x000fda000bfa6270 */
[----:B------:R-:W-:-:S04]  /*5730*/  @!P5 LEA R12, P6, R2, R13, 0x1 ;  /* 0x0000000d020cd211 */ /* 0x000fc800078c08ff */
[----:B------:R-:W-:Y:S02]  /*5740*/  @!P5 LEA.HI.X R13, R2, R9, R154, 0x1, P6 ;  /* 0x00000009020dd211 */ /* 0x000fe400030f0c9a */
[----:B------:R-:W1:Y:S04]  /*5750*/  @!P4 LDS.128 R8, [R72] ;  /* 0x000000004808c984 */ /* 0x000e680000000c00 */
[----:B-1----:R-:W-:Y:S04]  /*5760*/  @!P4 ST.E.128 desc[UR42][R14.64], R8 ;  /* 0x000000080e00c985 */ /* 0x002fe8000c101d2a */
[----:B------:R-:W1:Y:S04]  /*5770*/  @!P5 LDS.128 R8, [R71] ;  /* 0x000000004708d984 */ /* 0x000e680000000c00 */
[----:B-1----:R1:W-:Y:S02]  /*5780*/  @!P5 ST.E.128 desc[UR42][R12.64], R8 ;  /* 0x000000080c00d985 */ /* 0x0023e4000c101d2a */
.L_x_541:
[----:B------:R-:W-:Y:S05]  /*5790*/  BSYNC B0 ;  /* 0x0000000000007941 */ /* 0x000fea0003800000 */
.L_x_540:
[----:B------:R-:W-:Y:S01]  /*57a0*/  ISETP.GE.AND P4, PT, R77, 0x61, PT ;  /* 0x000000614d00780c */ /* 0x000fe20003f86270 */
[----:B------:R-:W4:Y:S01]  /*57b0*/  SHFL.IDX PT, R37, R37, 0x1, 0x1c1f ;  /* 0x003c1f0025257f89 */ /* 0x000f2200000e0000 */
[----:B------:R-:W-:Y:S03]  /*57c0*/  BSSY B0, `(.L_x_542) ;  /* 0x000000d000007945 */ /* 0x000fe60003800000 */
[----:B-12---:R1:W2:Y:S08]  /*57d0*/  SHFL.IDX PT, R13, R36, 0x1, 0x1c1f ;  /* 0x003c1f00240d7f89 */ /* 0x0062b000000e0000 */
[----:B-1----:R-:W-:Y:S05]  /*57e0*/  @!P4 BRA `(.L_x_543) ;  /* 0x000000000028c947 */ /* 0x002fea0003800000 */
[----:B------:R-:W-:-:S13]  /*57f0*/  ISETP.GE.AND P4, PT, R16, UR40, PT ;  /* 0x0000002810007c0c */ /* 0x000fda000bf86270 */
[----:B---3--:R-:W1:Y:S01]  /*5800*/  @!P4 LDS.128 R8, [R72+0x3000] ;  /* 0x003000004808c984 */ /* 0x008e620000000c00 */
[----:B--2---:R-:W-:-:S04]  /*5810*/  @!P4 LEA R14, P5, R16, R13, 0x1 ;  /* 0x0000000d100ec211 */ /* 0x004fc800078a08ff */
[----:B----4-:R-:W-:Y:S02]  /*5820*/  @!P4 LEA.HI.X R15, R16, R37, R17, 0x1, P5 ;  /* 0x00000025100fc211 */ /* 0x010fe400028f0c11 */
[----:B------:R-:W-:-:S13]  /*5830*/  ISETP.GE.AND P5, PT, R2, UR40, PT ;  /* 0x0000002802007c0c */ /* 0x000fda000bfa6270 */
[----:B------:R-:W-:-:S04]  /*5840*/  @!P5 LEA R12, P6, R2, R13, 0x1 ;  /* 0x0000000d020cd211 */ /* 0x000fc800078c08ff */
[----:B------:R-:W-:Y:S01]  /*5850*/  @!P5 LEA.HI.X R13, R2, R37, R154, 0x1, P6 ;  /* 0x00000025020dd211 */ /* 0x000fe200030f0c9a */
[----:B-1----:R-:W-:Y:S04]  /*5860*/  @!P4 ST.E.128 desc[UR42][R14.64], R8 ;  /* 0x000000080e00c985 */ /* 0x002fe8000c101d2a */
[----:B------:R-:W1:Y:S04]  /*5870*/  @!P5 LDS.128 R8, [R71+0x3000] ;  /* 0x003000004708d984 */ /* 0x000e680000000c00 */
[----:B-1----:R1:W-:Y:S02]  /*5880*/  @!P5 ST.E.128 desc[UR42][R12.64], R8 ;  /* 0x000000080c00d985 */ /* 0x0023e4000c101d2a */
.L_x_543:
[----:B------:R-:W-:Y:S05]  /*5890*/  BSYNC B0 ;  /* 0x0000000000007941 */ /* 0x000fea0003800000 */
.L_x_542:
[----:B-1----:R-:W5:Y:S01]  /*58a0*/  LDL R8, [R1] ;  /* 0x0000000001087983 */ /* 0x002f620000100800 */
[----:B0-----:R-:W-:Y:S02]  /*58b0*/  @!P3 VIADD R70, R70, 0x168c0 ;  /* 0x000168c04646b836 */ /* 0x001fe40000000000 */
[----:B------:R-:W-:Y:S01]  /*58c0*/  VIADD R19, R19, 0x1 ;  /* 0x0000000113137836 */ /* 0x000fe20000000000 */
[----:B------:R-:W-:Y:S01]  /*58d0*/  @!PT LDS RZ, [RZ] ;  /* 0x00000000fffff984 */ /* 0x000fe20000000800 */
[----:B------:R-:W-:Y:S01]  /*58e0*/  @!PT LDS RZ, [RZ] ;  /* 0x00000000fffff984 */ /* 0x000fe20000000800 */
[----:B------:R-:W-:Y:S01]  /*58f0*/  @!PT LDS RZ, [RZ] ;  /* 0x00000000fffff984 */ /* 0x000fe20000000800 */
[----:B------:R-:W-:Y:S01]  /*5900*/  @!PT LDS RZ, [RZ] ;  /* 0x00000000fffff984 */ /* 0x000fe20000000800 */
[----:B------:R0:W-:Y:S06]  /*5910*/  MEMBAR.ALL.CTA ;  /* 0x0000000000007992 */ /* 0x0001ec0000008000 */
[----:B0-----:R-:W0:Y:S01]  /*5920*/  FENCE.VIEW.ASYNC.S ;  /* 0x00000000000073c6 */ /* 0x001e220000000000 */
[----:B------:R-:W-:Y:S01]  /*5930*/  @!P3 PRMT R70, RZ, 0x654, R70 ;  /* 0x00000654ff46b816 */ /* 0x000fe20000000046 */
[----:B0-----:R0:W-:Y:S06]  /*5940*/  BAR.SYNC.DEFER_BLOCKING R61, 0x80 ;  /* 0x0002003d0000751d */ /* 0x0011ec0000010000 */
[----:B------:R0:W-:Y:S01]  /*5950*/  @!P3 SYNCS.ARRIVE.TRANS64.RED.A1T0 RZ, [R70+URZ], RZ ;  /* 0x000000ff46ffb9a7 */ /* 0x0001e2000810043f */
[----:B------:R-:W-:-:S04]  /*5960*/  ISETP.NE.AND P3, PT, R19, 0x2, PT ;  /* 0x000000021300780c */ /* 0x000fc80003f65270 */
[----:B------:R-:W-:Y:S02]  /*5970*/  SEL R19, R19, RZ, P3 ;  /* 0x000000ff13137207 */ /* 0x000fe40001800000 */
[----:B-----5:R-:W-:Y:S02]  /*5980*/  LOP3.LUT P4, RZ, R8, 0x1, RZ, 0xc0, !PT ;  /* 0x0000000108ff7812 */ /* 0x020fe4000788c0ff */
[----:B------:R-:W-:-:S04]  /*5990*/  SEL R8, RZ, 0x1, P3 ;  /* 0x00000001ff087807 */ /* 0x000fc80001800000 */
[----:B------:R-:W-:-:S07]  /*59a0*/  LOP3.LUT R155, R155, R8, RZ, 0x3c, !PT ;  /* 0x000000089b9b7212 */ /* 0x000fce00078e3cff */
[----:B0-----:R-:W-:Y:S05]  /*59b0*/  @P4 BRA `(.L_x_544) ;  /* 0xffffffc800204947 */ /* 0x001fea000383ffff */
[----:B---3--:R-:W0:Y:S01]  /*59c0*/  S2R R9, SR_TID.X ;  /* 0x0000000000097919 */ /* 0x008e220000002100 */
[----:B------:R-:W-:Y:S02]  /*59d0*/  PLOP3.LUT P0, PT, PT, PT, PT, 0x8, 0x0 ;  /* 0x000000000000781c */ /* 0x000fe40003f0e170 */
[----:B0-----:R-:W-:-:S04]  /*59e0*/  SHF.R.U32.HI R9, RZ, 0x7, R9 ;  /* 0x00000007ff097819 */ /* 0x001fc80000011609 */
[----:B------:R-:W-:-:S13]  /*59f0*/  ISETP.NE.AND P4, PT, R9, 0x1, PT ;  /* 0x000000010900780c */ /* 0x000fda0003f85270 */
[----:B------:R-:W-:Y:S06]  /*5a00*/  @!P4 BAR.ARV 0x9, 0x100 ;  /* 0x024400000000cb1d */ /* 0x000fec0000002000 */
.L_x_484:
[----:B------:R-:W-:Y:S01]  /*5a10*/  MOV R3, RZ ;  /* 0x000000ff00037202 */ /* 0x000fe20000000f00 */
[----:B------:R-:W-:Y:S06]  /*5a20*/  @P0 BRA `(.L_x_545) ;  /* 0x00000000000c0947 */ /* 0x000fec0003800000 */
[----:B------:R-:W0:Y:S01]  /*5a30*/  FENCE.VIEW.ASYNC.G ;  /* 0x00000000000073c6 */ /* 0x000e220000000100 */
[----:B------:R-:W-:Y:S05]  /*5a40*/  WARPSYNC.ALL ;  /* 0x0000000000007948 */ /* 0x000fea0003800000 */
[----:B0-----:R-:W-:Y:S06]  /*5a50*/  BAR.ARV 0xc, 0x200 ;  /* 0x0308000000007b1d */ /* 0x001fec0000002000 */
.L_x_545:
[----:B------:R-:W3:Y:S01]  /*5a60*/  LDL R0, [R1] ;  /* 0x0000000001007983 */ /* 0x000ee20000100800 */
[----:B------:R-:W-:Y:S01]  /*5a70*/  BSSY B0, `(.L_x_546) ;  /* 0x0000021000007945 */ /* 0x000fe20003800000 */
[----:B---3--:R-:W-:-:S13]  /*5a80*/  LOP3.LUT P0, RZ, R0, 0x4, RZ, 0xc0, !PT ;  /* 0x0000000400ff7812 */ /* 0x008fda000780c0ff */
[----:B------:R-:W-:Y:S05]  /*5a90*/  @!P0 BRA `(.L_x_547) ;  /* 0x0000000000788947 */ /* 0x000fea0003800000 */
[----:B------:R-:W3:Y:S01]  /*5aa0*/  LDL R0, [R1+0x30] ;  /* 0x0000300001007983 */ /* 0x000ee20000100800 */
[----:B------:R-:W-:Y:S01]  /*5ab0*/  ULDC UR4, c[0x0][0x9f0] ;  /* 0x00027c0000047ab9 */ /* 0x000fe20000000800 */
[----:B---3--:R-:W-:-:S04]  /*5ac0*/  ISETP.NE.AND P0, PT, R0, RZ, PT ;  /* 0x000000ff0000720c */ /* 0x008fc80003f05270 */
        /* <DEDUP_REMOVED lines=9> */
[----:B0-----:R-:W-:Y:S02]  /*5b60*/  VIADD R4, R3, 0xffffffe ;  /* 0x0ffffffe03047836 */ /* 0x001fe40000000000 */
[----:B------:R-:W-:-:S04]  /*5b70*/  IMAD.MOV R3, RZ, RZ, -R10 ;  /* 0x000000ffff037224 */ /* 0x000fc800078e0a0a */
[----:B------:R0:W1:Y:S02]  /*5b80*/  F2I.FTZ.U32.TRUNC.NTZ R5, R4 ;  /* 0x0000000400057305 */ /* 0x000064000021f000 */
[----:B0-----:R-:W-:Y:S01]  /*5b90*/  MOV R4, RZ ;  /* 0x000000ff00047202 */ /* 0x001fe20000000f00 */
        /* <DEDUP_REMOVED lines=11> */
[----:B------:R-:W-:-:S05]  /*5c50*/  MOV R3, R5 ;  /* 0x0000000500037202 */ /* 0x000fca0000000f00 */
[----:B------:R-:W-:Y:S01]  /*5c60*/  @!P2 IMAD.MOV R3, RZ, RZ, -R3 ;  /* 0x000000ffff03a224 */ /* 0x000fe200078e0a03 */
[----:B------:R-:W-:-:S07]  /*5c70*/  @!P1 LOP3.LUT R3, RZ, R9, RZ, 0x33, !PT ;  /* 0x00000009ff039212 */ /* 0x000fce00078e33ff */
.L_x_547:
[----:B------:R-:W-:Y:S05]  /*5c80*/  BSYNC B0 ;  /* 0x0000000000007941 */ /* 0x000fea0003800000 */
.L_x_546:
[----:B------:R-:W3:Y:S01]  /*5c90*/  LDL R0, [R1+0x48] ;  /* 0x0000480001007983 */ /* 0x000ee20000100800 */
[----:B------:R-:W-:Y:S02]  /*5ca0*/  PLOP3.LUT P0, PT, PT, PT, PT, 0x80, 0x0 ;  /* 0x000000000000781c */ /* 0x000fe40003f0f070 */
[----:B------:R-:W-:Y:S02]  /*5cb0*/  CS2R R118, SRZ ;  /* 0x0000000000767805 */ /* 0x000fe4000001ff00 */
[----:B------:R-:W-:Y:S02]  /*5cc0*/  CS2R R42, SRZ ;  /* 0x00000000002a7805 */ /* 0x000fe4000001ff00 */
[----:B------:R-:W-:Y:S02]  /*5cd0*/  CS2R R56, SRZ ;  /* 0x0000000000387805 */ /* 0x000fe4000001ff00 */
[----:B------:R-:W-:Y:S02]  /*5ce0*/  CS2R R40, SRZ ;  /* 0x0000000000287805 */ /* 0x000fe4000001ff00 */
[----:B------:R-:W-:-:S02]  /*5cf0*/  CS2R R54, SRZ ;  /* 0x0000000000367805 */ /* 0x000fc4000001ff00 */
[----:B------:R-:W-:Y:S02]  /*5d00*/  CS2R R38, SRZ ;  /* 0x0000000000267805 */ /* 0x000fe4000001ff00 */
[----:B------:R-:W-:Y:S02]  /*5d10*/  CS2R R52, SRZ ;  /* 0x0000000000347805 */ /* 0x000fe4000001ff00 */
[----:B----4-:R-:W-:Y:S02]  /*5d20*/  CS2R R36, SRZ ;  /* 0x0000000000247805 */ /* 0x010fe4000001ff00 */
[----:B------:R-:W-:Y:S02]  /*5d30*/  CS2R R50, SRZ ;  /* 0x0000000000327805 */ /* 0x000fe4000001ff00 */
[----:B------:R-:W-:Y:S02]  /*5d40*/  CS2R R30, SRZ ;  /* 0x00000000001e7805 */ /* 0x000fe4000001ff00 */
[----:B------:R-:W-:-:S02]  /*5d50*/  CS2R R48, SRZ ;  /* 0x0000000000307805 */ /* 0x000fc4000001ff00 */
[----:B------:R-:W-:Y:S02]  /*5d60*/  CS2R R28, SRZ ;  /* 0x00000000001c7805 */ /* 0x000fe4000001ff00 */
[----:B------:R-:W-:Y:S02]  /*5d70*/  CS2R R46, SRZ ;  /* 0x00000000002e7805 */ /* 0x000fe4000001ff00 */
[----:B------:R-:W-:Y:S02]  /*5d80*/  CS2R R44, SRZ ;  /* 0x00000000002c7805 */ /* 0x000fe4000001ff00 */
[----:B------:R-:W-:Y:S01]  /*5d90*/  CS2R R20, SRZ ;  /* 0x0000000000147805 */ /* 0x000fe2000001ff00 */
[----:B---3--:R-:W-:Y:S02]  /*5da0*/  IMAD R4, R0, R3, RZ ;  /* 0x0000000300047224 */ /* 0x008fe400078e02ff */
[----:B------:R-:W-:-:S03]  /*5db0*/  IMAD.MOV.U32 R0, RZ, RZ, RZ ;  /* 0x000000ffff007224 */ /* 0x000fc600078e00ff */
[----:B------:R0:W-:Y:S01]  /*5dc0*/  STL [R1+0x18], R4 ;  /* 0x0000180401007387 */ /* 0x0001e20000100800 */
[----:B------:R-:W-:Y:S01]  /*5dd0*/  VIADDMNMX R88, R4, R3, R26, PT ;  /* 0x0000000304587246 */ /* 0x000fe2000380011a */
[----:B------:R-:W-:Y:S01]  /*5de0*/  IMAD.MOV.U32 R3, RZ, RZ, RZ ;  /* 0x000000ffff037224 */ /* 0x000fe200078e00ff */
[----:B------:R-:W-:Y:S02]  /*5df0*/  CS2R R26, SRZ ;  /* 0x00000000001a7805 */ /* 0x000fe4000001ff00 */
[----:B------:R-:W-:-:S13]  /*5e00*/  ISETP.GT.AND P1, PT, R88, R4, PT ;  /* 0x000000045800720c */ /* 0x000fda0003f24270 */
[----:B0-----:R-:W-:Y:S05]  /*5e10*/  @!P1 BRA `(.L_x_548) ;  /* 0x0000008000389947 */ /* 0x001fea0003800000 */
[----:B------:R-:W-:-:S03]  /*5e20*/  UMOV UR4, 0xffffffff ;  /* 0xffffffff00047882 */ /* 0x000fc60000000000 */
[----:B------:R-:W-:Y:S05]  /*5e30*/  BRA.DIV UR4, `(.L_x_549) ;  /* 0x0000011e04547947 */ /* 0x000fea000b800000 */
[----:B------:R-:W0:Y:S02]  /*5e40*/  S2R R0, SR_TID.X ;  /* 0x0000000000007919 */ /* 0x000e240000002100 */
[----:B0-----:R-:W-:-:S04]  /*5e50*/  IADD3 R3, R0, -0x80, RZ ;  /* 0xffffff8000037810 */ /* 0x001fc80007ffe0ff */
[----:B------:R-:W-:-:S04]  /*5e60*/  SHF.R.S32.HI R0, RZ, 0x1f, R3 ;  /* 0x0000001fff007819 */ /* 0x000fc80000011403 */
[----:B------:R-:W-:-:S04]  /*5e70*/  LEA.HI R0, R0, R3, RZ, 0x7 ;  /* 0x0000000300007211 */ /* 0x000fc800078f38ff */
[----:B------:R-:W-:-:S06]  /*5e80*/  SHF.R.S32.HI R0, RZ, 0x7, R0 ;  /* 0x00000007ff007819 */ /* 0x000fcc0000011400 */
[----:B------:R-:W0:Y:S04]  /*5e90*/  SHFL.IDX PT, R0, R0, RZ, 0x1f ;  /* 0x00001fff00007589 */ /* 0x000e2800000e0000 */
[----:B0-----:R0:W-:Y:S02]  /*5ea0*/  STL [R1+0x1c], R0 ;  /* 0x00001c0001007387 */ /* 0x0011e40000100800 */
.L_x_762:
[----:B------:R-:W0:Y:S01]  /*5eb0*/  LDL R3, [R1+0x1c] ;  /* 0x00001c0001037983 */ /* 0x000e220000100800 */
[----:B------:R-:W-:Y:S01]  /*5ec0*/  BSSY B6, `(.L_x_550) ;  /* 0x000001b000067945 */ /* 0x000fe20003800000 */
[----:B0-----:R-:W-:-:S05]  /*5ed0*/  IMAD.HI R0, R3, 0x55555556, RZ ;  /* 0x5555555603007827 */ /* 0x001fca00078e02ff */
[----:B------:R-:W-:-:S05]  /*5ee0*/  LEA.HI R0, R0, R0, RZ, 0x1 ;  /* 0x0000000000007211 */ /* 0x000fca00078f08ff */
[----:B------:R-:W-:Y:S02]  /*5ef0*/  IMAD R0, R0, -0x3, R3 ;  /* 0xfffffffd00007824 */ /* 0x000fe400078e0203 */
[----:B------:R-:W-:-:S04]  /*5f00*/  VIADD R3, R18, 0x8400 ;  /* 0x0000840012037836 */ /* 0x000fc80000000000 */
[----:B------:R-:W-:Y:S01]  /*5f10*/  IMAD R0, R0, 0x2000, R3 ;  /* 0x0000200000007824 */ /* 0x000fe200078e0203 */
[----:B------:R-:W-:-:S04]  /*5f20*/  LOP3.LUT P0, RZ, R3, 0x3ff, RZ, 0xc0, !PT ;  /* 0x000003ff03ff7812 */ /* 0x000fc8000780c0ff */
[----:B------:R-:W-:Y:S02]  /*5f30*/  SHF.R.U32.HI R0, RZ, 0x4, R0 ;  /* 0x00000004ff007819 */ /* 0x000fe40000011600 */
[----:B------:R-:W-:Y:S02]  /*5f40*/  P2R R26, PR, RZ, 0x1 ;  /* 0x00000001ff1a7803 */ /* 0x000fe40000000000 */
[----:B------:R-:W-:-:S05]  /*5f50*/  LOP3.LUT R29, R0, 0x3fff, RZ, 0xc0, !PT ;  /* 0x00003fff001d7812 */ /* 0x000fca00078ec0ff */
[----:B------:R-:W-:Y:S05]  /*5f60*/  @!P0 BRA `(.L_x_551) ;  /* 0x0000000000408947 */ /* 0x000fea0003800000 */
[----:B------:R-:W-:Y:S01]  /*5f70*/  MOV R0, 0x0 ;  /* 0x0000000000007802 */ /* 0x000fe20000000f00 */
[----:B------:R-:W-:Y:S01]  /*5f80*/  ULDC.64 UR4, c[0x4][0x88] ;  /* 0x0100220000047ab9 */ /* 0x000fe20000000a00 */
[----:B------:R-:W-:Y:S01]  /*5f90*/  ULDC.64 UR6, c[0x4][0x90] ;  /* 0x0100240000067ab9 */ /* 0x000fe20000000a00 */
[----:B------:R-:W-:Y:S01]  /*5fa0*/  IMAD.U32 R4, RZ, RZ, UR4 ;  /* 0x00000004ff047e24 */ /* 0x000fe2000f8e00ff */
[----:B---3--:R0:W3:Y:S01]  /*5fb0*/  LDC.64 R14, c[0x4][R0] ;  /* 0x01000000000e7b82 */ /* 0x0080e20000000a00 */
[----:B------:R-:W-:Y:S01]  /*5fc0*/  MOV R5, UR5 ;  /* 0x0000000500057c02 */ /* 0x000fe20008000f00 */
[----:B------:R-:W-:Y:S01]  /*5fd0*/  ULDC.64 UR4, c[0x4][0x28] ;  /* 0x01000a0000047ab9 */ /* 0x000fe20000000a00 */
[----:B-1----:R-:W-:Y:S01]  /*5fe0*/  IMAD.U32 R6, RZ, RZ, UR6 ;  /* 0x00000006ff067e24 */ /* 0x002fe2000f8e00ff */
[----:B------:R-:W-:Y:S01]  /*5ff0*/  MOV R11, UR5 ;  /* 0x00000005000b7c02 */ /* 0x000fe20008000f00 */
[----:B------:R-:W-:Y:S02]  /*6000*/  IMAD.U32 R7, RZ, RZ, UR7 ;  /* 0x00000007ff077e24 */ /* 0x000fe4000f8e00ff */
[----:B------:R-:W-:-:S02]  /*6010*/  IMAD.U32 R10, RZ, RZ, UR4 ;  /* 0x00000004ff0a7e24 */ /* 0x000fc4000f8e00ff */
[----:B------:R-:W-:Y:S02]  /*6020*/  IMAD.MOV.U32 R8, RZ, RZ, 0x70 ;  /* 0x00000070ff087424 */ /* 0x000fe400078e00ff */
[----:B------:R-:W-:Y:S02]  /*6030*/  IMAD.MOV.U32 R12, RZ, RZ, 0x1 ;  /* 0x00000001ff0c7424 */ /* 0x000fe400078e00ff */
[----:B0-2---:R-:W-:-:S07]  /*6040*/  IMAD.MOV.U32 R13, RZ, RZ, RZ ;  /* 0x000000ffff0d7224 */ /* 0x005fce00078e00ff */
[----:B------:R-:W-:-:S07]  /*6050*/  LEPC R20, `(.L_x_551) ;  /* 0x000000001014794e */ /* 0x000fce0000000000 */
[----:B---3-5:R-:W-:Y:S05]  /*6060*/  CALL.ABS.NOINC R14 ;  /* 0x000000000e007343 */ /* 0x028fea0003c00000 */
.L_x_551:
[----:B------:R-:W-:Y:S05]  /*6070*/  BSYNC B6 ;  /* 0x0000000000067941 */ /* 0x000fea0003800000 */
.L_x_550:
[----:B------:R-:W-:Y:S02]  /*6080*/  ULDC UR4, c[0x0][0x3f4] ;  /* 0x0000fd0000047ab9 */ /* 0x000fe40000000800 */
[----:B------:R-:W-:-:S13]  /*6090*/  ISETP.LT.AND P0, PT, RZ, UR4, PT ;  /* 0x00000004ff007c0c */ /* 0x000fda000bf01270 */
[----:B------:R-:W-:Y:S05]  /*60a0*/  @P0 BRA `(.L_x_552) ;  /* 0x0000000000400947 */ /* 0x000fea0003800000 */
[----:B------:R-:W-:-:S04]  /*60b0*/  ULEA.HI UR4, UR37, UR37, URZ, 0x1 ;  /* 0x0000002525047291 */ /* 0x000fc8000f8f083f */
[----:B------:R-:W-:-:S04]  /*60c0*/  ULOP3.LUT UR4, UR4, 0xfffffffe, URZ, 0xc0, !UPT ;  /* 0xfffffffe04047892 */ /* 0x000fc8000f8ec03f */
[----:B------:R-:W-:-:S06]  /*60d0*/  UIADD3 UR4, UR37, -UR4, URZ ;  /* 0x8000000425047290 */ /* 0x000fcc000fffe03f */
[----:B------:R-:W-:-:S04]  /*60e0*/  MOV R3, UR4 ;  /* 0x0000000400037c02 */ /* 0x000fc80008000f00 */
[----:B------:R-:W-:-:S04]  /*60f0*/  SHF.L.U32 R3, R3, 0x1f, RZ ;  /* 0x0000001f03037819 */ /* 0x000fc800000006ff */
[----:B------:R0:W4:Y:S03]  /*6100*/  SYNCS.PHASECHK.TRANS64.TRYWAIT P0, [R18+URZ+0x16800], R3 ;  /* 0x01680003120075a7 */ /* 0x000126000800017f */
[----:B----4-:R-:W-:Y:S05]  /*6110*/  @!P0 NANOSLEEP.SYNCS 0x989680 ;  /* 0x009896800000895d */ /* 0x010fea0003900000 */
[----:B------:R-:W4:Y:S01]  /*6120*/  @!P0 SYNCS.PHASECHK.TRANS64 P0, [R18+URZ+0x16800], R3 ;  /* 0x01680003120085a7 */ /* 0x000f22000800007f */
[----:B------:R-:W-:Y:S04]  /*6130*/  BSSY B0, `(.L_x_553) ;  /* 0x0000006000007945 */ /* 0x000fe80003800000 */
[----:B----4-:R-:W-:Y:S05]  /*6140*/  @P0 BRA `(.L_x_554) ;  /* 0x0000000000100947 */ /* 0x010fea0003800000 */
.L_x_555:
[----:B----4-:R4:W0:Y:S02]  /*6150*/  SYNCS.PHASECHK.TRANS64.TRYWAIT P0, [R18+URZ+0x16800], R3 ;  /* 0x01680003120075a7 */ /* 0x010824000800017f */
[----:B0-----:R-:W-:Y:S05]  /*6160*/  @!P0 NANOSLEEP.SYNCS 0x989680 ;  /* 0x009896800000895d */ /* 0x001fea0003900000 */
[----:B------:R-:W0:Y:S02]  /*6170*/  @!P0 SYNCS.PHASECHK.TRANS64 P0, [R18+URZ+0x16800], R3 ;  /* 0x01680003120085a7 */ /* 0x000e24000800007f */
[----:B0-----:R-:W-:Y:S05]  /*6180*/  @!P0 BRA `(.L_x_555) ;  /* 0xfffffffc00f08947 */ /* 0x001fea000383ffff */
.L_x_554:
[----:B------:R-:W-:Y:S05]  /*6190*/  BSYNC B0 ;  /* 0x0000000000007941 */ /* 0x000fea0003800000 */
.L_x_553:
[----:B------:R-:W-:Y:S05]  /*61a0*/  BRA `(.L_x_556) ;  /* 0x0000002000ec7947 */ /* 0x000fea0003800000 */
.L_x_552:
[----:B-----5:R-:W-:Y:S01]  /*61b0*/  SHF.R.S32.HI R0, RZ, 0x1f, R25 ;  /* 0x0000001fff007819 */ /* 0x020fe20000011419 */
[----:B------:R-:W-:Y:S01]  /*61c0*/  ULDC.64 UR4, c[0x0][0x3f8] ;  /* 0x0000fe0000047ab9 */ /* 0x000fe20000000a00 */
[----:B------:R-:W-:Y:S01]  /*61d0*/  ULDC.64 UR6, c[0x0][0x408] ;  /* 0x0001020000067ab9 */ /* 0x000fe20000000a00 */
[----:B------:R-:W-:Y:S01]  /*61e0*/  ISETP.NE.AND P2, PT, R26, RZ, PT ;  /* 0x000000ff1a00720c */ /* 0x000fe20003f45270 */
[----:B------:R-:W-:Y:S01]  /*61f0*/  IMAD.WIDE.U32 R4, R25, UR4, RZ ;  /* 0x0000000419047c25 */ /* 0x000fe2000f8e00ff */
[----:B------:R-:W-:Y:S03]  /*6200*/  BSSY B6, `(.L_x_557) ;  /* 0x000001f000067945 */ /* 0x000fe60003800000 */
[C---:B-1----:R-:W-:Y:S02]  /*6210*/  IMAD R6, R0.reuse, UR4, RZ ;  /* 0x0000000400067c24 */ /* 0x042fe4000f8e02ff */
[----:B------:R-:W-:-:S02]  /*6220*/  IMAD R0, R0, UR6, RZ ;  /* 0x0000000600007c24 */ /* 0x000fc4000f8e02ff */
[C---:B------:R-:W-:Y:S01]  /*6230*/  IMAD R3, R25.reuse, UR5, R6 ;  /* 0x0000000519037c24 */ /* 0x040fe2000f8e0206 */
[----:B------:R-:W-:Y:S01]  /*6240*/  ULDC.64 UR4, c[0x0][0x3e8] ;  /* 0x0000fa0000047ab9 */ /* 0x000fe20000000a00 */
[----:B------:R-:W-:-:S04]  /*6250*/  IMAD.WIDE.U32 R6, R25, UR6, RZ ;  /* 0x0000000619067c25 */ /* 0x000fc8000f8e00ff */
[----:B------:R-:W-:Y:S01]  /*6260*/  IMAD R9, R25, UR7, R0 ;  /* 0x0000000719097c24 */ /* 0x000fe2000f8e0200 */
[----:B------:R-:W-:Y:S01]  /*6270*/  ULDC.64 UR6, c[0x0][0x400] ;  /* 0x0001000000067ab9 */ /* 0x000fe20000000a00 */
[----:B------:R-:W-:Y:S01]  /*6280*/  IMAD.IADD R5, R3, 0x1, R5 ;  /* 0x0000000103057824 */ /* 0x000fe200078e0205 */
[----:B------:R-:W-:Y:S01]  /*6290*/  LEA R25, P0, R4, UR4, 0x1 ;  /* 0x0000000404197c11 */ /* 0x000fe2000f8008ff */
[----:B------:R-:W-:Y:S01]  /*62a0*/  IMAD.IADD R3, R9, 0x1, R7 ;  /* 0x0000000109037824 */ /* 0x000fe200078e0207 */
[----:B------:R-:W-:Y:S02]  /*62b0*/  LEA R27, P1, R6, UR6, 0x1 ;  /* 0x00000006061b7c11 */ /* 0x000fe4000f8208ff */
[----:B------:R-:W-:Y:S02]  /*62c0*/  LEA.HI.X R26, R4, UR5, R5, 0x1, P0 ;  /* 0x00000005041a7c11 */ /* 0x000fe400080f0c05 */
[----:B------:R-:W-:Y:S01]  /*62d0*/  LEA.HI.X R28, R6, UR7, R3, 0x1, P1 ;  /* 0x00000007061c7c11 */ /* 0x000fe200088f0c03 */
[----:B------:R-:W-:Y:S08]  /*62e0*/  @!P2 BRA `(.L_x_558) ;  /* 0x000000000040a947 */ /* 0x000ff00003800000 */
[----:B------:R-:W-:Y:S01]  /*62f0*/  MOV R0, 0x0 ;  /* 0x0000000000007802 */ /* 0x000fe20000000f00 */
[----:B------:R-:W-:Y:S01]  /*6300*/  ULDC.64 UR4, c[0x4][0x88] ;  /* 0x0100220000047ab9 */ /* 0x000fe20000000a00 */
[----:B------:R-:W-:Y:S01]  /*6310*/  ULDC.64 UR6, c[0x4][0x90] ;  /* 0x0100240000067ab9 */ /* 0x000fe20000000a00 */
[----:B------:R-:W-:Y:S01]  /*6320*/  IMAD.U32 R4, RZ, RZ, UR4 ;  /* 0x00000004ff047e24 */ /* 0x000fe2000f8e00ff */
[----:B---3--:R0:W1:Y:S01]  /*6330*/  LDC.64 R14, c[0x4][R0] ;  /* 0x01000000000e7b82 */ /* 0x0080620000000a00 */
[----:B------:R-:W-:Y:S01]  /*6340*/  MOV R5, UR5 ;  /* 0x0000000500057c02 */ /* 0x000fe20008000f00 */
[----:B------:R-:W-:Y:S01]  /*6350*/  ULDC.64 UR4, c[0x4][0x20] ;  /* 0x0100080000047ab9 */ /* 0x000fe20000000a00 */
[----:B------:R-:W-:Y:S01]  /*6360*/  IMAD.U32 R6, RZ, RZ, UR6 ;  /* 0x00000006ff067e24 */ /* 0x000fe2000f8e00ff */
[----:B------:R-:W-:Y:S01]  /*6370*/  MOV R11, UR5 ;  /* 0x00000005000b7c02 */ /* 0x000fe20008000f00 */
[----:B------:R-:W-:Y:S02]  /*6380*/  IMAD.U32 R7, RZ, RZ, UR7 ;  /* 0x00000007ff077e24 */ /* 0x000fe4000f8e00ff */
[----:B------:R-:W-:-:S02]  /*6390*/  IMAD.U32 R10, RZ, RZ, UR4 ;  /* 0x00000004ff0a7e24 */ /* 0x000fc4000f8e00ff */
[----:B------:R-:W-:Y:S02]  /*63a0*/  IMAD.MOV.U32 R8, RZ, RZ, 0x70 ;  /* 0x00000070ff087424 */ /* 0x000fe400078e00ff */
[----:B------:R-:W-:Y:S02]  /*63b0*/  IMAD.MOV.U32 R12, RZ, RZ, 0x1 ;  /* 0x00000001ff0c7424 */ /* 0x000fe400078e00ff */
[----:B0-2---:R-:W-:-:S07]  /*63c0*/  IMAD.MOV.U32 R13, RZ, RZ, RZ ;  /* 0x000000ffff0d7224 */ /* 0x005fce00078e00ff */
[----:B------:R-:W-:-:S07]  /*63d0*/  LEPC R20, `(.L_x_558) ;  /* 0x000000001014794e */ /* 0x000fce0000000000 */
[----:B-1----:R-:W-:Y:S05]  /*63e0*/  CALL.ABS.NOINC R14 ;  /* 0x000000000e007343 */ /* 0x002fea0003c00000 */
.L_x_558:
[----:B------:R-:W-:Y:S05]  /*63f0*/  BSYNC B6 ;  /* 0x0000000000067941 */ /* 0x000fea0003800000 */
.L_x_557:
[----:B------:R-:W-:Y:S01]  /*6400*/  ULDC.U8 UR4, c[0x0][0x410] ;  /* 0x0001040000047ab9 */ /* 0x000fe20000000000 */
[----:B------:R-:W-:Y:S01]  /*6410*/  BSSY B0, `(.L_x_559) ;  /* 0x000020c000007945 */ /* 0x000fe20003800000 */
[----:B------:R-:W-:Y:S01]  /*6420*/  ISETP.NE.AND P0, PT, RZ, UR4, PT ;  /* 0x00000004ff007c0c */ /* 0x000fe2000bf05270 */
[----:B------:R-:W-:-:S12]  /*6430*/  IMAD R4, R33, 0xc0, R153 ;  /* 0x000000c021047824 */ /* 0x000fd800078e0299 */
[----:B------:R-:W-:Y:S05]  /*6440*/  @!P0 BRA `(.L_x_560) ;  /* 0x0000001000288947 */ /* 0x000fea0003800000 */
[----:B------:R-:W-:-:S03]  /*6450*/  UMOV UR4, 0xffffffff ;  /* 0xffffffff00047882 */ /* 0x000fc60000000000 */
[----:B------:R-:W-:Y:S05]  /*6460*/  BRA.DIV UR4, `(.L_x_561) ;  /* 0x0000011a04087947 */ /* 0x000fea000b800000 */
[----:B------:R0:W1:Y:S04]  /*6470*/  SHFL.IDX PT, R3, R26, RZ, 0x1c1f ;  /* 0x001c1fff1a037589 */ /* 0x00006800000e0000 */
[----:B------:R0:W4:Y:S04]  /*6480*/  SHFL.IDX PT, R0, R25, RZ, 0x1c1f ;  /* 0x001c1fff19007589 */ /* 0x00012800000e0000 */
[----:B------:R0:W0:Y:S04]  /*6490*/  SHFL.IDX PT, R5, R28, RZ, 0x1c1f ;  /* 0x001c1fff1c057589 */ /* 0x00002800000e0000 */
[----:B---3--:R3:W0:Y:S02]  /*64a0*/  SHFL.IDX PT, R14, R27, RZ, 0x1c1f ;  /* 0x001c1fff1b0e7589 */ /* 0x00862400000e0000 */
.L_x_768:
[----:B------:R-:W-:Y:S01]  /*64b0*/  ULDC UR4, c[0x0][0x448] ;  /* 0x0001120000047ab9 */ /* 0x000fe20000000800 */
[----:B------:R-:W-:Y:S01]  /*64c0*/  BSSY B1, `(.L_x_562) ;  /* 0x000001e000017945 */ /* 0x000fe20003800000 */
[----:B0-----:R-:W-:Y:S01]  /*64d0*/  IMAD R26, R24, UR4, RZ ;  /* 0x00000004181a7c24 */ /* 0x001fe2000f8e02ff */
[----:B------:R-:W-:Y:S02]  /*64e0*/  CS2R R8, SRZ ;  /* 0x0000000000087805 */ /* 0x000fe4000001ff00 */
[----:B------:R-:W-:Y:S02]  /*64f0*/  CS2R R6, SRZ ;  /* 0x0000000000067805 */ /* 0x000fe4000001ff00 */
[----:B------:R-:W-:Y:S02]  /*6500*/  CS2R R10, SRZ ;  /* 0x00000000000a7805 */ /* 0x000fe4000001ff00 */
[----:B--2---:R-:W-:Y:S02]  /*6510*/  CS2R R12, SRZ ;  /* 0x00000000000c7805 */ /* 0x004fe4000001ff00 */
[----:B------:R-:W-:-:S13]  /*6520*/  ISETP.GE.AND P0, PT, R4, R26, PT ;  /* 0x0000001a0400720c */ /* 0x000fda0003f06270 */
[----:B------:R-:W-:Y:S05]  /*6530*/  @P0 BRA `(.L_x_563) ;  /* 0x0000000000580947 */ /* 0x000fea0003800000 */
[----:B------:R-:W2:Y:S01]  /*6540*/  LDL R28, [R1+0x54] ;  /* 0x00005400011c7983 */ /* 0x000ea20000100800 */
[----:B------:R-:W-:-:S03]  /*6550*/  ULDC UR4, c[0x0][0x3f4] ;  /* 0x0000fd0000047ab9 */ /* 0x000fc60000000800 */
[----:B---3--:R-:W3:Y:S01]  /*6560*/  LDL R27, [R1+0x50] ;  /* 0x00005000011b7983 */ /* 0x008ee20000100800 */
[----:B------:R-:W-:Y:S01]  /*6570*/  ISETP.GE.AND P3, PT, R157, UR4, PT ;  /* 0x000000049d007c0c */ /* 0x000fe2000bf66270 */
[----:B-1----:R-:W-:Y:S01]  /*6580*/  IMAD.MOV.U32 R7, RZ, RZ, R3 ;  /* 0x000000ffff077224 */ /* 0x002fe200078e0003 */
[----:B------:R-:W-:Y:S01]  /*6590*/  ISETP.GE.AND P2, PT, R22, UR4, PT ;  /* 0x0000000416007c0c */ /* 0x000fe2000bf46270 */
[----:B------:R-:W-:Y:S01]  /*65a0*/  IMAD.MOV.U32 R15, RZ, RZ, R5 ;  /* 0x000000ffff0f7224 */ /* 0x000fe200078e0005 */
[----:B----4-:R-:W-:Y:S02]  /*65b0*/  MOV R6, R0 ;  /* 0x0000000000067202 */ /* 0x010fe40000000f00 */
[----:B------:R-:W-:Y:S02]  /*65c0*/  CS2R R10, SRZ ;  /* 0x00000000000a7805 */ /* 0x000fe4000001ff00 */
[----:B------:R-:W-:Y:S02]  /*65d0*/  CS2R R8, SRZ ;  /* 0x0000000000087805 */ /* 0x000fe4000001ff00 */
[----:B------:R-:W-:-:S05]  /*65e0*/  CS2R R12, SRZ ;  /* 0x00000000000c7805 */ /* 0x000fca000001ff00 */
[----:B------:R-:W-:Y:S01]  /*65f0*/  @!P2 IMAD.WIDE R20, R22, 0x2, R6 ;  /* 0x000000021614a825 */ /* 0x000fe200078e0206 */
[----:B------:R-:W-:-:S04]  /*6600*/  CS2R R6, SRZ ;  /* 0x0000000000067805 */ /* 0x000fc8000001ff00 */
[----:B------:R0:W5:Y:S01]  /*6610*/  @!P2 LD.E.64 R10, desc[UR42][R20.64] ;  /* 0x0000002a140aa980 */ /* 0x000162000c101b00 */
[-C--:B--2---:R-:W-:Y:S02]  /*6620*/  @!P3 IADD3 R24, P0, R0, R28.reuse, RZ ;  /* 0x0000001c0018b210 */ /* 0x084fe40007f1e0ff */
[----:B------:R-:W-:Y:S01]  /*6630*/  @!P3 IADD3 R4, P1, R14, R28, RZ ;  /* 0x0000001c0e04b210 */ /* 0x000fe20007f3e0ff */
[----:B------:R-:W-:-:S03]  /*6640*/  @!P2 IMAD.WIDE R14, R22, 0x2, R14 ;  /* 0x00000002160ea825 */ /* 0x000fc600078e020e */
[----:B---3--:R-:W-:Y:S01]  /*6650*/  @!P3 IADD3.X R5, R5, R27, RZ, P1, !PT ;  /* 0x0000001b0505b210 */ /* 0x008fe20000ffe4ff */
[----:B------:R-:W-:Y:S01]  /*6660*/  @!P3 IMAD.X R25, R3, 0x1, R27, P0 ;  /* 0x000000010319b824 */ /* 0x000fe200000e061b */
[----:B------:R0:W5:Y:S04]  /*6670*/  @!P2 LD.E.64 R8, desc[UR42][R14.64] ;  /* 0x0000002a0e08a980 */ /* 0x000168000c101b00 */
[----:B------:R0:W5:Y:S04]  /*6680*/  @!P3 LD.E.64 R12, desc[UR42][R24.64] ;  /* 0x0000002a180cb980 */ /* 0x000168000c101b00 */
[----:B------:R0:W5:Y:S02]  /*6690*/  @!P3 LD.E.64 R6, desc[UR42][R4.64] ;  /* 0x0000002a0406b980 */ /* 0x000164000c101b00 */
.L_x_563:
[----:B------:R-:W-:Y:S05]  /*66a0*/  BSYNC B1 ;  /* 0x0000000000017941 */ /* 0x000fea0003800000 */
.L_x_562:
[----:B0-----:R-:W4:Y:S01]  /*66b0*/  LDL R14, [R1+0x14] ;  /* 0x00001400010e7983 */ /* 0x001f220000100800 */
[----:B------:R-:W-:Y:S01]  /*66c0*/  ULEA.HI UR4, UR37, UR37, URZ, 0x1 ;  /* 0x0000002525047291 */ /* 0x000fe2000f8f083f */
[----:B------:R-:W-:Y:S01]  /*66d0*/  IMAD R4, R33, -0xc0, R26 ;  /* 0xffffff4021047824 */ /* 0x000fe200078e021a */
[--C-:B-----5:R-:W-:Y:S01]  /*66e0*/  SHF.R.U64 R34, R10, 0x10, R11.reuse ;  /* 0x000000100a227819 */ /* 0x120fe2000000120b */
[----:B------:R-:W0:Y:S01]  /*66f0*/  S2R R5, SR_TID.X ;  /* 0x0000000000057919 */ /* 0x000e220000002100 */
[----:B------:R-:W-:Y:S01]  /*6700*/  ULOP3.LUT UR4, UR4, 0xfffffffe, URZ, 0xc0, !UPT ;  /* 0xfffffffe04047892 */ /* 0x000fe2000f8ec03f */
[----:B------:R-:W-:Y:S01]  /*6710*/  IMAD.MOV.U32 R33, RZ, RZ, R10 ;  /* 0x000000ffff217224 */ /* 0x000fe200078e000a */
[----:B------:R-:W-:Y:S01]  /*6720*/  MOV R10, R13 ;  /* 0x0000000d000a7202 */ /* 0x000fe20000000f00 */
[----:B------:R-:W-:Y:S01]  /*6730*/  IMAD.MOV.U32 R20, RZ, RZ, R11 ;  /* 0x000000ffff147224 */ /* 0x000fe200078e000b */
[----:B------:R-:W-:Y:S01]  /*6740*/  UIADD3 UR4, UR37, -UR4, URZ ;  /* 0x8000000425047290 */ /* 0x000fe2000fffe03f */
[--C-:B------:R-:W-:Y:S01]  /*6750*/  SHF.R.U64 R24, R12, 0x10, R13.reuse ;  /* 0x000000100c187819 */ /* 0x100fe2000000120d */
[----:B------:R-:W-:Y:S01]  /*6760*/  IMAD.MOV.U32 R32, RZ, RZ, R8 ;  /* 0x000000ffff207224 */ /* 0x000fe200078e0008 */
[----:B------:R-:W-:Y:S01]  /*6770*/  SHF.R.U32.HI R25, RZ, 0x10, R13 ;  /* 0x00000010ff197819 */ /* 0x000fe2000001160d */
[--C-:B------:R-:W-:Y:S01]  /*6780*/  IMAD.MOV.U32 R13, RZ, RZ, R9.reuse ;  /* 0x000000ffff0d7224 */ /* 0x100fe200078e0009 */
[--C-:B------:R-:W-:Y:S01]  /*6790*/  SHF.R.U64 R35, R8, 0x10, R9.reuse ;  /* 0x0000001008237819 */ /* 0x100fe20000001209 */
[----:B------:R-:W-:Y:S01]  /*67a0*/  IMAD.U32 R15, RZ, RZ, UR4 ;  /* 0x00000004ff0f7e24 */ /* 0x000fe2000f8e00ff */
[----:B------:R-:W-:Y:S01]  /*67b0*/  SHF.R.U32.HI R26, RZ, 0x10, R9 ;  /* 0x00000010ff1a7819 */ /* 0x000fe20000011609 */
[----:B------:R-:W-:Y:S01]  /*67c0*/  BSSY B1, `(.L_x_564) ;  /* 0x0000023000017945 */ /* 0x000fe20003800000 */
[----:B------:R-:W-:-:S02]  /*67d0*/  MOV R9, R6 ;  /* 0x0000000600097202 */ /* 0x000fc40000000f00 */
[----:B------:R-:W-:Y:S02]  /*67e0*/  SHF.L.U32 R15, R15, 0x1f, RZ ;  /* 0x0000001f0f0f7819 */ /* 0x000fe400000006ff */
[----:B------:R-:W-:Y:S02]  /*67f0*/  SHF.R.U64 R6, R6, 0x10, R7 ;  /* 0x0000001006067819 */ /* 0x000fe40000001207 */
[----:B------:R-:W2:Y:S01]  /*6800*/  SYNCS.PHASECHK.TRANS64.TRYWAIT P0, [R18+URZ+0x16800], R15 ;  /* 0x0168000f120075a7 */ /* 0x000ea2000800017f */
[----:B------:R-:W-:Y:S02]  /*6810*/  PRMT R8, R10, 0x5410, R25 ;  /* 0x000054100a087816 */ /* 0x000fe40000000019 */
[----:B------:R-:W-:Y:S02]  /*6820*/  PRMT R33, R33, 0x5410, R20 ;  /* 0x0000541021217816 */ /* 0x000fe40000000014 */
[----:B------:R-:W-:Y:S02]  /*6830*/  PRMT R10, R24, 0x7610, R10 ;  /* 0x00007610180a7816 */ /* 0x000fe4000000000a */
[----:B------:R-:W-:-:S02]  /*6840*/  PRMT R32, R32, 0x5410, R13 ;  /* 0x0000541020207816 */ /* 0x000fc4000000000d */
[----:B------:R-:W-:Y:S02]  /*6850*/  PRMT R35, R35, 0x5410, R26 ;  /* 0x0000541023237816 */ /* 0x000fe4000000001a */
[----:B0-----:R-:W-:-:S04]  /*6860*/  IADD3 R21, R5, -0x80, RZ ;  /* 0xffffff8005157810 */ /* 0x001fc80007ffe0ff */
[----:B------:R-:W-:-:S04]  /*6870*/  SHF.R.S32.HI R5, RZ, 0x1f, R21 ;  /* 0x0000001fff057819 */ /* 0x000fc80000011415 */
[----:B------:R-:W-:Y:S02]  /*6880*/  LEA.HI R5, R5, R21, RZ, 0x5 ;  /* 0x0000001505057211 */ /* 0x000fe400078f28ff */
[----:B------:R-:W-:Y:S01]  /*6890*/  SHF.R.U32.HI R21, RZ, 0x10, R11 ;  /* 0x00000010ff157819 */ /* 0x000fe2000001160b */
[----:B------:R-:W-:Y:S01]  /*68a0*/  IMAD.MOV.U32 R11, RZ, RZ, R12 ;  /* 0x000000ffff0b7224 */ /* 0x000fe200078e000c */
[----:B------:R-:W-:Y:S02]  /*68b0*/  SHF.R.S32.HI R5, RZ, 0x5, R5 ;  /* 0x00000005ff057819 */ /* 0x000fe40000011405 */
[----:B------:R-:W-:Y:S02]  /*68c0*/  VIMNMX R12, R4, 0xc0, PT ;  /* 0x000000c0040c7848 */ /* 0x000fe40003fe0100 */
[----:B------:R-:W-:Y:S02]  /*68d0*/  PRMT R11, R11, 0x5410, R9 ;  /* 0x000054100b0b7816 */ /* 0x000fe40000000009 */
[----:B------:R-:W-:Y:S01]  /*68e0*/  PRMT R34, R34, 0x5410, R21 ;  /* 0x0000541022227816 */ /* 0x000fe20000000015 */
[C---:B----4-:R-:W-:Y:S01]  /*68f0*/  IMAD.SHL.U32 R0, R14.reuse, 0x40, RZ ;  /* 0x000000400e007824 */ /* 0x050fe200078e00ff */
[----:B------:R-:W-:Y:S01]  /*6900*/  LOP3.LUT P1, RZ, R14, 0x4, RZ, 0xc0, !PT ;  /* 0x000000040eff7812 */ /* 0x000fe2000782c0ff */
[--C-:B------:R-:W-:Y:S01]  /*6910*/  IMAD.MOV.U32 R14, RZ, RZ, R7.reuse ;  /* 0x000000ffff0e7224 */ /* 0x100fe200078e0007 */
[----:B------:R-:W-:-:S02]  /*6920*/  SHF.R.U32.HI R7, RZ, 0x10, R7 ;  /* 0x00000010ff077819 */ /* 0x000fc40000011607 */
[----:B-1----:R-:W-:Y:S02]  /*6930*/  LOP3.LUT R3, R0, 0x1c0, RZ, 0xc0, !PT ;  /* 0x000001c000037812 */ /* 0x002fe400078ec0ff */
[----:B------:R-:W-:Y:S02]  /*6940*/  PRMT R9, R14, 0x7610, R9 ;  /* 0x000076100e097816 */ /* 0x000fe40000000009 */
[----:B------:R-:W-:Y:S02]  /*6950*/  LOP3.LUT R0, R3, 0x18, R16, 0xf8, !PT ;  /* 0x0000001803007812 */ /* 0x000fe400078ef810 */
[----:B------:R-:W-:-:S04]  /*6960*/  SHF.R.U32.HI R3, RZ, 0x3, R3 ;  /* 0x00000003ff037819 */ /* 0x000fc80000011603 */
[----:B------:R-:W-:-:S05]  /*6970*/  LOP3.LUT R0, R0, R3, RZ, 0x3c, !PT ;  /* 0x0000000300007212 */ /* 0x000fca00078e3cff */
[----:B------:R-:W-:-:S04]  /*6980*/  IMAD R3, R5, 0x200, R0 ;  /* 0x0000020005037824 */ /* 0x000fc800078e0200 */
[----:B------:R-:W-:-:S04]  /*6990*/  IMAD R3, R3, 0x2, R18 ;  /* 0x0000000203037824 */ /* 0x000fc800078e0212 */
[C---:B------:R-:W-:Y:S02]  /*69a0*/  VIADD R5, R3.reuse, 0x8400 ;  /* 0x0000840003057836 */ /* 0x040fe40000000000 */
[----:B------:R-:W-:-:S03]  /*69b0*/  VIADD R0, R3, 0x8440 ;  /* 0x0000844003007836 */ /* 0x000fc60000000000 */
[----:B------:R-:W-:Y:S02]  /*69c0*/  @P1 IADD3 R0, R5, -0x40, RZ ;  /* 0xffffffc005001810 */ /* 0x000fe40007ffe0ff */
[----:B------:R-:W-:Y:S01]  /*69d0*/  ISETP.GE.AND P1, PT, R153, R12, PT ;  /* 0x0000000c9900720c */ /* 0x000fe20003f26270 */
[----:B--2---:R-:W-:-:S12]  /*69e0*/  @!P0 BRA `(.L_x_565) ;  /* 0x0000011400188947 */ /* 0x004fd80003800000 */
.L_x_769:
[----:B------:R-:W-:Y:S05]  /*69f0*/  BSYNC B1 ;  /* 0x0000000000017941 */ /* 0x000fea0003800000 */
.L_x_564:
[----:B------:R-:W-:Y:S01]  /*6a00*/  BSSY B1, `(.L_x_566) ;  /* 0x0000057000017945 */ /* 0x000fe20003800000 */
[----:B------:R-:W-:Y:S02]  /*6a10*/  PRMT R10, R10, 0x5410, R6 ;  /* 0x000054100a0a7816 */ /* 0x000fe40000000006 */
[----:B------:R-:W-:Y:S01]  /*6a20*/  PRMT R9, R9, 0x5410, R7 ;  /* 0x0000541009097816 */ /* 0x000fe20000000007 */
[----:B------:R-:W-:Y:S06]  /*6a30*/  @P1 BRA `(.L_x_567) ;  /* 0x00000004004c1947 */ /* 0x000fec0003800000 */
[----:B------:R-:W1:Y:S01]  /*6a40*/  LDC R4, c[0x0][0x3f4] ;  /* 0x0000fd00ff047b82 */ /* 0x000e620000000800 */
[----:B------:R-:W-:Y:S01]  /*6a50*/  BSSY B2, `(.L_x_568) ;  /* 0x000002a000027945 */ /* 0x000fe20003800000 */
[-C--:B-1----:R-:W-:Y:S02]  /*6a60*/  ISETP.GE.AND P0, PT, R22, R4.reuse, PT ;  /* 0x000000041600720c */ /* 0x082fe40003f06270 */
[----:B------:R-:W-:-:S11]  /*6a70*/  ISETP.GE.AND P1, PT, R157, R4, PT ;  /* 0x000000049d00720c */ /* 0x000fd60003f26270 */
[----:B------:R-:W-:Y:S05]  /*6a80*/  @P0 BRA `(.L_x_569) ;  /* 0x0000000000980947 */ /* 0x000fea0003800000 */
[----:B------:R-:W1:Y:S01]  /*6a90*/  LDS.128 R4, [R3+0x8400] ;  /* 0x0084000003047984 */ /* 0x000e620000000c00 */
[----:B------:R-:W-:Y:S02]  /*6aa0*/  HADD2.F32 R25, -RZ, R32.H0_H0 ;  /* 0x20000020ff197230 */ /* 0x000fe40000004100 */
[----:B------:R-:W-:Y:S02]  /*6ab0*/  HADD2.F32 R21, -RZ, R33.H0_H0 ;  /* 0x20000021ff157230 */ /* 0x000fe40000004100 */
[----:B------:R-:W-:Y:S02]  /*6ac0*/  HADD2.F32 R24, -RZ, R34.H0_H0 ;  /* 0x20000022ff187230 */ /* 0x000fe40000004100 */
[----:B------:R-:W-:Y:S02]  /*6ad0*/  HADD2.F32 R26, -RZ, R35.H0_H0 ;  /* 0x20000023ff1a7230 */ /* 0x000fe40000004100 */
[--C-:B-1----:R-:W-:Y:S02]  /*6ae0*/  HADD2.F32 R13, -RZ, R4.reuse.H0_H0 ;  /* 0x20000004ff0d7230 */ /* 0x102fe40000004100 */
[----:B------:R-:W-:-:S02]  /*6af0*/  HADD2.F32 R4, -RZ, R4.H1_H1 ;  /* 0x30000004ff047230 */ /* 0x000fc40000004100 */
[--C-:B------:R-:W-:Y:S02]  /*6b00*/  HADD2.F32 R14, -RZ, R5.reuse.H0_H0 ;  /* 0x20000005ff0e7230 */ /* 0x100fe40000004100 */
[----:B------:R-:W-:Y:S02]  /*6b10*/  HADD2.F32 R5, -RZ, R5.H1_H1 ;  /* 0x30000005ff057230 */ /* 0x000fe40000004100 */
[C---:B------:R-:W-:Y:S01]  /*6b20*/  FMUL.FTZ R28, R4.reuse, R25 ;  /* 0x00000019041c7220 */ /* 0x040fe20000410000 */
[-C--:B------:R-:W-:Y:S01]  /*6b30*/  FMUL.FTZ R4, R4, R21.reuse ;  /* 0x0000001504047220 */ /* 0x080fe20000410000 */
[--C-:B0-----:R-:W-:Y:S02]  /*6b40*/  HADD2.F32 R15, -RZ, R6.reuse.H0_H0 ;  /* 0x20000006ff0f7230 */ /* 0x101fe40000004100 */
[----:B------:R-:W-:Y:S02]  /*6b50*/  HADD2.F32 R20, -RZ, R7.H0_H0 ;  /* 0x20000007ff147230 */ /* 0x000fe40000004100 */
[----:B---3--:R-:W-:Y:S01]  /*6b60*/  FMUL.FTZ R27, R5, R26 ;  /* 0x0000001a051b7220 */ /* 0x008fe20000410000 */
[C---:B------:R-:W-:Y:S01]  /*6b70*/  FFMA.FTZ R28, R13.reuse, R21, -R28 ;  /* 0x000000150d1c7223 */ /* 0x040fe2000001081c */
[----:B------:R-:W-:Y:S01]  /*6b80*/  FFMA.FTZ R25, R13, R25, R4 ;  /* 0x000000190d197223 */ /* 0x000fe20000010004 */
[----:B------:R-:W-:Y:S01]  /*6b90*/  FMUL.FTZ R31, R5, R24 ;  /* 0x00000018051f7220 */ /* 0x000fe20000410000 */
[----:B------:R-:W-:-:S02]  /*6ba0*/  HADD2.F32 R6, -RZ, R6.H1_H1 ;  /* 0x30000006ff067230 */ /* 0x000fc40000004100 */
[C---:B------:R-:W-:Y:S01]  /*6bb0*/  FFMA.FTZ R27, R14.reuse, R24, -R27 ;  /* 0x000000180e1b7223 */ /* 0x040fe2000001081b */
[----:B------:R-:W-:Y:S02]  /*6bc0*/  HADD2.F32 R7, -RZ, R7.H1_H1 ;  /* 0x30000007ff077230 */ /* 0x000fe40000004100 */
[----:B------:R-:W-:Y:S01]  /*6bd0*/  FFMA.FTZ R14, R14, R26, R31 ;  /* 0x0000001a0e0e7223 */ /* 0x000fe2000001001f */
[----:B------:R-:W-:Y:S02]  /*6be0*/  HADD2.F32 R13, -RZ, R32.H1_H1 ;  /* 0x30000020ff0d7230 */ /* 0x000fe40000004100 */
[----:B------:R-:W-:Y:S02]  /*6bf0*/  HADD2.F32 R4, -RZ, R33.H1_H1 ;  /* 0x30000021ff047230 */ /* 0x000fe40000004100 */
[----:B------:R-:W-:Y:S02]  /*6c00*/  HADD2.F32 R21, -RZ, R35.H1_H1 ;  /* 0x30000023ff157230 */ /* 0x000fe40000004100 */
[----:B------:R-:W-:Y:S01]  /*6c10*/  FMUL.FTZ R24, R6, R13 ;  /* 0x0000000d06187220 */ /* 0x000fe20000410000 */
[----:B------:R-:W-:-:S02]  /*6c20*/  HADD2.F32 R5, -RZ, R34.H1_H1 ;  /* 0x30000022ff057230 */ /* 0x000fc40000004100 */
[-C--:B------:R-:W-:Y:S01]  /*6c30*/  FMUL.FTZ R26, R6, R4.reuse ;  /* 0x00000004061a7220 */ /* 0x080fe20000410000 */
[----:B------:R-:W-:Y:S01]  /*6c40*/  FMUL.FTZ R31, R7, R21 ;  /* 0x00000015071f7220 */ /* 0x000fe20000410000 */
[----:B------:R-:W-:Y:S01]  /*6c50*/  FFMA.FTZ R6, R15, R4, -R24 ;  /* 0x000000040f067223 */ /* 0x000fe20000010818 */
[----:B------:R-:W-:Y:S01]  /*6c60*/  FMUL.FTZ R30, R7, R5 ;  /* 0x00000005071e7220 */ /* 0x000fe20000410000 */
[----:B------:R-:W-:Y:S01]  /*6c70*/  FFMA.FTZ R13, R15, R13, R26 ;  /* 0x0000000d0f0d7223 */ /* 0x000fe2000001001a */
[C---:B------:R-:W-:Y:S01]  /*6c80*/  FFMA.FTZ R7, R20.reuse, R5, -R31 ;  /* 0x0000000514077223 */ /* 0x040fe2000001081f */
[----:B------:R-:W-:Y:S01]  /*6c90*/  F2FP.F16.F32.PACK_AB R4, R25, R28 ;  /* 0x0000001c1904723e */ /* 0x000fe200000000ff */
[----:B------:R-:W-:Y:S01]  /*6ca0*/  FFMA.FTZ R30, R20, R21, R30 ;  /* 0x00000015141e7223 */ /* 0x000fe2000001001e */
[----:B------:R-:W-:Y:S02]  /*6cb0*/  F2FP.F16.F32.PACK_AB R5, R14, R27 ;  /* 0x0000001b0e05723e */ /* 0x000fe400000000ff */
[----:B------:R-:W-:-:S02]  /*6cc0*/  F2FP.F16.F32.PACK_AB R6, R13, R6 ;  /* 0x000000060d06723e */ /* 0x000fc400000000ff */
[----:B------:R-:W-:-:S05]  /*6cd0*/  F2FP.F16.F32.PACK_AB R7, R30, R7 ;  /* 0x000000071e07723e */ /* 0x000fca00000000ff */
[----:B------:R1:W-:Y:S02]  /*6ce0*/  STS.128 [R3+0x8400], R4 ;  /* 0x0084000403007388 */ /* 0x0003e40000000c00 */
.L_x_569:
[----:B------:R-:W-:Y:S05]  /*6cf0*/  BSYNC B2 ;  /* 0x0000000000027941 */ /* 0x000fea0003800000 */
.L_x_568:
[----:B------:R-:W-:Y:S05]  /*6d00*/  @P1 BRA `(.L_x_567) ;  /* 0x0000000000981947 */ /* 0x000fea0003800000 */
[----:B-1----:R-:W1:Y:S01]  /*6d10*/  LDS.128 R4, [R0] ;  /* 0x0000000000047984 */ /* 0x002e620000000c00 */
[--C-:B------:R-:W-:Y:S02]  /*6d20*/  HADD2.F32 R25, -RZ, R11.reuse.H1_H1 ;  /* 0x3000000bff197230 */ /* 0x100fe40000004100 */
[----:B------:R-:W-:Y:S02]  /*6d30*/  HADD2.F32 R21, -RZ, R11.H0_H0 ;  /* 0x2000000bff157230 */ /* 0x000fe40000004100 */
[--C-:B------:R-:W-:Y:S02]  /*6d40*/  HADD2.F32 R24, -RZ, R10.reuse.H0_H0 ;  /* 0x2000000aff187230 */ /* 0x100fe40000004100 */
[----:B------:R-:W-:Y:S02]  /*6d50*/  HADD2.F32 R26, -RZ, R10.H1_H1 ;  /* 0x3000000aff1a7230 */ /* 0x000fe40000004100 */
        /* <DEDUP_REMOVED lines=16> */
[--C-:B------:R-:W-:Y:S02]  /*6e60*/  HADD2.F32 R13, -RZ, R9.reuse.H0_H0 ;  /* 0x20000009ff0d7230 */ /* 0x100fe40000004100 */
[--C-:B------:R-:W-:Y:S02]  /*6e70*/  HADD2.F32 R4, -RZ, R8.reuse.H0_H0 ;  /* 0x20000008ff047230 */ /* 0x100fe40000004100 */
        /* <DEDUP_REMOVED lines=14> */
[----:B------:R2:W-:Y:S02]  /*6f60*/  STS.128 [R0], R4 ;  /* 0x0000000400007388 */ /* 0x0005e40000000c00 */
.L_x_567:
[----:B------:R-:W-:Y:S05]  /*6f70*/  BSYNC B1 ;  /* 0x0000000000017941 */ /* 0x000fea0003800000 */
.L_x_566:
[----:B-12---:R-:W-:-:S05]  /*6f80*/  VIADD R4, R153, 0x60 ;  /* 0x0000006099047836 */ /* 0x006fca0000000000 */
[----:B------:R-:W-:-:S13]  /*6f90*/  ISETP.GE.AND P0, PT, R4, R12, PT ;  /* 0x0000000c0400720c */ /* 0x000fda0003f06270 */
[----:B------:R-:W-:Y:S05]  /*6fa0*/  @P0 BRA `(.L_x_570) ;  /* 0x0000001400480947 */ /* 0x000fea0003800000 */
        /* <DEDUP_REMOVED lines=9> */
[----:B---3--:R-:W-:Y:S02]  /*7040*/  HADD2.F32 R27, -RZ, R34.H0_H0 ;  /* 0x20000022ff1b7230 */ /* 0x008fe40000004100 */
[----:B------:R-:W-:Y:S02]  /*7050*/  HADD2.F32 R28, -RZ, R32.H1_H1 ;  /* 0x30000020ff1c7230 */ /* 0x000fe40000004100 */
[----:B-1----:R-:W-:-:S02]  /*7060*/  HADD2.F32 R12, -RZ, R4.H0_H0 ;  /* 0x20000004ff0c7230 */ /* 0x002fc40000004100 */
[----:B------:R-:W-:Y:S02]  /*7070*/  HADD2.F32 R4, -RZ, R4.H1_H1 ;  /* 0x30000004ff047230 */ /* 0x000fe40000004100 */
[--C-:B------:R-:W-:Y:S02]  /*7080*/  HADD2.F32 R13, -RZ, R5.reuse.H0_H0 ;  /* 0x20000005ff0d7230 */ /* 0x100fe40000004100 */
[----:B------:R-:W-:Y:S02]  /*7090*/  HADD2.F32 R5, -RZ, R5.H1_H1 ;  /* 0x30000005ff057230 */ /* 0x000fe40000004100 */
[-C--:B------:R-:W-:Y:S01]  /*70a0*/  FMUL.FTZ R21, R26, R4.reuse ;  /* 0x000000041a157220 */ /* 0x080fe20000410000 */
[C---:B------:R-:W-:Y:S01]  /*70b0*/  FMUL.FTZ R25, R24.reuse, R4 ;  /* 0x0000000418197220 */ /* 0x040fe20000410000 */
[----:B------:R-:W-:Y:S02]  /*70c0*/  HADD2.F32 R14, -RZ, R6.H0_H0 ;  /* 0x20000006ff0e7230 */ /* 0x000fe40000004100 */
[-C--:B------:R-:W-:Y:S01]  /*70d0*/  FMUL.FTZ R20, R31, R5.reuse ;  /* 0x000000051f147220 */ /* 0x080fe20000410000 */
[-C--:B------:R-:W-:Y:S01]  /*70e0*/  FFMA.FTZ R4, R24, R12.reuse, -R21 ;  /* 0x0000000c18047223 */ /* 0x080fe20000010815 */
[----:B------:R-:W-:Y:S01]  /*70f0*/  FFMA.FTZ R25, R26, R12, R25 ;  /* 0x0000000c1a197223 */ /* 0x000fe20000010019 */
[----:B------:R-:W-:Y:S01]  /*7100*/  FMUL.FTZ R12, R27, R5 ;  /* 0x000000051b0c7220 */ /* 0x000fe20000410000 */
[----:B0-----:R-:W-:-:S02]  /*7110*/  HADD2.F32 R15, -RZ, R7.H0_H0 ;  /* 0x20000007ff0f7230 */ /* 0x001fc40000004100 */
[-C--:B------:R-:W-:Y:S01]  /*7120*/  FFMA.FTZ R5, R27, R13.reuse, -R20 ;  /* 0x0000000d1b057223 */ /* 0x080fe20000010814 */
[----:B------:R-:W-:Y:S02]  /*7130*/  HADD2.F32 R26, -RZ, R33.H1_H1 ;  /* 0x30000021ff1a7230 */ /* 0x000fe40000004100 */
[----:B------:R-:W-:Y:S01]  /*7140*/  FFMA.FTZ R12, R31, R13, R12 ;  /* 0x0000000d1f0c7223 */ /* 0x000fe2000001000c */
[----:B------:R-:W-:Y:S01]  /*7150*/  HADD2.F32 R6, -RZ, R6.H1_H1 ;  /* 0x30000006ff067230 */ /* 0x000fe20000004100 */
[----:B------:R-:W-:Y:S01]  /*7160*/  F2FP.F16.F32.PACK_AB R4, R25, R4 ;  /* 0x000000041904723e */ /* 0x000fe200000000ff */
[----:B------:R-:W-:Y:S02]  /*7170*/  HADD2.F32 R7, -RZ, R7.H1_H1 ;  /* 0x30000007ff077230 */ /* 0x000fe40000004100 */
[----:B------:R-:W-:Y:S02]  /*7180*/  HADD2.F32 R33, -RZ, R35.H1_H1 ;  /* 0x30000023ff217230 */ /* 0x000fe40000004100 */
[----:B------:R-:W-:Y:S01]  /*7190*/  FMUL.FTZ R13, R28, R6 ;  /* 0x000000061c0d7220 */ /* 0x000fe20000410000 */
[----:B------:R-:W-:-:S02]  /*71a0*/  HADD2.F32 R27, -RZ, R34.H1_H1 ;  /* 0x30000022ff1b7230 */ /* 0x000fc40000004100 */
[----:B------:R-:W-:Y:S01]  /*71b0*/  FMUL.FTZ R21, R26, R6 ;  /* 0x000000061a157220 */ /* 0x000fe20000410000 */
[----:B------:R-:W-:Y:S01]  /*71c0*/  F2FP.F16.F32.PACK_AB R5, R12, R5 ;  /* 0x000000050c05723e */ /* 0x000fe200000000ff */
[-C--:B------:R-:W-:Y:S01]  /*71d0*/  FMUL.FTZ R20, R33, R7.reuse ;  /* 0x0000000721147220 */ /* 0x080fe20000410000 */
[-C--:B------:R-:W-:Y:S01]  /*71e0*/  FFMA.FTZ R6, R26, R14.reuse, -R13 ;  /* 0x0000000e1a067223 */ /* 0x080fe2000001080d */
[C---:B------:R-:W-:Y:S01]  /*71f0*/  FMUL.FTZ R24, R27.reuse, R7 ;  /* 0x000000071b187220 */ /* 0x040fe20000410000 */
[----:B------:R-:W-:Y:S01]  /*7200*/  FFMA.FTZ R21, R28, R14, R21 ;  /* 0x0000000e1c157223 */ /* 0x000fe20000010015 */
[-C--:B------:R-:W-:Y:S02]  /*7210*/  FFMA.FTZ R7, R27, R15.reuse, -R20 ;  /* 0x0000000f1b077223 */ /* 0x080fe40000010814 */
[----:B------:R-:W-:Y:S02]  /*7220*/  FFMA.FTZ R24, R33, R15, R24 ;  /* 0x0000000f21187223 */ /* 0x000fe40000010018 */
[----:B------:R-:W-:-:S03]  /*7230*/  F2FP.F16.F32.PACK_AB R6, R21, R6 ;  /* 0x000000061506723e */ /* 0x000fc600000000ff */
[----:B------:R-:W-:-:S05]  /*7240*/  F2FP.F16.F32.PACK_AB R7, R24, R7 ;  /* 0x000000071807723e */ /* 0x000fca00000000ff */
[----:B------:R1:W-:Y:S02]  /*7250*/  STS.128 [R3+0xb400], R4 ;  /* 0x00b4000403007388 */ /* 0x0003e40000000c00 */
.L_x_572:
[----:B------:R-:W-:Y:S05]  /*7260*/  BSYNC B1 ;  /* 0x0000000000017941 */ /* 0x000fea0003800000 */
.L_x_571:
[----:B------:R-:W-:Y:S05]  /*7270*/  @P1 BRA `(.L_x_570) ;  /* 0x0000001000941947 */ /* 0x000fea0003800000 */
[----:B-1----:R-:W1:Y:S01]  /*7280*/  LDS.128 R4, [R0+0x3000] ;  /* 0x0030000000047984 */ /* 0x002e620000000c00 */
[--C-:B------:R-:W-:Y:S02]  /*7290*/  HADD2.F32 R21, -RZ, R11.reuse.H1_H1 ;  /* 0x3000000bff157230 */ /* 0x100fe40000004100 */
[--C-:B------:R-:W-:Y:S02]  /*72a0*/  HADD2.F32 R24, -RZ, R10.reuse.H0_H0 ;  /* 0x2000000aff187230 */ /* 0x100fe40000004100 */
[----:B------:R-:W-:Y:S02]  /*72b0*/  HADD2.F32 R26, -RZ, R10.H1_H1 ;  /* 0x3000000aff1a7230 */ /* 0x000fe40000004100 */
[----:B0-----:R-:W-:Y:S02]  /*72c0*/  HADD2.F32 R15, -RZ, R11.H0_H0 ;  /* 0x2000000bff0f7230 */ /* 0x001fe40000004100 */
[----:B------:R-:W-:Y:S02]  /*72d0*/  HADD2.F32 R25, -RZ, R9.H0_H0 ;  /* 0x20000009ff197230 */ /* 0x000fe40000004100 */
[----:B-1----:R-:W-:-:S02]  /*72e0*/  HADD2.F32 R3, -RZ, R4.H0_H0 ;  /* 0x20000004ff037230 */ /* 0x002fc40000004100 */
[----:B------:R-:W-:Y:S02]  /*72f0*/  HADD2.F32 R4, -RZ, R4.H1_H1 ;  /* 0x30000004ff047230 */ /* 0x000fe40000004100 */
[--C-:B------:R-:W-:Y:S02]  /*7300*/  HADD2.F32 R10, -RZ, R5.reuse.H0_H0 ;  /* 0x20000005ff0a7230 */ /* 0x100fe40000004100 */
[----:B------:R-:W-:Y:S02]  /*7310*/  HADD2.F32 R5, -RZ, R5.H1_H1 ;  /* 0x30000005ff057230 */ /* 0x000fe40000004100 */
[-C--:B------:R-:W-:Y:S01]  /*7320*/  FMUL.FTZ R14, R21, R4.reuse ;  /* 0x00000004150e7220 */ /* 0x080fe20000410000 */
[C---:B------:R-:W-:Y:S01]  /*7330*/  FMUL.FTZ R20, R15.reuse, R4 ;  /* 0x000000040f147220 */ /* 0x040fe20000410000 */
[----:B------:R-:W-:Y:S02]  /*7340*/  HADD2.F32 R11, -RZ, R6.H0_H0 ;  /* 0x20000006ff0b7230 */ /* 0x000fe40000004100 */
[----:B------:R-:W-:Y:S01]  /*7350*/  FMUL.FTZ R13, R26, R5 ;  /* 0x000000051a0d7220 */ /* 0x000fe20000410000 */
[----:B------:R-:W-:Y:S01]  /*7360*/  FFMA.FTZ R4, R15, R3, -R14 ;  /* 0x000000030f047223 */ /* 0x000fe2000001080e */
[----:B------:R-:W-:Y:S01]  /*7370*/  FMUL.FTZ R15, R24, R5 ;  /* 0x00000005180f7220 */ /* 0x000fe20000410000 */
[----:B------:R-:W-:-:S02]  /*7380*/  HADD2.F32 R12, -RZ, R7.H0_H0 ;  /* 0x20000007ff0c7230 */ /* 0x000fc40000004100 */
[-C--:B------:R-:W-:Y:S01]  /*7390*/  FFMA.FTZ R5, R24, R10.reuse, -R13 ;  /* 0x0000000a18057223 */ /* 0x080fe2000001080d */
[----:B------:R-:W-:Y:S02]  /*73a0*/  HADD2.F32 R6, -RZ, R6.H1_H1 ;  /* 0x30000006ff067230 */ /* 0x000fe40000004100 */
[----:B------:R-:W-:Y:S01]  /*73b0*/  FFMA.FTZ R3, R21, R3, R20 ;  /* 0x0000000315037223 */ /* 0x000fe20000010014 */
[----:B------:R-:W-:Y:S02]  /*73c0*/  HADD2.F32 R7, -RZ, R7.H1_H1 ;  /* 0x30000007ff077230 */ /* 0x000fe40000004100 */
[----:B------:R-:W-:Y:S01]  /*73d0*/  FFMA.FTZ R10, R26, R10, R15 ;  /* 0x0000000a1a0a7223 */ /* 0x000fe2000001000f */
[----:B------:R-:W-:Y:S02]  /*73e0*/  HADD2.F32 R24, -RZ, R9.H1_H1 ;  /* 0x30000009ff187230 */ /* 0x000fe40000004100 */
[--C-:B------:R-:W-:Y:S01]  /*73f0*/  HADD2.F32 R21, -RZ, R8.reuse.H0_H0 ;  /* 0x20000008ff157230 */ /* 0x100fe20000004100 */
[----:B------:R-:W-:Y:S01]  /*7400*/  F2FP.F16.F32.PACK_AB R4, R3, R4 ;  /* 0x000000040304723e */ /* 0x000fe200000000ff */
[----:B------:R-:W-:-:S02]  /*7410*/  HADD2.F32 R20, -RZ, R8.H1_H1 ;  /* 0x30000008ff147230 */ /* 0x000fc40000004100 */
[-C--:B------:R-:W-:Y:S01]  /*7420*/  FMUL.FTZ R8, R25, R6.reuse ;  /* 0x0000000619087220 */ /* 0x080fe20000410000 */
[----:B------:R-:W-:Y:S01]  /*7430*/  FMUL.FTZ R9, R24, R7 ;  /* 0x0000000718097220 */ /* 0x000fe20000410000 */
[C---:B------:R-:W-:Y:S01]  /*7440*/  FMUL.FTZ R14, R21.reuse, R6 ;  /* 0x00000006150e7220 */ /* 0x040fe20000410000 */
[----:B------:R-:W-:Y:S01]  /*7450*/  F2FP.F16.F32.PACK_AB R5, R10, R5 ;  /* 0x000000050a05723e */ /* 0x000fe200000000ff */
[C---:B------:R-:W-:Y:S01]  /*7460*/  FMUL.FTZ R13, R20.reuse, R7 ;  /* 0x00000007140d7220 */ /* 0x040fe20000410000 */
[-C--:B------:R-:W-:Y:S01]  /*7470*/  FFMA.FTZ R6, R21, R11.reuse, -R8 ;  /* 0x0000000b15067223 */ /* 0x080fe20000010808 */
[-C--:B------:R-:W-:Y:S01]  /*7480*/  FFMA.FTZ R7, R20, R12.reuse, -R9 ;  /* 0x0000000c14077223 */ /* 0x080fe20000010809 */
[----:B------:R-:W-:Y:S01]  /*7490*/  FFMA.FTZ R11, R25, R11, R14 ;  /* 0x0000000b190b7223 */ /* 0x000fe2000001000e */
[----:B------:R-:W-:-:S04]  /*74a0*/  FFMA.FTZ R12, R24, R12, R13 ;  /* 0x0000000c180c7223 */ /* 0x000fc8000001000d */
[----:B------:R-:W-:Y:S02]  /*74b0*/  F2FP.F16.F32.PACK_AB R6, R11, R6 ;  /* 0x000000060b06723e */ /* 0x000fe400000000ff */
[----:B------:R-:W-:-:S05]  /*74c0*/  F2FP.F16.F32.PACK_AB R7, R12, R7 ;  /* 0x000000070c07723e */ /* 0x000fca00000000ff */
[----:B------:R4:W-:Y:S01]  /*74d0*/  STS.128 [R0+0x3000], R4 ;  /* 0x0030000400007388 */ /* 0x0009e20000000c00 */
[----:B------:R-:W-:Y:S05]  /*74e0*/  BRA `(.L_x_570) ;  /* 0x0000000c00f87947 */ /* 0x000fea0003800000 */
.L_x_560:
[----:B------:R-:W-:-:S03]  /*74f0*/  UMOV UR4, 0xffffffff ;  /* 0xffffffff00047882 */ /* 0x000fc60000000000 */
[----:B------:R-:W-:Y:S05]  /*7500*/  BRA.DIV UR4, `(.L_x_573) ;  /* 0x0000010a04647947 */ /* 0x000fea000b800000 */
[----:B------:R0:W1:Y:S04]  /*7510*/  SHFL.IDX PT, R0, R26, RZ, 0x1c1f ;  /* 0x001c1fff1a007589 */ /* 0x00006800000e0000 */
[----:B------:R0:W4:Y:S04]  /*7520*/  SHFL.IDX PT, R3, R25, RZ, 0x1c1f ;  /* 0x001c1fff19037589 */ /* 0x00012800000e0000 */
[----:B------:R0:W0:Y:S04]  /*7530*/  SHFL.IDX PT, R20, R28, RZ, 0x1c1f ;  /* 0x001c1fff1c147589 */ /* 0x00002800000e0000 */
[----:B---3--:R3:W0:Y:S02]  /*7540*/  SHFL.IDX PT, R14, R27, RZ, 0x1c1f ;  /* 0x001c1fff1b0e7589 */ /* 0x00862400000e0000 */
.L_x_775:
[----:B------:R-:W-:Y:S01]  /*7550*/  ULDC UR4, c[0x0][0x448] ;  /* 0x0001120000047ab9 */ /* 0x000fe20000000800 */
[----:B------:R-:W-:Y:S01]  /*7560*/  BSSY B1, `(.L_x_574) ;  /* 0x0000014000017945 */ /* 0x000fe20003800000 */
[----:B------:R-:W-:Y:S01]  /*7570*/  IMAD R24, R24, UR4, RZ ;  /* 0x0000000418187c24 */ /* 0x000fe2000f8e02ff */
[----:B------:R-:W-:Y:S02]  /*7580*/  CS2R R8, SRZ ;  /* 0x0000000000087805 */ /* 0x000fe4000001ff00 */
[----:B------:R-:W-:Y:S02]  /*7590*/  CS2R R6, SRZ ;  /* 0x0000000000067805 */ /* 0x000fe4000001ff00 */
[----:B------:R-:W-:Y:S02]  /*75a0*/  CS2R R10, SRZ ;  /* 0x00000000000a7805 */ /* 0x000fe4000001ff00 */
[----:B------:R-:W-:Y:S02]  /*75b0*/  ISETP.GE.AND P0, PT, R4, R24, PT ;  /* 0x000000180400720c */ /* 0x000fe40003f06270 */
[----:B------:R-:W-:-:S11]  /*75c0*/  CS2R R4, SRZ ;  /* 0x0000000000047805 */ /* 0x000fd6000001ff00 */
[----:B------:R-:W-:Y:S05]  /*75d0*/  @P0 BRA `(.L_x_575) ;  /* 0x0000000000300947 */ /* 0x000fea0003800000 */
[----:B------:R-:W-:Y:S01]  /*75e0*/  ULDC UR4, c[0x0][0x3f4] ;  /* 0x0000fd0000047ab9 */ /* 0x000fe20000000800 */
[C---:B------:R-:W-:Y:S01]  /*75f0*/  IMAD.SHL.U32 R15, R16.reuse, 0x2, RZ ;  /* 0x00000002100f7824 */ /* 0x040fe200078e00ff */
[C---:B------:R-:W-:Y:S02]  /*7600*/  ISETP.GE.AND P2, PT, R16.reuse, UR4, PT ;  /* 0x0000000410007c0c */ /* 0x040fe4000bf46270 */
[----:B------:R-:W-:Y:S02]  /*7610*/  SHF.L.U64.HI R9, R16, 0x1, R17 ;  /* 0x0000000110097819 */ /* 0x000fe40000010211 */
[-C--:B----4-:R-:W-:Y:S02]  /*7620*/  IADD3 R12, P0, R3, R15.reuse, RZ ;  /* 0x0000000f030c7210 */ /* 0x090fe40007f1e0ff */
[----:B0-----:R-:W-:-:S03]  /*7630*/  IADD3 R14, P1, R14, R15, RZ ;  /* 0x0000000f0e0e7210 */ /* 0x001fc60007f3e0ff */
[----:B-12---:R-:W-:Y:S01]  /*7640*/  IMAD.X R13, R0, 0x1, R9, P0 ;  /* 0x00000001000d7824 */ /* 0x006fe200000e0609 */
[----:B------:R-:W-:Y:S02]  /*7650*/  IADD3.X R15, R20, R9, RZ, P1, !PT ;  /* 0x00000009140f7210 */ /* 0x000fe40000ffe4ff */
[----:B------:R-:W-:Y:S01]  /*7660*/  CS2R R8, SRZ ;  /* 0x0000000000087805 */ /* 0x000fe2000001ff00 */
[----:B------:R-:W-:Y:S06]  /*7670*/  @P2 BRA `(.L_x_575) ;  /* 0x0000000000082947 */ /* 0x000fec0003800000 */
[----:B------:R0:W5:Y:S04]  /*7680*/  LD.E.128 R4, desc[UR42][R12.64] ;  /* 0x0000002a0c047980 */ /* 0x000168000c101d00 */
[----:B------:R0:W5:Y:S02]  /*7690*/  LD.E.128 R8, desc[UR42][R14.64] ;  /* 0x0000002a0e087980 */ /* 0x000164000c101d00 */
.L_x_575:
[----:B------:R-:W-:Y:S05]  /*76a0*/  BSYNC B1 ;  /* 0x0000000000017941 */ /* 0x000fea0003800000 */
.L_x_574:
[----:B------:R-:W-:Y:S01]  /*76b0*/  ULEA.HI UR4, UR37, UR37, URZ, 0x1 ;  /* 0x0000002525047291 */ /* 0x000fe2000f8f083f */
[----:B---3--:R-:W3:Y:S01]  /*76c0*/  LDC R27, c[0x0][0x3f4] ;  /* 0x0000fd00ff1b7b82 */ /* 0x008ee20000000800 */
[----:B0-----:R-:W-:Y:S01]  /*76d0*/  IMAD R12, R33, -0xc0, R24 ;  /* 0xffffff40210c7824 */ /* 0x001fe200078e0218 */
[--C-:B----45:R-:W-:Y:S01]  /*76e0*/  SHF.R.U64 R3, R4, 0x10, R5.reuse ;  /* 0x0000001004037819 */ /* 0x130fe20000001205 */
[----:B------:R-:W-:Y:S01]  /*76f0*/  ULOP3.LUT UR4, UR4, 0xfffffffe, URZ, 0xc0, !UPT ;  /* 0xfffffffe04047892 */ /* 0x000fe2000f8ec03f */
[----:B------:R-:W-:Y:S01]  /*7700*/  IMAD.MOV.U32 R21, RZ, RZ, R4 ;  /* 0x000000ffff157224 */ /* 0x000fe200078e0004 */
[--C-:B------:R-:W-:Y:S01]  /*7710*/  SHF.R.U32.HI R14, RZ, 0x10, R5.reuse ;  /* 0x00000010ff0e7819 */ /* 0x100fe20000011605 */
[----:B------:R-:W-:Y:S01]  /*7720*/  IMAD.MOV.U32 R15, RZ, RZ, R5 ;  /* 0x000000ffff0f7224 */ /* 0x000fe200078e0005 */
[----:B------:R-:W-:Y:S01]  /*7730*/  UIADD3 UR4, UR37, -UR4, URZ ;  /* 0x8000000425047290 */ /* 0x000fe2000fffe03f */
[----:B--2---:R-:W-:Y:S01]  /*7740*/  MOV R13, R6 ;  /* 0x00000006000d7202 */ /* 0x004fe20000000f00 */
[----:B------:R-:W-:Y:S01]  /*7750*/  IMAD.MOV.U32 R4, RZ, RZ, R8 ;  /* 0x000000ffff047224 */ /* 0x000fe200078e0008 */
[--C-:B------:R-:W-:Y:S01]  /*7760*/  SHF.R.U64 R24, R6, 0x10, R7.reuse ;  /* 0x0000001006187819 */ /* 0x100fe20000001207 */
[----:B------:R-:W-:Y:S01]  /*7770*/  VIADD R26, R153, 0x60 ;  /* 0x00000060991a7836 */ /* 0x000fe20000000000 */
[----:B------:R-:W-:Y:S01]  /*7780*/  MOV R5, R10 ;  /* 0x0000000a00057202 */ /* 0x000fe20000000f00 */
[----:B------:R-:W-:Y:S01]  /*7790*/  IMAD.U32 R25, RZ, RZ, UR4 ;  /* 0x00000004ff197e24 */ /* 0x000fe2000f8e00ff */
[----:B------:R-:W-:Y:S01]  /*77a0*/  VIMNMX R12, R12, 0xc0, PT ;  /* 0x000000c00c0c7848 */ /* 0x000fe20003fe0100 */
[----:B-1----:R-:W-:Y:S01]  /*77b0*/  IMAD.MOV.U32 R0, RZ, RZ, R7 ;  /* 0x000000ffff007224 */ /* 0x002fe200078e0007 */
[--C-:B------:R-:W-:Y:S01]  /*77c0*/  SHF.R.U64 R8, R8, 0x10, R9.reuse ;  /* 0x0000001008087819 */ /* 0x100fe20000001209 */
[----:B------:R-:W-:Y:S01]  /*77d0*/  IMAD.MOV.U32 R20, RZ, RZ, R9 ;  /* 0x000000ffff147224 */ /* 0x000fe200078e0009 */
[----:B------:R-:W-:Y:S01]  /*77e0*/  SHF.L.U32 R25, R25, 0x1f, RZ ;  /* 0x0000001f19197819 */ /* 0x000fe200000006ff */
[--C-:B------:R-:W-:Y:S01]  /*77f0*/  IMAD.MOV.U32 R6, RZ, RZ, R11.reuse ;  /* 0x000000ffff067224 */ /* 0x100fe200078e000b */
[----:B------:R-:W-:Y:S01]  /*7800*/  SHF.R.U64 R10, R10, 0x10, R11 ;  /* 0x000000100a0a7819 */ /* 0x000fe2000000120b */
[----:B------:R-:W-:Y:S01]  /*7810*/  BSSY B1, `(.L_x_576) ;  /* 0x0000012000017945 */ /* 0x000fe20003800000 */
[----:B------:R-:W0:Y:S01]  /*7820*/  SYNCS.PHASECHK.TRANS64.TRYWAIT P1, [R18+URZ+0x16800], R25 ;  /* 0x01680019120075a7 */ /* 0x000e22000802017f */
[----:B------:R-:W-:-:S02]  /*7830*/  SHF.R.U32.HI R7, RZ, 0x10, R7 ;  /* 0x00000010ff077819 */ /* 0x000fc40000011607 */
[C---:B---3--:R-:W-:Y:S02]  /*7840*/  ISETP.GE.AND P0, PT, R16.reuse, R27, PT ;  /* 0x0000001b1000720c */ /* 0x048fe40003f06270 */
[----:B------:R-:W-:Y:S02]  /*7850*/  SHF.R.U32.HI R9, RZ, 0x10, R9 ;  /* 0x00000010ff097819 */ /* 0x000fe40000011609 */
[----:B------:R-:W-:Y:S02]  /*7860*/  SHF.R.U32.HI R11, RZ, 0x10, R11 ;  /* 0x00000010ff0b7819 */ /* 0x000fe4000001160b */
[-C--:B------:R-:W-:Y:S02]  /*7870*/  ISETP.GE.OR P2, PT, R153, R12.reuse, P0 ;  /* 0x0000000c9900720c */ /* 0x080fe40000746670 */
[----:B------:R-:W-:Y:S02]  /*7880*/  PRMT R15, R15, 0x5410, R3 ;  /* 0x000054100f0f7816 */ /* 0x000fe40000000003 */
[----:B------:R-:W-:Y:S01]  /*7890*/  PRMT R21, R21, 0x5410, R4 ;  /* 0x0000541015157816 */ /* 0x000fe20000000004 */
[----:B------:R-:W-:Y:S01]  /*78a0*/  IMAD.IADD R4, R16, 0x1, R27 ;  /* 0x0000000110047824 */ /* 0x000fe200078e021b */
[----:B------:R-:W-:-:S02]  /*78b0*/  ISETP.GE.OR P0, PT, R26, R12, P0 ;  /* 0x0000000c1a00720c */ /* 0x000fc40000706670 */
[----:B------:R-:W-:Y:S02]  /*78c0*/  PRMT R0, R7, 0x5410, R0 ;  /* 0x0000541007007816 */ /* 0x000fe40000000000 */
[----:B------:R-:W-:Y:S02]  /*78d0*/  PRMT R3, R24, 0x5410, R10 ;  /* 0x0000541018037816 */ /* 0x000fe4000000000a */
[----:B------:R-:W-:Y:S02]  /*78e0*/  PRMT R20, R20, 0x5410, R8 ;  /* 0x0000541014147816 */ /* 0x000fe40000000008 */
[----:B------:R-:W-:Y:S02]  /*78f0*/  PRMT R14, R14, 0x5410, R9 ;  /* 0x000054100e0e7816 */ /* 0x000fe40000000009 */
[----:B------:R-:W-:Y:S02]  /*7900*/  PRMT R13, R13, 0x5410, R5 ;  /* 0x000054100d0d7816 */ /* 0x000fe40000000005 */
[----:B------:R-:W-:Y:S01]  /*7910*/  PRMT R12, R6, 0x5410, R11 ;  /* 0x00005410060c7816 */ /* 0x000fe2000000000b */
[----:B0-----:R-:W-:Y:S06]  /*7920*/  @!P1 BRA `(.L_x_577) ;  /* 0x0000010400cc9947 */ /* 0x001fec0003800000 */
.L_x_776:
[----:B------:R-:W-:Y:S05]  /*7930*/  BSYNC B1 ;  /* 0x0000000000017941 */ /* 0x000fea0003800000 */
.L_x_576:
[----:B------:R-:W-:Y:S01]  /*7940*/  BSSY B1, `(.L_x_578) ;  /* 0x000005f000017945 */ /* 0x000fe20003800000 */
[----:B------:R-:W-:-:S03]  /*7950*/  LOP3.LUT R24, R4, 0x38, RZ, 0xc0, !PT ;  /* 0x0000003804187812 */ /* 0x000fc600078ec0ff */
[----:B------:R-:W-:Y:S05]  /*7960*/  @P2 BRA `(.L_x_579) ;  /* 0x0000000400702947 */ /* 0x000fea0003800000 */
[----:B------:R-:W2:Y:S01]  /*7970*/  LDL R6, [R1+0x14] ;  /* 0x0000140001067983 */ /* 0x000ea20000100800 */
[----:B------:R-:W1:Y:S02]  /*7980*/  S2R R5, SR_TID.X ;  /* 0x0000000000057919 */ /* 0x000e640000002100 */
[----:B-1----:R-:W-:-:S04]  /*7990*/  IADD3 R5, R5, -0x80, RZ ;  /* 0xffffff8005057810 */ /* 0x002fc80007ffe0ff */
[----:B------:R-:W-:-:S04]  /*79a0*/  SHF.R.S32.HI R10, RZ, 0x1f, R5 ;  /* 0x0000001fff0a7819 */ /* 0x000fc80000011405 */
[----:B------:R-:W-:-:S04]  /*79b0*/  LEA.HI R10, R10, R5, RZ, 0x5 ;  /* 0x000000050a0a7211 */ /* 0x000fc800078f28ff */
[----:B------:R-:W-:Y:S01]  /*79c0*/  SHF.R.S32.HI R10, RZ, 0x5, R10 ;  /* 0x00000005ff0a7819 */ /* 0x000fe2000001140a */
[--C-:B------:R-:W-:Y:S02]  /*79d0*/  HADD2.F32 R34, -RZ, R21.reuse.H0_H0 ;  /* 0x20000015ff227230 */ /* 0x100fe40000004100 */
[----:B------:R-:W-:Y:S02]  /*79e0*/  HADD2.F32 R36, -RZ, R21.H1_H1 ;  /* 0x30000015ff247230 */ /* 0x000fe40000004100 */
[----:B------:R-:W-:Y:S02]  /*79f0*/  HADD2.F32 R37, -RZ, R20.H1_H1 ;  /* 0x30000014ff257230 */ /* 0x000fe40000004100 */
[----:B------:R-:W-:Y:S02]  /*7a00*/  HADD2.F32 R35, -RZ, R15.H1_H1 ;  /* 0x3000000fff237230 */ /* 0x000fe40000004100 */
[----:B--2---:R-:W-:-:S05]  /*7a10*/  IMAD.SHL.U32 R4, R6, 0x40, RZ ;  /* 0x0000004006047824 */ /* 0x004fca00078e00ff */
[----:B------:R-:W-:-:S04]  /*7a20*/  LOP3.LUT R7, R4, 0x1c0, RZ, 0xc0, !PT ;  /* 0x000001c004077812 */ /* 0x000fc800078ec0ff */
[--C-:B------:R-:W-:Y:S02]  /*7a30*/  SHF.R.U32.HI R9, RZ, 0x3, R7.reuse ;  /* 0x00000003ff097819 */ /* 0x100fe40000011607 */
[----:B------:R-:W-:Y:S02]  /*7a40*/  LOP3.LUT R4, R7, 0x38, R16, 0xf8, !PT ;  /* 0x0000003807047812 */ /* 0x000fe400078ef810 */
[----:B------:R-:W-:Y:S02]  /*7a50*/  LOP3.LUT R8, R9, R24, R7, 0x1e, !PT ;  /* 0x0000001809087212 */ /* 0x000fe400078e1e07 */
[----:B------:R-:W-:Y:S02]  /*7a60*/  LOP3.LUT R4, R4, R9, RZ, 0x3c, !PT ;  /* 0x0000000904047212 */ /* 0x000fe400078e3cff */
[----:B------:R-:W-:-:S03]  /*7a70*/  LEA R9, R10, R8, 0x9 ;  /* 0x000000080a097211 */ /* 0x000fc600078e48ff */
[----:B------:R-:W-:Y:S02]  /*7a80*/  IMAD R5, R10, 0x200, R4 ;  /* 0x000002000a057824 */ /* 0x000fe400078e0204 */
[--C-:B------:R-:W-:Y:S02]  /*7a90*/  IMAD R44, R9, 0x2, R18.reuse ;  /* 0x00000002092c7824 */ /* 0x100fe400078e0212 */
[----:B------:R-:W-:-:S03]  /*7aa0*/  IMAD R43, R5, 0x2, R18 ;  /* 0x00000002052b7824 */ /* 0x000fc600078e0212 */
[----:B------:R-:W1:Y:S04]  /*7ab0*/  LDS.128 R8, [R44+0x8400] ;  /* 0x008400002c087984 */ /* 0x000e680000000c00 */
[----:B------:R-:W0:Y:S01]  /*7ac0*/  LDS.128 R4, [R43+0x8400] ;  /* 0x008400002b047984 */ /* 0x000e220000000c00 */
[--C-:B-1----:R-:W-:Y:S02]  /*7ad0*/  HADD2.F32 R30, -RZ, R8.reuse.H0_H0 ;  /* 0x20000008ff1e7230 */ /* 0x102fe40000004100 */
[----:B------:R-:W-:Y:S02]  /*7ae0*/  HADD2.F32 R8, -RZ, R8.H1_H1 ;  /* 0x30000008ff087230 */ /* 0x000fe40000004100 */
[--C-:B0-----:R-:W-:Y:S02]  /*7af0*/  HADD2.F32 R25, -RZ, R4.reuse.H0_H0 ;  /* 0x20000004ff197230 */ /* 0x101fe40000004100 */
[C---:B------:R-:W-:Y:S01]  /*7b00*/  FMUL.FTZ R38, R30.reuse, R36 ;  /* 0x000000241e267220 */ /* 0x040fe20000410000 */
[----:B------:R-:W-:Y:S01]  /*7b10*/  FMUL.FTZ R40, R30, R34 ;  /* 0x000000221e287220 */ /* 0x000fe20000410000 */
[----:B------:R-:W-:-:S02]  /*7b20*/  HADD2.F32 R4, -RZ, R4.H1_H1 ;  /* 0x30000004ff047230 */ /* 0x000fc40000004100 */
[C---:B------:R-:W-:Y:S01]  /*7b30*/  FMUL.FTZ R39, R8.reuse, R37 ;  /* 0x0000002508277220 */ /* 0x040fe20000410000 */
[----:B------:R-:W-:Y:S02]  /*7b40*/  HADD2.F32 R31, -RZ, R9.H0_H0 ;  /* 0x20000009ff1f7230 */ /* 0x000fe40000004100 */
[C---:B------:R-:W-:Y:S01]  /*7b50*/  FFMA.FTZ R38, R25.reuse, R34, -R38 ;  /* 0x0000002219267223 */ /* 0x040fe20000010826 */
[----:B------:R-:W-:Y:S02]  /*7b60*/  HADD2.F32 R30, -RZ, R20.H0_H0 ;  /* 0x20000014ff1e7230 */ /* 0x000fe40000004100 */
[----:B------:R-:W-:Y:S01]  /*7b70*/  FFMA.FTZ R40, R25, R36, R40 ;  /* 0x0000002419287223 */ /* 0x000fe20000010028 */
[----:B------:R-:W-:Y:S02]  /*7b80*/  HADD2.F32 R25, -RZ, R15.H0_H0 ;  /* 0x2000000fff197230 */ /* 0x000fe40000004100 */
[----:B------:R-:W-:Y:S01]  /*7b90*/  FMUL.FTZ R41, R8, R35 ;  /* 0x0000002308297220 */ /* 0x000fe20000410000 */
[----:B------:R-:W-:-:S02]  /*7ba0*/  HADD2.F32 R26, -RZ, R5.H0_H0 ;  /* 0x20000005ff1a7230 */ /* 0x000fc40000004100 */
[C---:B------:R-:W-:Y:S01]  /*7bb0*/  FFMA.FTZ R39, R4.reuse, R35, -R39 ;  /* 0x0000002304277223 */ /* 0x040fe20000010827 */
[C---:B------:R-:W-:Y:S01]  /*7bc0*/  FMUL.FTZ R35, R31.reuse, R30 ;  /* 0x0000001e1f237220 */ /* 0x040fe20000410000 */
[----:B------:R-:W-:Y:S02]  /*7bd0*/  HADD2.F32 R9, -RZ, R9.H1_H1 ;  /* 0x30000009ff097230 */ /* 0x000fe40000004100 */
[----:B------:R-:W-:Y:S01]  /*7be0*/  FMUL.FTZ R31, R31, R25 ;  /* 0x000000191f1f7220 */ /* 0x000fe20000410000 */
[--C-:B------:R-:W-:Y:S02]  /*7bf0*/  HADD2.F32 R34, -RZ, R14.reuse.H1_H1 ;  /* 0x3000000eff227230 */ /* 0x100fe40000004100 */
[----:B------:R-:W-:Y:S01]  /*7c00*/  FFMA.FTZ R41, R4, R37, R41 ;  /* 0x0000002504297223 */ /* 0x000fe20000010029 */
[----:B------:R-:W-:Y:S02]  /*7c10*/  HADD2.F32 R4, -RZ, R14.H0_H0 ;  /* 0x2000000eff047230 */ /* 0x000fe40000004100 */
[----:B------:R-:W-:Y:S01]  /*7c20*/  FFMA.FTZ R35, R26, R25, -R35 ;  /* 0x000000191a237223 */ /* 0x000fe20000010823 */
[----:B------:R-:W-:-:S02]  /*7c30*/  HADD2.F32 R5, -RZ, R5.H1_H1 ;  /* 0x30000005ff057230 */ /* 0x000fc40000004100 */
[----:B------:R-:W-:Y:S01]  /*7c40*/  FFMA.FTZ R26, R26, R30, R31 ;  /* 0x0000001e1a1a7223 */ /* 0x000fe2000001001f */
[--C-:B------:R-:W-:Y:S02]  /*7c50*/  HADD2.F32 R32, -RZ, R10.reuse.H0_H0 ;  /* 0x2000000aff207230 */ /* 0x100fe40000004100 */
[C---:B------:R-:W-:Y:S01]  /*7c60*/  FMUL.FTZ R30, R9.reuse, R34 ;  /* 0x00000022091e7220 */ /* 0x040fe20000410000 */
[--C-:B------:R-:W-:Y:S02]  /*7c70*/  HADD2.F32 R8, -RZ, R13.reuse.H0_H0 ;  /* 0x2000000dff087230 */ /* 0x100fe40000004100 */
[----:B------:R-:W-:Y:S01]  /*7c80*/  FMUL.FTZ R36, R9, R4 ;  /* 0x0000000409247220 */ /* 0x000fe20000410000 */
[----:B------:R-:W-:Y:S02]  /*7c90*/  HADD2.F32 R25, -RZ, R13.H1_H1 ;  /* 0x3000000dff197230 */ /* 0x000fe40000004100 */
[----:B------:R-:W-:Y:S02]  /*7ca0*/  HADD2.F32 R10, -RZ, R10.H1_H1 ;  /* 0x3000000aff0a7230 */ /* 0x000fe40000004100 */
[----:B------:R-:W-:-:S02]  /*7cb0*/  HADD2.F32 R31, -RZ, R3.H1_H1 ;  /* 0x30000003ff1f7230 */ /* 0x000fc40000004100 */
[C---:B------:R-:W-:Y:S01]  /*7cc0*/  FFMA.FTZ R30, R5.reuse, R4, -R30 ;  /* 0x00000004051e7223 */ /* 0x040fe2000001081e */
[--C-:B------:R-:W-:Y:S02]  /*7cd0*/  HADD2.F32 R27, -RZ, R6.reuse.H0_H0 ;  /* 0x20000006ff1b7230 */ /* 0x100fe40000004100 */
[C---:B------:R-:W-:Y:S01]  /*7ce0*/  FMUL.FTZ R4, R32.reuse, R25 ;  /* 0x0000001920047220 */ /* 0x040fe20000410000 */
[----:B------:R-:W-:Y:S02]  /*7cf0*/  HADD2.F32 R6, -RZ, R6.H1_H1 ;  /* 0x30000006ff067230 */ /* 0x000fe40000004100 */
[----:B------:R-:W-:Y:S01]  /*7d00*/  FMUL.FTZ R42, R32, R8 ;  /* 0x00000008202a7220 */ /* 0x000fe20000410000 */
[----:B------:R-:W-:Y:S02]  /*7d10*/  HADD2.F32 R9, -RZ, R3.H0_H0 ;  /* 0x20000003ff097230 */ /* 0x000fe40000004100 */
[----:B------:R-:W-:Y:S01]  /*7d20*/  FFMA.FTZ R37, R5, R34, R36 ;  /* 0x0000002205257223 */ /* 0x000fe20000010024 */
[----:B------:R-:W-:Y:S01]  /*7d30*/  FMUL.FTZ R5, R10, R31 ;  /* 0x0000001f0a057220 */ /* 0x000fe20000410000 */
[C---:B------:R-:W-:Y:S01]  /*7d40*/  FFMA.FTZ R32, R27.reuse, R8, -R4 ;  /* 0x000000081b207223 */ /* 0x040fe20000010804 */
[----:B------:R-:W-:Y:S01]  /*7d50*/  FFMA.FTZ R42, R27, R25, R42 ;  /* 0x000000191b2a7223 */ /* 0x000fe2000001002a */
[----:B------:R-:W-:-:S02]  /*7d60*/  HADD2.F32 R33, -RZ, R11.H0_H0 ;  /* 0x2000000bff217230 */ /* 0x000fc40000004100 */
[-C--:B------:R-:W-:Y:S01]  /*7d70*/  FMUL.FTZ R27, R10, R9.reuse ;  /* 0x000000090a1b7220 */ /* 0x080fe20000410000 */
[----:B------:R-:W-:Y:S01]  /*7d80*/  FFMA.FTZ R25, R6, R9, -R5 ;  /* 0x0000000906197223 */ /* 0x000fe20000010805 */
[----:B------:R-:W-:Y:S02]  /*7d90*/  HADD2.F32 R11, -RZ, R11.H1_H1 ;  /* 0x3000000bff0b7230 */ /* 0x000fe40000004100 */
[--C-:B------:R-:W-:Y:S02]  /*7da0*/  HADD2.F32 R5, -RZ, R12.reuse.H0_H0 ;  /* 0x2000000cff057230 */ /* 0x100fe40000004100 */
[----:B------:R-:W-:Y:S02]  /*7db0*/  HADD2.F32 R10, -RZ, R12.H1_H1 ;  /* 0x3000000cff0a7230 */ /* 0x000fe40000004100 */
[--C-:B------:R-:W-:Y:S02]  /*7dc0*/  HADD2.F32 R4, -RZ, R0.reuse.H1_H1 ;  /* 0x30000000ff047230 */ /* 0x100fe40000004100 */
[----:B------:R-:W-:-:S02]  /*7dd0*/  HADD2.F32 R8, -RZ, R0.H0_H0 ;  /* 0x20000000ff087230 */ /* 0x000fc40000004100 */
[--C-:B------:R-:W-:Y:S02]  /*7de0*/  HADD2.F32 R28, -RZ, R7.reuse.H0_H0 ;  /* 0x20000007ff1c7230 */ /* 0x100fe40000004100 */
[----:B------:R-:W-:Y:S01]  /*7df0*/  FFMA.FTZ R27, R6, R31, R27 ;  /* 0x0000001f061b7223 */ /* 0x000fe2000001001b */
[----:B------:R-:W-:Y:S02]  /*7e00*/  HADD2.F32 R7, -RZ, R7.H1_H1 ;  /* 0x30000007ff077230 */ /* 0x000fe40000004100 */
[-C--:B------:R-:W-:Y:S01]  /*7e10*/  FMUL.FTZ R9, R33, R5.reuse ;  /* 0x0000000521097220 */ /* 0x080fe20000410000 */
[----:B------:R-:W-:Y:S01]  /*7e20*/  FMUL.FTZ R34, R11, R10 ;  /* 0x0000000a0b227220 */ /* 0x000fe20000410000 */
[----:B------:R-:W-:Y:S01]  /*7e30*/  FMUL.FTZ R6, R33, R4 ;  /* 0x0000000421067220 */ /* 0x000fe20000410000 */
[----:B------:R-:W-:Y:S01]  /*7e40*/  FMUL.FTZ R31, R11, R8 ;  /* 0x000000080b1f7220 */ /* 0x000fe20000410000 */
[C---:B------:R-:W-:Y:S01]  /*7e50*/  FFMA.FTZ R11, R28.reuse, R4, -R9 ;  /* 0x000000041c0b7223 */ /* 0x040fe20000010809 */
[C---:B------:R-:W-:Y:S01]  /*7e60*/  FFMA.FTZ R34, R7.reuse, R8, -R34 ;  /* 0x0000000807227223 */ /* 0x040fe20000010822 */
[----:B------:R-:W-:Y:S01]  /*7e70*/  FFMA.FTZ R28, R28, R5, R6 ;  /* 0x000000051c1c7223 */ /* 0x000fe20000010006 */
[----:B------:R-:W-:Y:S01]  /*7e80*/  FFMA.FTZ R31, R7, R10, R31 ;  /* 0x0000000a071f7223 */ /* 0x000fe2000001001f */
[----:B------:R-:W-:-:S02]  /*7e90*/  F2FP.F16.F32.PACK_AB R4, R39, R38 ;  /* 0x000000262704723e */ /* 0x000fc400000000ff */
[----:B------:R-:W-:Y:S02]  /*7ea0*/  F2FP.F16.F32.PACK_AB R5, R30, R35 ;  /* 0x000000231e05723e */ /* 0x000fe400000000ff */
[----:B------:R-:W-:Y:S02]  /*7eb0*/  F2FP.F16.F32.PACK_AB R6, R25, R32 ;  /* 0x000000201906723e */ /* 0x000fe400000000ff */
[----:B------:R-:W-:Y:S02]  /*7ec0*/  F2FP.F16.F32.PACK_AB R7, R34, R11 ;  /* 0x0000000b2207723e */ /* 0x000fe400000000ff */
[----:B------:R-:W-:Y:S02]  /*7ed0*/  F2FP.F16.F32.PACK_AB R8, R41, R40 ;  /* 0x000000282908723e */ /* 0x000fe400000000ff */
[----:B------:R-:W-:Y:S02]  /*7ee0*/  F2FP.F16.F32.PACK_AB R9, R37, R26 ;  /* 0x0000001a2509723e */ /* 0x000fe400000000ff */
[----:B------:R-:W-:-:S02]  /*7ef0*/  F2FP.F16.F32.PACK_AB R10, R27, R42 ;  /* 0x0000002a1b0a723e */ /* 0x000fc400000000ff */
[----:B------:R-:W-:Y:S01]  /*7f00*/  F2FP.F16.F32.PACK_AB R11, R31, R28 ;  /* 0x0000001c1f0b723e */ /* 0x000fe200000000ff */
[----:B------:R1:W-:Y:S04]  /*7f10*/  STS.128 [R43+0x8400], R4 ;  /* 0x008400042b007388 */ /* 0x0003e80000000c00 */
[----:B------:R1:W-:Y:S02]  /*7f20*/  STS.128 [R44+0x8400], R8 ;  /* 0x008400082c007388 */ /* 0x0003e40000000c00 */
.L_x_579:
[----:B------:R-:W-:Y:S05]  /*7f30*/  BSYNC B1 ;  /* 0x0000000000017941 */ /* 0x000fea0003800000 */
.L_x_578:
[----:B------:R-:W-:Y:S05]  /*7f40*/  @P0 BRA `(.L_x_570) ;  /* 0x0000000400600947 */ /* 0x000fea0003800000 */
[----:B-1----:R-:W2:Y:S01]  /*7f50*/  LDL R8, [R1+0x24] ;  /* 0x0000240001087983 */ /* 0x002ea20000100800 */
[C---:B------:R-:W-:Y:S01]  /*7f60*/  VIADD R4, R153.reuse, 0x60 ;  /* 0x0000006099047836 */ /* 0x040fe20000000000 */
[----:B------:R-:W-:Y:S02]  /*7f70*/  IADD3 R5, R153, 0x60, RZ ;  /* 0x0000006099057810 */ /* 0x000fe40007ffe0ff */
[----:B------:R-:W3:Y:S01]  /*7f80*/  LDL R41, [R1+0x58] ;  /* 0x0000580001297983 */ /* 0x000ee20000100800 */
[----:B------:R-:W-:Y:S02]  /*7f90*/  IMAD.SHL.U32 R4, R4, 0x40, RZ ;  /* 0x0000004004047824 */ /* 0x000fe400078e00ff */
[----:B------:R-:W-:-:S03]  /*7fa0*/  IMAD.SHL.U32 R5, R5, 0x40, RZ ;  /* 0x0000004005057824 */ /* 0x000fc600078e00ff */
[----:B------:R-:W-:Y:S02]  /*7fb0*/  LOP3.LUT R4, R4, 0x1c0, RZ, 0xc0, !PT ;  /* 0x000001c004047812 */ /* 0x000fe400078ec0ff */
[----:B------:R-:W-:Y:S02]  /*7fc0*/  LOP3.LUT R5, R5, 0x1c0, RZ, 0xc0, !PT ;  /* 0x000001c005057812 */ /* 0x000fe400078ec0ff */
[----:B------:R-:W-:-:S04]  /*7fd0*/  SHF.R.U32.HI R4, RZ, 0x3, R4 ;  /* 0x00000003ff047819 */ /* 0x000fc80000011604 */
[----:B------:R-:W-:Y:S01]  /*7fe0*/  LOP3.LUT R24, R4, R24, R5, 0x1e, !PT ;  /* 0x0000001804187212 */ /* 0x000fe200078e1e05 */
[--C-:B------:R-:W-:Y:S02]  /*7ff0*/  HADD2.F32 R33, -RZ, R21.reuse.H0_H0 ;  /* 0x20000015ff217230 */ /* 0x100fe40000004100 */
[----:B------:R-:W-:Y:S02]  /*8000*/  HADD2.F32 R35, -RZ, R21.H1_H1 ;  /* 0x30000015ff237230 */ /* 0x000fe40000004100 */
[--C-:B------:R-:W-:Y:S02]  /*8010*/  HADD2.F32 R40, -RZ, R20.reuse.H1_H1 ;  /* 0x30000014ff287230 */ /* 0x100fe40000004100 */
[--C-:B------:R-:W-:Y:S02]  /*8020*/  HADD2.F32 R38, -RZ, R15.reuse.H1_H1 ;  /* 0x3000000fff267230 */ /* 0x100fe40000004100 */
[----:B------:R-:W-:Y:S02]  /*8030*/  HADD2.F32 R42, -RZ, R20.H0_H0 ;  /* 0x20000014ff2a7230 */ /* 0x000fe40000004100 */
[----:B------:R-:W-:-:S02]  /*8040*/  HADD2.F32 R20, -RZ, R15.H0_H0 ;  /* 0x2000000fff147230 */ /* 0x000fc40000004100 */
[----:B------:R-:W-:Y:S02]  /*8050*/  HADD2.F32 R39, -RZ, R14.H1_H1 ;  /* 0x3000000eff277230 */ /* 0x000fe40000004100 */
[--C-:B------:R-:W-:Y:S02]  /*8060*/  HADD2.F32 R37, -RZ, R13.reuse.H0_H0 ;  /* 0x2000000dff257230 */ /* 0x100fe40000004100 */
[----:B------:R-:W-:Y:S02]  /*8070*/  HADD2.F32 R13, -RZ, R13.H1_H1 ;  /* 0x3000000dff0d7230 */ /* 0x000fe40000004100 */
[----:B--2---:R-:W-:-:S04]  /*8080*/  IMAD.IADD R9, R8, 0x1, R24 ;  /* 0x0000000108097824 */ /* 0x004fc800078e0218 */
[----:B------:R-:W-:Y:S01]  /*8090*/  IMAD R24, R9, 0x2, R18 ;  /* 0x0000000209187824 */ /* 0x000fe200078e0212 */
[----:B---3--:R-:W0:Y:S04]  /*80a0*/  LDS.128 R4, [R41+0x8400] ;  /* 0x0084000029047984 */ /* 0x008e280000000c00 */
[----:B------:R-:W1:Y:S01]  /*80b0*/  LDS.128 R8, [R24+0x8400] ;  /* 0x0084000018087984 */ /* 0x000e620000000c00 */
[----:B0-----:R-:W-:Y:S02]  /*80c0*/  HADD2.F32 R25, -RZ, R4.H0_H0 ;  /* 0x20000004ff197230 */ /* 0x001fe40000004100 */
[--C-:B-1----:R-:W-:Y:S02]  /*80d0*/  HADD2.F32 R21, -RZ, R8.reuse.H0_H0 ;  /* 0x20000008ff157230 */ /* 0x102fe40000004100 */
[----:B------:R-:W-:-:S03]  /*80e0*/  HADD2.F32 R8, -RZ, R8.H1_H1 ;  /* 0x30000008ff087230 */ /* 0x000fc60000004100 */
[-C--:B------:R-:W-:Y:S01]  /*80f0*/  FMUL.FTZ R36, R33, R21.reuse ;  /* 0x0000001521247220 */ /* 0x080fe20000410000 */
[----:B------:R-:W-:Y:S02]  /*8100*/  HADD2.F32 R4, -RZ, R4.H1_H1 ;  /* 0x30000004ff047230 */ /* 0x000fe40000004100 */
[C---:B------:R-:W-:Y:S01]  /*8110*/  FMUL.FTZ R34, R35.reuse, R21 ;  /* 0x0000001523227220 */ /* 0x040fe20000410000 */
[--C-:B------:R-:W-:Y:S02]  /*8120*/  HADD2.F32 R30, -RZ, R9.reuse.H0_H0 ;  /* 0x20000009ff1e7230 */ /* 0x100fe40000004100 */
[----:B------:R-:W-:Y:S01]  /*8130*/  FFMA.FTZ R36, R35, R25, R36 ;  /* 0x0000001923247223 */ /* 0x000fe20000010024 */
[----:B------:R-:W-:Y:S02]  /*8140*/  HADD2.F32 R9, -RZ, R9.H1_H1 ;  /* 0x30000009ff097230 */ /* 0x000fe40000004100 */
[-C--:B------:R-:W-:Y:S01]  /*8150*/  FMUL.FTZ R21, R40, R8.reuse ;  /* 0x0000000828157220 */ /* 0x080fe20000410000 */
[----:B------:R-:W-:Y:S01]  /*8160*/  FMUL.FTZ R15, R38, R8 ;  /* 0x00000008260f7220 */ /* 0x000fe20000410000 */
[----:B------:R-:W-:-:S02]  /*8170*/  HADD2.F32 R35, -RZ, R14.H0_H0 ;  /* 0x2000000eff237230 */ /* 0x000fc40000004100 */
[----:B------:R-:W-:Y:S01]  /*8180*/  FFMA.FTZ R34, R33, R25, -R34 ;  /* 0x0000001921227223 */ /* 0x000fe20000010822 */
[--C-:B------:R-:W-:Y:S02]  /*8190*/  HADD2.F32 R26, -RZ, R5.reuse.H0_H0 ;  /* 0x20000005ff1a7230 */ /* 0x100fe40000004100 */
[----:B------:R-:W-:Y:S01]  /*81a0*/  FFMA.FTZ R21, R38, R4, -R21 ;  /* 0x0000000426157223 */ /* 0x000fe20000010815 */
[----:B------:R-:W-:Y:S02]  /*81b0*/  HADD2.F32 R5, -RZ, R5.H1_H1 ;  /* 0x30000005ff057230 */ /* 0x000fe40000004100 */
[----:B------:R-:W-:Y:S01]  /*81c0*/  FMUL.FTZ R25, R42, R30 ;  /* 0x0000001e2a197220 */ /* 0x000fe20000410000 */
[--C-:B------:R-:W-:Y:S02]  /*81d0*/  HADD2.F32 R31, -RZ, R10.reuse.H0_H0 ;  /* 0x2000000aff1f7230 */ /* 0x100fe40000004100 */
[----:B------:R-:W-:Y:S01]  /*81e0*/  FFMA.FTZ R15, R40, R4, R15 ;  /* 0x00000004280f7223 */ /* 0x000fe2000001000f */
[----:B------:R-:W-:-:S02]  /*81f0*/  HADD2.F32 R10, -RZ, R10.H1_H1 ;  /* 0x3000000aff0a7230 */ /* 0x000fc40000004100 */
[-C--:B------:R-:W-:Y:S01]  /*8200*/  FMUL.FTZ R4, R39, R9.reuse ;  /* 0x0000000927047220 */ /* 0x080fe20000410000 */
[C---:B------:R-:W-:Y:S01]  /*8210*/  FMUL.FTZ R8, R35.reuse, R9 ;  /* 0x0000000923087220 */ /* 0x040fe20000410000 */
[--C-:B------:R-:W-:Y:S02]  /*8220*/  HADD2.F32 R38, -RZ, R3.reuse.H1_H1 ;  /* 0x30000003ff267230 */ /* 0x100fe40000004100 */
[C---:B------:R-:W-:Y:S01]  /*8230*/  FMUL.FTZ R33, R20.reuse, R30 ;  /* 0x0000001e14217220 */ /* 0x040fe20000410000 */
[--C-:B------:R-:W-:Y:S02]  /*8240*/  HADD2.F32 R27, -RZ, R6.reuse.H0_H0 ;  /* 0x20000006ff1b7230 */ /* 0x100fe40000004100 */
[----:B------:R-:W-:Y:S01]  /*8250*/  FFMA.FTZ R25, R20, R26, -R25 ;  /* 0x0000001a14197223 */ /* 0x000fe20000010819 */
[----:B------:R-:W-:Y:S02]  /*8260*/  HADD2.F32 R30, -RZ, R3.H0_H0 ;  /* 0x20000003ff1e7230 */ /* 0x000fe40000004100 */
[----:B------:R-:W-:Y:S01]  /*8270*/  FFMA.FTZ R14, R35, R5, -R4 ;  /* 0x00000005230e7223 */ /* 0x000fe20000010804 */
[----:B------:R-:W-:-:S02]  /*8280*/  HADD2.F32 R6, -RZ, R6.H1_H1 ;  /* 0x30000006ff067230 */ /* 0x000fc40000004100 */
[----:B------:R-:W-:Y:S01]  /*8290*/  FFMA.FTZ R20, R39, R5, R8 ;  /* 0x0000000527147223 */ /* 0x000fe20000010008 */
[----:B------:R-:W-:Y:S01]  /*82a0*/  FFMA.FTZ R33, R42, R26, R33 ;  /* 0x0000001a2a217223 */ /* 0x000fe20000010021 */
[-C--:B------:R-:W-:Y:S01]  /*82b0*/  FMUL.FTZ R5, R38, R10.reuse ;  /* 0x0000000a26057220 */ /* 0x080fe20000410000 */
[-C--:B------:R-:W-:Y:S01]  /*82c0*/  FMUL.FTZ R4, R13, R31.reuse ;  /* 0x0000001f0d047220 */ /* 0x080fe20000410000 */
[C---:B------:R-:W-:Y:S01]  /*82d0*/  FMUL.FTZ R26, R37.reuse, R31 ;  /* 0x0000001f251a7220 */ /* 0x040fe20000410000 */
[C---:B------:R-:W-:Y:S01]  /*82e0*/  FMUL.FTZ R9, R30.reuse, R10 ;  /* 0x0000000a1e097220 */ /* 0x040fe20000410000 */
[--C-:B------:R-:W-:Y:S02]  /*82f0*/  HADD2.F32 R32, -RZ, R11.reuse.H0_H0 ;  /* 0x2000000bff207230 */ /* 0x100fe40000004100 */
[----:B------:R-:W-:Y:S01]  /*8300*/  FFMA.FTZ R10, R30, R6, -R5 ;  /* 0x000000061e0a7223 */ /* 0x000fe20000010805 */
[----:B------:R-:W-:Y:S02]  /*8310*/  HADD2.F32 R11, -RZ, R11.H1_H1 ;  /* 0x3000000bff0b7230 */ /* 0x000fe40000004100 */
[-C--:B------:R-:W-:Y:S01]  /*8320*/  FFMA.FTZ R3, R37, R27.reuse, -R4 ;  /* 0x0000001b25037223 */ /* 0x080fe20000010804 */
[----:B------:R-:W-:Y:S01]  /*8330*/  FFMA.FTZ R26, R13, R27, R26 ;  /* 0x0000001b0d1a7223 */ /* 0x000fe2000001001a */
[----:B------:R-:W-:-:S02]  /*8340*/  HADD2.F32 R30, -RZ, R12.H0_H0 ;  /* 0x2000000cff1e7230 */ /* 0x000fc40000004100 */
[----:B------:R-:W-:Y:S02]  /*8350*/  HADD2.F32 R31, -RZ, R12.H1_H1 ;  /* 0x3000000cff1f7230 */ /* 0x000fe40000004100 */
[--C-:B------:R-:W-:Y:S02]  /*8360*/  HADD2.F32 R8, -RZ, R0.reuse.H1_H1 ;  /* 0x30000000ff087230 */ /* 0x100fe40000004100 */
[----:B------:R-:W-:Y:S02]  /*8370*/  HADD2.F32 R27, -RZ, R0.H0_H0 ;  /* 0x20000000ff1b7230 */ /* 0x000fe40000004100 */
[--C-:B------:R-:W-:Y:S02]  /*8380*/  HADD2.F32 R28, -RZ, R7.reuse.H0_H0 ;  /* 0x20000007ff1c7230 */ /* 0x100fe40000004100 */
[----:B------:R-:W-:Y:S01]  /*8390*/  FFMA.FTZ R13, R38, R6, R9 ;  /* 0x00000006260d7223 */ /* 0x000fe20000010009 */
[----:B------:R-:W-:Y:S02]  /*83a0*/  HADD2.F32 R7, -RZ, R7.H1_H1 ;  /* 0x30000007ff077230 */ /* 0x000fe40000004100 */
[-C--:B------:R-:W-:Y:S01]  /*83b0*/  FMUL.FTZ R5, R30, R32.reuse ;  /* 0x000000201e057220 */ /* 0x080fe20000410000 */
[-C--:B------:R-:W-:Y:S01]  /*83c0*/  FMUL.FTZ R4, R31, R11.reuse ;  /* 0x0000000b1f047220 */ /* 0x080fe20000410000 */
[C---:B------:R-:W-:Y:S01]  /*83d0*/  FMUL.FTZ R9, R8.reuse, R32 ;  /* 0x0000002008097220 */ /* 0x040fe20000410000 */
[C---:B------:R-:W-:Y:S01]  /*83e0*/  FMUL.FTZ R6, R27.reuse, R11 ;  /* 0x0000000b1b067220 */ /* 0x040fe20000410000 */
[-C--:B------:R-:W-:Y:S01]  /*83f0*/  FFMA.FTZ R0, R8, R28.reuse, -R5 ;  /* 0x0000001c08007223 */ /* 0x080fe20000010805 */
[-C--:B------:R-:W-:Y:S01]  /*8400*/  FFMA.FTZ R27, R27, R7.reuse, -R4 ;  /* 0x000000071b1b7223 */ /* 0x080fe20000010804 */
        /* <DEDUP_REMOVED lines=12> */
.L_x_570:
[----:B------:R-:W-:Y:S05]  /*84d0*/  BSYNC B0 ;  /* 0x0000000000007941 */ /* 0x000fea0003800000 */
.L_x_559:
[----:B------:R-:W-:Y:S01]  /*84e0*/  @!PT LDS RZ, [RZ] ;  /* 0x00000000fffff984 */ /* 0x000fe20000000800 */
[----:B------:R-:W-:Y:S01]  /*84f0*/  @!PT LDS RZ, [RZ] ;  /* 0x00000000fffff984 */ /* 0x000fe20000000800 */
[----:B------:R-:W-:Y:S01]  /*8500*/  @!PT LDS RZ, [RZ] ;  /* 0x00000000fffff984 */ /* 0x000fe20000000800 */
[----:B------:R-:W-:Y:S01]  /*8510*/  @!PT LDS RZ, [RZ] ;  /* 0x00000000fffff984 */ /* 0x000fe20000000800 */
[----:B------:R5:W-:Y:S06]  /*8520*/  MEMBAR.ALL.CTA ;  /* 0x0000000000007992 */ /* 0x000bec0000008000 */
[----:B-----5:R-:W5:Y:S01]  /*8530*/  FENCE.VIEW.ASYNC.S ;  /* 0x00000000000073c6 */ /* 0x020f620000000000 */
[----:B------:R-:W-:Y:S05]  /*8540*/  WARPSYNC.ALL ;  /* 0x0000000000007948 */ /* 0x000fea0003800000 */
[----:B-----5:R-:W-:Y:S06]  /*8550*/  BAR.SYNC.DEFER_BLOCKING 0xd, 0x180 ;  /* 0x0346000000007b1d */ /* 0x020fec0000010000 */
.L_x_556:
[----:B----4-:R-:W-:-:S04]  /*8560*/  MOV R0, UR39 ;  /* 0x0000002700007c02 */ /* 0x010fc80008000f00 */
[----:B------:R-:W-:-:S13]  /*8570*/  ISETP.NE.AND P0, PT, R0, 0x3, PT ;  /* 0x000000030000780c */ /* 0x000fda0003f05270 */
[----:B------:R-:W-:Y:S05]  /*8580*/  @!P0 BRA `(.L_x_580) ;  /* 0x0000000000048947 */ /* 0x000fea0003800000 */
[----:B------:R-:W-:Y:S01]  /*8590*/  BPT.TRAP 0x1 ;  /* 0x000000040000795c */ /* 0x000fe20000300000 */
.L_x_580:
[----:B01----:R-:W2:Y:S01]  /*85a0*/  LDL R3, [R1+0x4] ;  /* 0x0000040001037983 */ /* 0x003ea20000100800 */
[----:B------:R-:W-:Y:S01]  /*85b0*/  IMAD R0, R156, 0x8, R18 ;  /* 0x000000089c007824 */ /* 0x000fe200078e0212 */
[----:B--2---:R-:W-:-:S04]  /*85c0*/  SHF.L.U32 R5, R3, 0x1f, RZ ;  /* 0x0000001f03057819 */ /* 0x004fc800000006ff */
[----:B------:R0:W1:Y:S01]  /*85d0*/  SYNCS.PHASECHK.TRANS64.TRYWAIT P1, [R0+URZ+0x16830], R5 ;  /* 0x01683005000075a7 */ /* 0x000062000802017f */
[----:B------:R-:W-:Y:S05]  /*85e0*/  @!P0 BRA `(.L_x_581) ;  /* 0x0000000000048947 */ /* 0x000fea0003800000 */
[----:B------:R-:W-:Y:S01]  /*85f0*/  BPT.TRAP 0x1 ;  /* 0x000000040000795c */ /* 0x000fe20000300000 */
.L_x_581:
[----:B------:R-:W-:Y:S01]  /*8600*/  VIADD R3, R18, 0xe400 ;  /* 0x0000e40012037836 */ /* 0x000fe20000000000 */
[----:B------:R-:W-:Y:S01]  /*8610*/  LOP3.LUT R12, R29, 0x10000, RZ, 0xfc, !PT ;  /* 0x000100001d0c7812 */ /* 0x000fe200078efcff */
[----:B------:R-:W-:-:S03]  /*8620*/  IMAD.MOV.U32 R13, RZ, RZ, 0x40000040 ;  /* 0x40000040ff0d7424 */ /* 0x000fc600078e00ff */
[----:B------:R-:W-:-:S04]  /*8630*/  SHF.R.U32.HI R3, RZ, 0x4, R3 ;  /* 0x00000004ff037819 */ /* 0x000fc80000011603 */
[----:B------:R-:W-:-:S04]  /*8640*/  LOP3.LUT R3, R3, 0x3fff, RZ, 0xc0, !PT ;  /* 0x00003fff03037812 */ /* 0x000fc800078ec0ff */
[----:B------:R-:W-:-:S05]  /*8650*/  LOP3.LUT R3, R3, 0x10000, RZ, 0xfc, !PT ;  /* 0x0001000003037812 */ /* 0x000fca00078efcff */
[----:B------:R2:W-:Y:S01]  /*8660*/  STL [R1+0x20], R3 ;  /* 0x0000200301007387 */ /* 0x0005e20000100800 */
[----:B-1----:R-:W-:Y:S05]  /*8670*/  @P1 BRA `(.L_x_582) ;  /* 0x0000000000081947 */ /* 0x002fea0003800000 */
[----:B------:R-:W1:Y:S02]  /*8680*/  SYNCS.PHASECHK.TRANS64.TRYWAIT P1, [R0+URZ+0x16830], R5 ;  /* 0x01683005000075a7 */ /* 0x000e64000802017f */
[----:B-1----:R-:W-:Y:S05]  /*8690*/  @!P1 BRA `(.L_x_583) ;  /* 0x000000f800849947 */ /* 0x002fea0003800000 */
.L_x_582:
[----:B--2---:R-:W2:Y:S01]  /*86a0*/  LDL R3, [R1+0x20] ;  /* 0x0000200001037983 */ /* 0x004ea20000100800 */
[----:B01----:R-:W-:Y:S01]  /*86b0*/  IMAD.MOV.U32 R5, RZ, RZ, 0x40000040 ;  /* 0x40000040ff057424 */ /* 0x003fe200078e00ff */
[----:B------:R-:W-:Y:S05]  /*86c0*/  WARPSYNC.ALL ;  /* 0x0000000000007948 */ /* 0x000fea0003800000 */
[C---:B------:R-:W-:Y:S01]  /*86d0*/  R2UR UR4, R12.reuse ;  /* 0x000000000c0472ca */ /* 0x040fe200000e0000 */
[----:B---3-5:R-:W-:Y:S01]  /*86e0*/  WARPGROUP.ARRIVE ;  /* 0x00000000000079c5 */ /* 0x028fe20000000000 */
[----:B------:R-:W-:Y:S01]  /*86f0*/  R2UR UR5, R13 ;  /* 0x000000000d0572ca */ /* 0x000fe200000e0000 */
[C---:B------:R-:W-:Y:S01]  /*8700*/  VIADD R8, R12.reuse, 0x2 ;  /* 0x000000020c087836 */ /* 0x040fe20000000000 */
[----:B------:R-:W-:Y:S01]  /*8710*/  R2UR UR7, R5 ;  /* 0x00000000050772ca */ /* 0x000fe200000e0000 */
[----:B------:R-:W-:Y:S01]  /*8720*/  IMAD.MOV.U32 R7, RZ, RZ, 0x40000040 ;  /* 0x40000040ff077424 */ /* 0x000fe200078e00ff */
[----:B------:R-:W-:Y:S01]  /*8730*/  MOV R9, 0x40000040 ;  /* 0x4000004000097802 */ /* 0x000fe20000000f00 */
[C---:B------:R-:W-:Y:S01]  /*8740*/  VIADD R20, R12.reuse, 0x4 ;  /* 0x000000040c147836 */ /* 0x040fe20000000000 */
[----:B------:R-:W-:Y:S01]  /*8750*/  MOV R21, 0x40000040 ;  /* 0x4000004000157802 */ /* 0x000fe20000000f00 */
[----:B------:R-:W-:Y:S01]  /*8760*/  VIADD R14, R12, 0x6 ;  /* 0x000000060c0e7836 */ /* 0x000fe20000000000 */
[----:B------:R-:W-:Y:S01]  /*8770*/  MOV R15, 0x40000040 ;  /* 0x40000040000f7802 */ /* 0x000fe20000000f00 */
[----:B------:R-:W-:Y:S01]  /*8780*/  IMAD.MOV.U32 R5, RZ, RZ, 0x40000040 ;  /* 0x40000040ff057424 */ /* 0x000fe200078e00ff */
[----:B------:R0:W-:Y:S01]  /*8790*/  STL.64 [R1+0x8], R8 ;  /* 0x0000080801007387 */ /* 0x0001e20000100a00 */
[----:B------:R-:W-:Y:S01]  /*87a0*/  IMAD.MOV.U32 R119, RZ, RZ, RZ ;  /* 0x000000ffff777224 */ /* 0x000fe200078e00ff */
[----:B--2---:R-:W-:-:S04]  /*87b0*/  LEA R4, R156, R3, 0xa ;  /* 0x000000039c047211 */ /* 0x004fc800078e50ff */
[C---:B------:R-:W-:Y:S01]  /*87c0*/  R2UR UR6, R4.reuse ;  /* 0x00000000040672ca */ /* 0x040fe200000e0000 */
[----:B------:R-:W-:-:S12]  /*87d0*/  VIADD R6, R4, 0x2 ;  /* 0x0000000204067836 */ /* 0x000fd80000000000 */
[----:B------:R-:W-:Y:S01]  /*87e0*/  HGMMA.64x128x16.F32 R24, gdesc[UR4], RZ, !UPT, gsb0 ;  /* 0x01e00000041879f0 */ /* 0x000fe2000c0008ff */
[----:B------:R-:W-:Y:S02]  /*87f0*/  R2UR UR4, R8 ;  /* 0x00000000080472ca */ /* 0x000fe400000e0000 */
[----:B------:R-:W-:Y:S02]  /*8800*/  R2UR UR5, R9 ;  /* 0x00000000090572ca */ /* 0x000fe400000e0000 */
[----:B------:R-:W-:Y:S01]  /*8810*/  R2UR UR6, R6 ;  /* 0x00000000060672ca */ /* 0x000fe200000e0000 */
[C---:B------:R-:W-:Y:S01]  /*8820*/  VIADD R6, R4.reuse, 0x4 ;  /* 0x0000000404067836 */ /* 0x040fe20000000000 */
[----:B------:R-:W-:Y:S01]  /*8830*/  R2UR UR7, R7 ;  /* 0x00000000070772ca */ /* 0x000fe200000e0000 */
[----:B------:R-:W-:Y:S02]  /*8840*/  IMAD.MOV.U32 R7, RZ, RZ, 0x40000040 ;  /* 0x40000040ff077424 */ /* 0x000fe400078e00ff */
[----:B------:R-:W-:Y:S01]  /*8850*/  VIADD R4, R4, 0x6 ;  /* 0x0000000604047836 */ /* 0x000fe20000000000 */
[----:B------:R-:W-:-:S02]  /*8860*/  WARPGROUP.DEPBAR.LE gsb0, 0x0 ;  /* 0x00008000000079c5 */ /* 0x000fc40000010000 */
[----:B------:R-:W-:-:S07]  /*8870*/  WARPGROUP.ARRIVE ;  /* 0x00000000000079c5 */ /* 0x000fce0000000000 */
[----:B------:R-:W-:Y:S01]  /*8880*/  HGMMA.64x128x16.F32 R24, gdesc[UR4], R24, gsb0 ;  /* 0x01e00000041879f0 */ /* 0x000fe20008000818 */
[----:B------:R-:W-:Y:S02]  /*8890*/  R2UR UR4, R20 ;  /* 0x00000000140472ca */ /* 0x000fe400000e0000 */
[----:B------:R-:W-:Y:S02]  /*88a0*/  R2UR UR5, R21 ;  /* 0x00000000150572ca */ /* 0x000fe400000e0000 */
[----:B------:R-:W-:Y:S02]  /*88b0*/  R2UR UR6, R6 ;  /* 0x00000000060672ca */ /* 0x000fe400000e0000 */
[----:B------:R-:W-:Y:S01]  /*88c0*/  R2UR UR7, R7 ;  /* 0x00000000070772ca */ /* 0x000fe200000e0000 */
[----:B------:R-:W-:Y:S02]  /*88d0*/  WARPGROUP.DEPBAR.LE gsb0, 0x0 ;  /* 0x00008000000079c5 */ /* 0x000fe40000010000 */
[----:B------:R-:W-:-:S10]  /*88e0*/  WARPGROUP.ARRIVE ;  /* 0x00000000000079c5 */ /* 0x000fd40000000000 */
[----:B------:R-:W-:Y:S01]  /*88f0*/  HGMMA.64x128x16.F32 R24, gdesc[UR4], R24, gsb0 ;  /* 0x01e00000041879f0 */ /* 0x000fe20008000818 */
[----:B------:R-:W-:Y:S02]  /*8900*/  R2UR UR4, R14 ;  /* 0x000000000e0472ca */ /* 0x000fe400000e0000 */
[----:B------:R-:W-:Y:S02]  /*8910*/  R2UR UR5, R15 ;  /* 0x000000000f0572ca */ /* 0x000fe400000e0000 */
[----:B------:R-:W-:Y:S02]  /*8920*/  R2UR UR6, R4 ;  /* 0x00000000040672ca */ /* 0x000fe400000e0000 */
[----:B------:R-:W-:Y:S01]  /*8930*/  R2UR UR7, R5 ;  /* 0x00000000050772ca */ /* 0x000fe200000e0000 */
[----:B------:R-:W-:Y:S02]  /*8940*/  WARPGROUP.DEPBAR.LE gsb0, 0x0 ;  /* 0x00008000000079c5 */ /* 0x000fe40000010000 */
[----:B------:R-:W-:-:S10]  /*8950*/  WARPGROUP.ARRIVE ;  /* 0x00000000000079c5 */ /* 0x000fd40000000000 */
[----:B------:R-:W-:Y:S03]  /*8960*/  HGMMA.64x128x16.F32 R24, gdesc[UR4], R24, gsb0 ;  /* 0x01e00000041879f0 */ /* 0x000fe60008000818 */
[----:B------:R-:W-:Y:S02]  /*8970*/  WARPGROUP.DEPBAR.LE gsb0, 0x0 ;  /* 0x00008000000079c5 */ /* 0x000fe40000010000 */
[----:B0-----:R-:W-:Y:S05]  /*8980*/  @!P0 BRA `(.L_x_584) ;  /* 0x0000000000048947 */ /* 0x001fea0003800000 */
[----:B------:R-:W-:Y:S01]  /*8990*/  BPT.TRAP 0x1 ;  /* 0x000000040000795c */ /* 0x000fe20000300000 */
.L_x_584:
[----:B------:R-:W2:Y:S01]  /*89a0*/  LDL R90, [R1+0x28] ;  /* 0x00002800015a7983 */ /* 0x000ea20000100800 */
[----:B------:R-:W-:Y:S01]  /*89b0*/  ULDC UR5, c[0x0][0x9d8] ;  /* 0x0002760000057ab9 */ /* 0x000fe20000000800 */
[----:B------:R-:W-:Y:S01]  /*89c0*/  ULDC UR4, c[0x0][0x988] ;  /* 0x0002620000047ab9 */ /* 0x000fe20000000800 */
[----:B------:R-:W-:Y:S01]  /*89d0*/  FMUL.FTZ R3, R24, UR5 ;  /* 0x0000000518037c20 */ /* 0x000fe20008410000 */
        /* <DEDUP_REMOVED lines=21> */
[----:B------:R-:W3:Y:S01]  /*8b30*/  MUFU.TANH R7, R7 ;  /* 0x0000000700077308 */ /* 0x000ee20000002400 */
        /* <DEDUP_REMOVED lines=41> */
[----:B------:R-:W-:Y:S01]  /*8dd0*/  VIADD R0, R0, 0x16840 ;  /* 0x0001684000007836 */ /* 0x000fe20000000000 */
[----:B------:R-:W-:-:S05]  /*8de0*/  ULDC UR6, c[0x0][0x9d8] ;  /* 0x0002760000067ab9 */ /* 0x000fca0000000800 */
        /* <DEDUP_REMOVED lines=29> */
[----:B--2---:R-:W-:-:S07]  /*8fc0*/  IADD3 R89, R89, 0x80, -R90 ;  /* 0x0000008059597810 */ /* 0x004fce0007ffe85a */
[----:B------:R-:W2:Y:S01]  /*8fd0*/  MUFU.TANH R55, R55 ;  /* 0x0000003700377308 */ /* 0x000ea20000002400 */
[----:B------:R-:W-:-:S07]  /*8fe0*/  IMAD R72, R88, -0x80, R89 ;  /* 0xffffff8058487824 */ /* 0x000fce00078e0259 */
[----:B------:R-:W2:Y:S01]  /*8ff0*/  MUFU.TANH R50, R50 ;  /* 0x0000003200327308 */ /* 0x000ea20000002400 */
[----:B------:R-:W-:-:S07]  /*9000*/  ISETP.GT.AND P4, PT, R72, RZ, PT ;  /* 0x000000ff4800720c */ /* 0x000fce0003f84270 */
[----:B------:R-:W2:Y:S01]  /*9010*/  MUFU.TANH R56, R56 ;  /* 0x0000003800387308 */ /* 0x000ea20000002400 */
[----:B------:R-:W-:-:S07]  /*9020*/  ISETP.GT.AND P5, PT, R72, 0x1, PT ;  /* 0x000000014800780c */ /* 0x000fce0003fa4270 */
[----:B------:R-:W2:Y:S01]  /*9030*/  MUFU.TANH R53, R53 ;  /* 0x0000003500357308 */ /* 0x000ea20000002400 */
[----:B------:R-:W-:-:S07]  /*9040*/  ISETP.GT.AND P1, PT, R72, 0x8, PT ;  /* 0x000000084800780c */ /* 0x000fce0003f24270 */
[----:B------:R-:W2:Y:S01]  /*9050*/  MUFU.TANH R59, R59 ;  /* 0x0000003b003b7308 */ /* 0x000ea20000002400 */
[----:B0-----:R-:W-:-:S07]  /*9060*/  FSEL R3, R3, -INF , P4 ;  /* 0xff80000003037808 */ /* 0x001fce0002000000 */
[----:B------:R-:W0:Y:S01]  /*9070*/  MUFU.TANH R54, R54 ;  /* 0x0000003600367308 */ /* 0x000e220000002400 */
[----:B-1----:R-:W-:-:S07]  /*9080*/  FSEL R4, R4, -INF , P5 ;  /* 0xff80000004047808 */ /* 0x002fce0002800000 */
[----:B------:R-:W1:Y:S01]  /*9090*/  MUFU.TANH R60, R60 ;  /* 0x0000003c003c7308 */ /* 0x000e620000002400 */
[----:B------:R-:W-:-:S07]  /*90a0*/  ISETP.GT.AND P2, PT, R72, 0x9, PT ;  /* 0x000000094800780c */ /* 0x000fce0003f44270 */
[----:B------:R-:W1:Y:S01]  /*90b0*/  MUFU.TANH R57, R57 ;  /* 0x0000003900397308 */ /* 0x000e620000002400 */
[----:B---3--:R-:W-:-:S07]  /*90c0*/  FSEL R7, R7, -INF , P1 ;  /* 0xff80000007077808 */ /* 0x008fce0000800000 */
[----:B------:R-:W3:Y:S01]  /*90d0*/  MUFU.TANH R63, R63 ;  /* 0x0000003f003f7308 */ /* 0x000ee20000002400 */
[----:B------:R-:W-:-:S07]  /*90e0*/  FMNMX.FTZ R76, R3, R4, !PT ;  /* 0x00000004034c7209 */ /* 0x000fce0007810000 */
[----:B------:R-:W3:Y:S01]  /*90f0*/  MUFU.TANH R58, R58 ;  /* 0x0000003a003a7308 */ /* 0x000ee20000002400 */
[----:B------:R-:W-:-:S07]  /*9100*/  ISETP.GT.AND P3, PT, R72, 0x10, PT ;  /* 0x000000104800780c */ /* 0x000fce0003f64270 */
[----:B------:R-:W3:Y:S01]  /*9110*/  MUFU.TANH R64, R64 ;  /* 0x0000004000407308 */ /* 0x000ee20000002400 */
[----:B----4-:R-:W-:-:S07]  /*9120*/  FSEL R8, R8, -INF , P2 ;  /* 0xff80000008087808 */ /* 0x010fce0001000000 */
[----:B------:R-:W4:Y:S01]  /*9130*/  MUFU.TANH R61, R61 ;  /* 0x0000003d003d7308 */ /* 0x000f220000002400 */
[----:B------:R-:W-:Y:S01]  /*9140*/  FMNMX.FTZ R75, R7, R76, !PT ;  /* 0x0000004c074b7209 */ /* 0x000fe20007810000 */
[----:B------:R-:W-:Y:S01]  /*9150*/  FMUL.FTZ R71, R81, UR5 ;  /* 0x0000000551477c20 */ /* 0x000fe20008410000 */
[----:B-----5:R-:W-:-:S05]  /*9160*/  FSEL R5, R5, -INF , P4 ;  /* 0xff80000005057808 */ /* 0x020fca0002000000 */
[----:B------:R-:W5:Y:S01]  /*9170*/  MUFU.TANH R67, R67 ;  /* 0x0000004300437308 */ /* 0x000f620000002400 */
[----:B------:R-:W-:-:S07]  /*9180*/  ISETP.GT.AND P4, PT, R72, 0x11, PT ;  /* 0x000000114800780c */ /* 0x000fce0003f84270 */
[----:B------:R-:W5:Y:S01]  /*9190*/  MUFU.TANH R62, R62 ;  /* 0x0000003e003e7308 */ /* 0x000f620000002400 */
[----:B------:R-:W-:Y:S01]  /*91a0*/  FSEL R11, R11, -INF , P3 ;  /* 0xff8000000b0b7808 */ /* 0x000fe20001800000 */
[----:B------:R-:W-:Y:S01]  /*91b0*/  FMUL.FTZ R73, R84, UR5 ;  /* 0x0000000554497c20 */ /* 0x000fe20008410000 */
[----:B------:R-:W-:-:S05]  /*91c0*/  FMNMX.FTZ R76, R8, R75, !PT ;  /* 0x0000004b084c7209 */ /* 0x000fca0007810000 */
[----:B------:R-:W5:Y:S01]  /*91d0*/  MUFU.TANH R68, R68 ;  /* 0x0000004400447308 */ /* 0x000f620000002400 */
[----:B------:R-:W-:Y:S01]  /*91e0*/  FSEL R6, R6, -INF , P5 ;  /* 0xff80000006067808 */ /* 0x000fe20002800000 */
[----:B------:R-:W-:Y:S01]  /*91f0*/  FMUL.FTZ R74, R85, UR5 ;  /* 0x00000005554a7c20 */ /* 0x000fe20008410000 */
[----:B------:R-:W-:Y:S01]  /*9200*/  ISETP.GT.AND P5, PT, R72, 0x18, PT ;  /* 0x000000184800780c */ /* 0x000fe20003fa4270 */
[----:B------:R-:W5:Y:S01]  /*9210*/  LDL R90, [R1+0x18] ;  /* 0x00001800015a7983 */ /* 0x000f620000100800 */
[----:B------:R-:W-:Y:S02]  /*9220*/  FSEL R24, R24, -INF , P4 ;  /* 0xff80000018187808 */ /* 0x000fe40002000000 */
[----:B------:R-:W-:Y:S01]  /*9230*/  FMNMX.FTZ R75, R11, R76, !PT ;  /* 0x0000004c0b4b7209 */ /* 0x000fe20007810000 */
[----:B------:R-:W5:Y:S01]  /*9240*/  MUFU.TANH R65, R65 ;  /* 0x0000004100417308 */ /* 0x000f620000002400 */
[----:B------:R-:W-:Y:S02]  /*9250*/  FSEL R9, R9, -INF , P1 ;  /* 0xff80000009097808 */ /* 0x000fe40000800000 */
[----:B------:R-:W-:-:S02]  /*9260*/  ISETP.GT.AND P1, PT, R72, 0x19, PT ;  /* 0x000000194800780c */ /* 0x000fc40003f24270 */
[----:B------:R-:W-:Y:S02]  /*9270*/  FSEL R27, R27, -INF , P5 ;  /* 0xff8000001b1b7808 */ /* 0x000fe40002800000 */
[----:B------:R-:W-:Y:S01]  /*9280*/  FMNMX.FTZ R76, R24, R75, !PT ;  /* 0x0000004b184c7209 */ /* 0x000fe20007810000 */
[----:B------:R-:W5:Y:S01]  /*9290*/  MUFU.TANH R70, R70 ;  /* 0x0000004600467308 */ /* 0x000f620000002400 */
[----:B------:R-:W-:Y:S02]  /*92a0*/  FSEL R10, R10, -INF , P2 ;  /* 0xff8000000a0a7808 */ /* 0x000fe40001000000 */
[----:B------:R-:W-:Y:S02]  /*92b0*/  ISETP.GT.AND P2, PT, R72, 0x20, PT ;  /* 0x000000204800780c */ /* 0x000fe40003f44270 */
[----:B------:R-:W-:Y:S02]  /*92c0*/  FSEL R28, R28, -INF , P1 ;  /* 0xff8000001c1c7808 */ /* 0x000fe40000800000 */
[----:B------:R-:W-:Y:S01]  /*92d0*/  FMNMX.FTZ R77, R27, R76, !PT ;  /* 0x0000004c1b4d7209 */ /* 0x000fe20007810000 */
[----:B------:R-:W5:Y:S01]  /*92e0*/  MUFU.TANH R66, R66 ;  /* 0x0000004200427308 */ /* 0x000f620000002400 */
[----:B------:R-:W-:-:S02]  /*92f0*/  FSEL R25, R25, -INF , P3 ;  /* 0xff80000019197808 */ /* 0x000fc40001800000 */
[----:B------:R-:W-:Y:S02]  /*9300*/  ISETP.GT.AND P3, PT, R72, 0x21, PT ;  /* 0x000000214800780c */ /* 0x000fe40003f64270 */
[----:B------:R-:W-:Y:S02]  /*9310*/  FSEL R75, R31, -INF , P2 ;  /* 0xff8000001f4b7808 */ /* 0x000fe40001000000 */
[----:B------:R-:W-:Y:S01]  /*9320*/  FMNMX.FTZ R76, R28, R77, !PT ;  /* 0x0000004d1c4c7209 */ /* 0x000fe20007810000 */
[----:B------:R-:W-:Y:S01]  /*9330*/  MUFU.TANH R69, R69 ;  /* 0x0000004500457308 */ /* 0x000fe20000002400 */
[----:B------:R-:W-:Y:S02]  /*9340*/  FSEL R26, R26, -INF , P4 ;  /* 0xff8000001a1a7808 */ /* 0x000fe40002000000 */
[----:B------:R-:W-:Y:S02]  /*9350*/  ISETP.GT.AND P4, PT, R72, 0x28, PT ;  /* 0x000000284800780c */ /* 0x000fe40003f84270 */
[----:B------:R-:W-:-:S02]  /*9360*/  FSEL R32, R32, -INF , P3 ;  /* 0xff80000020207808 */ /* 0x000fc40001800000 */
[----:B------:R-:W-:Y:S02]  /*9370*/  FMNMX.FTZ R31, R75, R76, !PT ;  /* 0x0000004c4b1f7209 */ /* 0x000fe40007810000 */
[----:B------:R-:W-:Y:S02]  /*9380*/  FSEL R29, R29, -INF , P5 ;  /* 0xff8000001d1d7808 */ /* 0x000fe40002800000 */
[----:B------:R-:W-:Y:S02]  /*9390*/  ISETP.GT.AND P5, PT, R72, 0x29, PT ;  /* 0x000000294800780c */ /* 0x000fe40003fa4270 */
[----:B------:R-:W-:Y:S02]  /*93a0*/  FSEL R35, R35, -INF , P4 ;  /* 0xff80000023237808 */ /* 0x000fe40002000000 */
[----:B------:R-:W-:Y:S02]  /*93b0*/  FMNMX.FTZ R76, R32, R31, !PT ;  /* 0x0000001f204c7209 */ /* 0x000fe40007810000 */
[----:B------:R-:W-:-:S02]  /*93c0*/  FSEL R30, R30, -INF , P1 ;  /* 0xff8000001e1e7808 */ /* 0x000fc40000800000 */
[----:B------:R-:W-:Y:S02]  /*93d0*/  ISETP.GT.AND P1, PT, R72, 0x30, PT ;  /* 0x000000304800780c */ /* 0x000fe40003f24270 */
[----:B------:R-:W-:Y:S02]  /*93e0*/  FSEL R36, R36, -INF , P5 ;  /* 0xff80000024247808 */ /* 0x000fe40002800000 */
[----:B------:R-:W-:Y:S02]  /*93f0*/  FMNMX.FTZ R31, R35, R76, !PT ;  /* 0x0000004c231f7209 */ /* 0x000fe40007810000 */
        /* <DEDUP_REMOVED lines=34> */
[----:B--2---:R-:W-:Y:S02]  /*9620*/  FSEL R55, R55, -INF , P4 ;  /* 0xff80000037377808 */ /* 0x004fe40002000000 */
        /* <DEDUP_REMOVED lines=9> */
[----:B0-----:R-:W-:-:S02]  /*96c0*/  FSEL R54, R54, -INF , P3 ;  /* 0xff80000036367808 */ /* 0x001fc40001800000 */
[----:B------:R-:W-:Y:S02]  /*96d0*/  ISETP.GT.AND P3, PT, R72, 0x60, PT ;  /* 0x000000604800780c */ /* 0x000fe40003f64270 */
[----:B-1----:R-:W-:Y:S02]  /*96e0*/  FSEL R60, R60, -INF , P2 ;  /* 0xff8000003c3c7808 */ /* 0x002fe40001000000 */
[----:B------:R-:W-:Y:S02]  /*96f0*/  FMNMX.FTZ R31, R59, R38, !PT ;  /* 0x000000263b1f7209 */ /* 0x000fe40007810000 */
[----:B------:R-:W-:Y:S02]  /*9700*/  FSEL R57, R57, -INF , P4 ;  /* 0xff80000039397808 */ /* 0x000fe40002000000 */
[----:B------:R-:W-:Y:S02]  /*9710*/  ISETP.GT.AND P4, PT, R72, 0x61, PT ;  /* 0x000000614800780c */ /* 0x000fe40003f84270 */
[----:B---3--:R-:W-:-:S02]  /*9720*/  FSEL R63, R63, -INF , P3 ;  /* 0xff8000003f3f7808 */ /* 0x008fc40001800000 */
[----:B------:R-:W-:Y:S01]  /*9730*/  FMNMX.FTZ R38, R60, R31, !PT ;  /* 0x0000001f3c267209 */ /* 0x000fe20007810000 */
[----:B------:R-:W0:Y:S01]  /*9740*/  MUFU.TANH R71, R71 ;  /* 0x0000004700477308 */ /* 0x000e220000002400 */
[----:B------:R-:W-:Y:S02]  /*9750*/  FSEL R58, R58, -INF , P5 ;  /* 0xff8000003a3a7808 */ /* 0x000fe40002800000 */
[----:B------:R-:W-:Y:S02]  /*9760*/  ISETP.GT.AND P5, PT, R72, 0x68, PT ;  /* 0x000000684800780c */ /* 0x000fe40003fa4270 */
[----:B------:R-:W-:Y:S02]  /*9770*/  FSEL R64, R64, -INF , P4 ;  /* 0xff80000040407808 */ /* 0x000fe40002000000 */
[----:B------:R-:W-:Y:S01]  /*9780*/  FMNMX.FTZ R31, R63, R38, !PT ;  /* 0x000000263f1f7209 */ /* 0x000fe20007810000 */
[----:B------:R-:W1:Y:S01]  /*9790*/  MUFU.TANH R73, R73 ;  /* 0x0000004900497308 */ /* 0x000e620000002400 */
[----:B----4-:R-:W-:-:S02]  /*97a0*/  FSEL R61, R61, -INF , P1 ;  /* 0xff8000003d3d7808 */ /* 0x010fc40000800000 */
[----:B------:R-:W-:Y:S02]  /*97b0*/  ISETP.GT.AND P1, PT, R72, 0x69, PT ;  /* 0x000000694800780c */ /* 0x000fe40003f24270 */
[----:B-----5:R-:W-:Y:S02]  /*97c0*/  FSEL R67, R67, -INF , P5 ;  /* 0xff80000043437808 */ /* 0x020fe40002800000 */
[----:B------:R-:W-:Y:S01]  /*97d0*/  FMNMX.FTZ R38, R64, R31, !PT ;  /* 0x0000001f40267209 */ /* 0x000fe20007810000 */
[----:B------:R-:W2:Y:S01]  /*97e0*/  MUFU.TANH R74, R74 ;  /* 0x0000004a004a7308 */ /* 0x000ea20000002400 */
        /* <DEDUP_REMOVED lines=10> */
[----:B0-----:R-:W-:Y:S02]  /*9890*/  FSEL R71, R71, -INF , P3 ;  /* 0xff80000047477808 */ /* 0x001fe40001800000 */
[----:B------:R-:W-:Y:S02]  /*98a0*/  FMNMX.FTZ R38, R70, R31, !PT ;  /* 0x0000001f46267209 */ /* 0x000fe40007810000 */
[----:B------:R-:W-:Y:S02]  /*98b0*/  FSEL R69, R69, -INF , P5 ;  /* 0xff80000045457808 */ /* 0x000fe40002800000 */
[----:B------:R-:W-:Y:S02]  /*98c0*/  ISETP.GT.AND P5, PT, R72, 0x79, PT ;  /* 0x000000794800780c */ /* 0x000fe40003fa4270 */
[----:B-1----:R-:W-:-:S02]  /*98d0*/  FSEL R73, R73, -INF , P4 ;  /* 0xff80000049497808 */ /* 0x002fc40002000000 */
[----:B------:R-:W-:Y:S02]  /*98e0*/  FMNMX.FTZ R38, R71, R38, !PT ;  /* 0x0000002647267209 */ /* 0x000fe40007810000 */
[----:B--2---:R-:W-:Y:S02]  /*98f0*/  FSEL R74, R74, -INF , P5 ;  /* 0xff8000004a4a7808 */ /* 0x004fe40002800000 */
[----:B------:R-:W-:-:S04]  /*9900*/  FMNMX.FTZ R31, R73, R38, !PT ;  /* 0x00000026491f7209 */ /* 0x000fc80007810000 */
[----:B------:R-:W-:-:S05]  /*9910*/  FMNMX.FTZ R78, R74, R31, !PT ;  /* 0x0000001f4a4e7209 */ /* 0x000fca0007810000 */
[----:B------:R-:W0:Y:S02]  /*9920*/  SHFL.BFLY PT, R31, R78, 0x2, 0x1f ;  /* 0x0c401f004e1f7f89 */ /* 0x000e2400000e0000 */
[----:B0-----:R-:W-:-:S05]  /*9930*/  FMNMX.FTZ R81, R78, R31, !PT ;  /* 0x0000001f4e517209 */ /* 0x001fca0007810000 */
[----:B------:R-:W0:Y:S02]  /*9940*/  SHFL.BFLY PT, R38, R81, 0x1, 0x1f ;  /* 0x0c201f0051267f89 */ /* 0x000e2400000e0000 */
[----:B0-----:R-:W-:-:S04]  /*9950*/  FMNMX.FTZ R31, R81, R38, !PT ;  /* 0x00000026511f7209 */ /* 0x001fc80007810000 */
[C---:B------:R-:W-:Y:S01]  /*9960*/  FSETP.NEU.FTZ.AND P6, PT, R31.reuse, -INF , PT ;  /* 0xff8000001f00780b */ /* 0x040fe20003fdd000 */
[----:B------:R-:W-:-:S05]  /*9970*/  FMUL.FTZ R77, R31, UR4 ;  /* 0x000000041f4d7c20 */ /* 0x000fca0008410000 */
[----:B------:R-:W-:-:S05]  /*9980*/  FSEL R77, R77, RZ, P6 ;  /* 0x000000ff4d4d7208 */ /* 0x000fca0003000000 */
[--C-:B------:R-:W-:Y:S01]  /*9990*/  FFMA.FTZ R148, R3, UR4, -R77.reuse ;  /* 0x0000000403947c23 */ /* 0x100fe2000801084d */
[----:B------:R-:W-:Y:S01]  /*99a0*/  FFMA.FTZ R3, R4, UR4, -R77 ;  /* 0x0000000404037c23 */ /* 0x000fe2000801084d */
[----:B------:R-:W-:Y:S01]  /*99b0*/  FMNMX.FTZ R4, R5, R6, !PT ;  /* 0x0000000605047209 */ /* 0x000fe20007810000 */
[----:B------:R-:W-:-:S03]  /*99c0*/  FMUL.FTZ R38, R79, UR5 ;  /* 0x000000054f267c20 */ /* 0x000fc60008410000 */
[----:B------:R-:W-:Y:S01]  /*99d0*/  FMNMX.FTZ R79, R9, R4, !PT ;  /* 0x00000004094f7209 */ /* 0x000fe20007810000 */
[----:B------:R-:W-:-:S03]  /*99e0*/  FFMA.FTZ R120, R11, UR4, -R77 ;  /* 0x000000040b787c23 */ /* 0x000fc6000801084d */
[----:B------:R-:W-:-:S04]  /*99f0*/  FMNMX.FTZ R4, R10, R79, !PT ;  /* 0x0000004f0a047209 */ /* 0x000fc80007810000 */
[----:B------:R-:W-:-:S04]  /*9a00*/  FMNMX.FTZ R11, R25, R4, !PT ;  /* 0x00000004190b7209 */ /* 0x000fc80007810000 */
[----:B------:R-:W-:-:S04]  /*9a10*/  FMNMX.FTZ R4, R26, R11, !PT ;  /* 0x0000000b1a047209 */ /* 0x000fc80007810000 */
        /* <DEDUP_REMOVED lines=18> */
[----:B------:R-:W-:Y:S01]  /*9b40*/  FMNMX.FTZ R39, R57, R4, !PT ;  /* 0x0000000439277209 */ /* 0x000fe20007810000 */
[----:B------:R-:W-:-:S03]  /*9b50*/  FMUL.FTZ R72, R82, UR5 ;  /* 0x0000000552487c20 */ /* 0x000fc60008410000 */
[----:B------:R-:W-:Y:S01]  /*9b60*/  FMNMX.FTZ R4, R58, R39, !PT ;  /* 0x000000273a047209 */ /* 0x000fe20007810000 */
[----:B------:R-:W0:Y:S01]  /*9b70*/  MUFU.TANH R38, R38 ;  /* 0x0000002600267308 */ /* 0x000e220000002400 */
[----:B------:R-:W-:Y:S02]  /*9b80*/  FMUL.FTZ R80, R83, UR5 ;  /* 0x0000000553507c20 */ /* 0x000fe40008410000 */
[----:B------:R-:W-:Y:S01]  /*9b90*/  FMNMX.FTZ R79, R61, R4, !PT ;  /* 0x000000043d4f7209 */ /* 0x000fe20007810000 */
[----:B------:R-:W-:-:S03]  /*9ba0*/  FMUL.FTZ R78, R86, UR5 ;  /* 0x00000005564e7c20 */ /* 0x000fc60008410000 */
[----:B------:R-:W-:Y:S01]  /*9bb0*/  FMNMX.FTZ R4, R62, R79, !PT ;  /* 0x0000004f3e047209 */ /* 0x000fe20007810000 */
[----:B------:R-:W1:Y:S01]  /*9bc0*/  MUFU.TANH R72, R72 ;  /* 0x0000004800487308 */ /* 0x000e620000002400 */
[----:B------:R-:W-:Y:S01]  /*9bd0*/  FMUL.FTZ R81, R87, UR5 ;  /* 0x0000000557517c20 */ /* 0x000fe20008410000 */
[--C-:B------:R-:W-:Y:S01]  /*9be0*/  FFMA.FTZ R150, R7, UR4, -R77.reuse ;  /* 0x0000000407967c23 */ /* 0x100fe2000801084d */
[----:B------:R-:W-:Y:S01]  /*9bf0*/  FMNMX.FTZ R79, R65, R4, !PT ;  /* 0x00000004414f7209 */ /* 0x000fe20007810000 */
[--C-:B------:R-:W-:Y:S01]  /*9c00*/  FFMA.FTZ R7, R8, UR4, -R77.reuse ;  /* 0x0000000408077c23 */ /* 0x100fe2000801084d */
[--C-:B------:R-:W-:Y:S01]  /*9c10*/  FFMA.FTZ R28, R28, UR4, -R77.reuse ;  /* 0x000000041c1c7c23 */ /* 0x100fe2000801084d */
[--C-:B------:R-:W-:Y:S02]  /*9c20*/  FFMA.FTZ R24, R24, UR4, -R77.reuse ;  /* 0x0000000418187c23 */ /* 0x100fe4000801084d */
[----:B------:R-:W2:Y:S01]  /*9c30*/  MUFU.TANH R80, R80 ;  /* 0x0000005000507308 */ /* 0x000ea20000002400 */
[----:B------:R-:W-:Y:S01]  /*9c40*/  FMNMX.FTZ R8, R66, R79, !PT ;  /* 0x0000004f42087209 */ /* 0x000fe20007810000 */
[--C-:B------:R-:W-:Y:S01]  /*9c50*/  FFMA.FTZ R32, R32, UR4, -R77.reuse ;  /* 0x0000000420207c23 */ /* 0x100fe2000801084d */
[----:B0-----:R-:W-:Y:S01]  /*9c60*/  FSEL R4, R38, -INF , P1 ;  /* 0xff80000026047808 */ /* 0x001fe20000800000 */
[----:B------:R-:W-:-:S04]  /*9c70*/  FFMA.FTZ R36, R36, UR4, -R77 ;  /* 0x0000000424247c23 */ /* 0x000fc8000801084d */
[----:B------:R-:W0:Y:S01]  /*9c80*/  MUFU.TANH R78, R78 ;  /* 0x0000004e004e7308 */ /* 0x000e220000002400 */
[----:B------:R-:W-:Y:S01]  /*9c90*/  FMNMX.FTZ R83, R69, R8, !PT ;  /* 0x0000000845537209 */ /* 0x000fe20007810000 */
[--C-:B------:R-:W-:Y:S01]  /*9ca0*/  FFMA.FTZ R132, R47, UR4, -R77.reuse ;  /* 0x000000042f847c23 */ /* 0x100fe2000801084d */
[----:B-1----:R-:W-:Y:S01]  /*9cb0*/  FSEL R8, R72, -INF , P2 ;  /* 0xff80000048087808 */ /* 0x002fe20001000000 */
[--C-:B------:R-:W-:Y:S01]  /*9cc0*/  FFMA.FTZ R134, R51, UR4, -R77.reuse ;  /* 0x0000000433867c23 */ /* 0x100fe2000801084d */
[--C-:B------:R-:W-:Y:S01]  /*9cd0*/  FFMA.FTZ R136, R55, UR4, -R77.reuse ;  /* 0x0000000437887c23 */ /* 0x100fe2000801084d */
[--C-:B------:R-:W-:Y:S01]  /*9ce0*/  FFMA.FTZ R138, R59, UR4, -R77.reuse ;  /* 0x000000043b8a7c23 */ /* 0x100fe2000801084d */
[--C-:B------:R-:W-:Y:S01]  /*9cf0*/  FFMA.FTZ R140, R63, UR4, -R77.reuse ;  /* 0x000000043f8c7c23 */ /* 0x100fe2000801084d */
[----:B------:R-:W1:Y:S01]  /*9d00*/  MUFU.TANH R81, R81 ;  /* 0x0000005100517308 */ /* 0x000e620000002400 */
[----:B------:R-:W-:Y:S01]  /*9d10*/  FMNMX.FTZ R83, R4, R83, !PT ;  /* 0x0000005304537209 */ /* 0x000fe20007810000 */
[--C-:B------:R-:W-:Y:S01]  /*9d20*/  FFMA.FTZ R142, R67, UR4, -R77.reuse ;  /* 0x00000004438e7c23 */ /* 0x100fe2000801084d */
[--C-:B------:R-:W-:Y:S01]  /*9d30*/  FFMA.FTZ R146, R73, UR4, -R77.reuse ;  /* 0x0000000449927c23 */ /* 0x100fe2000801084d */
[--C-:B------:R-:W-:Y:S01]  /*9d40*/  FFMA.FTZ R40, R40, UR4, -R77.reuse ;  /* 0x0000000428287c23 */ /* 0x100fe2000801084d */
[----:B------:R-:W-:Y:S01]  /*9d50*/  FMNMX.FTZ R83, R8, R83, !PT ;  /* 0x0000005308537209 */ /* 0x000fe20007810000 */
[--C-:B------:R-:W-:Y:S01]  /*9d60*/  FFMA.FTZ R130, R76, UR4, -R77.reuse ;  /* 0x000000044c827c23 */ /* 0x100fe2000801084d */
[--C-:B------:R-:W-:Y:S01]  /*9d70*/  FFMA.FTZ R44, R44, UR4, -R77.reuse ;  /* 0x000000042c2c7c23 */ /* 0x100fe2000801084d */
[----:B------:R2:W-:Y:S01]  /*9d80*/  MUFU.EX2 R27, R28 ;  /* 0x0000001c001b7308 */ /* 0x0005e20000000800 */
[--C-:B------:R-:W-:Y:S01]  /*9d90*/  FFMA.FTZ R144, R70, UR4, -R77.reuse ;  /* 0x0000000446907c23 */ /* 0x100fe2000801084d */
[----:B------:R-:W-:Y:S01]  /*9da0*/  FFMA.FTZ R71, R71, UR4, -R77 ;  /* 0x0000000447477c23 */ /* 0x000fe2000801084d */
[----:B------:R-:W-:Y:S01]  /*9db0*/  ULDC UR5, c[0x0][0x988] ;  /* 0x0002620000057ab9 */ /* 0x000fe20000000800 */
[----:B--2---:R-:W-:-:S04]  /*9dc0*/  FSEL R28, R80, -INF , P3 ;  /* 0xff800000501c7808 */ /* 0x004fc80001800000 */
[----:B------:R0:W-:Y:S01]  /*9dd0*/  MUFU.EX2 R11, R24 ;  /* 0x00000018000b7308 */ /* 0x0001e20000000800 */
[----:B------:R-:W-:Y:S02]  /*9de0*/  FMNMX.FTZ R83, R28, R83, !PT ;  /* 0x000000531c537209 */ /* 0x000fe40007810000 */
[----:B0-----:R-:W-:-:S05]  /*9df0*/  FSEL R24, R78, -INF , P4 ;  /* 0xff8000004e187808 */ /* 0x001fca0002000000 */
[----:B------:R1:W-:Y:S01]  /*9e00*/  MUFU.EX2 R75, R32 ;  /* 0x00000020004b7308 */ /* 0x0003e20000000800 */
[----:B------:R-:W-:Y:S02]  /*9e10*/  FMNMX.FTZ R83, R24, R83, !PT ;  /* 0x0000005318537209 */ /* 0x000fe40007810000 */
[----:B-1----:R-:W-:-:S04]  /*9e20*/  FSEL R32, R81, -INF , P5 ;  /* 0xff80000051207808 */ /* 0x002fc80002800000 */
[----:B------:R-:W-:Y:S01]  /*9e30*/  FMNMX.FTZ R83, R32, R83, !PT ;  /* 0x0000005320537209 */ /* 0x000fe20007810000 */
[----:B------:R0:W-:Y:S04]  /*9e40*/  MUFU.EX2 R35, R36 ;  /* 0x0000002400237308 */ /* 0x0001e80000000800 */
[----:B0-----:R-:W0:Y:S02]  /*9e50*/  SHFL.BFLY PT, R36, R83, 0x2, 0x1f ;  /* 0x0c401f0053247f89 */ /* 0x001e2400000e0000 */
[----:B0-----:R-:W-:-:S05]  /*9e60*/  FMNMX.FTZ R36, R83, R36, !PT ;  /* 0x0000002453247209 */ /* 0x001fca0007810000 */
[----:B------:R-:W0:Y:S01]  /*9e70*/  SHFL.BFLY PT, R81, R36, 0x1, 0x1f ;  /* 0x0c201f0024517f89 */ /* 0x000e2200000e0000 */
[----:B------:R-:W-:Y:S01]  /*9e80*/  MUFU.EX2 R148, R148 ;  /* 0x0000009400947308 */ /* 0x000fe20000000800 */
[--C-:B------:R-:W-:Y:S01]  /*9e90*/  FFMA.FTZ R47, R48, UR4, -R77.reuse ;  /* 0x00000004302f7c23 */ /* 0x100fe2000801084d */
[----:B------:R-:W-:-:S06]  /*9ea0*/  FFMA.FTZ R51, R52, UR4, -R77 ;  /* 0x0000000434337c23 */ /* 0x000fcc000801084d */
[----:B------:R-:W1:Y:S01]  /*9eb0*/  MUFU.EX2 R3, R3 ;  /* 0x0000000300037308 */ /* 0x000e620000000800 */
[--C-:B------:R-:W-:Y:S01]  /*9ec0*/  FFMA.FTZ R55, R56, UR4, -R77.reuse ;  /* 0x0000000438377c23 */ /* 0x100fe2000801084d */
[--C-:B------:R-:W-:Y:S01]  /*9ed0*/  FFMA.FTZ R59, R60, UR4, -R77.reuse ;  /* 0x000000043c3b7c23 */ /* 0x100fe2000801084d */
[--C-:B------:R-:W-:Y:S01]  /*9ee0*/  FFMA.FTZ R63, R64, UR4, -R77.reuse ;  /* 0x00000004403f7c23 */ /* 0x100fe2000801084d */
[--C-:B------:R-:W-:Y:S01]  /*9ef0*/  FFMA.FTZ R67, R68, UR4, -R77.reuse ;  /* 0x0000000444437c23 */ /* 0x100fe2000801084d */
[----:B------:R-:W-:-:S03]  /*9f00*/  FFMA.FTZ R73, R74, UR4, -R77 ;  /* 0x000000044a497c23 */ /* 0x000fc6000801084d */
[----:B------:R-:W2:Y:S01]  /*9f10*/  MUFU.EX2 R150, R150 ;  /* 0x0000009600967308 */ /* 0x000ea20000000800 */
[----:B0-----:R-:W-:-:S04]  /*9f20*/  FMNMX.FTZ R38, R36, R81, !PT ;  /* 0x0000005124267209 */ /* 0x001fc80007810000 */
[C---:B------:R-:W-:Y:S01]  /*9f30*/  FSETP.NEU.FTZ.AND P1, PT, R38.reuse, -INF , PT ;  /* 0xff8000002600780b */ /* 0x040fe20003f3d000 */
[----:B------:R-:W-:Y:S02]  /*9f40*/  FMUL.FTZ R36, R38, UR4 ;  /* 0x0000000426247c20 */ /* 0x000fe40008410000 */
[----:B------:R-:W0:Y:S03]  /*9f50*/  MUFU.EX2 R7, R7 ;  /* 0x0000000700077308 */ /* 0x000e260000000800 */
[----:B------:R-:W-:-:S05]  /*9f60*/  FSEL R77, R36, RZ, P1 ;  /* 0x000000ff244d7208 */ /* 0x000fca0000800000 */
[----:B------:R-:W3:Y:S01]  /*9f70*/  MUFU.EX2 R120, R120 ;  /* 0x0000007800787308 */ /* 0x000ee20000000800 */
[--C-:B------:R-:W-:Y:S01]  /*9f80*/  FFMA.FTZ R149, R5, UR4, -R77.reuse ;  /* 0x0000000405957c23 */ /* 0x100fe2000801084d */
[--C-:B------:R-:W-:Y:S01]  /*9f90*/  FFMA.FTZ R6, R6, UR4, -R77.reuse ;  /* 0x0000000406067c23 */ /* 0x100fe2000801084d */
[----:B------:R-:W-:Y:S01]  /*9fa0*/  FFMA.FTZ R151, R9, UR4, -R77 ;  /* 0x0000000409977c23 */ /* 0x000fe2000801084d */
[----:B-1----:R-:W-:Y:S01]  /*9fb0*/  FADD.FTZ R5, R148, R3 ;  /* 0x0000000394057221 */ /* 0x002fe20000010000 */
[----:B------:R-:W-:-:S03]  /*9fc0*/  FFMA.FTZ R10, R10, UR4, -R77 ;  /* 0x000000040a0a7c23 */ /* 0x000fc6000801084d */
[----:B------:R-:W-:Y:S01]  /*9fd0*/  MUFU.EX2 R149, R149 ;  /* 0x0000009500957308 */ /* 0x000fe20000000800 */
[----:B------:R-:W-:-:S07]  /*9fe0*/  FFMA.FTZ R121, R25, UR4, -R77 ;  /* 0x0000000419797c23 */ /* 0x000fce000801084d */
[----:B------:R-:W1:Y:S08]  /*9ff0*/  MUFU.EX2 R6, R6 ;  /* 0x0000000600067308 */ /* 0x000e700000000800 */
[----:B------:R-:W4:Y:S08]  /*a000*/  MUFU.EX2 R122, R122 ;  /* 0x0000007a007a7308 */ /* 0x000f300000000800 */
[----:B------:R2:W-:Y:S01]  /*a010*/  MUFU.EX2 R79, R44 ;  /* 0x0000002c004f7308 */ /* 0x0005e20000000800 */
[----:B------:R-:W-:-:S07]  /*a020*/  FFMA.FTZ R26, R26, UR4, -R77 ;  /* 0x000000041a1a7c23 */ /* 0x000fce000801084d */
[----:B------:R-:W5:Y:S01]  /*a030*/  MUFU.EX2 R151, R151 ;  /* 0x0000009700977308 */ /* 0x000f620000000800 */
[----:B--2---:R-:W-:-:S04]  /*a040*/  FADD.FTZ R44, R150, R5 ;  /* 0x00000005962c7221 */ /* 0x004fc80000010000 */
[----:B0-----:R-:W-:-:S03]  /*a050*/  FADD.FTZ R5, R7, R44 ;  /* 0x0000002c07057221 */ /* 0x001fc60000010000 */
[----:B------:R0:W-:Y:S01]  /*a060*/  MUFU.EX2 R39, R40 ;  /* 0x0000002800277308 */ /* 0x0001e20000000800 */
[----:B------:R-:W-:-:S07]  /*a070*/  FFMA.FTZ R123, R29, UR4, -R77 ;  /* 0x000000041d7b7c23 */ /* 0x000fce000801084d */
[----:B------:R-:W2:Y:S01]  /*a080*/  MUFU.EX2 R10, R10 ;  /* 0x0000000a000a7308 */ /* 0x000ea20000000800 */
[--C-:B0-----:R-:W-:Y:S01]  /*a090*/  FFMA.FTZ R40, R42, UR4, -R77.reuse ;  /* 0x000000042a287c23 */ /* 0x101fe2000801084d */
[----:B------:R-:W-:Y:S01]  /*a0a0*/  FFMA.FTZ R42, R46, UR4, -R77 ;  /* 0x000000042e2a7c23 */ /* 0x000fe2000801084d */
[----:B---3--:R-:W-:-:S05]  /*a0b0*/  FADD.FTZ R46, R120, R5 ;  /* 0x00000005782e7221 */ /* 0x008fca0000010000 */
[----:B------:R-:W0:Y:S01]  /*a0c0*/  MUFU.EX2 R124, R124 ;  /* 0x0000007c007c7308 */ /* 0x000e220000000800 */
[----:B------:R-:W-:Y:S01]  /*a0d0*/  FADD.FTZ R5, R11, R46 ;  /* 0x0000002e0b057221 */ /* 0x000fe20000010000 */
[----:B-1----:R-:W-:-:S06]  /*a0e0*/  FADD.FTZ R48, R149, R6 ;  /* 0x0000000695307221 */ /* 0x002fcc0000010000 */
[----:B------:R-:W1:Y:S01]  /*a0f0*/  MUFU.EX2 R121, R121 ;  /* 0x0000007900797308 */ /* 0x000e620000000800 */
[----:B------:R-:W-:Y:S01]  /*a100*/  FFMA.FTZ R30, R30, UR4, -R77 ;  /* 0x000000041e1e7c23 */ /* 0x000fe2000801084d */
[----:B----4-:R-:W-:Y:S01]  /*a110*/  FADD.FTZ R46, R122, R5 ;  /* 0x000000057a2e7221 */ /* 0x010fe20000010000 */
[----:B-----5:R-:W-:-:S05]  /*a120*/  FADD.FTZ R5, R151, R48 ;  /* 0x0000003097057221 */ /* 0x020fca0000010000 */
[----:B------:R-:W3:Y:S01]  /*a130*/  MUFU.EX2 R26, R26 ;  /* 0x0000001a001a7308 */ /* 0x000ee20000000800 */
[----:B------:R-:W-:Y:S01]  /*a140*/  FFMA.FTZ R125, R33, UR4, -R77 ;  /* 0x00000004217d7c23 */ /* 0x000fe2000801084d */
[----:B------:R-:W-:-:S06]  /*a150*/  FADD.FTZ R9, R27, R46 ;  /* 0x0000002e1b097221 */ /* 0x000fcc0000010000 */
[----:B------:R-:W4:Y:S01]  /*a160*/  MUFU.EX2 R126, R126 ;  /* 0x0000007e007e7308 */ /* 0x000f220000000800 */
[----:B--2---:R-:W-:Y:S01]  /*a170*/  FADD.FTZ R48, R10, R5 ;  /* 0x000000050a307221 */ /* 0x004fe20000010000 */
[----:B------:R-:W-:-:S06]  /*a180*/  FFMA.FTZ R34, R34, UR4, -R77 ;  /* 0x0000000422227c23 */ /* 0x000fcc000801084d */
[----:B------:R-:W2:Y:S01]  /*a190*/  MUFU.EX2 R123, R123 ;  /* 0x0000007b007b7308 */ /* 0x000ea20000000800 */
[----:B------:R-:W-:Y:S01]  /*a1a0*/  FFMA.FTZ R44, R50, UR4, -R77 ;  /* 0x00000004322c7c23 */ /* 0x000fe2000801084d */
[----:B0-----:R-:W-:Y:S01]  /*a1b0*/  FADD.FTZ R50, R124, R9 ;  /* 0x000000097c327221 */ /* 0x001fe20000010000 */
[----:B-1----:R-:W-:-:S05]  /*a1c0*/  FADD.FTZ R5, R121, R48 ;  /* 0x0000003079057221 */ /* 0x002fca0000010000 */
[----:B------:R-:W0:Y:S01]  /*a1d0*/  MUFU.EX2 R30, R30 ;  /* 0x0000001e001e7308 */ /* 0x000e220000000800 */
[----:B------:R-:W-:Y:S01]  /*a1e0*/  FFMA.FTZ R127, R37, UR4, -R77 ;  /* 0x00000004257f7c23 */ /* 0x000fe2000801084d */
[----:B------:R-:W-:-:S06]  /*a1f0*/  FADD.FTZ R9, R75, R50 ;  /* 0x000000324b097221 */ /* 0x000fcc0000010000 */
[----:B------:R-:W1:Y:S01]  /*a200*/  MUFU.EX2 R128, R128 ;  /* 0x0000008000807308 */ /* 0x000e620000000800 */
[----:B---3--:R-:W-:Y:S01]  /*a210*/  FADD.FTZ R50, R26, R5 ;  /* 0x000000051a327221 */ /* 0x008fe20000010000 */
[----:B------:R-:W-:-:S06]  /*a220*/  FFMA.FTZ R36, R43, UR4, -R77 ;  /* 0x000000042b247c23 */ /* 0x000fcc000801084d */
[----:B------:R-:W3:Y:S01]  /*a230*/  MUFU.EX2 R125, R125 ;  /* 0x0000007d007d7308 */ /* 0x000ee20000000800 */
[----:B----4-:R-:W-:Y:S01]  /*a240*/  FADD.FTZ R48, R126, R9 ;  /* 0x000000097e307221 */ /* 0x010fe20000010000 */
[----:B--2---:R-:W-:-:S06]  /*a250*/  FADD.FTZ R5, R123, R50 ;  /* 0x000000327b057221 */ /* 0x004fcc0000010000 */
[----:B------:R-:W-:Y:S01]  /*a260*/  MUFU.EX2 R34, R34 ;  /* 0x0000002200227308 */ /* 0x000fe20000000800 */
[----:B------:R-:W-:Y:S01]  /*a270*/  FFMA.FTZ R129, R41, UR4, -R77 ;  /* 0x0000000429817c23 */ /* 0x000fe2000801084d */
[----:B------:R-:W-:-:S06]  /*a280*/  FADD.FTZ R9, R35, R48 ;  /* 0x0000003023097221 */ /* 0x000fcc0000010000 */
[----:B------:R-:W2:Y:S01]  /*a290*/  MUFU.EX2 R130, R130 ;  /* 0x0000008200827308 */ /* 0x000ea20000000800 */
[----:B------:R-:W-:Y:S01]  /*a2a0*/  MOV R25, UR38 ;  /* 0x0000002600197c02 */ /* 0x000fe20008000f00 */
[----:B0-----:R-:W-:-:S06]  /*a2b0*/  FADD.FTZ R50, R30, R5 ;  /* 0x000000051e327221 */ /* 0x001fcc0000010000 */
[----:B------:R-:W0:Y:S01]  /*a2c0*/  MUFU.EX2 R127, R127 ;  /* 0x0000007f007f7308 */ /* 0x000e220000000800 */
[----:B-1----:R-:W-:Y:S01]  /*a2d0*/  FADD.FTZ R52, R128, R9 ;  /* 0x0000000980347221 */ /* 0x002fe20000010000 */
[----:B------:R-:W-:Y:S01]  /*a2e0*/  PRMT R0, R25, 0x654, R0 ;  /* 0x0000065419007816 */ /* 0x000fe20000000000 */
[----:B---3--:R-:W-:-:S05]  /*a2f0*/  FADD.FTZ R5, R125, R50 ;  /* 0x000000327d057221 */ /* 0x008fca0000010000 */
[----:B------:R-:W1:Y:S01]  /*a300*/  MUFU.EX2 R36, R36 ;  /* 0x0000002400247308 */ /* 0x000e620000000800 */
[----:B------:R-:W-:Y:S01]  /*a310*/  FFMA.FTZ R131, R45, UR4, -R77 ;  /* 0x000000042d837c23 */ /* 0x000fe2000801084d */
[----:B------:R-:W-:Y:S01]  /*a320*/  FADD.FTZ R9, R39, R52 ;  /* 0x0000003427097221 */ /* 0x000fe20000010000 */
[----:B------:R3:W-:Y:S05]  /*a330*/  SYNCS.ARRIVE.TRANS64.RED.A1T0 RZ, [R0+URZ], RZ ;  /* 0x000000ff00ff79a7 */ /* 0x0007ea000810043f */
[----:B------:R-:W4:Y:S01]  /*a340*/  MUFU.EX2 R132, R132 ;  /* 0x0000008400847308 */ /* 0x000f220000000800 */
[----:B--2---:R-:W-:Y:S01]  /*a350*/  FADD.FTZ R50, R130, R9 ;  /* 0x0000000982327221 */ /* 0x004fe20000010000 */
[----:B---3--:R-:W-:-:S06]  /*a360*/  FADD.FTZ R0, R34, R5 ;  /* 0x0000000522007221 */ /* 0x008fcc0000010000 */
[----:B------:R-:W2:Y:S01]  /*a370*/  MUFU.EX2 R129, R129 ;  /* 0x0000008100817308 */ /* 0x000ea20000000800 */
[----:B0-----:R-:W-:-:S07]  /*a380*/  FADD.FTZ R5, R127, R0 ;  /* 0x000000007f057221 */ /* 0x001fce0000010000 */
[----:B------:R-:W0:Y:S01]  /*a390*/  MUFU.EX2 R47, R47 ;  /* 0x0000002f002f7308 */ /* 0x000e220000000800 */
[----:B------:R-:W-:-:S07]  /*a3a0*/  FFMA.FTZ R133, R49, UR4, -R77 ;  /* 0x0000000431857c23 */ /* 0x000fce000801084d */
[----:B------:R-:W3:Y:S01]  /*a3b0*/  MUFU.EX2 R40, R40 ;  /* 0x0000002800287308 */ /* 0x000ee20000000800 */
[----:B------:R-:W-:Y:S01]  /*a3c0*/  FADD.FTZ R9, R79, R50 ;  /* 0x000000324f097221 */ /* 0x000fe20000010000 */
[----:B-1----:R-:W-:-:S06]  /*a3d0*/  FADD.FTZ R52, R36, R5 ;  /* 0x0000000524347221 */ /* 0x002fcc0000010000 */
[----:B------:R-:W1:Y:S01]  /*a3e0*/  MUFU.EX2 R134, R134 ;  /* 0x0000008600867308 */ /* 0x000e620000000800 */
[----:B----4-:R-:W-:-:S07]  /*a3f0*/  FADD.FTZ R0, R132, R9 ;  /* 0x0000000984007221 */ /* 0x010fce0000010000 */
[----:B------:R-:W4:Y:S01]  /*a400*/  MUFU.EX2 R131, R131 ;  /* 0x0000008300837308 */ /* 0x000f220000000800 */
[----:B--2---:R-:W-:-:S07]  /*a410*/  FADD.FTZ R9, R129, R52 ;  /* 0x0000003481097221 */ /* 0x004fce0000010000 */
[----:B------:R-:W2:Y:S01]  /*a420*/  MUFU.EX2 R51, R51 ;  /* 0x0000003300337308 */ /* 0x000ea20000000800 */
[----:B------:R-:W-:-:S07]  /*a430*/  FFMA.FTZ R135, R53, UR4, -R77 ;  /* 0x0000000435877c23 */ /* 0x000fce000801084d */
[----:B------:R-:W5:Y:S01]  /*a440*/  MUFU.EX2 R42, R42 ;  /* 0x0000002a002a7308 */ /* 0x000f620000000800 */
[----:B0-----:R-:W-:Y:S01]  /*a450*/  FADD.FTZ R5, R47, R0 ;  /* 0x000000002f057221 */ /* 0x001fe20000010000 */
[----:B------:R-:W-:-:S06]  /*a460*/  FFMA.FTZ R0, R4, UR4, -R77 ;  /* 0x0000000404007c23 */ /* 0x000fcc000801084d */
[----:B------:R-:W0:Y:S01]  /*a470*/  MUFU.EX2 R136, R136 ;  /* 0x0000008800887308 */ /* 0x000e220000000800 */
[----:B---3--:R-:W-:Y:S01]  /*a480*/  FADD.FTZ R4, R40, R9 ;  /* 0x0000000928047221 */ /* 0x008fe20000010000 */
[----:B------:R-:W-:-:S06]  /*a490*/  FFMA.FTZ R46, R54, UR4, -R77 ;  /* 0x00000004362e7c23 */ /* 0x000fcc000801084d */
[----:B------:R-:W3:Y:S01]  /*a4a0*/  MUFU.EX2 R133, R133 ;  /* 0x0000008500857308 */ /* 0x000ee20000000800 */
[----:B-1----:R-:W-:Y:S01]  /*a4b0*/  FADD.FTZ R52, R134, R5 ;  /* 0x0000000586347221 */ /* 0x002fe20000010000 */
[----:B----4-:R-:W-:-:S06]  /*a4c0*/  FADD.FTZ R9, R131, R4 ;  /* 0x0000000483097221 */ /* 0x010fcc0000010000 */
[----:B------:R-:W1:Y:S01]  /*a4d0*/  MUFU.EX2 R55, R55 ;  /* 0x0000003700377308 */ /* 0x000e620000000800 */
[----:B------:R-:W-:-:S07]  /*a4e0*/  FFMA.FTZ R137, R57, UR4, -R77 ;  /* 0x0000000439897c23 */ /* 0x000fce000801084d */
[----:B------:R-:W4:Y:S01]  /*a4f0*/  MUFU.EX2 R44, R44 ;  /* 0x0000002c002c7308 */ /* 0x000f220000000800 */
[----:B------:R-:W-:Y:S01]  /*a500*/  FFMA.FTZ R5, R8, UR4, -R77 ;  /* 0x0000000408057c23 */ /* 0x000fe2000801084d */
[----:B--2---:R-:W-:-:S06]  /*a510*/  FADD.FTZ R25, R51, R52 ;  /* 0x0000003433197221 */ /* 0x004fcc0000010000 */
[----:B------:R-:W2:Y:S01]  /*a520*/  MUFU.EX2 R138, R138 ;  /* 0x0000008a008a7308 */ /* 0x000ea20000000800 */
[----:B-----5:R-:W-:Y:S01]  /*a530*/  FADD.FTZ R8, R42, R9 ;  /* 0x000000092a087221 */ /* 0x020fe20000010000 */
[----:B------:R-:W-:-:S06]  /*a540*/  FFMA.FTZ R48, R58, UR4, -R77 ;  /* 0x000000043a307c23 */ /* 0x000fcc000801084d */
[----:B------:R-:W5:Y:S01]  /*a550*/  MUFU.EX2 R135, R135 ;  /* 0x0000008700877308 */ /* 0x000f620000000800 */
[----:B0-----:R-:W-:Y:S01]  /*a560*/  FADD.FTZ R52, R136, R25 ;  /* 0x0000001988347221 */ /* 0x001fe20000010000 */
[----:B------:R-:W-:-:S06]  /*a570*/  F2FP.F16.F32.PACK_AB R148, R3, R148 ;  /* 0x000000940394723e */ /* 0x000fcc00000000ff */
        /* <DEDUP_REMOVED lines=9> */
[----:B--2---:R-:W-:Y:S01]  /*a610*/  FADD.FTZ R52, R138, R9 ;  /* 0x000000098a347221 */ /* 0x004fe20000010000 */
[----:B-----5:R-:W-:-:S06]  /*a620*/  FADD.FTZ R3, R135, R8 ;  /* 0x0000000887037221 */ /* 0x020fcc0000010000 */
[----:B------:R-:W2:Y:S01]  /*a630*/  MUFU.EX2 R63, R63 ;  /* 0x0000003f003f7308 */ /* 0x000ea20000000800 */
[----:B------:R-:W-:-:S07]  /*a640*/  FFMA.FTZ R141, R65, UR4, -R77 ;  /* 0x00000004418d7c23 */ /* 0x000fce000801084d */
[----:B------:R-:W5:Y:S01]  /*a650*/  MUFU.EX2 R48, R48 ;  /* 0x0000003000307308 */ /* 0x000f620000000800 */
[----:B------:R-:W-:Y:S01]  /*a660*/  F2FP.F16.F32.PACK_AB R150, R7, R150 ;  /* 0x000000960796723e */ /* 0x000fe200000000ff */
[----:B0-----:R-:W-:-:S06]  /*a670*/  FADD.FTZ R7, R59, R52 ;  /* 0x000000343b077221 */ /* 0x001fcc0000010000 */
[----:B------:R-:W0:Y:S01]  /*a680*/  MUFU.EX2 R142, R142 ;  /* 0x0000008e008e7308 */ /* 0x000e220000000800 */
[----:B---3--:R-:W-:-:S07]  /*a690*/  FADD.FTZ R52, R46, R3 ;  /* 0x000000032e347221 */ /* 0x008fce0000010000 */
[----:B------:R-:W3:Y:S01]  /*a6a0*/  MUFU.EX2 R139, R139 ;  /* 0x0000008b008b7308 */ /* 0x000ee20000000800 */
[----:B------:R-:W-:Y:S01]  /*a6b0*/  FFMA.FTZ R66, R66, UR4, -R77 ;  /* 0x0000000442427c23 */ /* 0x000fe2000801084d */
[----:B-1----:R-:W-:-:S06]  /*a6c0*/  FADD.FTZ R54, R140, R7 ;  /* 0x000000078c367221 */ /* 0x002fcc0000010000 */
[----:B------:R-:W1:Y:S01]  /*a6d0*/  MUFU.EX2 R67, R67 ;  /* 0x0000004300437308 */ /* 0x000e620000000800 */
[----:B----4-:R-:W-:Y:S01]  /*a6e0*/  FADD.FTZ R3, R137, R52 ;  /* 0x0000003489037221 */ /* 0x010fe20000010000 */
[----:B------:R-:W-:-:S06]  /*a6f0*/  FFMA.FTZ R143, R69, UR4, -R77 ;  /* 0x00000004458f7c23 */ /* 0x000fcc000801084d */
[----:B------:R-:W-:Y:S01]  /*a700*/  MUFU.EX2 R50, R50 ;  /* 0x0000003200327308 */ /* 0x000fe20000000800 */
[----:B--2---:R-:W-:Y:S01]  /*a710*/  FADD.FTZ R7, R63, R54 ;  /* 0x000000363f077221 */ /* 0x004fe20000010000 */
[----:B-----5:R-:W-:-:S06]  /*a720*/  FADD.FTZ R52, R48, R3 ;  /* 0x0000000330347221 */ /* 0x020fcc0000010000 */
[----:B------:R-:W2:Y:S08]  /*a730*/  MUFU.EX2 R144, R144 ;  /* 0x0000009000907308 */ /* 0x000eb00000000800 */
[----:B------:R-:W-:Y:S01]  /*a740*/  MUFU.EX2 R141, R141 ;  /* 0x0000008d008d7308 */ /* 0x000fe20000000800 */
[----:B0-----:R-:W-:Y:S01]  /*a750*/  FADD.FTZ R54, R142, R7 ;  /* 0x000000078e367221 */ /* 0x001fe20000010000 */
[----:B---3--:R-:W-:-:S06]  /*a760*/  FADD.FTZ R3, R139, R52 ;  /* 0x000000348b037221 */ /* 0x008fcc0000010000 */
[----:B------:R-:W0:Y:S08]  /*a770*/  MUFU.EX2 R71, R71 ;  /* 0x0000004700477308 */ /* 0x000e300000000800 */
[----:B------:R-:W3:Y:S01]  /*a780*/  MUFU.EX2 R4, R66 ;  /* 0x0000004200047308 */ /* 0x000ee20000000800 */
[----:B-1----:R-:W-:-:S07]  /*a790*/  FADD.FTZ R7, R67, R54 ;  /* 0x0000003643077221 */ /* 0x002fce0000010000 */
[----:B------:R-:W1:Y:S01]  /*a7a0*/  MUFU.EX2 R143, R143 ;  /* 0x0000008f008f7308 */ /* 0x000e620000000800 */
[----:B--2---:R-:W-:Y:S01]  /*a7b0*/  FADD.FTZ R52, R144, R7 ;  /* 0x0000000790347221 */ /* 0x004fe20000010000 */
[----:B------:R-:W-:-:S06]  /*a7c0*/  FFMA.FTZ R28, R28, UR4, -R77 ;  /* 0x000000041c1c7c23 */ /* 0x000fcc000801084d */
[----:B------:R2:W4:Y:S01]  /*a7d0*/  MUFU.EX2 R8, R0 ;  /* 0x0000000000087308 */ /* 0x0005220000000800 */
[----:B0-----:R-:W-:Y:S01]  /*a7e0*/  FADD.FTZ R7, R71, R52 ;  /* 0x0000003447077221 */ /* 0x001fe20000010000 */
[----:B--2---:R-:W-:-:S06]  /*a7f0*/  FADD.FTZ R0, R50, R3 ;  /* 0x0000000332007221 */ /* 0x004fcc0000010000 */
[----:B------:R-:W0:Y:S01]  /*a800*/  MUFU.EX2 R5, R5 ;  /* 0x0000000500057308 */ /* 0x000e220000000800 */
[----:B------:R-:W-:Y:S01]  /*a810*/  FADD.FTZ R3, R141, R0 ;  /* 0x000000008d037221 */ /* 0x000fe20000010000 */
[----:B------:R-:W-:-:S03]  /*a820*/  FFMA.FTZ R24, R24, UR4, -R77 ;  /* 0x0000000418187c23 */ /* 0x000fc6000801084d */
[----:B---3--:R-:W-:-:S03]  /*a830*/  FADD.FTZ R52, R4, R3 ;  /* 0x0000000304347221 */ /* 0x008fc60000010000 */
[----:B------:R-:W2:Y:S01]  /*a840*/  MUFU.EX2 R28, R28 ;  /* 0x0000001c001c7308 */ /* 0x000ea20000000800 */
[----:B-1----:R-:W-:Y:S01]  /*a850*/  FADD.FTZ R3, R143, R52 ;  /* 0x000000348f037221 */ /* 0x002fe20000010000 */
[----:B------:R-:W-:Y:S01]  /*a860*/  FFMA.FTZ R32, R32, UR4, -R77 ;  /* 0x0000000420207c23 */ /* 0x000fe2000801084d */
[----:B------:R-:W-:Y:S02]  /*a870*/  F2FP.F16.F32.PACK_AB R149, R6, R149 ;  /* 0x000000950695723e */ /* 0x000fe400000000ff */
[----:B----4-:R-:W-:-:S03]  /*a880*/  FADD.FTZ R6, R8, R3 ;  /* 0x0000000308067221 */ /* 0x010fc60000010000 */
[----:B------:R-:W-:Y:S01]  /*a890*/  MUFU.EX2 R24, R24 ;  /* 0x0000001800187308 */ /* 0x000fe20000000800 */
[----:B------:R-:W-:Y:S01]  /*a8a0*/  F2FP.F16.F32.PACK_AB R143, R8, R143 ;  /* 0x0000008f088f723e */ /* 0x000fe200000000ff */
[----:B------:R-:W-:-:S06]  /*a8b0*/  VIADD R8, R88, 0xfffffffe ;  /* 0xfffffffe58087836 */ /* 0x000fcc0000000000 */
[----:B------:R-:W1:Y:S01]  /*a8c0*/  MUFU.EX2 R146, R146 ;  /* 0x0000009200927308 */ /* 0x000e620000000800 */
[----:B------:R-:W-:Y:S01]  /*a8d0*/  ISETP.GE.AND P1, PT, R8, R90, PT ;  /* 0x0000005a0800720c */ /* 0x000fe20003f26270 */
[----:B0-----:R-:W-:-:S06]  /*a8e0*/  FADD.FTZ R3, R5, R6 ;  /* 0x0000000605037221 */ /* 0x001fcc0000010000 */
[----:B------:R-:W0:Y:S08]  /*a8f0*/  MUFU.EX2 R147, R32 ;  /* 0x0000002000937308 */ /* 0x000e300000000800 */
[----:B------:R-:W3:Y:S01]  /*a900*/  MUFU.EX2 R73, R73 ;  /* 0x0000004900497308 */ /* 0x000ee20000000800 */
[----:B--2---:R-:W-:Y:S01]  /*a910*/  FADD.FTZ R3, R28, R3 ;  /* 0x000000031c037221 */ /* 0x004fe20000010000 */
[----:B-1----:R-:W-:-:S03]  /*a920*/  FADD.FTZ R0, R146, R7 ;  /* 0x0000000792007221 */ /* 0x002fc60000010000 */
[----:B------:R-:W-:Y:S01]  /*a930*/  FADD.FTZ R6, R24, R3 ;  /* 0x0000000318067221 */ /* 0x000fe20000010000 */
[----:B------:R-:W-:Y:S01]  /*a940*/  F2FP.F16.F32.PACK_AB R120, R11, R120 ;  /* 0x000000780b78723e */ /* 0x000fe200000000ff */
[--C-:B------:R-:W-:Y:S01]  /*a950*/  IMAD.MOV.U32 R118, RZ, RZ, R119.reuse ;  /* 0x000000ffff767224 */ /* 0x100fe200078e0077 */
[----:B------:R-:W-:Y:S01]  /*a960*/  F2FP.F16.F32.PACK_AB R122, R27, R122 ;  /* 0x0000007a1b7a723e */ /* 0x000fe200000000ff */
[----:B0-----:R-:W-:Y:S01]  /*a970*/  FADD.FTZ R3, R147, R6 ;  /* 0x0000000693037221 */ /* 0x001fe20000010000 */
[----:B------:R-:W-:Y:S01]  /*a980*/  F2FP.F16.F32.PACK_AB R124, R75, R124 ;  /* 0x0000007c4b7c723e */ /* 0x000fe200000000ff */
[--C-:B------:R-:W-:Y:S01]  /*a990*/  IMAD.MOV.U32 R117, RZ, RZ, R119.reuse ;  /* 0x000000ffff757224 */ /* 0x100fe200078e0077 */
[----:B------:R-:W-:Y:S01]  /*a9a0*/  F2FP.F16.F32.PACK_AB R126, R35, R126 ;  /* 0x0000007e237e723e */ /* 0x000fe200000000ff */
[--C-:B------:R-:W-:Y:S01]  /*a9b0*/  IMAD.MOV.U32 R115, RZ, RZ, R119.reuse ;  /* 0x000000ffff737224 */ /* 0x100fe200078e0077 */
[----:B------:R-:W-:Y:S01]  /*a9c0*/  F2FP.F16.F32.PACK_AB R128, R39, R128 ;  /* 0x000000802780723e */ /* 0x000fe200000000ff */
[--C-:B------:R-:W-:Y:S01]  /*a9d0*/  IMAD.MOV.U32 R114, RZ, RZ, R119.reuse ;  /* 0x000000ffff727224 */ /* 0x100fe200078e0077 */
[----:B------:R-:W-:Y:S01]  /*a9e0*/  F2FP.F16.F32.PACK_AB R130, R79, R130 ;  /* 0x000000824f82723e */ /* 0x000fe200000000ff */
[----:B---3--:R-:W-:Y:S01]  /*a9f0*/  FADD.FTZ R0, R73, R0 ;  /* 0x0000000049007221 */ /* 0x008fe20000010000 */
[----:B------:R-:W-:Y:S01]  /*aa00*/  F2FP.F16.F32.PACK_AB R132, R47, R132 ;  /* 0x000000842f84723e */ /* 0x000fe200000000ff */
[--C-:B------:R-:W-:Y:S01]  /*aa10*/  IMAD.MOV.U32 R113, RZ, RZ, R119.reuse ;  /* 0x000000ffff717224 */ /* 0x100fe200078e0077 */
        /* <DEDUP_REMOVED lines=35> */
[----:B------:R-:W-:Y:S01]  /*ac50*/  IMAD.MOV.U32 R89, RZ, RZ, R119 ;  /* 0x000000ffff597224 */ /* 0x000fe200078e0077 */
[----:B------:R-:W-:-:S02]  /*ac60*/  F2FP.F16.F32.PACK_AB R141, R4, R141 ;  /* 0x0000008d048d723e */ /* 0x000fc400000000ff */
[----:B------:R-:W-:Y:S02]  /*ac70*/  F2FP.F16.F32.PACK_AB R145, R28, R5 ;  /* 0x000000051c91723e */ /* 0x000fe400000000ff */
[----:B------:R-:W-:Y:S02]  /*ac80*/  F2FP.F16.F32.PACK_AB R147, R147, R24 ;  /* 0x000000189393723e */ /* 0x000fe400000000ff */
[-C--:B------:R-:W-:Y:S02]  /*ac90*/  MOV R116, R119.reuse ;  /* 0x0000007700747202 */ /* 0x080fe40000000f00 */
[-C--:B------:R-:W-:Y:S02]  /*aca0*/  MOV R112, R119.reuse ;  /* 0x0000007700707202 */ /* 0x080fe40000000f00 */
[-C--:B------:R-:W-:Y:S02]  /*acb0*/  MOV R108, R119.reuse ;  /* 0x00000077006c7202 */ /* 0x080fe40000000f00 */
[----:B------:R-:W-:-:S02]  /*acc0*/  MOV R104, R119 ;  /* 0x0000007700687202 */ /* 0x000fc40000000f00 */
[-C--:B------:R-:W-:Y:S02]  /*acd0*/  MOV R100, R119.reuse ;  /* 0x0000007700647202 */ /* 0x080fe40000000f00 */
[-C--:B------:R-:W-:Y:S02]  /*ace0*/  MOV R96, R119.reuse ;  /* 0x0000007700607202 */ /* 0x080fe40000000f00 */
[-C--:B------:R-:W-:Y:S02]  /*acf0*/  MOV R92, R119.reuse ;  /* 0x00000077005c7202 */ /* 0x080fe40000000f00 */
[----:B------:R-:W-:Y:S01]  /*ad00*/  MOV R88, R119 ;  /* 0x0000007700587202 */ /* 0x000fe20000000f00 */
[----:B------:R-:W-:Y:S06]  /*ad10*/  @!P1 BRA `(.L_x_585) ;  /* 0x0000002800309947 */ /* 0x000fec0003800000 */
[----:B------:R0:W5:Y:S01]  /*ad20*/  LDL.LU R4, [R1+0x4] ;  /* 0x0000040001047983 */ /* 0x0001620000300800 */
[----:B------:R-:W-:Y:S01]  /*ad30*/  IMAD.MOV.U32 R9, RZ, RZ, R38 ;  /* 0x000000ffff097224 */ /* 0x000fe200078e0026 */
[----:B------:R-:W-:Y:S01]  /*ad40*/  CS2R R118, SRZ ;  /* 0x0000000000767805 */ /* 0x000fe2000001ff00 */
[----:B------:R-:W-:Y:S01]  /*ad50*/  IMAD.MOV.U32 R10, RZ, RZ, R31 ;  /* 0x000000ffff0a7224 */ /* 0x000fe200078e001f */
[----:B------:R-:W-:Y:S01]  /*ad60*/  CS2R R116, SRZ ;  /* 0x0000000000747805 */ /* 0x000fe2000001ff00 */
[----:B------:R-:W-:Y:S01]  /*ad70*/  IMAD.MOV.U32 R11, RZ, RZ, R156 ;  /* 0x000000ffff0b7224 */ /* 0x000fe200078e009c */
        /* <DEDUP_REMOVED lines=13> */
[----:B0-----:R-:W-:-:S07]  /*ae50*/  CS2R R88, SRZ ;  /* 0x0000000000587805 */ /* 0x001fce000001ff00 */
.L_x_597:
[----:B------:R-:W2:Y:S01]  /*ae60*/  LDL R6, [R1+0x1c] ;  /* 0x00001c0001067983 */ /* 0x000ea20000100800 */
[----:B------:R-:W-:Y:S01]  /*ae70*/  ISETP.NE.AND P1, PT, R11, 0x1, PT ;  /* 0x000000010b00780c */ /* 0x000fe20003f25270 */
[----:B------:R-:W-:Y:S05]  /*ae80*/  YIELD ;  /* 0x0000000000007946 */ /* 0x000fea0003800000 */
[----:B------:R-:W-:Y:S02]  /*ae90*/  SEL R5, RZ, 0x1, P1 ;  /* 0x00000001ff057807 */ /* 0x000fe40000800000 */
[----:B--2---:R-:W-:Y:S02]  /*aea0*/  ISETP.NE.AND P1, PT, R6, RZ, PT ;  /* 0x000000ff0600720c */ /* 0x004fe40003f25270 */
[----:B-----5:R-:W-:-:S05]  /*aeb0*/  LOP3.LUT R6, R4, R5, RZ, 0x3c, !PT ;  /* 0x0000000504067212 */ /* 0x020fca00078e3cff */
[----:B------:R0:W-:Y:S06]  /*aec0*/  STL [R1+0x4], R6 ;  /* 0x0000040601007387 */ /* 0x0001ec0000100800 */
[----:B------:R-:W-:Y:S05]  /*aed0*/  @P1 BRA `(.L_x_586) ;  /* 0x00000000003c1947 */ /* 0x000fea0003800000 */
[----:B------:R-:W-:Y:S05]  /*aee0*/  @!P0 BRA `(.L_x_587) ;  /* 0x0000000000048947 */ /* 0x000fea0003800000 */
[----:B------:R-:W-:Y:S01]  /*aef0*/  BPT.TRAP 0x1 ;  /* 0x000000040000795c */ /* 0x000fe20000300000 */
.L_x_587:
[----:B------:R-:W-:Y:S02]  /*af00*/  IADD3 R5, R11, 0x1, RZ ;  /* 0x000000010b057810 */ /* 0x000fe40007ffe0ff */
[----:B0-----:R-:W-:Y:S02]  /*af10*/  SHF.L.U32 R6, R6, 0x1f, RZ ;  /* 0x0000001f06067819 */ /* 0x001fe400000006ff */
[----:B------:R-:W-:-:S04]  /*af20*/  ISETP.NE.AND P2, PT, R5, 0x2, PT ;  /* 0x000000020500780c */ /* 0x000fc80003f45270 */
[----:B------:R-:W-:-:S05]  /*af30*/  SEL R5, R5, RZ, P2 ;  /* 0x000000ff05057207 */ /* 0x000fca0001000000 */
[----:B------:R-:W-:-:S04]  /*af40*/  IMAD R5, R5, 0x8, R18 ;  /* 0x0000000805057824 */ /* 0x000fc800078e0212 */
[----:B------:R0:W1:Y:S01]  /*af50*/  SYNCS.PHASECHK.TRANS64.TRYWAIT P2, [R5+URZ+0x16830], R6 ;  /* 0x01683006050075a7 */ /* 0x000062000804017f */
[----:B------:R-:W-:Y:S05]  /*af60*/  @!P0 BRA `(.L_x_588) ;  /* 0x0000000000048947 */ /* 0x000fea0003800000 */
[----:B------:R-:W-:Y:S01]  /*af70*/  BPT.TRAP 0x1 ;  /* 0x000000040000795c */ /* 0x000fe20000300000 */
.L_x_588:
[----:B------:R-:W-:Y:S04]  /*af80*/  BSSY B0, `(.L_x_586) ;  /* 0x0000004000007945 */ /* 0x000fe80003800000 */
[----:B-1----:R-:W-:Y:S05]  /*af90*/  @P2 BRA `(.L_x_589) ;  /* 0x0000000000082947 */ /* 0x002fea0003800000 */
[----:B------:R-:W1:Y:S02]  /*afa0*/  SYNCS.PHASECHK.TRANS64.TRYWAIT P2, [R5+URZ+0x16830], R6 ;  /* 0x01683006050075a7 */ /* 0x000e64000804017f */
[----:B-1----:R-:W-:Y:S05]  /*afb0*/  @!P2 BRA `(.L_x_590) ;  /* 0x000000d00050a947 */ /* 0x002fea0003800000 */
.L_x_589:
[----:B------:R-:W-:Y:S05]  /*afc0*/  BSYNC B0 ;  /* 0x0000000000007941 */ /* 0x000fea0003800000 */
.L_x_586:
[----:B01----:R-:W2:Y:S01]  /*afd0*/  LDL R6, [R1+0x20] ;  /* 0x0000200001067983 */ /* 0x003ea20000100800 */
[----:B------:R-:W-:Y:S01]  /*afe0*/  VIADD R156, R11, 0x1 ;  /* 0x000000010b9c7836 */ /* 0x000fe20000000000 */
[----:B------:R-:W0:Y:S04]  /*aff0*/  S2R R5, SR_TID.X ;  /* 0x0000000000057919 */ /* 0x000e280000002100 */
[----:B------:R-:W-:-:S04]  /*b000*/  ISETP.NE.AND P2, PT, R156, 0x2, PT ;  /* 0x000000029c00780c */ /* 0x000fc80003f45270 */
[----:B------:R-:W-:Y:S01]  /*b010*/  SEL R156, R156, RZ, P2 ;  /* 0x000000ff9c9c7207 */ /* 0x000fe20001000000 */
[----:B------:R-:W-:Y:S01]  /*b020*/  IMAD.MOV.U32 R7, RZ, RZ, 0x40000040 ;  /* 0x40000040ff077424 */ /* 0x000fe200078e00ff */
[----:B------:R-:W-:Y:S05]  /*b030*/  WARPSYNC.ALL ;  /* 0x0000000000007948 */ /* 0x000fea0003800000 */
[----:B------:R-:W-:Y:S02]  /*b040*/  R2UR UR19, R7 ;  /* 0x00000000071372ca */ /* 0x000fe400000e0000 */
[----:B0-----:R-:W-:-:S04]  /*b050*/  SHF.R.U32.HI R5, RZ, 0x7, R5 ;  /* 0x00000007ff057819 */ /* 0x001fc80000011605 */
[----:B------:R-:W-:Y:S01]  /*b060*/  IADD3 R5, R5, 0x8, RZ ;  /* 0x0000000805057810 */ /* 0x000fe20007ffe0ff */
[----:B------:R-:W-:Y:S01]  /*b070*/  IMAD.MOV.U32 R27, RZ, RZ, 0x40000040 ;  /* 0x40000040ff1b7424 */ /* 0x000fe200078e00ff */
[----:B------:R-:W-:Y:S01]  /*b080*/  R2UR UR8, R12 ;  /* 0x000000000c0872ca */ /* 0x000fe200000e0000 */
[----:B------:R-:W-:Y:S01]  /*b090*/  IMAD.MOV.U32 R25, RZ, RZ, 0x40000040 ;  /* 0x40000040ff197424 */ /* 0x000fe200078e00ff */
[----:B------:R-:W-:Y:S02]  /*b0a0*/  R2UR UR9, R13 ;  /* 0x000000000d0972ca */ /* 0x000fe400000e0000 */
[----:B------:R-:W-:Y:S02]  /*b0b0*/  R2UR UR11, R27 ;  /* 0x000000001b0b72ca */ /* 0x000fe400000e0000 */
[----:B------:R-:W-:Y:S02]  /*b0c0*/  R2UR UR15, R25 ;  /* 0x00000000190f72ca */ /* 0x000fe400000e0000 */
[----:B------:R-:W-:Y:S01]  /*b0d0*/  R2UR UR23, R27 ;  /* 0x000000001b1772ca */ /* 0x000fe200000e0000 */
[----:B------:R0:W-:Y:S01]  /*b0e0*/  BAR.SYNC.DEFER_BLOCKING R5, 0x100 ;  /* 0x000400050000751d */ /* 0x0001e20000010000 */
[----:B--2---:R-:W-:-:S04]  /*b0f0*/  IMAD R26, R156, 0x400, R6 ;  /* 0x000004009c1a7824 */ /* 0x004fc800078e0206 */
[----:B------:R-:W-:-:S05]  /*b100*/  VIADD R6, R26, 0x4 ;  /* 0x000000041a067836 */ /* 0x000fca0000000000 */
[----:B------:R-:W-:Y:S02]  /*b110*/  R2UR UR18, R6 ;  /* 0x00000000061272ca */ /* 0x000fe400000e0000 */
[----:B------:R-:W2:Y:S01]  /*b120*/  LDL.64 R6, [R1+0x8] ;  /* 0x0000080001067983 */ /* 0x000ea20000100a00 */
[C---:B------:R-:W-:Y:S01]  /*b130*/  R2UR UR10, R26.reuse ;  /* 0x000000001a0a72ca */ /* 0x040fe200000e0000 */
[C---:B------:R-:W-:Y:S01]  /*b140*/  VIADD R24, R26.reuse, 0x2 ;  /* 0x000000021a187836 */ /* 0x040fe20000000000 */
[----:B------:R-:W-:-:S04]  /*b150*/  IADD3 R26, R26, 0x6, RZ ;  /* 0x000000061a1a7810 */ /* 0x000fc80007ffe0ff */
[----:B------:R-:W-:Y:S02]  /*b160*/  R2UR UR14, R24 ;  /* 0x00000000180e72ca */ /* 0x000fe400000e0000 */
[----:B------:R-:W-:Y:S02]  /*b170*/  R2UR UR22, R26 ;  /* 0x000000001a1672ca */ /* 0x000fe400000e0000 */
[----:B------:R-:W-:-:S06]  /*b180*/  WARPGROUP.ARRIVE ;  /* 0x00000000000079c5 */ /* 0x000fcc0000000000 */
[----:B------:R-:W-:Y:S01]  /*b190*/  HGMMA.64x128x16.F32 R24, gdesc[UR8], RZ, !UPT, gsb0 ;  /* 0x01e00000081879f0 */ /* 0x000fe2000c0008ff */
[----:B------:R-:W-:Y:S02]  /*b1a0*/  R2UR UR16, R20 ;  /* 0x00000000141072ca */ /* 0x000fe400000e0000 */
[----:B------:R-:W-:Y:S01]  /*b1b0*/  R2UR UR17, R21 ;  /* 0x00000000151172ca */ /* 0x000fe200000e0000 */
[----:B------:R-:W-:Y:S02]  /*b1c0*/  WARPGROUP.DEPBAR.LE gsb0, 0x0 ;  /* 0x00008000000079c5 */ /* 0x000fe40000010000 */
[----:B------:R-:W-:Y:S01]  /*b1d0*/  WARPGROUP.ARRIVE ;  /* 0x00000000000079c5 */ /* 0x000fe20000000000 */
[----:B--2---:R-:W-:Y:S02]  /*b1e0*/  R2UR UR12, R6 ;  /* 0x00000000060c72ca */ /* 0x004fe400000e0000 */
[----:B------:R-:W-:-:S13]  /*b1f0*/  R2UR UR13, R7 ;  /* 0x00000000070d72ca */ /* 0x000fda00000e0000 */
[----:B------:R-:W-:Y:S01]  /*b200*/  HGMMA.64x128x16.F32 R24, gdesc[UR12], R24, gsb0 ;  /* 0x01e000000c1879f0 */ /* 0x000fe20008000818 */
[----:B------:R-:W-:Y:S02]  /*b210*/  R2UR UR20, R14 ;  /* 0x000000000e1472ca */ /* 0x000fe400000e0000 */
[----:B------:R-:W-:Y:S01]  /*b220*/  R2UR UR21, R15 ;  /* 0x000000000f1572ca */ /* 0x000fe200000e0000 */
[----:B------:R-:W-:Y:S02]  /*b230*/  WARPGROUP.DEPBAR.LE gsb0, 0x0 ;  /* 0x00008000000079c5 */ /* 0x000fe40000010000 */
[----:B------:R-:W-:-:S06]  /*b240*/  WARPGROUP.ARRIVE ;  /* 0x00000000000079c5 */ /* 0x000fcc0000000000 */
        /* <DEDUP_REMOVED lines=8> */
.L_x_592:
[----:B------:R-:W-:Y:S01]  /*b2d0*/  SHF.L.U32 R4, R4, 0x1f, RZ ;  /* 0x0000001f04047819 */ /* 0x000fe200000006ff */
[----:B------:R-:W-:-:S04]  /*b2e0*/  IMAD R5, R11, 0x8, R18 ;  /* 0x000000080b057824 */ /* 0x000fc800078e0212 */
[----:B------:R0:W1:Y:S01]  /*b2f0*/  SYNCS.PHASECHK.TRANS64.TRYWAIT P1, [R5+URZ+0x16850], R4 ;  /* 0x01685004050075a7 */ /* 0x000062000802017f */
[----:B------:R-:W-:Y:S05]  /*b300*/  @!P0 BRA `(.L_x_593) ;  /* 0x0000000000048947 */ /* 0x000fea0003800000 */
[----:B------:R-:W-:Y:S01]  /*b310*/  BPT.TRAP 0x1 ;  /* 0x000000040000795c */ /* 0x000fe20000300000 */
.L_x_593:
[----:B-1----:R-:W-:Y:S05]  /*b320*/  @P1 BRA `(.L_x_591) ;  /* 0x0000000000081947 */ /* 0x002fea0003800000 */
[----:B------:R-:W1:Y:S02]  /*b330*/  SYNCS.PHASECHK.TRANS64.TRYWAIT P1, [R5+URZ+0x16850], R4 ;  /* 0x01685004050075a7 */ /* 0x000e64000802017f */
[----:B-1----:R-:W-:Y:S05]  /*b340*/  @!P1 BRA `(.L_x_594) ;  /* 0x000000cc00809947 */ /* 0x002fea0003800000 */
.L_x_591:
[----:B01----:R-:W-:Y:S01]  /*b350*/  IADD3 R4, R18, 0x400, RZ ;  /* 0x0000040012047810 */ /* 0x003fe20007ffe0ff */
[----:B------:R-:W-:Y:S01]  /*b360*/  IMAD.MOV.U32 R5, RZ, RZ, 0x40000040 ;  /* 0x40000040ff057424 */ /* 0x000fe200078e00ff */
[----:B------:R-:W-:Y:S05]  /*b370*/  WARPSYNC.ALL ;  /* 0x0000000000007948 */ /* 0x000fea0003800000 */
[----:B------:R-:W-:Y:S01]  /*b380*/  SHF.R.U32.HI R4, RZ, 0x4, R4 ;  /* 0x00000004ff047819 */ /* 0x000fe20000011604 */
[----:B------:R-:W-:Y:S01]  /*b390*/  WARPGROUP.ARRIVE ;  /* 0x00000000000079c5 */ /* 0x000fe20000000000 */
[----:B------:R-:W-:Y:S02]  /*b3a0*/  R2UR UR11, R5 ;  /* 0x00000000050b72ca */ /* 0x000fe400000e0000 */
[----:B------:R-:W-:-:S02]  /*b3b0*/  LOP3.LUT R4, R4, 0x3fff, RZ, 0xc0, !PT ;  /* 0x00003fff04047812 */ /* 0x000fc400078ec0ff */
[----:B------:R-:W-:Y:S02]  /*b3c0*/  MOV R7, 0x40000040 ;  /* 0x4000004000077802 */ /* 0x000fe40000000f00 */
[----:B------:R-:W-:Y:S01]  /*b3d0*/  MOV R5, 0x40000040 ;  /* 0x4000004000057802 */ /* 0x000fe20000000f00 */
[----:B------:R-:W-:-:S04]  /*b3e0*/  IMAD R4, R11, 0x400, R4 ;  /* 0x000004000b047824 */ /* 0x000fc800078e0204 */
[C---:B------:R-:W-:Y:S01]  /*b3f0*/  VIADD R6, R4.reuse, 0x80 ;  /* 0x0000008004067836 */ /* 0x040fe20000000000 */
[----:B------:R-:W-:-:S13]  /*b400*/  R2UR UR10, R4 ;  /* 0x00000000040a72ca */ /* 0x000fda00000e0000 */
[----:B------:R-:W-:Y:S01]  /*b410*/  HGMMA.64x64x16.F32 R88, R148, gdesc[UR8].tnspB, R88, gsb0 ;  /* 0x40e0000894587df0 */ /* 0x000fe20008000858 */
[----:B------:R-:W-:Y:S01]  /*b420*/  R2UR UR10, R6 ;  /* 0x00000000060a72ca */ /* 0x000fe200000e0000 */
[----:B------:R-:W-:Y:S01]  /*b430*/  VIADD R6, R4, 0x100 ;  /* 0x0000010004067836 */ /* 0x000fe20000000000 */
[----:B------:R-:W-:Y:S01]  /*b440*/  R2UR UR11, R7 ;  /* 0x00000000070b72ca */ /* 0x000fe200000e0000 */
[----:B------:R-:W-:Y:S01]  /*b450*/  IMAD.MOV.U32 R7, RZ, RZ, 0x40000040 ;  /* 0x40000040ff077424 */ /* 0x000fe200078e00ff */
[----:B------:R-:W-:Y:S02]  /*b460*/  WARPGROUP.DEPBAR.LE gsb0, 0x0 ;  /* 0x00008000000079c5 */ /* 0x000fe40000010000 */
[----:B------:R-:W-:-:S06]  /*b470*/  WARPGROUP.ARRIVE ;  /* 0x00000000000079c5 */ /* 0x000fcc0000000000 */
[----:B------:R-:W0:Y:S03]  /*b480*/  S2R R150, SR_TID.X ;  /* 0x0000000000967919 */ /* 0x000e260000002100 */
[----:B------:R-:W-:Y:S01]  /*b490*/  HGMMA.64x64x16.F32 R88, R120, gdesc[UR8].tnspB, R88, gsb0 ;  /* 0x40e0000878587df0 */ /* 0x000fe20008000858 */
[----:B------:R-:W-:Y:S01]  /*b4a0*/  R2UR UR10, R6 ;  /* 0x00000000060a72ca */ /* 0x000fe200000e0000 */
[----:B------:R-:W-:Y:S01]  /*b4b0*/  VIADD R6, R4, 0x180 ;  /* 0x0000018004067836 */ /* 0x000fe20000000000 */
[----:B------:R-:W-:Y:S02]  /*b4c0*/  R2UR UR11, R7 ;  /* 0x00000000070b72ca */ /* 0x000fe400000e0000 */
[----:B------:R-:W-:Y:S02]  /*b4d0*/  MOV R7, 0x40000040 ;  /* 0x4000004000077802 */ /* 0x000fe40000000f00 */
[----:B0-----:R-:W-:-:S02]  /*b4e0*/  SHF.R.U32.HI R151, RZ, 0x7, R150 ;  /* 0x00000007ff977819 */ /* 0x001fc40000011696 */
[----:B------:R-:W-:Y:S01]  /*b4f0*/  ISETP.GE.U32.AND P1, PT, R150, 0x180, PT ;  /* 0x000001809600780c */ /* 0x000fe20003f26070 */
[----:B------:R-:W-:Y:S02]  /*b500*/  WARPGROUP.DEPBAR.LE gsb0, 0x0 ;  /* 0x00008000000079c5 */ /* 0x000fe40000010000 */
[----:B------:R-:W-:-:S06]  /*b510*/  WARPGROUP.ARRIVE ;  /* 0x00000000000079c5 */ /* 0x000fcc0000000000 */
[----:B------:R-:W-:Y:S01]  /*b520*/  HGMMA.64x64x16.F32 R88, R124, gdesc[UR8].tnspB, R88, gsb0 ;  /* 0x40e000087c587df0 */ /* 0x000fe20008000858 */
[----:B------:R-:W-:Y:S01]  /*b530*/  R2UR UR10, R6 ;  /* 0x00000000060a72ca */ /* 0x000fe200000e0000 */
[----:B------:R-:W-:Y:S01]  /*b540*/  VIADD R6, R4, 0x200 ;  /* 0x0000020004067836 */ /* 0x000fe20000000000 */
[----:B------:R-:W-:Y:S01]  /*b550*/  R2UR UR11, R7 ;  /* 0x00000000070b72ca */ /* 0x000fe200000e0000 */
[----:B------:R-:W-:Y:S01]  /*b560*/  IMAD.MOV.U32 R7, RZ, RZ, 0x40000040 ;  /* 0x40000040ff077424 */ /* 0x000fe200078e00ff */
[----:B------:R-:W-:Y:S02]  /*b570*/  WARPGROUP.DEPBAR.LE gsb0, 0x0 ;  /* 0x00008000000079c5 */ /* 0x000fe40000010000 */
[----:B------:R-:W-:-:S09]  /*b580*/  WARPGROUP.ARRIVE ;  /* 0x00000000000079c5 */ /* 0x000fd20000000000 */
[----:B------:R-:W-:Y:S01]  /*b590*/  HGMMA.64x64x16.F32 R88, R128, gdesc[UR8].tnspB, R88, gsb0 ;  /* 0x40e0000880587df0 */ /* 0x000fe20008000858 */
[----:B------:R-:W-:Y:S01]  /*b5a0*/  R2UR UR10, R6 ;  /* 0x00000000060a72ca */ /* 0x000fe200000e0000 */
[----:B------:R-:W-:Y:S01]  /*b5b0*/  VIADD R6, R4, 0x280 ;  /* 0x0000028004067836 */ /* 0x000fe20000000000 */
[----:B------:R-:W-:Y:S02]  /*b5c0*/  R2UR UR11, R7 ;  /* 0x00000000070b72ca */ /* 0x000fe400000e0000 */
[----:B------:R-:W-:Y:S01]  /*b5d0*/  MOV R7, 0x40000040 ;  /* 0x4000004000077802 */ /* 0x000fe20000000f00 */
[----:B------:R-:W-:Y:S02]  /*b5e0*/  WARPGROUP.DEPBAR.LE gsb0, 0x0 ;  /* 0x00008000000079c5 */ /* 0x000fe40000010000 */
[----:B------:R-:W-:-:S08]  /*b5f0*/  WARPGROUP.ARRIVE ;  /* 0x00000000000079c5 */ /* 0x000fd00000000000 */
[----:B------:R-:W-:Y:S01]  /*b600*/  HGMMA.64x64x16.F32 R88, R132, gdesc[UR8].tnspB, R88, gsb0 ;  /* 0x40e0000884587df0 */ /* 0x000fe20008000858 */
[----:B------:R-:W-:Y:S01]  /*b610*/  R2UR UR10, R6 ;  /* 0x00000000060a72ca */ /* 0x000fe200000e0000 */
[C---:B------:R-:W-:Y:S01]  /*b620*/  VIADD R6, R4.reuse, 0x300 ;  /* 0x0000030004067836 */ /* 0x040fe20000000000 */
[----:B------:R-:W-:Y:S01]  /*b630*/  R2UR UR11, R7 ;  /* 0x00000000070b72ca */ /* 0x000fe200000e0000 */
[----:B------:R-:W-:Y:S02]  /*b640*/  IMAD.MOV.U32 R7, RZ, RZ, 0x40000040 ;  /* 0x40000040ff077424 */ /* 0x000fe400078e00ff */
[----:B------:R-:W-:Y:S01]  /*b650*/  VIADD R4, R4, 0x380 ;  /* 0x0000038004047836 */ /* 0x000fe20000000000 */
[----:B------:R-:W-:Y:S02]  /*b660*/  WARPGROUP.DEPBAR.LE gsb0, 0x0 ;  /* 0x00008000000079c5 */ /* 0x000fe40000010000 */
[----:B------:R-:W-:-:S07]  /*b670*/  WARPGROUP.ARRIVE ;  /* 0x00000000000079c5 */ /* 0x000fce0000000000 */
[----:B------:R-:W-:Y:S01]  /*b680*/  HGMMA.64x64x16.F32 R88, R136, gdesc[UR8].tnspB, R88, gsb0 ;  /* 0x40e0000888587df0 */ /* 0x000fe20008000858 */
[----:B------:R-:W-:Y:S02]  /*b690*/  R2UR UR10, R6 ;  /* 0x00000000060a72ca */ /* 0x000fe400000e0000 */
[----:B------:R-:W-:Y:S01]  /*b6a0*/  R2UR UR11, R7 ;  /* 0x00000000070b72ca */ /* 0x000fe200000e0000 */
[----:B------:R-:W-:Y:S02]  /*b6b0*/  WARPGROUP.DEPBAR.LE gsb0, 0x0 ;  /* 0x00008000000079c5 */ /* 0x000fe40000010000 */
[----:B------:R-:W-:-:S10]  /*b6c0*/  WARPGROUP.ARRIVE ;  /* 0x00000000000079c5 */ /* 0x000fd40000000000 */
[----:B------:R-:W-:Y:S01]  /*b6d0*/  HGMMA.64x64x16.F32 R88, R140, gdesc[UR8].tnspB, R88, gsb0 ;  /* 0x40e000088c587df0 */ /* 0x000fe20008000858 */
[----:B------:R-:W-:Y:S01]  /*b6e0*/  R2UR UR10, R4 ;  /* 0x00000000040a72ca */ /* 0x000fe200000e0000 */
[----:B------:R-:W-:Y:S01]  /*b6f0*/  VIADD R4, R151, 0x9 ;  /* 0x0000000997047836 */ /* 0x000fe20000000000 */
[----:B------:R-:W-:-:S04]  /*b700*/  R2UR UR11, R5 ;  /* 0x00000000050b72ca */ /* 0x000fc800000e0000 */
[----:B------:R-:W-:Y:S01]  /*b710*/  SEL R4, R4, 0x9, !P1 ;  /* 0x0000000904047807 */ /* 0x000fe20004800000 */
[----:B------:R-:W-:Y:S02]  /*b720*/  WARPGROUP.DEPBAR.LE gsb0, 0x0 ;  /* 0x00008000000079c5 */ /* 0x000fe40000010000 */
[----:B------:R-:W-:-:S06]  /*b730*/  WARPGROUP.ARRIVE ;  /* 0x00000000000079c5 */ /* 0x000fcc0000000000 */
[----:B------:R-:W-:Y:S03]  /*b740*/  HGMMA.64x64x16.F32 R88, R144, gdesc[UR8].tnspB, R88, gsb0 ;  /* 0x40e0000890587df0 */ /* 0x000fe60008000858 */
[----:B------:R-:W-:Y:S02]  /*b750*/  WARPGROUP.DEPBAR.LE gsb0, 0x0 ;  /* 0x00008000000079c5 */ /* 0x000fe40000010000 */
[----:B------:R0:W-:Y:S06]  /*b760*/  BAR.ARV R4, 0x100 ;  /* 0x000400040000751d */ /* 0x0001ec0000002000 */
[----:B------:R-:W-:Y:S05]  /*b770*/  @!P0 BRA `(.L_x_595) ;  /* 0x0000000000048947 */ /* 0x000fea0003800000 */
[----:B------:R-:W-:Y:S01]  /*b780*/  BPT.TRAP 0x1 ;  /* 0x000000040000795c */ /* 0x000fe20000300000 */
.L_x_595:
        /* <DEDUP_REMOVED lines=8> */
[----:B------:R-:W-:Y:S02]  /*b810*/  IMAD R31, R156, 0x8, R18 ;  /* 0x000000089c1f7824 */ /* 0x000fe400078e0212 */
[----:B------:R-:W-:Y:S01]  /*b820*/  FMUL.FTZ R33, R36, UR6 ;  /* 0x0000000624217c20 */ /* 0x000fe20008410000 */
[----:B------:R-:W-:Y:S01]  /*b830*/  FMUL.FTZ R36, R41, UR6 ;  /* 0x0000000629247c20 */ /* 0x000fe20008410000 */
[----:B------:R-:W-:Y:S01]  /*b840*/  FMUL.FTZ R41, R48, UR6 ;  /* 0x0000000630297c20 */ /* 0x000fe20008410000 */
[----:B------:R-:W-:Y:S01]  /*b850*/  FMUL.FTZ R48, R53, UR6 ;  /* 0x0000000635307c20 */ /* 0x000fe20008410000 */
[----:B------:R-:W-:Y:S01]  /*b860*/  VIADD R31, R31, 0x16840 ;  /* 0x000168401f1f7836 */ /* 0x000fe20000000000 */
[----:B------:R-:W1:Y:S01]  /*b870*/  MUFU.TANH R5, R5 ;  /* 0x0000000500057308 */ /* 0x000e620000002400 */
[----:B------:R-:W-:Y:S01]  /*b880*/  MOV R53, UR38 ;  /* 0x0000002600357c02 */ /* 0x000fe20008000f00 */
[----:B------:R-:W-:Y:S01]  /*b890*/  FMUL.FTZ R28, R32, UR6 ;  /* 0x00000006201c7c20 */ /* 0x000fe20008410000 */
[----:B------:R-:W-:Y:S01]  /*b8a0*/  FMUL.FTZ R6, R26, UR6 ;  /* 0x000000061a067c20 */ /* 0x000fe20008410000 */
[----:B------:R-:W-:Y:S01]  /*b8b0*/  FMUL.FTZ R26, R30, UR6 ;  /* 0x000000061e1a7c20 */ /* 0x000fe20008410000 */
[----:B------:R-:W-:Y:S01]  /*b8c0*/  PRMT R31, R53, 0x654, R31 ;  /* 0x00000654351f7816 */ /* 0x000fe2000000001f */
[----:B------:R-:W-:Y:S01]  /*b8d0*/  FMUL.FTZ R30, R34, UR6 ;  /* 0x00000006221e7c20 */ /* 0x000fe20008410000 */
[----:B------:R-:W-:Y:S01]  /*b8e0*/  FMUL.FTZ R34, R37, UR6 ;  /* 0x0000000625227c20 */ /* 0x000fe20008410000 */
[----:B------:R-:W2:Y:S01]  /*b8f0*/  MUFU.TANH R24, R24 ;  /* 0x0000001800187308 */ /* 0x000ea20000002400 */
[----:B------:R0:W-:Y:S01]  /*b900*/  SYNCS.ARRIVE.TRANS64.RED.A1T0 RZ, [R31+URZ], RZ ;  /* 0x000000ff1fff79a7 */ /* 0x0001e2000810043f */
[----:B------:R-:W-:Y:S01]  /*b910*/  FMUL.FTZ R32, R35, UR6 ;  /* 0x0000000623207c20 */ /* 0x000fe20008410000 */
[----:B------:R-:W-:Y:S01]  /*b920*/  FMUL.FTZ R35, R40, UR6 ;  /* 0x0000000628237c20 */ /* 0x000fe20008410000 */
[----:B------:R-:W-:Y:S01]  /*b930*/  FMUL.FTZ R37, R44, UR6 ;  /* 0x000000062c257c20 */ /* 0x000fe20008410000 */
[----:B------:R-:W-:Y:S01]  /*b940*/  FMUL.FTZ R40, R45, UR6 ;  /* 0x000000062d287c20 */ /* 0x000fe20008410000 */
[----:B------:R-:W-:Y:S01]  /*b950*/  FMUL.FTZ R44, R49, UR6 ;  /* 0x00000006312c7c20 */ /* 0x000fe20008410000 */
[----:B------:R-:W-:Y:S01]  /*b960*/  FMUL.FTZ R45, R52, UR6 ;  /* 0x00000006342d7c20 */ /* 0x000fe20008410000 */
[----:B------:R-:W3:Y:S01]  /*b970*/  MUFU.TANH R25, R25 ;  /* 0x0000001900197308 */ /* 0x000ee20000002400 */
[----:B0-----:R-:W-:Y:S01]  /*b980*/  FMNMX.FTZ R31, R4, R10, !PT ;  /* 0x0000000a041f7209 */ /* 0x001fe20007810000 */
[----:B------:R-:W-:Y:S01]  /*b990*/  FMUL.FTZ R49, R56, UR6 ;  /* 0x0000000638317c20 */ /* 0x000fe20008410000 */
[----:B------:R-:W-:Y:S01]  /*b9a0*/  FMUL.FTZ R52, R57, UR6 ;  /* 0x0000000639347c20 */ /* 0x000fe20008410000 */
[----:B------:R-:W-:Y:S01]  /*b9b0*/  FMUL.FTZ R53, R60, UR6 ;  /* 0x000000063c357c20 */ /* 0x000fe20008410000 */
[----:B-1----:R-:W-:Y:S01]  /*b9c0*/  FMNMX.FTZ R31, R5, R31, !PT ;  /* 0x0000001f051f7209 */ /* 0x002fe20007810000 */
[----:B------:R-:W-:Y:S01]  /*b9d0*/  FMUL.FTZ R56, R61, UR6 ;  /* 0x000000063d387c20 */ /* 0x000fe20008410000 */
[----:B------:R-:W-:Y:S01]  /*b9e0*/  FMUL.FTZ R57, R64, UR6 ;  /* 0x0000000640397c20 */ /* 0x000fe20008410000 */
[----:B------:R-:W0:Y:S01]  /*b9f0*/  MUFU.TANH R28, R28 ;  /* 0x0000001c001c7308 */ /* 0x000e220000002400 */
[----:B--2---:R-:W-:Y:S01]  /*ba00*/  FMNMX.FTZ R31, R24, R31, !PT ;  /* 0x0000001f181f7209 */ /* 0x004fe20007810000 */
[----:B------:R-:W-:Y:S01]  /*ba10*/  FMUL.FTZ R60, R65, UR6 ;  /* 0x00000006413c7c20 */ /* 0x000fe20008410000 */
[----:B------:R-:W-:Y:S01]  /*ba20*/  FMUL.FTZ R61, R68, UR6 ;  /* 0x00000006443d7c20 */ /* 0x000fe20008410000 */
[----:B------:R-:W-:Y:S01]  /*ba30*/  FMUL.FTZ R64, R69, UR6 ;  /* 0x0000000645407c20 */ /* 0x000fe20008410000 */
[----:B------:R-:W-:Y:S01]  /*ba40*/  FMUL.FTZ R65, R72, UR6 ;  /* 0x0000000648417c20 */ /* 0x000fe20008410000 */
[----:B------:R-:W-:Y:S01]  /*ba50*/  FMUL.FTZ R68, R73, UR6 ;  /* 0x0000000649447c20 */ /* 0x000fe20008410000 */
[----:B------:R-:W-:Y:S01]  /*ba60*/  FMUL.FTZ R69, R76, UR6 ;  /* 0x000000064c457c20 */ /* 0x000fe20008410000 */
[----:B------:R-:W1:Y:S01]  /*ba70*/  MUFU.TANH R29, R29 ;  /* 0x0000001d001d7308 */ /* 0x000e620000002400 */
[----:B---3--:R-:W-:Y:S01]  /*ba80*/  FMNMX.FTZ R31, R25, R31, !PT ;  /* 0x0000001f191f7209 */ /* 0x008fe20007810000 */
        /* <DEDUP_REMOVED lines=41> */
[----:B------:R-:W-:-:S05]  /*bd20*/  UMOV UR4, UR5 ;  /* 0x0000000500047c82 */ /* 0x000fca0008000000 */
        /* <DEDUP_REMOVED lines=45> */
[----:B0-----:R-:W-:-:S05]  /*c000*/  FMNMX.FTZ R31, R80, R31, !PT ;  /* 0x0000001f501f7209 */ /* 0x001fca0007810000 */
[----:B------:R-:W0:Y:S02]  /*c010*/  SHFL.BFLY PT, R38, R31, 0x2, 0x1f ;  /* 0x0c401f001f267f89 */ /* 0x000e2400000e0000 */
[----:B------:R-:W3:Y:S08]  /*c020*/  MUFU.TANH R26, R26 ;  /* 0x0000001a001a7308 */ /* 0x000ef00000002400 */
[----:B------:R-:W4:Y:S08]  /*c030*/  MUFU.TANH R27, R27 ;  /* 0x0000001b001b7308 */ /* 0x000f300000002400 */
[----:B------:R-:W5:Y:S01]  /*c040*/  MUFU.TANH R30, R30 ;  /* 0x0000001e001e7308 */ /* 0x000f620000002400 */
[----:B0-----:R-:W-:-:S07]  /*c050*/  FMNMX.FTZ R31, R31, R38, !PT ;  /* 0x000000261f1f7209 */ /* 0x001fce0007810000 */
[----:B------:R-:W0:Y:S01]  /*c060*/  MUFU.TANH R32, R32 ;  /* 0x0000002000207308 */ /* 0x000e220000002400 */
[----:B------:R-:W1:Y:S07]  /*c070*/  SHFL.BFLY PT, R38, R31, 0x1, 0x1f ;  /* 0x0c201f001f267f89 */ /* 0x000e6e00000e0000 */
[----:B------:R-:W0:Y:S08]  /*c080*/  MUFU.TANH R81, R81 ;  /* 0x0000005100517308 */ /* 0x000e300000002400 */
[----:B------:R-:W0:Y:S08]  /*c090*/  MUFU.TANH R39, R39 ;  /* 0x0000002700277308 */ /* 0x000e300000002400 */
[----:B------:R-:W0:Y:S01]  /*c0a0*/  MUFU.TANH R42, R42 ;  /* 0x0000002a002a7308 */ /* 0x000e220000002400 */
[----:B-1----:R-:W-:-:S02]  /*c0b0*/  FMNMX.FTZ R31, R31, R38, !PT ;  /* 0x000000261f1f7209 */ /* 0x002fc40007810000 */
[----:B------:R-:W-:-:S05]  /*c0c0*/  FMNMX.FTZ R38, R6, R9, !PT ;  /* 0x0000000906267209 */ /* 0x000fca0007810000 */
[----:B------:R-:W1:Y:S01]  /*c0d0*/  MUFU.TANH R43, R43 ;  /* 0x0000002b002b7308 */ /* 0x000e620000002400 */
[----:B--2---:R-:W-:Y:S01]  /*c0e0*/  FMNMX.FTZ R38, R7, R38, !PT ;  /* 0x0000002607267209 */ /* 0x004fe20007810000 */
[----:B------:R-:W-:-:S03]  /*c0f0*/  FADD.FTZ R120, -R31, R10 ;  /* 0x0000000a1f787221 */ /* 0x000fc60000010100 */
[----:B---3--:R-:W-:Y:S01]  /*c100*/  FMNMX.FTZ R38, R26, R38, !PT ;  /* 0x000000261a267209 */ /* 0x008fe20007810000 */
[----:B------:R-:W-:Y:S02]  /*c110*/  FMUL.FTZ R120, R120, UR4 ;  /* 0x0000000478787c20 */ /* 0x000fe40008410000 */
[----:B------:R-:W2:Y:S01]  /*c120*/  MUFU.TANH R46, R46 ;  /* 0x0000002e002e7308 */ /* 0x000ea20000002400 */
[----:B----4-:R-:W-:-:S04]  /*c130*/  FMNMX.FTZ R38, R27, R38, !PT ;  /* 0x000000261b267209 */ /* 0x010fc80007810000 */
[----:B-----5:R-:W-:-:S03]  /*c140*/  FMNMX.FTZ R38, R30, R38, !PT ;  /* 0x000000261e267209 */ /* 0x020fc60007810000 */
[----:B------:R-:W3:Y:S01]  /*c150*/  MUFU.TANH R47, R47 ;  /* 0x0000002f002f7308 */ /* 0x000ee20000002400 */
[----:B0-----:R-:W-:-:S04]  /*c160*/  FMNMX.FTZ R38, R32, R38, !PT ;  /* 0x0000002620267209 */ /* 0x001fc80007810000 */
[----:B------:R-:W-:-:S03]  /*c170*/  FMNMX.FTZ R38, R81, R38, !PT ;  /* 0x0000002651267209 */ /* 0x000fc60007810000 */
[----:B------:R-:W0:Y:S01]  /*c180*/  MUFU.TANH R50, R50 ;  /* 0x0000003200327308 */ /* 0x000e220000002400 */
[----:B------:R-:W-:-:S04]  /*c190*/  FMNMX.FTZ R38, R39, R38, !PT ;  /* 0x0000002627267209 */ /* 0x000fc80007810000 */
[----:B------:R-:W-:-:S03]  /*c1a0*/  FMNMX.FTZ R38, R42, R38, !PT ;  /* 0x000000262a267209 */ /* 0x000fc60007810000 */
[----:B------:R-:W4:Y:S01]  /*c1b0*/  MUFU.TANH R51, R51 ;  /* 0x0000003300337308 */ /* 0x000f220000002400 */
[----:B-1----:R-:W-:-:S04]  /*c1c0*/  FMNMX.FTZ R38, R43, R38, !PT ;  /* 0x000000262b267209 */ /* 0x002fc80007810000 */
[----:B--2---:R-:W-:-:S03]  /*c1d0*/  FMNMX.FTZ R38, R46, R38, !PT ;  /* 0x000000262e267209 */ /* 0x004fc60007810000 */
[----:B------:R-:W1:Y:S01]  /*c1e0*/  MUFU.TANH R54, R54 ;  /* 0x0000003600367308 */ /* 0x000e620000002400 */
[----:B---3--:R-:W-:-:S04]  /*c1f0*/  FMNMX.FTZ R38, R47, R38, !PT ;  /* 0x000000262f267209 */ /* 0x008fc80007810000 */
[----:B0-----:R-:W-:-:S03]  /*c200*/  FMNMX.FTZ R38, R50, R38, !PT ;  /* 0x0000002632267209 */ /* 0x001fc60007810000 */
[----:B------:R-:W0:Y:S01]  /*c210*/  MUFU.TANH R55, R55 ;  /* 0x0000003700377308 */ /* 0x000e220000002400 */
[----:B----4-:R-:W-:-:S07]  /*c220*/  FMNMX.FTZ R38, R51, R38, !PT ;  /* 0x0000002633267209 */ /* 0x010fce0007810000 */
[----:B------:R-:W2:Y:S01]  /*c230*/  MUFU.TANH R58, R58 ;  /* 0x0000003a003a7308 */ /* 0x000ea20000002400 */
[----:B-1----:R-:W-:-:S07]  /*c240*/  FMNMX.FTZ R38, R54, R38, !PT ;  /* 0x0000002636267209 */ /* 0x002fce0007810000 */
[----:B------:R-:W1:Y:S01]  /*c250*/  MUFU.TANH R59, R59 ;  /* 0x0000003b003b7308 */ /* 0x000e620000002400 */
[----:B0-----:R-:W-:-:S07]  /*c260*/  FMNMX.FTZ R38, R55, R38, !PT ;  /* 0x0000002637267209 */ /* 0x001fce0007810000 */
[----:B------:R-:W0:Y:S01]  /*c270*/  MUFU.TANH R62, R62 ;  /* 0x0000003e003e7308 */ /* 0x000e220000002400 */
[----:B--2---:R-:W-:-:S07]  /*c280*/  FMNMX.FTZ R38, R58, R38, !PT ;  /* 0x000000263a267209 */ /* 0x004fce0007810000 */
        /* <DEDUP_REMOVED lines=25> */
[----:B-1----:R-:W-:-:S04]  /*c420*/  FMNMX.FTZ R38, R83, R38, !PT ;  /* 0x0000002653267209 */ /* 0x002fc80007810000 */
[----:B0-----:R-:W-:-:S04]  /*c430*/  FMNMX.FTZ R38, R84, R38, !PT ;  /* 0x0000002654267209 */ /* 0x001fc80007810000 */
[----:B--2---:R-:W-:-:S05]  /*c440*/  FMNMX.FTZ R38, R85, R38, !PT ;  /* 0x0000002655267209 */ /* 0x004fca0007810000 */
[----:B------:R-:W0:Y:S02]  /*c450*/  SHFL.BFLY PT, R86, R38, 0x2, 0x1f ;  /* 0x0c401f0026567f89 */ /* 0x000e2400000e0000 */
[----:B0-----:R-:W-:-:S05]  /*c460*/  FMNMX.FTZ R38, R38, R86, !PT ;  /* 0x0000005626267209 */ /* 0x001fca0007810000 */
[----:B------:R-:W0:Y:S02]  /*c470*/  SHFL.BFLY PT, R86, R38, 0x1, 0x1f ;  /* 0x0c201f0026567f89 */ /* 0x000e2400000e0000 */
[----:B0-----:R-:W-:-:S05]  /*c480*/  FMNMX.FTZ R38, R38, R86, !PT ;  /* 0x0000005626267209 */ /* 0x001fca0007810000 */
[----:B------:R-:W-:Y:S01]  /*c490*/  FADD.FTZ R87, -R38, R9 ;  /* 0x0000000926577221 */ /* 0x000fe20000010100 */
[----:B------:R-:W-:-:S03]  /*c4a0*/  FMUL.FTZ R9, R31, UR4 ;  /* 0x000000041f097c20 */ /* 0x000fc60008410000 */
[----:B------:R-:W-:Y:S01]  /*c4b0*/  FMUL.FTZ R87, R87, UR4 ;  /* 0x0000000457577c20 */ /* 0x000fe20008410000 */
[--C-:B------:R-:W-:Y:S01]  /*c4c0*/  FFMA.FTZ R10, R4, UR4, -R9.reuse ;  /* 0x00000004040a7c23 */ /* 0x100fe20008010809 */
        /* <DEDUP_REMOVED lines=30> */
[----:B------:R-:W-:Y:S01]  /*c6b0*/  FFMA.FTZ R9, R80, UR4, -R9 ;  /* 0x0000000450097c23 */ /* 0x000fe20008010809 */
[----:B------:R-:W-:Y:S01]  /*c6c0*/  FMUL.FTZ R80, R38, UR4 ;  /* 0x0000000426507c20 */ /* 0x000fe20008410000 */
[----:B------:R-:W-:Y:S03]  /*c6d0*/  MUFU.EX2 R4, R120 ;  /* 0x0000007800047308 */ /* 0x000fe60000000800 */
[--C-:B------:R-:W-:Y:S01]  /*c6e0*/  FFMA.FTZ R6, R6, UR4, -R80.reuse ;  /* 0x0000000406067c23 */ /* 0x100fe20008010850 */
[--C-:B------:R-:W-:Y:S01]  /*c6f0*/  FFMA.FTZ R7, R7, UR4, -R80.reuse ;  /* 0x0000000407077c23 */ /* 0x100fe20008010850 */
[--C-:B------:R-:W-:Y:S01]  /*c700*/  FFMA.FTZ R26, R26, UR4, -R80.reuse ;  /* 0x000000041a1a7c23 */ /* 0x100fe20008010850 */
[--C-:B------:R-:W-:Y:S01]  /*c710*/  FFMA.FTZ R27, R27, UR4, -R80.reuse ;  /* 0x000000041b1b7c23 */ /* 0x100fe20008010850 */
[--C-:B------:R-:W-:Y:S01]  /*c720*/  FFMA.FTZ R30, R30, UR4, -R80.reuse ;  /* 0x000000041e1e7c23 */ /* 0x100fe20008010850 */
[----:B------:R-:W-:Y:S01]  /*c730*/  MUFU.EX2 R5, R87 ;  /* 0x0000005700057308 */ /* 0x000fe20000000800 */
[--C-:B------:R-:W-:Y:S01]  /*c740*/  FFMA.FTZ R32, R32, UR4, -R80.reuse ;  /* 0x0000000420207c23 */ /* 0x100fe20008010850 */
[--C-:B------:R-:W-:Y:S01]  /*c750*/  FFMA.FTZ R81, R81, UR4, -R80.reuse ;  /* 0x0000000451517c23 */ /* 0x100fe20008010850 */
[--C-:B------:R-:W-:Y:S01]  /*c760*/  FFMA.FTZ R39, R39, UR4, -R80.reuse ;  /* 0x0000000427277c23 */ /* 0x100fe20008010850 */
[--C-:B------:R-:W-:Y:S01]  /*c770*/  FFMA.FTZ R42, R42, UR4, -R80.reuse ;  /* 0x000000042a2a7c23 */ /* 0x100fe20008010850 */
[--C-:B------:R-:W-:Y:S01]  /*c780*/  FFMA.FTZ R43, R43, UR4, -R80.reuse ;  /* 0x000000042b2b7c23 */ /* 0x100fe20008010850 */
[--C-:B------:R-:W-:Y:S01]  /*c790*/  FFMA.FTZ R46, R46, UR4, -R80.reuse ;  /* 0x000000042e2e7c23 */ /* 0x100fe20008010850 */
[--C-:B------:R-:W-:Y:S01]  /*c7a0*/  FFMA.FTZ R47, R47, UR4, -R80.reuse ;  /* 0x000000042f2f7c23 */ /* 0x100fe20008010850 */
[----:B------:R-:W0:Y:S01]  /*c7b0*/  MUFU.EX2 R10, R10 ;  /* 0x0000000a000a7308 */ /* 0x000e220000000800 */
[--C-:B------:R-:W-:Y:S01]  /*c7c0*/  FFMA.FTZ R50, R50, UR4, -R80.reuse ;  /* 0x0000000432327c23 */ /* 0x100fe20008010850 */
[--C-:B------:R-:W-:Y:S01]  /*c7d0*/  FFMA.FTZ R51, R51, UR4, -R80.reuse ;  /* 0x0000000433337c23 */ /* 0x100fe20008010850 */
[--C-:B------:R-:W-:Y:S01]  /*c7e0*/  FFMA.FTZ R54, R54, UR4, -R80.reuse ;  /* 0x0000000436367c23 */ /* 0x100fe20008010850 */
[--C-:B------:R-:W-:Y:S01]  /*c7f0*/  FFMA.FTZ R55, R55, UR4, -R80.reuse ;  /* 0x0000000437377c23 */ /* 0x100fe20008010850 */
[--C-:B------:R-:W-:Y:S01]  /*c800*/  FFMA.FTZ R58, R58, UR4, -R80.reuse ;  /* 0x000000043a3a7c23 */ /* 0x100fe20008010850 */
[--C-:B------:R-:W-:Y:S01]  /*c810*/  FFMA.FTZ R59, R59, UR4, -R80.reuse ;  /* 0x000000043b3b7c23 */ /* 0x100fe20008010850 */
[--C-:B------:R-:W-:Y:S01]  /*c820*/  FFMA.FTZ R62, R62, UR4, -R80.reuse ;  /* 0x000000043e3e7c23 */ /* 0x100fe20008010850 */
[----:B------:R-:W1:Y:S01]  /*c830*/  MUFU.EX2 R149, R6 ;  /* 0x0000000600957308 */ /* 0x000e620000000800 */
[--C-:B------:R-:W-:Y:S01]  /*c840*/  FFMA.FTZ R63, R63, UR4, -R80.reuse ;  /* 0x000000043f3f7c23 */ /* 0x100fe20008010850 */
[--C-:B------:R-:W-:Y:S01]  /*c850*/  FFMA.FTZ R66, R66, UR4, -R80.reuse ;  /* 0x0000000442427c23 */ /* 0x100fe20008010850 */
[--C-:B------:R-:W-:Y:S01]  /*c860*/  FFMA.FTZ R67, R67, UR4, -R80.reuse ;  /* 0x0000000443437c23 */ /* 0x100fe20008010850 */
[--C-:B------:R-:W-:Y:S01]  /*c870*/  FFMA.FTZ R70, R70, UR4, -R80.reuse ;  /* 0x0000000446467c23 */ /* 0x100fe20008010850 */
[--C-:B------:R-:W-:Y:S01]  /*c880*/  FFMA.FTZ R71, R71, UR4, -R80.reuse ;  /* 0x0000000447477c23 */ /* 0x100fe20008010850 */
[--C-:B------:R-:W-:Y:S01]  /*c890*/  FFMA.FTZ R74, R74, UR4, -R80.reuse ;  /* 0x000000044a4a7c23 */ /* 0x100fe20008010850 */
[----:B------:R-:W-:Y:S01]  /*c8a0*/  FFMA.FTZ R75, R75, UR4, -R80 ;  /* 0x000000044b4b7c23 */ /* 0x000fe20008010850 */
[----:B------:R-:W2:Y:S01]  /*c8b0*/  MUFU.EX2 R86, R86 ;  /* 0x0000005600567308 */ /* 0x000ea20000000800 */
[----:B0-----:R-:W-:Y:S01]  /*c8c0*/  FFMA.FTZ R0, R4, R0, R10 ;  /* 0x0000000004007223 */ /* 0x001fe2000001000a */
[--C-:B------:R-:W-:Y:S01]  /*c8d0*/  FFMA.FTZ R78, R78, UR4, -R80.reuse ;  /* 0x000000044e4e7c23 */ /* 0x100fe20008010850 */
[--C-:B------:R-:W-:Y:S01]  /*c8e0*/  FFMA.FTZ R79, R79, UR4, -R80.reuse ;  /* 0x000000044f4f7c23 */ /* 0x100fe20008010850 */
[--C-:B------:R-:W-:Y:S01]  /*c8f0*/  FFMA.FTZ R82, R82, UR4, -R80.reuse ;  /* 0x0000000452527c23 */ /* 0x100fe20008010850 */
[--C-:B------:R-:W-:Y:S01]  /*c900*/  FFMA.FTZ R83, R83, UR4, -R80.reuse ;  /* 0x0000000453537c23 */ /* 0x100fe20008010850 */
[--C-:B------:R-:W-:Y:S01]  /*c910*/  FFMA.FTZ R147, R84, UR4, -R80.reuse ;  /* 0x0000000454937c23 */ /* 0x100fe20008010850 */
[----:B------:R-:W-:Y:S01]  /*c920*/  FFMA.FTZ R80, R85, UR4, -R80 ;  /* 0x0000000455507c23 */ /* 0x000fe20008010850 */
[----:B------:R-:W0:Y:S01]  /*c930*/  MUFU.EX2 R7, R7 ;  /* 0x0000000700077308 */ /* 0x000e220000000800 */
[----:B-1----:R-:W-:-:S07]  /*c940*/  FFMA.FTZ R3, R5, R3, R149 ;  /* 0x0000000305037223 */ /* 0x002fce0000010095 */
        /* <DEDUP_REMOVED lines=119> */
[----:B-1----:R-:W-:Y:S01]  /*d0c0*/  FADD.FTZ R3, R147, R3 ;  /* 0x0000000393037221 */ /* 0x002fe20000010000 */
[----:B--2---:R-:W-:-:S03]  /*d0d0*/  FADD.FTZ R0, R9, R0 ;  /* 0x0000000009007221 */ /* 0x004fc60000010000 */
[----:B0-----:R-:W-:Y:S01]  /*d0e0*/  FADD.FTZ R3, R6, R3 ;  /* 0x0000000306037221 */ /* 0x001fe20000010000 */
[----:B------:R-:W-:Y:S06]  /*d0f0*/  @!P0 BRA `(.L_x_596) ;  /* 0x0000000000048947 */ /* 0x000fec0003800000 */
[----:B------:R-:W-:Y:S01]  /*d100*/  BPT.TRAP 0x1 ;  /* 0x000000040000795c */ /* 0x000fe20000300000 */
.L_x_596:
[----:B------:R-:W2:Y:S01]  /*d110*/  LDL R84, [R1+0x18] ;  /* 0x0000180001547983 */ /* 0x000ea20000100800 */
        /* <DEDUP_REMOVED lines=16> */
[----:B------:R-:W-:Y:S01]  /*d220*/  IMAD R11, R11, 0x8, R18 ;  /* 0x000000080b0b7824 */ /* 0x000fe200078e0212 */
[----:B------:R0:W5:Y:S01]  /*d230*/  LDL R4, [R1+0x4] ;  /* 0x0000040001047983 */ /* 0x0001620000100800 */
[----:B------:R-:W-:Y:S01]  /*d240*/  IMAD.U32 R80, RZ, RZ, UR38 ;  /* 0x00000026ff507e24 */ /* 0x000fe2000f8e00ff */
[----:B------:R-:W-:Y:S01]  /*d250*/  F2FP.F16.F32.PACK_AB R148, R86, R10 ;  /* 0x0000000a5694723e */ /* 0x000fe200000000ff */
[----:B------:R-:W-:Y:S01]  /*d260*/  VIADD R11, R11, 0x16860 ;  /* 0x000168600b0b7836 */ /* 0x000fe20000000000 */
[----:B------:R-:W-:Y:S01]  /*d270*/  F2FP.F16.F32.PACK_AB R146, R9, R77 ;  /* 0x0000004d0992723e */ /* 0x000fe200000000ff */
[----:B------:R-:W-:Y:S01]  /*d280*/  FMUL.FTZ R90, R90, R5 ;  /* 0x000000055a5a7220 */ /* 0x000fe20000410000 */
[----:B------:R-:W-:Y:S01]  /*d290*/  F2FP.F16.F32.PACK_AB R149, R7, R149 ;  /* 0x000000950795723e */ /* 0x000fe200000000ff */
[-C--:B------:R-:W-:Y:S01]  /*d2a0*/  FMUL.FTZ R91, R91, R5.reuse ;  /* 0x000000055b5b7220 */ /* 0x080fe20000410000 */
[----:B------:R-:W-:Y:S01]  /*d2b0*/  PRMT R11, R80, 0x654, R11 ;  /* 0x00000654500b7816 */ /* 0x000fe2000000000b */
[-C--:B------:R-:W-:Y:S01]  /*d2c0*/  FMUL.FTZ R94, R94, R5.reuse ;  /* 0x000000055e5e7220 */ /* 0x080fe20000410000 */
[----:B------:R-:W-:Y:S01]  /*d2d0*/  F2FP.F16.F32.PACK_AB R150, R25, R24 ;  /* 0x000000181996723e */ /* 0x000fe200000000ff */
[-C--:B------:R-:W-:Y:S01]  /*d2e0*/  FMUL.FTZ R95, R95, R5.reuse ;  /* 0x000000055f5f7220 */ /* 0x080fe20000410000 */
[----:B------:R1:W-:Y:S01]  /*d2f0*/  SYNCS.ARRIVE.TRANS64.RED.A1T0 RZ, [R11+URZ], RZ ;  /* 0x000000ff0bff79a7 */ /* 0x0003e2000810043f */
[----:B------:R-:W-:Y:S01]  /*d300*/  F2FP.F16.F32.PACK_AB R151, R27, R26 ;  /* 0x0000001a1b97723e */ /* 0x000fe200000000ff */
[-C--:B------:R-:W-:Y:S01]  /*d310*/  FMUL.FTZ R98, R98, R5.reuse ;  /* 0x0000000562627220 */ /* 0x080fe20000410000 */
[----:B------:R-:W-:Y:S01]  /*d320*/  F2FP.F16.F32.PACK_AB R120, R29, R28 ;  /* 0x0000001c1d78723e */ /* 0x000fe200000000ff */
[-C--:B------:R-:W-:Y:S01]  /*d330*/  FMUL.FTZ R99, R99, R5.reuse ;  /* 0x0000000563637220 */ /* 0x080fe20000410000 */
[----:B------:R-:W-:Y:S01]  /*d340*/  F2FP.F16.F32.PACK_AB R121, R32, R30 ;  /* 0x0000001e2079723e */ /* 0x000fe200000000ff */
[----:B------:R-:W-:Y:S01]  /*d350*/  FMUL.FTZ R102, R102, R5 ;  /* 0x0000000566667220 */ /* 0x000fe20000410000 */
[----:B------:R-:W-:Y:S01]  /*d360*/  F2FP.F16.F32.PACK_AB R122, R34, R33 ;  /* 0x00000021227a723e */ /* 0x000fe200000000ff */
[----:B------:R-:W-:Y:S01]  /*d370*/  FMUL.FTZ R103, R103, R5 ;  /* 0x0000000567677220 */ /* 0x000fe20000410000 */
[----:B------:R-:W-:Y:S01]  /*d380*/  F2FP.F16.F32.PACK_AB R123, R39, R81 ;  /* 0x00000051277b723e */ /* 0x000fe200000000ff */
[----:B------:R-:W-:Y:S01]  /*d390*/  FMUL.FTZ R106, R106, R5 ;  /* 0x000000056a6a7220 */ /* 0x000fe20000410000 */
[----:B------:R-:W-:Y:S01]  /*d3a0*/  F2FP.F16.F32.PACK_AB R124, R36, R35 ;  /* 0x00000023247c723e */ /* 0x000fe200000000ff */
[-C--:B------:R-:W-:Y:S01]  /*d3b0*/  FMUL.FTZ R107, R107, R5.reuse ;  /* 0x000000056b6b7220 */ /* 0x080fe20000410000 */
        /* <DEDUP_REMOVED lines=11> */
[----:B------:R-:W-:Y:S01]  /*d470*/  FMUL.FTZ R119, R119, R5 ;  /* 0x0000000577777220 */ /* 0x000fe20000410000 */
[----:B------:R-:W-:Y:S01]  /*d480*/  F2FP.F16.F32.PACK_AB R131, R55, R54 ;  /* 0x000000363783723e */ /* 0x000fe200000000ff */
[----:B------:R-:W-:Y:S01]  /*d490*/  IMAD.MOV.U32 R9, RZ, RZ, R38 ;  /* 0x000000ffff097224 */ /* 0x000fe200078e0026 */
[----:B------:R-:W-:Y:S01]  /*d4a0*/  F2FP.F16.F32.PACK_AB R132, R52, R49 ;  /* 0x000000313484723e */ /* 0x000fe200000000ff */
[----:B------:R-:W-:Y:S01]  /*d4b0*/  IMAD.MOV.U32 R10, RZ, RZ, R31 ;  /* 0x000000ffff0a7224 */ /* 0x000fe200078e001f */
[----:B------:R-:W-:Y:S01]  /*d4c0*/  F2FP.F16.F32.PACK_AB R133, R59, R58 ;  /* 0x0000003a3b85723e */ /* 0x000fe200000000ff */
[----:B-1----:R-:W-:Y:S01]  /*d4d0*/  IMAD.MOV.U32 R11, RZ, RZ, R156 ;  /* 0x000000ffff0b7224 */ /* 0x002fe200078e009c */
        /* <DEDUP_REMOVED lines=13> */
[C---:B--2---:R-:W-:Y:S02]  /*d5b0*/  ISETP.GT.AND P1, PT, R8.reuse, R84, PT ;  /* 0x000000540800720c */ /* 0x044fe40003f24270 */
[----:B------:R-:W-:-:S11]  /*d5c0*/  IADD3 R8, R8, -0x1, RZ ;  /* 0xffffffff08087810 */ /* 0x000fd60007ffe0ff */
[----:B0-----:R-:W-:Y:S05]  /*d5d0*/  @P1 BRA `(.L_x_597) ;  /* 0xffffffd800201947 */ /* 0x001fea000383ffff */
.L_x_585:
[----:B------:R-:W-:Y:S05]  /*d5e0*/  WARPSYNC.ALL ;  /* 0x0000000000007948 */ /* 0x000fea0003800000 */
[----:B------:R-:W-:Y:S06]  /*d5f0*/  BAR.ARV 0x8, 0x200 ;  /* 0x0208000000007b1d */ /* 0x000fec0000002000 */
[----:B------:R-:W-:Y:S05]  /*d600*/  @!P0 BRA `(.L_x_598) ;  /* 0x0000000000048947 */ /* 0x000fea0003800000 */
[----:B------:R-:W-:Y:S01]  /*d610*/  BPT.TRAP 0x1 ;  /* 0x000000040000795c */ /* 0x000fe20000300000 */
.L_x_598:
[----:B-----5:R-:W2:Y:S01]  /*d620*/  LDL R4, [R1+0x4] ;  /* 0x0000040001047983 */ /* 0x020ea20000100800 */
[----:B------:R-:W-:Y:S02]  /*d630*/  LEA R11, R156, R18, 0x3 ;  /* 0x000000129c0b7211 */ /* 0x000fe400078e18ff */
[----:B--2---:R-:W-:-:S04]  /*d640*/  SHF.L.U32 R4, R4, 0x1f, RZ ;  /* 0x0000001f04047819 */ /* 0x004fc800000006ff */
[----:B------:R0:W1:Y:S01]  /*d650*/  SYNCS.PHASECHK.TRANS64.TRYWAIT P1, [R11+URZ+0x16850], R4 ;  /* 0x016850040b0075a7 */ /* 0x000062000802017f */
[----:B------:R-:W-:Y:S05]  /*d660*/  @!P0 BRA `(.L_x_599) ;  /* 0x0000000000048947 */ /* 0x000fea0003800000 */
[----:B------:R-:W-:Y:S01]  /*d670*/  BPT.TRAP 0x1 ;  /* 0x000000040000795c */ /* 0x000fe20000300000 */
.L_x_599:
[----:B------:R-:W-:-:S05]  /*d680*/  VIADD R18, R18, 0x400 ;  /* 0x0000040012127836 */ /* 0x000fca0000000000 */
[----:B------:R-:W-:-:S04]  /*d690*/  SHF.R.U32.HI R18, RZ, 0x4, R18 ;  /* 0x00000004ff127819 */ /* 0x000fc80000011612 */
[----:B------:R-:W-:Y:S01]  /*d6a0*/  LOP3.LUT R5, R18, 0x3fff, RZ, 0xc0, !PT ;  /* 0x00003fff12057812 */ /* 0x000fe200078ec0ff */
[----:B-1----:R-:W-:Y:S06]  /*d6b0*/  @P1 BRA `(.L_x_600) ;  /* 0x0000000000081947 */ /* 0x002fec0003800000 */
[----:B------:R-:W1:Y:S02]  /*d6c0*/  SYNCS.PHASECHK.TRANS64.TRYWAIT P1, [R11+URZ+0x16850], R4 ;  /* 0x016850040b0075a7 */ /* 0x000e64000802017f */
[----:B-1----:R-:W-:Y:S05]  /*d6d0*/  @!P1 BRA `(.L_x_601) ;  /* 0x000000a800b09947 */ /* 0x002fea0003800000 */
.L_x_600:
[----:B01----:R-:W-:Y:S01]  /*d6e0*/  IMAD R4, R156, 0x400, R5 ;  /* 0x000004009c047824 */ /* 0x003fe200078e0205 */
[----:B------:R-:W-:Y:S05]  /*d6f0*/  WARPSYNC.ALL ;  /* 0x0000000000007948 */ /* 0x000fea0003800000 */
[----:B------:R-:W-:Y:S01]  /*d700*/  IMAD.MOV.U32 R5, RZ, RZ, 0x40000040 ;  /* 0x40000040ff057424 */ /* 0x000fe200078e00ff */
[C---:B------:R-:W-:Y:S01]  /*d710*/  R2UR UR6, R4.reuse ;  /* 0x00000000040672ca */ /* 0x040fe200000e0000 */
[----:B------:R-:W-:Y:S01]  /*d720*/  WARPGROUP.ARRIVE ;  /* 0x00000000000079c5 */ /* 0x000fe20000000000 */
[----:B------:R-:W-:Y:S01]  /*d730*/  IMAD.MOV.U32 R7, RZ, RZ, 0x40000040 ;  /* 0x40000040ff077424 */ /* 0x000fe200078e00ff */
[----:B------:R-:W-:Y:S01]  /*d740*/  IADD3 R6, R4, 0x80, RZ ;  /* 0x0000008004067810 */ /* 0x000fe20007ffe0ff */
[----:B------:R-:W-:Y:S01]  /*d750*/  IMAD.MOV.U32 R43, RZ, RZ, RZ ;  /* 0x000000ffff2b7224 */ /* 0x000fe200078e00ff */
[----:B------:R-:W-:Y:S01]  /*d760*/  R2UR UR7, R5 ;  /* 0x00000000050772ca */ /* 0x000fe200000e0000 */
[----:B------:R-:W-:-:S12]  /*d770*/  IMAD.MOV.U32 R5, RZ, RZ, 0x40000040 ;  /* 0x40000040ff057424 */ /* 0x000fd800078e00ff */
        /* <DEDUP_REMOVED lines=8> */
[----:B------:R-:W-:Y:S02]  /*d800*/  R2UR UR6, R6 ;  /* 0x00000000060672ca */ /* 0x000fe400000e0000 */
[----:B------:R-:W-:Y:S01]  /*d810*/  R2UR UR7, R7 ;  /* 0x00000000070772ca */ /* 0x000fe200000e0000 */
[----:B------:R-:W-:Y:S01]  /*d820*/  IMAD.MOV.U32 R7, RZ, RZ, 0x40000040 ;  /* 0x40000040ff077424 */ /* 0x000fe200078e00ff */
[----:B------:R-:W-:Y:S01]  /*d830*/  IADD3 R6, R4, 0x180, RZ ;  /* 0x0000018004067810 */ /* 0x000fe20007ffe0ff */
[----:B------:R-:W-:Y:S02]  /*d840*/  WARPGROUP.DEPBAR.LE gsb0, 0x0 ;  /* 0x00008000000079c5 */ /* 0x000fe40000010000 */
[----:B------:R-:W-:-:S08]  /*d850*/  WARPGROUP.ARRIVE ;  /* 0x00000000000079c5 */ /* 0x000fd00000000000 */
        /* <DEDUP_REMOVED lines=16> */
[C---:B------:R-:W-:Y:S01]  /*d960*/  VIADD R6, R4.reuse, 0x300 ;  /* 0x0000030004067836 */ /* 0x040fe20000000000 */
[----:B------:R-:W-:Y:S01]  /*d970*/  R2UR UR7, R7 ;  /* 0x00000000070772ca */ /* 0x000fe200000e0000 */
[----:B------:R-:W-:Y:S01]  /*d980*/  IMAD.MOV.U32 R7, RZ, RZ, 0x40000040 ;  /* 0x40000040ff077424 */ /* 0x000fe200078e00ff */
[----:B------:R-:W-:Y:S01]  /*d990*/  IADD3 R4, R4, 0x380, RZ ;  /* 0x0000038004047810 */ /* 0x000fe20007ffe0ff */
[----:B------:R-:W-:Y:S02]  /*d9a0*/  WARPGROUP.DEPBAR.LE gsb0, 0x0 ;  /* 0x00008000000079c5 */ /* 0x000fe40000010000 */
[----:B------:R-:W-:-:S08]  /*d9b0*/  WARPGROUP.ARRIVE ;  /* 0x00000000000079c5 */ /* 0x000fd00000000000 */
[----:B------:R-:W-:Y:S01]  /*d9c0*/  HGMMA.64x64x16.F32 R88, R136, gdesc[UR4].tnspB, R88, gsb0 ;  /* 0x40e0000488587df0 */ /* 0x000fe20008000858 */
[----:B------:R-:W-:Y:S02]  /*d9d0*/  R2UR UR6, R6 ;  /* 0x00000000060672ca */ /* 0x000fe400000e0000 */
[----:B------:R-:W-:Y:S01]  /*d9e0*/  R2UR UR7, R7 ;  /* 0x00000000070772ca */ /* 0x000fe200000e0000 */
[----:B------:R-:W0:Y:S04]  /*d9f0*/  SHFL.BFLY PT, R6, R3, 0x2, 0x1f ;  /* 0x0c401f0003067f89 */ /* 0x000e2800000e0000 */
[----:B------:R-:W1:Y:S01]  /*da00*/  SHFL.BFLY PT, R7, R0, 0x2, 0x1f ;  /* 0x0c401f0000077f89 */ /* 0x000e6200000e0000 */
[----:B0-----:R-:W-:Y:S01]  /*da10*/  FADD.FTZ R6, R6, R3 ;  /* 0x0000000306067221 */ /* 0x001fe20000010000 */
[----:B------:R-:W-:-:S02]  /*da20*/  IMAD.MOV.U32 R3, RZ, RZ, -0x800000 ;  /* 0xff800000ff037424 */ /* 0x000fc400078e00ff */
[----:B-1----:R-:W-:Y:S01]  /*da30*/  FADD.FTZ R7, R7, R0 ;  /* 0x0000000007077221 */ /* 0x002fe20000010000 */
[----:B------:R-:W-:Y:S01]  /*da40*/  IMAD.MOV.U32 R0, RZ, RZ, -0x800000 ;  /* 0xff800000ff007424 */ /* 0x000fe200078e00ff */
[----:B------:R-:W-:Y:S02]  /*da50*/  WARPGROUP.DEPBAR.LE gsb0, 0x0 ;  /* 0x00008000000079c5 */ /* 0x000fe40000010000 */
[----:B------:R-:W-:-:S06]  /*da60*/  WARPGROUP.ARRIVE ;  /* 0x00000000000079c5 */ /* 0x000fcc0000000000 */
[----:B------:R-:W-:Y:S01]  /*da70*/  HGMMA.64x64x16.F32 R88, R140, gdesc[UR4].tnspB, R88, gsb0 ;  /* 0x40e000048c587df0 */ /* 0x000fe20008000858 */
[----:B------:R-:W-:Y:S02]  /*da80*/  R2UR UR6, R4 ;  /* 0x00000000040672ca */ /* 0x000fe400000e0000 */
[----:B------:R-:W-:Y:S01]  /*da90*/  R2UR UR7, R5 ;  /* 0x00000000050772ca */ /* 0x000fe200000e0000 */
[----:B------:R-:W0:Y:S04]  /*daa0*/  SHFL.BFLY PT, R4, R7, 0x1, 0x1f ;  /* 0x0c201f0007047f89 */ /* 0x000e2800000e0000 */
[----:B------:R-:W1:Y:S01]  /*dab0*/  SHFL.BFLY PT, R5, R6, 0x1, 0x1f ;  /* 0x0c201f0006057f89 */ /* 0x000e6200000e0000 */
[----:B0-----:R-:W-:Y:S01]  /*dac0*/  FADD.FTZ R10, R7, R4 ;  /* 0x00000004070a7221 */ /* 0x001fe20000010000 */
[----:B------:R-:W-:Y:S01]  /*dad0*/  IMAD.MOV.U32 R7, RZ, RZ, RZ ;  /* 0x000000ffff077224 */ /* 0x000fe200078e00ff */
[----:B------:R-:W-:Y:S01]  /*dae0*/  MOV R4, UR4 ;  /* 0x0000000400047c02 */ /* 0x000fe20008000f00 */
[----:B-1----:R-:W-:-:S02]  /*daf0*/  FADD.FTZ R12, R6, R5 ;  /* 0x00000005060c7221 */ /* 0x002fc40000010000 */
[----:B------:R-:W-:Y:S01]  /*db00*/  FSETP.NE.FTZ.AND P1, PT, R10, RZ, PT ;  /* 0x000000ff0a00720b */ /* 0x000fe20003f35000 */
[----:B------:R-:W-:Y:S02]  /*db10*/  IMAD.U32 R6, RZ, RZ, UR4 ;  /* 0x00000004ff067e24 */ /* 0x000fe4000f8e00ff */
[----:B------:R-:W-:-:S10]  /*db20*/  FSETP.NE.FTZ.AND P2, PT, R12, RZ, PT ;  /* 0x000000ff0c00720b */ /* 0x000fd40003f55000 */
[----:B------:R-:W0:Y:S01]  /*db30*/  @P1 MUFU.LG2 R5, R10 ;  /* 0x0000000a00051308 */ /* 0x000e220000000c00 */
[----:B------:R-:W-:Y:S02]  /*db40*/  @P1 FMUL.FTZ R4, R4, 0.69314718246459960938 ;  /* 0x3f31721804041820 */ /* 0x000fe40000410000 */
[----:B------:R-:W-:-:S05]  /*db50*/  @P2 FMUL.FTZ R6, R6, 0.69314718246459960938 ;  /* 0x3f31721806062820 */ /* 0x000fca0000410000 */
[----:B------:R-:W1:Y:S08]  /*db60*/  @P2 MUFU.LG2 R8, R12 ;  /* 0x0000000c00082308 */ /* 0x000e700000000c00 */
[----:B------:R2:W3:Y:S01]  /*db70*/  @P1 MUFU.RCP R43, R10 ;  /* 0x0000000a002b1308 */ /* 0x0004e20000001000 */
[----:B0-----:R-:W-:-:S04]  /*db80*/  @P1 FMUL.FTZ R5, R5, 0.69314718246459960938 ;  /* 0x3f31721805051820 */ /* 0x001fc80000410000 */
[----:B------:R-:W-:-:S03]  /*db90*/  @P1 FFMA.FTZ R3, R4, R31, R5 ;  /* 0x0000001f04031223 */ /* 0x000fc60000010005 */
[----:B------:R2:W0:Y:S01]  /*dba0*/  @P2 MUFU.RCP R7, R12 ;  /* 0x0000000c00072308 */ /* 0x0004220000001000 */
[----:B-1----:R-:W-:-:S04]  /*dbb0*/  @P2 FMUL.FTZ R9, R8, 0.69314718246459960938 ;  /* 0x3f31721808092820 */ /* 0x002fc80000410000 */
[----:B------:R-:W-:Y:S01]  /*dbc0*/  @P2 FFMA.FTZ R0, R6, R38, R9 ;  /* 0x0000002606002223 */ /* 0x000fe20000010009 */
[----:B------:R-:W-:Y:S02]  /*dbd0*/  WARPGROUP.DEPBAR.LE gsb0, 0x0 ;  /* 0x00008000000079c5 */ /* 0x000fe40000010000 */
[----:B------:R-:W-:-:S06]  /*dbe0*/  WARPGROUP.ARRIVE ;  /* 0x00000000000079c5 */ /* 0x000fcc0000000000 */
[----:B------:R-:W-:Y:S03]  /*dbf0*/  HGMMA.64x64x16.F32 R88, R144, gdesc[UR4].tnspB, R88, gsb0 ;  /* 0x40e0000490587df0 */ /* 0x000fe60008000858 */
[----:B------:R-:W-:Y:S02]  /*dc00*/  WARPGROUP.DEPBAR.LE gsb0, 0x0 ;  /* 0x00008000000079c5 */ /* 0x000fe40000010000 */
[----:B--23--:R-:W-:Y:S05]  /*dc10*/  @!P0 BRA `(.L_x_602) ;  /* 0x0000000000048947 */ /* 0x00cfea0003800000 */
[----:B------:R-:W-:Y:S01]  /*dc20*/  BPT.TRAP 0x1 ;  /* 0x000000040000795c */ /* 0x000fe20000300000 */
.L_x_602:
[----:B------:R-:W2:Y:S01]  /*dc30*/  LDL.LU R6, [R1+0x4] ;  /* 0x0000040001067983 */ /* 0x000ea20000300800 */
[----:B------:R-:W-:Y:S01]  /*dc40*/  IMAD.U32 R5, RZ, RZ, UR38 ;  /* 0x00000026ff057e24 */ /* 0x000fe2000f8e00ff */
[----:B------:R-:W-:Y:S01]  /*dc50*/  IADD3 R4, R11, 0x16860, RZ ;  /* 0x000168600b047810 */ /* 0x000fe20007ffe0ff */
[----:B------:R-:W-:Y:S02]  /*dc60*/  VIADD R156, R156, 0x1 ;  /* 0x000000019c9c7836 */ /* 0x000fe40000000000 */
[-C--:B------:R-:W-:Y:S01]  /*dc70*/  FMUL.FTZ R20, R88, R43.reuse ;  /* 0x0000002b58147220 */ /* 0x080fe20000410000 */
[-C--:B------:R-:W-:Y:S01]  /*dc80*/  FMUL.FTZ R21, R89, R43.reuse ;  /* 0x0000002b59157220 */ /* 0x080fe20000410000 */
[----:B------:R-:W-:Y:S01]  /*dc90*/  PRMT R4, R5, 0x654, R4 ;  /* 0x0000065405047816 */ /* 0x000fe20000000004 */
[-C--:B------:R-:W-:Y:S01]  /*dca0*/  FMUL.FTZ R26, R92, R43.reuse ;  /* 0x0000002b5c1a7220 */ /* 0x080fe20000410000 */
[----:B------:R-:W-:Y:S01]  /*dcb0*/  ISETP.NE.AND P1, PT, R156, 0x2, PT ;  /* 0x000000029c00780c */ /* 0x000fe20003f25270 */
[-C--:B------:R-:W-:Y:S01]  /*dcc0*/  FMUL.FTZ R27, R93, R43.reuse ;  /* 0x0000002b5d1b7220 */ /* 0x080fe20000410000 */
[----:B------:R1:W-:Y:S01]  /*dcd0*/  SYNCS.ARRIVE.TRANS64.RED.A1T0 RZ, [R4+URZ], RZ ;  /* 0x000000ff04ff79a7 */ /* 0x0003e2000810043f */
[-C--:B------:R-:W-:Y:S01]  /*dce0*/  FMUL.FTZ R28, R96, R43.reuse ;  /* 0x0000002b601c7220 */ /* 0x080fe20000410000 */
[-C--:B------:R-:W-:Y:S01]  /*dcf0*/  FMUL.FTZ R29, R97, R43.reuse ;  /* 0x0000002b611d7220 */ /* 0x080fe20000410000 */
[-C--:B------:R-:W-:Y:S01]  /*dd00*/  FMUL.FTZ R30, R100, R43.reuse ;  /* 0x0000002b641e7220 */ /* 0x080fe20000410000 */
[-C--:B------:R-:W-:Y:S01]  /*dd10*/  FMUL.FTZ R31, R101, R43.reuse ;  /* 0x0000002b651f7220 */ /* 0x080fe20000410000 */
[-C--:B------:R-:W-:Y:S01]  /*dd20*/  FMUL.FTZ R36, R104, R43.reuse ;  /* 0x0000002b68247220 */ /* 0x080fe20000410000 */
[-C--:B------:R-:W-:Y:S01]  /*dd30*/  FMUL.FTZ R37, R105, R43.reuse ;  /* 0x0000002b69257220 */ /* 0x080fe20000410000 */
[-C--:B------:R-:W-:Y:S01]  /*dd40*/  FMUL.FTZ R38, R108, R43.reuse ;  /* 0x0000002b6c267220 */ /* 0x080fe20000410000 */
[----:B-1----:R-:W-:Y:S01]  /*dd50*/  SEL R4, RZ, 0x1, P1 ;  /* 0x00000001ff047807 */ /* 0x002fe20000800000 */
[-C--:B------:R-:W-:Y:S01]  /*dd60*/  FMUL.FTZ R39, R109, R43.reuse ;  /* 0x0000002b6d277220 */ /* 0x080fe20000410000 */
[-C--:B------:R-:W-:Y:S01]  /*dd70*/  FMUL.FTZ R40, R112, R43.reuse ;  /* 0x0000002b70287220 */ /* 0x080fe20000410000 */
[-C--:B------:R-:W-:Y:S01]  /*dd80*/  FMUL.FTZ R41, R113, R43.reuse ;  /* 0x0000002b71297220 */ /* 0x080fe20000410000 */
[-C--:B------:R-:W-:Y:S01]  /*dd90*/  FMUL.FTZ R42, R116, R43.reuse ;  /* 0x0000002b742a7220 */ /* 0x080fe20000410000 */
[----:B------:R-:W-:Y:S01]  /*dda0*/  FMUL.FTZ R43, R117, R43 ;  /* 0x0000002b752b7220 */ /* 0x000fe20000410000 */
[----:B------:R-:W-:Y:S01]  /*ddb0*/  PLOP3.LUT P0, PT, PT, PT, PT, 0x8, 0x0 ;  /* 0x000000000000781c */ /* 0x000fe20003f0e170 */
[-C--:B0-----:R-:W-:Y:S01]  /*ddc0*/  FMUL.FTZ R44, R90, R7.reuse ;  /* 0x000000075a2c7220 */ /* 0x081fe20000410000 */
        /* <DEDUP_REMOVED lines=15> */
[----:B------:R-:W-:Y:S01]  /*dec0*/  SEL R156, R156, RZ, P1 ;  /* 0x000000ff9c9c7207 */ /* 0x000fe20000800000 */
[----:B------:R-:W-:Y:S01]  /*ded0*/  UIADD3 UR37, UR37, 0x1, URZ ;  /* 0x0000000125257890 */ /* 0x000fe2000fffe03f */
[----:B--2---:R-:W-:-:S05]  /*dee0*/  LOP3.LUT R6, R6, R4, RZ, 0x3c, !PT ;  /* 0x0000000406067212 */ /* 0x004fca00078e3cff */
[----:B------:R0:W-:Y:S06]  /*def0*/  STL [R1+0x4], R6 ;  /* 0x0000040601007387 */ /* 0x0001ec0000100800 */
.L_x_548:
[----:B------:R-:W3:Y:S01]  /*df00*/  S2R R4, SR_TID.X ;  /* 0x0000000000047919 */ /* 0x000ee20000002100 */
[----:B------:R-:W-:Y:S05]  /*df10*/  WARPSYNC.ALL ;  /* 0x0000000000007948 */ /* 0x000fea0003800000 */
[----:B---3--:R-:W-:-:S05]  /*df20*/  VIADD R72, R4, 0xffffff80 ;  /* 0xffffff8004487836 */ /* 0x008fca0000000000 */
[----:B------:R-:W-:-:S04]  /*df30*/  SHF.R.S32.HI R74, RZ, 0x1f, R72 ;  /* 0x0000001fff4a7819 */ /* 0x000fc80000011448 */
[----:B------:R-:W-:-:S04]  /*df40*/  LEA.HI R74, R74, R72, RZ, 0x3 ;  /* 0x000000484a4a7211 */ /* 0x000fc800078f18ff */
[----:B------:R-:W-:-:S04]  /*df50*/  LOP3.LUT R74, R74, 0xfffffff8, RZ, 0xc0, !PT ;  /* 0xfffffff84a4a7812 */ /* 0x000fc800078ec0ff */
[----:B------:R-:W-:-:S05]  /*df60*/  IADD3 R74, R72, -R74, RZ ;  /* 0x8000004a484a7210 */ /* 0x000fca0007ffe0ff */
[----:B------:R-:W-:-:S05]  /*df70*/  IMAD.SHL.U32 R59, R74, 0x8, RZ ;  /* 0x000000084a3b7824 */ /* 0x000fca00078e00ff */
[----:B------:R-:W-:Y:S01]  /*df80*/  SHF.R.S32.HI R58, RZ, 0x1f, R59 ;  /* 0x0000001fff3a7819 */ /* 0x000fe2000001143b */
[----:B------:R-:W3:Y:S08]  /*df90*/  S2UR UR38, SR_CgaCtaId ;  /* 0x00000000002679c3 */ /* 0x000ef00000008800 */
[----:B------:R-:W-:Y:S06]  /*dfa0*/  BAR.SYNC.DEFER_BLOCKING 0x5, 0x200 ;  /* 0x0148000000007b1d */ /* 0x000fec0000010000 */
[----:B------:R-:W-:Y:S01]  /*dfb0*/  UMOV UR4, 0x400 ;  /* 0x0000040000047882 */ /* 0x000fe20000000000 */
[----:B------:R-:W-:Y:S01]  /*dfc0*/  BSSY B0, `(.L_x_603) ;  /* 0x000023f000007945 */ /* 0x000fe20003800000 */
[----:B---3--:R-:W-:-:S06]  /*dfd0*/  ULEA UR4, UR38, UR4, 0x18 ;  /* 0x0000000426047291 */ /* 0x008fcc000f8ec03f */
[----:B------:R-:W-:-:S05]  /*dfe0*/  IMAD.U32 R18, RZ, RZ, UR4 ;  /* 0x00000004ff127e24 */ /* 0x000fca000f8e00ff */
[----:B-1----:R1:W3:Y:S01]  /*dff0*/  LDS.128 R32, [R18+0x168d0] ;  /* 0x0168d00012207984 */ /* 0x0022e20000000c00 */
[----:B------:R-:W-:Y:S06]  /*e000*/  BAR.ARV 0x4, 0x200 ;  /* 0x0108000000007b1d */ /* 0x000fec0000002000 */
[----:B------:R-:W-:Y:S05]  /*e010*/  @P0 BRA `(.L_x_604) ;  /* 0x0000001800440947 */ /* 0x000fea0003800000 */
[----:B------:R-:W4:Y:S01]  /*e020*/  LDL R4, [R1+0x64] ;  /* 0x0000640001047983 */ /* 0x000f220000100800 */
[----:B------:R-:W-:-:S03]  /*e030*/  ULDC UR4, c[0x0][0xad4] ;  /* 0x0002b50000047ab9 */ /* 0x000fc60000000800 */
[----:B------:R-:W2:Y:S04]  /*e040*/  LDL.LU R60, [R1+0x30] ;  /* 0x00003000013c7983 */ /* 0x000ea80000300800 */
[----:B------:R-:W2:Y:S04]  /*e050*/  LDL.LU R62, [R1+0x3c] ;  /* 0x00003c00013e7983 */ /* 0x000ea80000300800 */
[----:B------:R-:W2:Y:S01]  /*e060*/  LDL.LU R68, [R1+0x40] ;  /* 0x0000400001447983 */ /* 0x000ea20000300800 */
[----:B------:R-:W0:Y:S01]  /*e070*/  S2R R5, SR_SWINHI ;  /* 0x0000000000057919 */ /* 0x000e220000002f00 */
[----:B------:R-:W-:-:S02]  /*e080*/  MOV R24, R18 ;  /* 0x0000001200187202 */ /* 0x000fc40000000f00 */
[----:B0----5:R-:W-:Y:S02]  /*e090*/  MOV R25, R5 ;  /* 0x0000000500197202 */ /* 0x021fe40000000f00 */
[----:B------:R-:W-:Y:S01]  /*e0a0*/  F2FP.F16.F32.PACK_AB R14, R27, R26 ;  /* 0x0000001a1b0e723e */ /* 0x000fe200000000ff */
[----:B---3--:R-:W-:Y:S02]  /*e0b0*/  IMAD.MOV.U32 R32, RZ, RZ, RZ ;  /* 0x000000ffff207224 */ /* 0x008fe400078e00ff */
[----:B----4-:R-:W-:-:S03]  /*e0c0*/  IMAD.WIDE R10, R4, 0x2, R24 ;  /* 0x00000002040a7825 */ /* 0x010fc600078e0218 */
[----:B------:R-:W-:-:S05]  /*e0d0*/  IADD3 R61, P0, R10, 0x60, RZ ;  /* 0x000000600a3d7810 */ /* 0x000fca0007f1e0ff */
[----:B------:R-:W-:Y:S01]  /*e0e0*/  IMAD.X R5, RZ, RZ, R11, P0 ;  /* 0x000000ffff057224 */ /* 0x000fe200000e060b */
[----:B--2---:R-:W-:-:S04]  /*e0f0*/  ISETP.NE.AND P0, PT, R60, RZ, PT ;  /* 0x000000ff3c00720c */ /* 0x004fc80003f05270 */
[----:B------:R-:W-:Y:S01]  /*e100*/  SEL R67, R60, UR4, P0 ;  /* 0x000000043c437c07 */ /* 0x000fe20008000000 */
[----:B------:R-:W-:Y:S05]  /*e110*/  WARPSYNC.ALL ;  /* 0x0000000000007948 */ /* 0x000fea0003800000 */
[----:B------:R-:W-:Y:S01]  /*e120*/  BAR.SYNC.DEFER_BLOCKING 0x1, 0x180 ;  /* 0x0046000000007b1d */ /* 0x000fe20000010000 */
[C---:B------:R-:W-:Y:S02]  /*e130*/  IADD3 R13, P2, R10.reuse, 0x20, RZ ;  /* 0x000000200a0d7810 */ /* 0x040fe40007f5e0ff */
[C---:B------:R-:W-:Y:S02]  /*e140*/  IADD3 R15, P1, R10.reuse, 0x40, RZ ;  /* 0x000000400a0f7810 */ /* 0x040fe40007f3e0ff */
[----:B------:R-:W-:Y:S01]  /*e150*/  LOP3.LUT R9, R10, 0x380, RZ, 0xc0, !PT ;  /* 0x000003800a097812 */ /* 0x000fe200078ec0ff */
[----:B------:R-:W-:Y:S01]  /*e160*/  ULDC.64 UR6, c[0x0][0xc08] ;  /* 0x0003020000067ab9 */ /* 0x000fe20000000a00 */
[----:B------:R-:W-:Y:S01]  /*e170*/  LOP3.LUT R4, R13, 0x380, RZ, 0xc0, !PT ;  /* 0x000003800d047812 */ /* 0x000fe200078ec0ff */
[----:B------:R-:W-:Y:S01]  /*e180*/  ULDC.64 UR4, c[0x0][0xc00] ;  /* 0x0003000000047ab9 */ /* 0x000fe20000000a00 */
[----:B------:R-:W-:-:S02]  /*e190*/  LOP3.LUT R6, R15, 0x380, RZ, 0xc0, !PT ;  /* 0x000003800f067812 */ /* 0x000fc400078ec0ff */
[----:B------:R-:W-:Y:S02]  /*e1a0*/  LOP3.LUT R12, R61, 0x380, RZ, 0xc0, !PT ;  /* 0x000003803d0c7812 */ /* 0x000fe400078ec0ff */
[----:B------:R-:W-:Y:S02]  /*e1b0*/  SHF.R.U64 R9, R9, 0x3, RZ ;  /* 0x0000000309097819 */ /* 0x000fe400000012ff */
[----:B------:R-:W-:Y:S02]  /*e1c0*/  SHF.R.U64 R4, R4, 0x3, RZ ;  /* 0x0000000304047819 */ /* 0x000fe400000012ff */
[----:B------:R-:W-:Y:S02]  /*e1d0*/  SHF.R.U64 R6, R6, 0x3, RZ ;  /* 0x0000000306067819 */ /* 0x000fe400000012ff */
[----:B------:R-:W-:Y:S02]  /*e1e0*/  SHF.R.U64 R12, R12, 0x3, RZ ;  /* 0x000000030c0c7819 */ /* 0x000fe400000012ff */
[----:B------:R-:W-:-:S02]  /*e1f0*/  LOP3.LUT R10, R9, R10, RZ, 0x3c, !PT ;  /* 0x0000000a090a7212 */ /* 0x000fc400078e3cff */
[----:B------:R-:W-:Y:S01]  /*e200*/  LOP3.LUT R8, R4, R13, RZ, 0x3c, !PT ;  /* 0x0000000d04087212 */ /* 0x000fe200078e3cff */
[----:B------:R-:W-:Y:S01]  /*e210*/  IMAD.X R9, RZ, RZ, R11, P2 ;  /* 0x000000ffff097224 */ /* 0x000fe200010e060b */
[----:B------:R-:W-:Y:S02]  /*e220*/  LOP3.LUT R6, R6, R15, RZ, 0x3c, !PT ;  /* 0x0000000f06067212 */ /* 0x000fe400078e3cff */
[----:B------:R-:W-:Y:S02]  /*e230*/  LOP3.LUT R4, R12, R61, RZ, 0x3c, !PT ;  /* 0x0000003d0c047212 */ /* 0x000fe400078e3cff */
[-C--:B------:R-:W-:Y:S02]  /*e240*/  IADD3.X R7, RZ, R11.reuse, RZ, P1, !PT ;  /* 0x0000000bff077210 */ /* 0x080fe40000ffe4ff */
[----:B------:R-:W-:Y:S02]  /*e250*/  MOV R10, R10 ;  /* 0x0000000a000a7202 */ /* 0x000fe40000000f00 */
[----:B------:R-:W-:-:S02]  /*e260*/  F2FP.F16.F32.PACK_AB R12, R21, R20 ;  /* 0x00000014150c723e */ /* 0x000fc400000000ff */
[----:B------:R-:W-:Y:S02]  /*e270*/  F2FP.F16.F32.PACK_AB R13, R45, R44 ;  /* 0x0000002c2d0d723e */ /* 0x000fe400000000ff */
[----:B------:R-:W-:Y:S02]  /*e280*/  F2FP.F16.F32.PACK_AB R15, R47, R46 ;  /* 0x0000002e2f0f723e */ /* 0x000fe400000000ff */
[----:B------:R-:W-:Y:S02]  /*e290*/  MOV R66, R6 ;  /* 0x0000000600427202 */ /* 0x000fe40000000f00 */
[----:B------:R-:W-:Y:S01]  /*e2a0*/  MOV R64, R4 ;  /* 0x0000000400407202 */ /* 0x000fe20000000f00 */
[----:B------:R0:W-:Y:S01]  /*e2b0*/  STSM.16.M88.4 [R10], R12 ;  /* 0x0000000c0a007844 */ /* 0x0001e20000000200 */
        /* <DEDUP_REMOVED lines=8> */
[----:B0-----:R-:W-:Y:S02]  /*e340*/  F2FP.F16.F32.PACK_AB R10, R39, R38 ;  /* 0x00000026270a723e */ /* 0x001fe400000000ff */
[----:B------:R-:W-:Y:S02]  /*e350*/  F2FP.F16.F32.PACK_AB R12, R41, R40 ;  /* 0x00000028290c723e */ /* 0x000fe400000000ff */
[----:B------:R-:W-:Y:S02]  /*e360*/  F2FP.F16.F32.PACK_AB R13, R57, R56 ;  /* 0x00000038390d723e */ /* 0x000fe400000000ff */
[----:B------:R-:W-:Y:S02]  /*e370*/  F2FP.F16.F32.PACK_AB R14, R43, R42 ;  /* 0x0000002a2b0e723e */ /* 0x000fe400000000ff */
[----:B------:R-:W-:Y:S01]  /*e380*/  F2FP.F16.F32.PACK_AB R15, R119, R118 ;  /* 0x00000076770f723e */ /* 0x000fe200000000ff */
[----:B------:R-:W-:Y:S01]  /*e390*/  STSM.16.M88.4 [R65], R4 ;  /* 0x0000000441007844 */ /* 0x000fe20000000200 */
[----:B------:R-:W-:-:S03]  /*e3a0*/  ISETP.NE.U32.AND P3, PT, RZ, UR6, PT ;  /* 0x00000006ff007c0c */ /* 0x000fc6000bf65070 */
[----:B------:R0:W-:Y:S01]  /*e3b0*/  STSM.16.M88.4 [R66], R8 ;  /* 0x0000000842007844 */ /* 0x0001e20000000200 */
[----:B------:R-:W-:-:S03]  /*e3c0*/  ISETP.NE.AND.EX P3, PT, RZ, UR7, PT, P3 ;  /* 0x00000007ff007c0c */ /* 0x000fc6000bf65330 */
[----:B------:R2:W-:Y:S01]  /*e3d0*/  STSM.16.M88.4 [R64], R12 ;  /* 0x0000000c40007844 */ /* 0x0005e20000000200 */
[----:B------:R-:W-:Y:S01]  /*e3e0*/  BAR.SYNC.DEFER_BLOCKING 0x1, 0x180 ;  /* 0x0046000000007b1d */ /* 0x000fe20000010000 */
[----:B------:R-:W-:Y:S02]  /*e3f0*/  ISETP.NE.U32.AND P0, PT, RZ, UR4, PT ;  /* 0x00000004ff007c0c */ /* 0x000fe4000bf05070 */
[----:B------:R-:W-:Y:S02]  /*e400*/  IADD3 R60, P1, R62, UR4, RZ ;  /* 0x000000043e3c7c10 */ /* 0x000fe4000ff3e0ff */
[----:B------:R-:W-:Y:S02]  /*e410*/  ISETP.NE.AND.EX P0, PT, RZ, UR5, PT, P0 ;  /* 0x00000005ff007c0c */ /* 0x000fe4000bf05300 */
[----:B------:R-:W-:Y:S01]  /*e420*/  IADD3.X R61, R68, UR5, RZ, P1, !PT ;  /* 0x00000005443d7c10 */ /* 0x000fe20008ffe4ff */
[----:B0-----:R-:W0:Y:S01]  /*e430*/  LDC R8, c[0x0][0xbe8] ;  /* 0x0002fa00ff087b82 */ /* 0x001e220000000800 */
[----:B------:R-:W-:Y:S01]  /*e440*/  @P3 IADD3 R62, P1, R62, UR6, RZ ;  /* 0x000000063e3e3c10 */ /* 0x000fe2000ff3e0ff */
[----:B------:R-:W-:-:S02]  /*e450*/  ULDC UR6, c[0x0][0xa88] ;  /* 0x0002a20000067ab9 */ /* 0x000fc40000000800 */
[----:B------:R-:W-:Y:S01]  /*e460*/  IMAD.U32 R65, RZ, RZ, UR6 ;  /* 0x00000006ff417e24 */ /* 0x000fe2000f8e00ff */
[----:B------:R-:W-:-:S05]  /*e470*/  @P3 IADD3.X R63, R68, UR7, RZ, P1, !PT ;  /* 0x00000007443f3c10 */ /* 0x000fca0008ffe4ff */
[----:B------:R3:W5:Y:S04]  /*e480*/  @P0 LDG.E R32, desc[UR42][R60.64] ;  /* 0x0000002a3c200981 */ /* 0x000768000c1e1900 */
[----:B------:R3:W5:Y:S01]  /*e490*/  @P3 LDG.E R65, desc[UR42][R62.64] ;  /* 0x0000002a3e413981 */ /* 0x000762000c1e1900 */
[----:B------:R-:W-:Y:S02]  /*e4a0*/  ISETP.GT.AND P2, PT, R67, 0x1, PT ;  /* 0x000000014300780c */ /* 0x000fe40003f44270 */
[----:B------:R-:W-:-:S04]  /*e4b0*/  MOV R6, 0x9b8 ;  /* 0x000009b800067802 */ /* 0x000fc80000000f00 */
[----:B------:R-:W-:-:S04]  /*e4c0*/  SEL R6, R6, 0x978, P2 ;  /* 0x0000097806067807 */ /* 0x000fc80001000000 */
[----:B--2---:R3:W2:Y:S08]  /*e4d0*/  LDC.64 R12, c[0x0][R6+0x220] ;  /* 0x00008800060c7b82 */ /* 0x0046b00000000a00 */
[----:B------:R3:W4:Y:S08]  /*e4e0*/  LDC.64 R14, c[0x0][R6+0x218] ;  /* 0x00008600060e7b82 */ /* 0x0007300000000a00 */
[----:B------:R3:W1:Y:S01]  /*e4f0*/  LDC.64 R10, c[0x0][R6+0x228] ;  /* 0x00008a00060a7b82 */ /* 0x0006620000000a00 */
[----:B0-----:R-:W-:Y:S01]  /*e500*/  ISETP.NE.AND P1, PT, R8, 0x1, PT ;  /* 0x000000010800780c */ /* 0x001fe20003f25270 */
[----:B---3--:R-:W-:-:S12]  /*e510*/  @P3 BRA `(.L_x_605) ;  /* 0x0000000000103947 */ /* 0x008fd80003800000 */
[----:B------:R-:W-:Y:S05]  /*e520*/  @!P0 BRA `(.L_x_605) ;  /* 0x00000000000c8947 */ /* 0x000fea0003800000 */
[----:B------:R-:W3:Y:S04]  /*e530*/  LDG.E R4, desc[UR42][R60.64] ;  /* 0x0000002a3c047981 */ /* 0x000ee8000c1e1900 */
[----:B-----5:R-:W3:Y:S02]  /*e540*/  LDG.E R65, desc[UR42][R60.64+0x4] ;  /* 0x0000042a3c417981 */ /* 0x020ee4000c1e1900 */
[----:B---3--:R-:W-:-:S07]  /*e550*/  IMAD.IADD R65, R65, 0x1, -R4 ;  /* 0x0000000141417824 */ /* 0x008fce00078e0a04 */
.L_x_605:
[----:B------:R-:W3:Y:S01]  /*e560*/  LDL.LU R4, [R1+0x34] ;  /* 0x0000340001047983 */ /* 0x000ee20000300800 */
[----:B------:R-:W0:Y:S03]  /*e570*/  LDC.64 R6, c[0x0][R6+0x210] ;  /* 0x0000840006067b82 */ /* 0x000e260000000a00 */
[----:B------:R-:W2:Y:S04]  /*e580*/  LDL.LU R61, [R1+0x4c] ;  /* 0x00004c00013d7983 */ /* 0x000ea80000300800 */
[----:B------:R-:W2:Y:S01]  /*e590*/  LDL R60, [R1+0x60] ;  /* 0x00006000013c7983 */ /* 0x000ea20000100800 */
[----:B------:R-:W-:Y:S01]  /*e5a0*/  ISETP.NE.U32.AND P0, PT, RZ, UR4, PT ;  /* 0x00000004ff007c0c */ /* 0x000fe2000bf05070 */
[----:B------:R-:W1:Y:S02]  /*e5b0*/  @P1 LDC R62, c[0x0][0xbec] ;  /* 0x0002fb00ff3e1b82 */ /* 0x000e640000000800 */
[----:B------:R-:W2:Y:S04]  /*e5c0*/  LDL R68, [R1+0x44] ;  /* 0x0000440001447983 */ /* 0x000ea80000100800 */
[----:B------:R-:W2:Y:S01]  /*e5d0*/  LDL R66, [R1+0x48] ;  /* 0x0000480001427983 */ /* 0x000ea20000100800 */
[----:B------:R-:W-:Y:S01]  /*e5e0*/  ISETP.NE.AND.EX P0, PT, RZ, UR5, PT, P0 ;  /* 0x00000005ff007c0c */ /* 0x000fe2000bf05300 */
[----:B------:R-:W0:Y:S01]  /*e5f0*/  @P1 LDC R69, c[0x0][0xbf0] ;  /* 0x0002fc00ff451b82 */ /* 0x000e220000000800 */
[-C--:B----4-:R-:W-:Y:S01]  /*e600*/  IMAD R63, R15, R152.reuse, RZ ;  /* 0x000000980f3f7224 */ /* 0x090fe200078e02ff */
[----:B------:R-:W4:Y:S01]  /*e610*/  LDL R73, [R1+0x5c] ;  /* 0x00005c0001497983 */ /* 0x000f220000100800 */
[----:B------:R-:W-:Y:S01]  /*e620*/  IMAD.WIDE.U32 R14, R14, R152, RZ ;  /* 0x000000980e0e7225 */ /* 0x000fe200078e00ff */
[----:B------:R-:W1:Y:S03]  /*e630*/  S2R R70, SR_TID.X ;  /* 0x0000000000467919 */ /* 0x000e660000002100 */
[----:B------:R-:W-:Y:S01]  /*e640*/  IMAD.IADD R64, R15, 0x1, R63 ;  /* 0x000000010f407824 */ /* 0x000fe200078e023f */
[----:B-1----:R-:W-:-:S04]  /*e650*/  IADD3 R75, R70, -0x80, RZ ;  /* 0xffffff80464b7810 */ /* 0x002fc80007ffe0ff */
[----:B------:R-:W-:-:S04]  /*e660*/  SHF.R.S32.HI R70, RZ, 0x1f, R75 ;  /* 0x0000001fff467819 */ /* 0x000fc8000001144b */
[----:B------:R-:W-:-:S04]  /*e670*/  LEA.HI R70, R70, R75, RZ, 0x7 ;  /* 0x0000004b46467211 */ /* 0x000fc800078f38ff */
[----:B------:R-:W-:-:S05]  /*e680*/  LOP3.LUT R70, R70, 0xffffff80, RZ, 0xc0, !PT ;  /* 0xffffff8046467812 */ /* 0x000fca00078ec0ff */
[----:B------:R-:W-:Y:S01]  /*e690*/  IMAD.IADD R70, R75, 0x1, -R70 ;  /* 0x000000014b467824 */ /* 0x000fe200078e0a46 */
[----:B---3--:R-:W-:Y:S02]  /*e6a0*/  SEL R9, R4, RZ, !P0 ;  /* 0x000000ff04097207 */ /* 0x008fe40004000000 */
[----:B------:R-:W1:Y:S01]  /*e6b0*/  LDC.64 R4, c[0x0][0xba8] ;  /* 0x0002ea00ff047b82 */ /* 0x000e620000000a00 */
[----:B--2---:R-:W-:Y:S02]  /*e6c0*/  SEL R61, R61, RZ, !P0 ;  /* 0x000000ff3d3d7207 */ /* 0x004fe40004000000 */
[----:B------:R-:W-:-:S04]  /*e6d0*/  IMAD R13, R13, R9, RZ ;  /* 0x000000090d0d7224 */ /* 0x000fc800078e02ff */
[C---:B------:R-:W-:Y:S02]  /*e6e0*/  IMAD R67, R12.reuse, R61, R13 ;  /* 0x0000003d0c437224 */ /* 0x040fe400078e020d */
[----:B------:R-:W-:-:S04]  /*e6f0*/  IMAD.WIDE.U32 R12, R12, R9, RZ ;  /* 0x000000090c0c7225 */ /* 0x000fc800078e00ff */
[----:B------:R-:W-:Y:S01]  /*e700*/  IMAD R71, R68, 0xc0, R60 ;  /* 0x000000c044477824 */ /* 0x000fe200078e023c */
[----:B------:R-:W-:Y:S02]  /*e710*/  SEL R61, R66, RZ, P2 ;  /* 0x000000ff423d7207 */ /* 0x000fe40001000000 */
[----:B-----5:R-:W-:Y:S01]  /*e720*/  IADD3 R60, P0, P3, R12, R14, R32 ;  /* 0x0000000e0c3c7210 */ /* 0x020fe20007b1e020 */
[----:B------:R-:W-:Y:S01]  /*e730*/  @P1 IMAD.HI.U32 R14, R71, R62, RZ ;  /* 0x0000003e470e1227 */ /* 0x000fe200078e00ff */
[----:B------:R-:W-:-:S03]  /*e740*/  MOV R15, R71 ;  /* 0x00000047000f7202 */ /* 0x000fc60000000f00 */
[----:B------:R-:W-:Y:S01]  /*e750*/  IMAD.IADD R67, R13, 0x1, R67 ;  /* 0x000000010d437824 */ /* 0x000fe200078e0243 */
[----:B0-----:R-:W-:Y:S01]  /*e760*/  @P1 SHF.R.U32.HI R15, RZ, R69, R14 ;  /* 0x00000045ff0f1219 */ /* 0x001fe2000001160e */
[-C--:B------:R-:W-:Y:S01]  /*e770*/  IMAD R63, R11, R61.reuse, RZ ;  /* 0x0000003d0b3f7224 */ /* 0x080fe200078e02ff */
[----:B------:R-:W-:Y:S01]  /*e780*/  SHF.R.S32.HI R11, RZ, 0x1f, R32 ;  /* 0x0000001fff0b7819 */ /* 0x000fe20000011420 */
[----:B-1----:R-:W0:Y:S01]  /*e790*/  @!P2 LDC R4, c[0x0][0xb50] ;  /* 0x0002d400ff04ab82 */ /* 0x002e220000000800 */
[----:B------:R-:W-:Y:S02]  /*e7a0*/  IMAD.WIDE.U32 R12, R10, R61, RZ ;  /* 0x0000003d0a0c7225 */ /* 0x000fe400078e00ff */
[----:B------:R-:W-:Y:S02]  /*e7b0*/  IADD3.X R61, R67, R64, R11, P0, P3 ;  /* 0x00000040433d7210 */ /* 0x000fe400007e640b */
[----:B------:R-:W-:-:S03]  /*e7c0*/  IMAD.MOV R67, RZ, RZ, -R15 ;  /* 0x000000ffff437224 */ /* 0x000fc600078e0a0f */
[----:B------:R-:W1:Y:S01]  /*e7d0*/  @!P2 LDC R5, c[0x0][0xb54] ;  /* 0x0002d500ff05ab82 */ /* 0x000e620000000800 */
[----:B------:R-:W-:Y:S01]  /*e7e0*/  IMAD.IADD R63, R13, 0x1, R63 ;  /* 0x000000010d3f7824 */ /* 0x000fe200078e023f */
[----:B------:R-:W-:Y:S02]  /*e7f0*/  IADD3 R12, P0, P3, R15, R60, R12 ;  /* 0x0000003c0f0c7210 */ /* 0x000fe40007b1e00c */
[----:B------:R-:W-:Y:S01]  /*e800*/  SHF.R.S32.HI R10, RZ, 0x1f, R15 ;  /* 0x0000001fff0a7819 */ /* 0x000fe2000001140f */
[----:B------:R-:W-:-:S03]  /*e810*/  IMAD R15, R8, R67, R71 ;  /* 0x00000043080f7224 */ /* 0x000fc600078e0247 */
[----:B------:R-:W-:Y:S01]  /*e820*/  IADD3.X R13, R10, R61, R63, P0, P3 ;  /* 0x0000003d0a0d7210 */ /* 0x000fe200007e643f */
[----:B------:R-:W-:Y:S01]  /*e830*/  IMAD R7, R7, R15, RZ ;  /* 0x0000000f07077224 */ /* 0x000fe200078e02ff */
[----:B------:R-:W-:-:S05]  /*e840*/  SHF.R.S32.HI R61, RZ, 0x1f, R15 ;  /* 0x0000001fff3d7819 */ /* 0x000fca000001140f */
[C---:B------:R-:W-:Y:S02]  /*e850*/  IMAD R61, R6.reuse, R61, R7 ;  /* 0x0000003d063d7224 */ /* 0x040fe400078e0207 */
[----:B------:R-:W-:-:S04]  /*e860*/  IMAD.WIDE.U32 R6, R6, R15, R12 ;  /* 0x0000000f06067225 */ /* 0x000fc800078e000c */
[----:B------:R-:W-:Y:S01]  /*e870*/  IMAD.IADD R7, R7, 0x1, R61 ;  /* 0x0000000107077824 */ /* 0x000fe200078e023d */
[----:B0-----:R-:W-:-:S04]  /*e880*/  LEA R10, P0, R6, R4, 0x2 ;  /* 0x00000004060a7211 */ /* 0x001fc800078010ff */
[----:B-1----:R-:W-:Y:S01]  /*e890*/  LEA.HI.X R7, R6, R5, R7, 0x2, P0 ;  /* 0x0000000506077211 */ /* 0x002fe200000f1407 */
[----:B------:R-:W-:Y:S01]  /*e8a0*/  SHFL.IDX PT, R4, R10, RZ, 0x1c1f ;  /* 0x001c1fff0a047589 */ /* 0x000fe200000e0000 */
[----:B----4-:R-:W-:-:S03]  /*e8b0*/  IMAD R60, R68, 0xc0, R73 ;  /* 0x000000c0443c7824 */ /* 0x010fc600078e0249 */
[----:B------:R-:W0:Y:S04]  /*e8c0*/  SHFL.IDX PT, R5, R7, RZ, 0x1c1f ;  /* 0x001c1fff07057589 */ /* 0x000e2800000e0000 */
[----:B------:R-:W-:Y:S04]  /*e8d0*/  SHFL.IDX PT, R12, R10, 0x1, 0x1c1f ;  /* 0x003c1f000a0c7f89 */ /* 0x000fe800000e0000 */
[----:B------:R-:W1:Y:S01]  /*e8e0*/  SHFL.IDX PT, R13, R7, 0x1, 0x1c1f ;  /* 0x003c1f00070d7f89 */ /* 0x000e6200000e0000 */
[----:B------:R-:W-:Y:S01]  /*e8f0*/  IMAD R61, R65, R8, RZ ;  /* 0x00000008413d7224 */ /* 0x000fe200078e02ff */
[----:B------:R-:W-:Y:S01]  /*e900*/  LOP3.LUT P0, RZ, R70, 0x3, RZ, 0xc0, !PT ;  /* 0x0000000346ff7812 */ /* 0x000fe2000780c0ff */
[----:B------:R-:W-:-:S03]  /*e910*/  VIADD R6, R60, 0x8 ;  /* 0x000000083c067836 */ /* 0x000fc60000000000 */
[-C--:B------:R-:W-:Y:S02]  /*e920*/  ISETP.GE.OR P3, PT, R60, R61.reuse, P0 ;  /* 0x0000003d3c00720c */ /* 0x080fe40000766670 */
[----:B------:R-:W-:-:S11]  /*e930*/  ISETP.GE.OR P0, PT, R6, R61, P0 ;  /* 0x0000003d0600720c */ /* 0x000fd60000706670 */
[----:B0-----:R0:W-:Y:S04]  /*e940*/  @!P3 ST.E desc[UR42][R4.64], R3 ;  /* 0x000000030400b985 */ /* 0x0011e8000c10192a */
[----:B-1----:R0:W-:Y:S01]  /*e950*/  @!P0 ST.E desc[UR42][R12.64], R0 ;  /* 0x000000000c008985 */ /* 0x0021e2000c10192a */
[----:B------:R-:W-:Y:S05]  /*e960*/  @P2 BRA `(.L_x_606) ;  /* 0x0000000400c42947 */ /* 0x000fea0003800000 */
[----:B------:R-:W-:Y:S01]  /*e970*/  SHF.R.S32.HI R70, RZ, 0x1f, R72 ;  /* 0x0000001fff467819 */ /* 0x000fe20000011448 */
[----:B0-----:R-:W0:Y:S01]  /*e980*/  @P1 LDC R13, c[0x0][0xbec] ;  /* 0x0002fb00ff0d1b82 */ /* 0x001e220000000800 */
[----:B------:R-:W-:Y:S02]  /*e990*/  ULDC.64 UR4, c[0x0][0xaa0] ;  /* 0x0002a80000047ab9 */ /* 0x000fe40000000a00 */
[----:B------:R-:W-:-:S04]  /*e9a0*/  LEA.HI R70, R70, R72, RZ, 0x3 ;  /* 0x0000004846467211 */ /* 0x000fc800078f18ff */
[----:B------:R-:W-:Y:S01]  /*e9b0*/  SHF.R.S32.HI R70, RZ, 0x3, R70 ;  /* 0x00000003ff467819 */ /* 0x000fe20000011446 */
[----:B------:R-:W1:Y:S04]  /*e9c0*/  @P1 LDC R15, c[0x0][0xbf0] ;  /* 0x0002fc00ff0f1b82 */ /* 0x000e680000000800 */
[----:B------:R-:W-:-:S04]  /*e9d0*/  IMAD R3, R70, 0x40, R59 ;  /* 0x0000004046037824 */ /* 0x000fc800078e023b */
[----:B------:R-:W-:-:S03]  /*e9e0*/  IMAD.WIDE R24, R3, 0x2, R24 ;  /* 0x0000000203187825 */ /* 0x000fc600078e0218 */
[C---:B------:R-:W-:Y:S02]  /*e9f0*/  IADD3 R27, P0, R24.reuse, 0x1800, RZ ;  /* 0x00001800181b7810 */ /* 0x040fe40007f1e0ff */
[C---:B------:R-:W-:Y:S02]  /*ea00*/  IADD3 R29, P2, R24.reuse, 0x3000, RZ ;  /* 0x00003000181d7810 */ /* 0x040fe40007f5e0ff */
[----:B------:R-:W-:Y:S01]  /*ea10*/  IADD3 R37, P3, R24, 0x4800, RZ ;  /* 0x0000480018257810 */ /* 0x000fe20007f7e0ff */
[----:B------:R-:W-:Y:S01]  /*ea20*/  IMAD R11, R11, UR4, RZ ;  /* 0x000000040b0b7c24 */ /* 0x000fe2000f8e02ff */
[----:B------:R-:W-:Y:S02]  /*ea30*/  LOP3.LUT R26, R27, 0x380, RZ, 0xc0, !PT ;  /* 0x000003801b1a7812 */ /* 0x000fe400078ec0ff */
[----:B------:R-:W-:Y:S02]  /*ea40*/  LOP3.LUT R28, R29, 0x380, RZ, 0xc0, !PT ;  /* 0x000003801d1c7812 */ /* 0x000fe400078ec0ff */
[----:B------:R-:W-:-:S02]  /*ea50*/  LOP3.LUT R36, R37, 0x380, RZ, 0xc0, !PT ;  /* 0x0000038025247812 */ /* 0x000fc400078ec0ff */
[----:B------:R-:W-:Y:S01]  /*ea60*/  LOP3.LUT R5, R24, 0x380, RZ, 0xc0, !PT ;  /* 0x0000038018057812 */ /* 0x000fe200078ec0ff */
[----:B------:R-:W-:Y:S01]  /*ea70*/  IMAD R3, R32, UR5, R11 ;  /* 0x0000000520037c24 */ /* 0x000fe2000f8e020b */
[----:B------:R-:W-:Y:S02]  /*ea80*/  SHF.R.U64 R26, R26, 0x3, RZ ;  /* 0x000000031a1a7819 */ /* 0x000fe400000012ff */
[----:B------:R-:W-:Y:S02]  /*ea90*/  SHF.R.U64 R28, R28, 0x3, RZ ;  /* 0x000000031c1c7819 */ /* 0x000fe400000012ff */
[----:B------:R-:W-:Y:S02]  /*eaa0*/  SHF.R.U64 R36, R36, 0x3, RZ ;  /* 0x0000000324247819 */ /* 0x000fe400000012ff */
[----:B------:R-:W-:Y:S01]  /*eab0*/  SHF.R.U64 R5, R5, 0x3, RZ ;  /* 0x0000000305057819 */ /* 0x000fe200000012ff */
[----:B------:R-:W-:Y:S01]  /*eac0*/  IMAD.WIDE.U32 R10, R32, UR4, RZ ;  /* 0x00000004200a7c25 */ /* 0x000fe2000f8e00ff */
[----:B------:R-:W-:Y:S01]  /*ead0*/  LOP3.LUT R26, R26, R27, RZ, 0x3c, !PT ;  /* 0x0000001b1a1a7212 */ /* 0x000fe200078e3cff */
[----:B------:R-:W-:Y:S01]  /*eae0*/  ULDC.64 UR4, c[0x0][0xae8] ;  /* 0x0002ba0000047ab9 */ /* 0x000fe20000000a00 */
[----:B------:R-:W-:Y:S01]  /*eaf0*/  LOP3.LUT R28, R28, R29, RZ, 0x3c, !PT ;  /* 0x0000001d1c1c7212 */ /* 0x000fe200078e3cff */
[--C-:B------:R-:W-:Y:S01]  /*eb00*/  IMAD.X R29, RZ, RZ, R25.reuse, P2 ;  /* 0x000000ffff1d7224 */ /* 0x100fe200010e0619 */
[----:B------:R-:W-:Y:S01]  /*eb10*/  LOP3.LUT R36, R36, R37, RZ, 0x3c, !PT ;  /* 0x0000002524247212 */ /* 0x000fe200078e3cff */
[--C-:B------:R-:W-:Y:S01]  /*eb20*/  IMAD.X R37, RZ, RZ, R25.reuse, P3 ;  /* 0x000000ffff257224 */ /* 0x100fe200018e0619 */
[----:B------:R-:W-:Y:S01]  /*eb30*/  LOP3.LUT R4, R5, R24, RZ, 0x3c, !PT ;  /* 0x0000001805047212 */ /* 0x000fe200078e3cff */
[----:B------:R-:W-:Y:S01]  /*eb40*/  IMAD.MOV.U32 R5, RZ, RZ, R25 ;  /* 0x000000ffff057224 */ /* 0x000fe200078e0019 */
[----:B------:R-:W-:Y:S01]  /*eb50*/  IADD3.X R27, RZ, R25, RZ, P0, !PT ;  /* 0x00000019ff1b7210 */ /* 0x000fe200007fe4ff */
[----:B------:R-:W-:Y:S01]  /*eb60*/  IMAD R0, R74, 0x30, R70 ;  /* 0x000000304a007824 */ /* 0x000fe200078e0246 */
[----:B------:R-:W-:Y:S01]  /*eb70*/  IADD3 R11, R11, R3, RZ ;  /* 0x000000030b0b7210 */ /* 0x000fe20007ffe0ff */
[----:B------:R-:W5:Y:S01]  /*eb80*/  LD.E.128 R28, desc[UR42][R28.64] ;  /* 0x0000002a1c1c7980 */ /* 0x000f62000c101d00 */
[----:B------:R-:W-:-:S03]  /*eb90*/  SHF.R.S32.HI R12, RZ, 0x1f, R9 ;  /* 0x0000001fff0c7819 */ /* 0x000fc60000011409 */
[----:B------:R-:W5:Y:S01]  /*eba0*/  LD.E.128 R4, desc[UR42][R4.64] ;  /* 0x0000002a04047980 */ /* 0x000f62000c101d00 */
[----:B------:R-:W-:-:S03]  /*ebb0*/  IMAD.WIDE.U32 R10, R152, UR4, R10 ;  /* 0x00000004980a7c25 */ /* 0x000fc6000f8e000a */
[----:B------:R-:W5:Y:S01]  /*ebc0*/  LD.E.128 R24, desc[UR42][R26.64] ;  /* 0x0000002a1a187980 */ /* 0x000f62000c101d00 */
[----:B------:R-:W-:-:S03]  /*ebd0*/  IMAD R14, R68, 0xc0, R0 ;  /* 0x000000c0440e7824 */ /* 0x000fc600078e0200 */
[----:B------:R-:W5:Y:S01]  /*ebe0*/  LD.E.128 R36, desc[UR42][R36.64] ;  /* 0x0000002a24247980 */ /* 0x000f62000c101d00 */
[----:B------:R-:W-:Y:S01]  /*ebf0*/  @!PT LDS RZ, [RZ] ;  /* 0x00000000fffff984 */ /* 0x000fe20000000800 */
[----:B------:R-:W-:Y:S01]  /*ec00*/  @!PT LDS RZ, [RZ] ;  /* 0x00000000fffff984 */ /* 0x000fe20000000800 */
[----:B------:R-:W-:Y:S01]  /*ec10*/  @!PT LDS RZ, [RZ] ;  /* 0x00000000fffff984 */ /* 0x000fe20000000800 */
[----:B------:R-:W-:Y:S01]  /*ec20*/  @!PT LDS RZ, [RZ] ;  /* 0x00000000fffff984 */ /* 0x000fe20000000800 */
[----:B------:R2:W-:Y:S06]  /*ec30*/  MEMBAR.ALL.CTA ;  /* 0x0000000000007992 */ /* 0x0005ec0000008000 */
[----:B--2---:R-:W2:Y:S01]  /*ec40*/  FENCE.VIEW.ASYNC.S ;  /* 0x00000000000073c6 */ /* 0x004ea20000000000 */
[----:B------:R-:W-:Y:S01]  /*ec50*/  IMAD R11, R152, UR5, R11 ;  /* 0x00000005980b7c24 */ /* 0x000fe2000f8e020b */
[----:B------:R-:W-:Y:S01]  /*ec60*/  ULDC.64 UR4, c[0x0][0xaf0] ;  /* 0x0002bc0000047ab9 */ /* 0x000fe20000000a00 */
[----:B0-----:R-:W-:-:S04]  /*ec70*/  @P1 IMAD.HI.U32 R0, R14, R13, RZ ;  /* 0x0000000d0e001227 */ /* 0x001fc800078e00ff */
[----:B------:R-:W-:Y:S02]  /*ec80*/  IMAD R12, R12, UR4, RZ ;  /* 0x000000040c0c7c24 */ /* 0x000fe4000f8e02ff */
[----:B------:R-:W-:Y:S01]  /*ec90*/  IMAD.MOV.U32 R3, RZ, RZ, R14 ;  /* 0x000000ffff037224 */ /* 0x000fe200078e000e */
[----:B-1----:R-:W-:Y:S01]  /*eca0*/  @P1 SHF.R.U32.HI R3, RZ, R15, R0 ;  /* 0x0000000fff031219 */ /* 0x002fe20000011600 */
[C---:B------:R-:W-:Y:S02]  /*ecb0*/  IMAD R13, R9.reuse, UR5, R12 ;  /* 0x00000005090d7c24 */ /* 0x040fe4000f8e020c */
[----:B------:R-:W-:Y:S01]  /*ecc0*/  IMAD.WIDE.U32 R10, R9, UR4, R10 ;  /* 0x00000004090a7c25 */ /* 0x000fe2000f8e000a */
[----:B------:R-:W-:Y:S01]  /*ecd0*/  IADD3 R0, R18, 0x16820, RZ ;  /* 0x0001682012007810 */ /* 0x000fe20007ffe0ff */
[----:B------:R-:W-:Y:S02]  /*ece0*/  ULDC.64 UR4, c[0x0][0xae0] ;  /* 0x0002b80000047ab9 */ /* 0x000fe40000000a00 */
[----:B------:R-:W-:Y:S01]  /*ecf0*/  IMAD.IADD R11, R11, 0x1, R13 ;  /* 0x000000010b0b7824 */ /* 0x000fe200078e020d */
[--C-:B------:R-:W-:Y:S01]  /*ed00*/  SHF.R.S32.HI R9, RZ, 0x1f, R3.reuse ;  /* 0x0000001fff097819 */ /* 0x100fe20000011403 */
[----:B------:R-:W-:Y:S01]  /*ed10*/  IMAD.MOV R13, RZ, RZ, -R3 ;  /* 0x000000ffff0d7224 */ /* 0x000fe200078e0a03 */
[----:B------:R-:W-:-:S03]  /*ed20*/  PRMT R0, RZ, 0x654, R0 ;  /* 0x00000654ff007816 */ /* 0x000fc60000000000 */
[----:B------:R-:W-:Y:S01]  /*ed30*/  IMAD R13, R8, R13, R14 ;  /* 0x0000000d080d7224 */ /* 0x000fe200078e020e */
[----:B--2---:R0:W-:Y:S01]  /*ed40*/  SYNCS.ARRIVE.TRANS64.RED.A1T0 RZ, [R0+URZ], RZ ;  /* 0x000000ff00ff79a7 */ /* 0x0041e2000810043f */
[----:B------:R-:W-:Y:S02]  /*ed50*/  IMAD R12, R9, UR4, RZ ;  /* 0x00000004090c7c24 */ /* 0x000fe4000f8e02ff */
[----:B------:R-:W-:-:S04]  /*ed60*/  IMAD.WIDE.U32 R8, R3, UR4, R10 ;  /* 0x0000000403087c25 */ /* 0x000fc8000f8e000a */
[----:B------:R-:W-:Y:S01]  /*ed70*/  IMAD R15, R3, UR5, R12 ;  /* 0x00000005030f7c24 */ /* 0x000fe2000f8e020c */
[----:B0-----:R-:W-:Y:S01]  /*ed80*/  SHF.R.S32.HI R0, RZ, 0x1f, R13 ;  /* 0x0000001fff007819 */ /* 0x001fe2000001140d */
[----:B------:R-:W-:Y:S02]  /*ed90*/  ULDC.64 UR4, c[0x0][0xad8] ;  /* 0x0002b60000047ab9 */ /* 0x000fe40000000a00 */
[----:B------:R-:W-:Y:S02]  /*eda0*/  IMAD.IADD R9, R9, 0x1, R15 ;  /* 0x0000000109097824 */ /* 0x000fe400078e020f */
[----:B------:R-:W-:Y:S02]  /*edb0*/  IMAD R0, R0, UR4, RZ ;  /* 0x0000000400007c24 */ /* 0x000fe4000f8e02ff */
[----:B------:R-:W-:-:S04]  /*edc0*/  IMAD.WIDE.U32 R8, R13, UR4, R8 ;  /* 0x000000040d087c25 */ /* 0x000fc8000f8e0008 */
[----:B------:R-:W-:Y:S01]  /*edd0*/  IMAD R41, R13, UR5, R0 ;  /* 0x000000050d297c24 */ /* 0x000fe2000f8e0200 */
[----:B------:R-:W-:Y:S02]  /*ede0*/  ULDC.64 UR4, c[0x0][0xa80] ;  /* 0x0002a00000047ab9 */ /* 0x000fe40000000a00 */
[----:B------:R-:W-:Y:S01]  /*edf0*/  LEA R40, P0, R8, UR4, 0x1 ;  /* 0x0000000408287c11 */ /* 0x000fe2000f8008ff */
[----:B------:R-:W-:Y:S01]  /*ee00*/  IMAD.IADD R41, R9, 0x1, R41 ;  /* 0x0000000109297824 */ /* 0x000fe200078e0229 */
[----:B------:R-:W-:-:S04]  /*ee10*/  UMOV UR4, 0xffffffff ;  /* 0xffffffff00047882 */ /* 0x000fc80000000000 */
[----:B------:R-:W-:Y:S01]  /*ee20*/  LEA.HI.X R41, R8, UR5, R41, 0x1, P0 ;  /* 0x0000000508297c11 */ /* 0x000fe200080f0c29 */
[----:B------:R-:W-:Y:S06]  /*ee30*/  BRA.DIV UR4, `(.L_x_607) ;  /* 0x0000009204ec7947 */ /* 0x000fec000b800000 */
[----:B------:R-:W0:Y:S01]  /*ee40*/  SHFL.IDX PT, R3, R40, RZ, 0x181f ;  /* 0x00181fff28037589 */ /* 0x000e2200000e0000 */
[----:B------:R-:W-:Y:S01]  /*ee50*/  ULDC UR4, c[0x0][0xac8] ;  /* 0x0002b20000047ab9 */ /* 0x000fe20000000800 */
[----:B------:R-:W-:Y:S01]  /*ee60*/  IMAD R42, R68, 0xc0, R70 ;  /* 0x000000c0442a7824 */ /* 0x000fe200078e0246 */
[----:B------:R-:W-:Y:S01]  /*ee70*/  ISETP.GE.AND P0, PT, R59, UR4, PT ;  /* 0x000000043b007c0c */ /* 0x000fe2000bf06270 */
[----:B------:R-:W1:Y:S02]  /*ee80*/  SHFL.IDX PT, R9, R40, 0x1, 0x181f ;  /* 0x00381f0028097f89 */ /* 0x000e6400000e0000 */
[C---:B------:R-:W-:Y:S01]  /*ee90*/  VIADD R12, R42.reuse, 0x30 ;  /* 0x000000302a0c7836 */ /* 0x040fe20000000000 */
[CC--:B------:R-:W-:Y:S01]  /*eea0*/  ISETP.GE.OR P2, PT, R42.reuse, R61.reuse, P0 ;  /* 0x0000003d2a00720c */ /* 0x0c0fe20000746670 */
[----:B------:R-:W2:Y:S01]  /*eeb0*/  SHFL.IDX PT, R0, R41, RZ, 0x181f ;  /* 0x00181fff29007589 */ /* 0x000ea200000e0000 */
[----:B------:R-:W-:Y:S02]  /*eec0*/  IADD3 R20, R42, 0x60, RZ ;  /* 0x000000602a147810 */ /* 0x000fe40007ffe0ff */
[-C--:B------:R-:W-:Y:S01]  /*eed0*/  ISETP.GE.OR P3, PT, R12, R61.reuse, P0 ;  /* 0x0000003d0c00720c */ /* 0x080fe20000766670 */
[----:B------:R-:W3:Y:S01]  /*eee0*/  SHFL.IDX PT, R14, R40, 0x2, 0x181f ;  /* 0x00581f00280e7f89 */ /* 0x000ee200000e0000 */
[----:B------:R-:W-:-:S03]  /*eef0*/  ISETP.GE.OR P4, PT, R20, R61, P0 ;  /* 0x0000003d1400720c */ /* 0x000fc60000786670 */
[----:B------:R-:W4:Y:S04]  /*ef00*/  SHFL.IDX PT, R8, R41, 0x1, 0x181f ;  /* 0x00381f0029087f89 */ /* 0x000f2800000e0000 */
[----:B------:R-:W4:Y:S01]  /*ef10*/  SHFL.IDX PT, R10, R41, 0x2, 0x181f ;  /* 0x00581f00290a7f89 */ /* 0x000f2200000e0000 */
[----:B0-----:R-:W-:-:S03]  /*ef20*/  @!P2 LEA R32, P5, R59, R3, 0x1 ;  /* 0x000000033b20a211 */ /* 0x001fc600078a08ff */
[C---:B-1----:R-:W-:Y:S02]  /*ef30*/  @!P3 LEA R20, P1, R59.reuse, R9, 0x1 ;  /* 0x000000093b14b211 */ /* 0x042fe400078208ff */
[C-C-:B--2---:R-:W-:Y:S02]  /*ef40*/  @!P2 LEA.HI.X R3, R59.reuse, R0, R58.reuse, 0x1, P5 ;  /* 0x000000003b03a211 */ /* 0x144fe400028f0c3a */
[----:B------:R-:W0:Y:S01]  /*ef50*/  SHFL.IDX PT, R0, R41, 0x3, 0x181f ;  /* 0x00781f0029007f89 */ /* 0x000e2200000e0000 */
[C---:B---3--:R-:W-:Y:S02]  /*ef60*/  @!P4 LEA R43, P5, R59.reuse, R14, 0x1 ;  /* 0x0000000e3b2bc211 */ /* 0x048fe400078a08ff */
[----:B------:R-:W-:Y:S01]  /*ef70*/  @!P2 IMAD.MOV.U32 R9, RZ, RZ, R3 ;  /* 0x000000ffff09a224 */ /* 0x000fe200078e0003 */
[----:B------:R-:W1:Y:S01]  /*ef80*/  SHFL.IDX PT, R14, R40, 0x3, 0x181f ;  /* 0x00781f00280e7f89 */ /* 0x000e6200000e0000 */
[C---:B----4-:R-:W-:Y:S01]  /*ef90*/  @!P3 LEA.HI.X R21, R59.reuse, R8, R58, 0x1, P1 ;  /* 0x000000083b15b211 */ /* 0x050fe200008f0c3a */
[----:B------:R-:W-:Y:S01]  /*efa0*/  @!P2 IMAD.MOV.U32 R8, RZ, RZ, R32 ;  /* 0x000000ffff08a224 */ /* 0x000fe200078e0020 */
[----:B------:R-:W-:-:S04]  /*efb0*/  @!P4 LEA.HI.X R10, R59, R10, R58, 0x1, P5 ;  /* 0x0000000a3b0ac211 */ /* 0x000fc800028f0c3a */
[----:B-----5:R2:W-:Y:S04]  /*efc0*/  @!P2 ST.E.128 desc[UR42][R8.64], R4 ;  /* 0x000000040800a985 */ /* 0x0205e8000c101d2a */
[----:B------:R3:W-:Y:S01]  /*efd0*/  @!P3 ST.E.128 desc[UR42][R20.64], R24 ;  /* 0x000000181400b985 */ /* 0x0007e2000c101d2a */
[----:B--2---:R-:W-:Y:S01]  /*efe0*/  @!P4 IMAD.MOV.U32 R4, RZ, RZ, R43 ;  /* 0x000000ffff04c224 */ /* 0x004fe200078e002b */
[----:B------:R-:W-:-:S05]  /*eff0*/  @!P4 MOV R5, R10 ;  /* 0x0000000a0005c202 */ /* 0x000fca0000000f00 */
[----:B01----:R3:W-:Y:S02]  /*f000*/  @!P4 ST.E.128 desc[UR42][R4.64], R28 ;  /* 0x0000001c0400c985 */ /* 0x0037e4000c101d2a */
.L_x_785:
[----:B------:R-:W-:-:S05]  /*f010*/  VIADD R42, R42, 0x90 ;  /* 0x000000902a2a7836 */ /* 0x000fca0000000000 */
[----:B------:R-:W-:-:S13]  /*f020*/  ISETP.GE.OR P0, PT, R42, R61, P0 ;  /* 0x0000003d2a00720c */ /* 0x000fda0000706670 */
[----:B------:R-:W-:Y:S05]  /*f030*/  @P0 BRA `(.L_x_608) ;  /* 0x0000001000dc0947 */ /* 0x000fea0003800000 */
[----:B------:R-:W-:-:S04]  /*f040*/  LEA R14, P0, R59, R14, 0x1 ;  /* 0x0000000e3b0e7211 */ /* 0x000fc800078008ff */
[----:B------:R-:W-:-:S05]  /*f050*/  LEA.HI.X R15, R59, R0, R58, 0x1, P0 ;  /* 0x000000003b0f7211 */ /* 0x000fca00000f0c3a */
[----:B------:R4:W-:Y:S01]  /*f060*/  ST.E.128 desc[UR42][R14.64], R36 ;  /* 0x000000240e007985 */ /* 0x0009e2000c101d2a */
[----:B------:R-:W-:Y:S05]  /*f070*/  BRA `(.L_x_608) ;  /* 0x0000001000cc7947 */ /* 0x000fea0003800000 */
.L_x_606:
[----:B------:R-:W2:Y:S01]  /*f080*/  LDL R74, [R1+0x28] ;  /* 0x00002800014a7983 */ /* 0x000ea20000100800 */
[----:B------:R-:W1:Y:S01]  /*f090*/  @P1 LDC R10, c[0x0][0xbec] ;  /* 0x0002fb00ff0a1b82 */ /* 0x000e620000000800 */
[----:B------:R-:W-:Y:S01]  /*f0a0*/  ULDC.64 UR4, c[0x0][0xb08] ;  /* 0x0002c20000047ab9 */ /* 0x000fe20000000a00 */
[----:B0-----:R-:W-:Y:S01]  /*f0b0*/  SHF.R.S32.HI R0, RZ, 0x1f, R9 ;  /* 0x0000001fff007819 */ /* 0x001fe20000011409 */
[----:B------:R-:W-:Y:S01]  /*f0c0*/  IMAD R11, R11, UR4, RZ ;  /* 0x000000040b0b7c24 */ /* 0x000fe2000f8e02ff */
[----:B------:R-:W-:Y:S01]  /*f0d0*/  ULDC.64 UR6, c[0x0][0xb30] ;  /* 0x0002cc0000067ab9 */ /* 0x000fe20000000a00 */
[----:B------:R-:W-:-:S03]  /*f0e0*/  IMAD.WIDE.U32 R4, R32, UR4, RZ ;  /* 0x0000000420047c25 */ /* 0x000fc6000f8e00ff */
[----:B------:R-:W0:Y:S01]  /*f0f0*/  @P1 LDC R13, c[0x0][0xbf0] ;  /* 0x0002fc00ff0d1b82 */ /* 0x000e220000000800 */
[----:B------:R-:W-:Y:S01]  /*f100*/  IMAD R11, R32, UR5, R11 ;  /* 0x00000005200b7c24 */ /* 0x000fe2000f8e020b */
[----:B------:R-:W-:Y:S01]  /*f110*/  ULDC.64 UR4, c[0x0][0xb38] ;  /* 0x0002ce0000047ab9 */ /* 0x000fe20000000a00 */
[----:B------:R-:W-:Y:S02]  /*f120*/  IMAD.MOV.U32 R3, RZ, RZ, R71 ;  /* 0x000000ffff037224 */ /* 0x000fe400078e0047 */
[----:B------:R-:W-:Y:S02]  /*f130*/  IMAD.IADD R5, R5, 0x1, R11 ;  /* 0x0000000105057824 */ /* 0x000fe400078e020b */
[----:B------:R-:W-:-:S04]  /*f140*/  IMAD.WIDE.U32 R4, R152, UR4, R4 ;  /* 0x0000000498047c25 */ /* 0x000fc8000f8e0004 */
[----:B------:R-:W-:Y:S01]  /*f150*/  IMAD R5, R152, UR5, R5 ;  /* 0x0000000598057c24 */ /* 0x000fe2000f8e0205 */
[----:B------:R-:W-:Y:S02]  /*f160*/  ULDC.64 UR4, c[0x0][0xb40] ;  /* 0x0002d00000047ab9 */ /* 0x000fe40000000a00 */
[----:B------:R-:W-:Y:S02]  /*f170*/  IMAD R0, R0, UR4, RZ ;  /* 0x0000000400007c24 */ /* 0x000fe4000f8e02ff */
[----:B-1----:R-:W-:-:S04]  /*f180*/  @P1 IMAD.HI.U32 R10, R71, R10, RZ ;  /* 0x0000000a470a1227 */ /* 0x002fc800078e00ff */
[C---:B------:R-:W-:Y:S02]  /*f190*/  IMAD R7, R9.reuse, UR5, R0 ;  /* 0x0000000509077c24 */ /* 0x040fe4000f8e0200 */
[----:B------:R-:W-:Y:S01]  /*f1a0*/  IMAD.WIDE.U32 R4, R9, UR4, R4 ;  /* 0x0000000409047c25 */ /* 0x000fe2000f8e0004 */
[----:B0-----:R-:W-:Y:S01]  /*f1b0*/  @P1 SHF.R.U32.HI R3, RZ, R13, R10 ;  /* 0x0000000dff031219 */ /* 0x001fe2000001160a */
[----:B------:R-:W-:-:S03]  /*f1c0*/  ULDC.64 UR4, c[0x0][0xb48] ;  /* 0x0002d20000047ab9 */ /* 0x000fc60000000a00 */
[----:B------:R-:W-:Y:S01]  /*f1d0*/  IADD3 R5, R5, R7, RZ ;  /* 0x0000000705057210 */ /* 0x000fe20007ffe0ff */
[--C-:B------:R-:W-:Y:S01]  /*f1e0*/  IMAD.MOV R7, RZ, RZ, -R3.reuse ;  /* 0x000000ffff077224 */ /* 0x100fe200078e0a03 */
[----:B------:R-:W-:Y:S01]  /*f1f0*/  SHF.R.S32.HI R0, RZ, 0x1f, R3 ;  /* 0x0000001fff007819 */ /* 0x000fe20000011403 */
        /* <DEDUP_REMOVED lines=8> */
[----:B------:R-:W-:Y:S02]  /*f280*/  VIADD R3, R18, 0x16820 ;  /* 0x0001682012037836 */ /* 0x000fe40000000000 */
[----:B------:R-:W-:Y:S02]  /*f290*/  IMAD R0, R0, UR4, RZ ;  /* 0x0000000400007c24 */ /* 0x000fe4000f8e02ff */
[----:B------:R-:W-:Y:S01]  /*f2a0*/  IMAD.IADD R5, R5, 0x1, R9 ;  /* 0x0000000105057824 */ /* 0x000fe200078e0209 */
[----:B------:R-:W-:Y:S01]  /*f2b0*/  PRMT R8, RZ, 0x654, R3 ;  /* 0x00000654ff087816 */ /* 0x000fe20000000003 */
[C---:B------:R-:W-:Y:S02]  /*f2c0*/  IMAD R3, R7.reuse, UR5, R0 ;  /* 0x0000000507037c24 */ /* 0x040fe4000f8e0200 */
[----:B------:R-:W-:Y:S01]  /*f2d0*/  IMAD.WIDE.U32 R4, R7, UR4, R4 ;  /* 0x0000000407047c25 */ /* 0x000fe2000f8e0004 */
[----:B------:R-:W-:Y:S01]  /*f2e0*/  ULDC.64 UR4, c[0x0][0xb00] ;  /* 0x0002c00000047ab9 */ /* 0x000fe20000000a00 */
[----:B------:R0:W-:Y:S03]  /*f2f0*/  SYNCS.ARRIVE.TRANS64.RED.A1T0 RZ, [R8+URZ], RZ ;  /* 0x000000ff08ff79a7 */ /* 0x0001e6000810043f */
[----:B------:R-:W-:-:S02]  /*f300*/  IADD3 R3, R5, R3, RZ ;  /* 0x0000000305037210 */ /* 0x000fc40007ffe0ff */
[----:B------:R-:W-:Y:S01]  /*f310*/  LEA R0, P0, R4, UR4, 0x2 ;  /* 0x0000000404007c11 */ /* 0x000fe2000f8010ff */
[----:B------:R-:W-:-:S03]  /*f320*/  UMOV UR4, 0xffffffff ;  /* 0xffffffff00047882 */ /* 0x000fc60000000000 */
[----:B------:R-:W-:Y:S01]  /*f330*/  LEA.HI.X R4, R4, UR5, R3, 0x2, P0 ;  /* 0x0000000504047c11 */ /* 0x000fe200080f1403 */
[C---:B--2---:R-:W-:Y:S01]  /*f340*/  VIADD R7, R74.reuse, 0x8 ;  /* 0x000000084a077836 */ /* 0x044fe20000000000 */
[C---:B------:R-:W-:Y:S01]  /*f350*/  IADD3 R66, R74.reuse, 0x20, RZ ;  /* 0x000000204a427810 */ /* 0x040fe20007ffe0ff */
[C---:B------:R-:W-:Y:S02]  /*f360*/  VIADD R62, R74.reuse, 0x10 ;  /* 0x000000104a3e7836 */ /* 0x040fe40000000000 */
[C---:B------:R-:W-:Y:S01]  /*f370*/  VIADD R64, R74.reuse, 0x18 ;  /* 0x000000184a407836 */ /* 0x040fe20000000000 */
[----:B------:R-:W-:Y:S01]  /*f380*/  SHF.R.S32.HI R32, RZ, 0x1f, R7 ;  /* 0x0000001fff207819 */ /* 0x000fe20000011407 */
[C---:B------:R-:W-:Y:S01]  /*f390*/  VIADD R68, R74.reuse, 0x28 ;  /* 0x000000284a447836 */ /* 0x040fe20000000000 */
[----:B------:R-:W-:Y:S01]  /*f3a0*/  SHF.R.S32.HI R63, RZ, 0x1f, R62 ;  /* 0x0000001fff3f7819 */ /* 0x000fe2000001143e */
[C---:B------:R-:W-:Y:S01]  /*f3b0*/  VIADD R70, R74.reuse, 0x30 ;  /* 0x000000304a467836 */ /* 0x040fe20000000000 */
[----:B------:R-:W-:Y:S01]  /*f3c0*/  SHF.R.S32.HI R65, RZ, 0x1f, R64 ;  /* 0x0000001fff417819 */ /* 0x000fe20000011440 */
[----:B------:R-:W-:Y:S01]  /*f3d0*/  VIADD R72, R74, 0x38 ;  /* 0x000000384a487836 */ /* 0x000fe20000000000 */
[----:B------:R-:W-:-:S02]  /*f3e0*/  SHF.R.S32.HI R67, RZ, 0x1f, R66 ;  /* 0x0000001fff437819 */ /* 0x000fc40000011442 */
[----:B------:R-:W-:Y:S02]  /*f3f0*/  SHF.R.S32.HI R69, RZ, 0x1f, R68 ;  /* 0x0000001fff457819 */ /* 0x000fe40000011444 */
[----:B------:R-:W-:Y:S02]  /*f400*/  SHF.R.S32.HI R71, RZ, 0x1f, R70 ;  /* 0x0000001fff477819 */ /* 0x000fe40000011446 */
[----:B------:R-:W-:Y:S01]  /*f410*/  SHF.R.S32.HI R73, RZ, 0x1f, R72 ;  /* 0x0000001fff497819 */ /* 0x000fe20000011448 */
[----:B0-----:R-:W-:Y:S06]  /*f420*/  BRA.DIV UR4, `(.L_x_609) ;  /* 0x0000009204787947 */ /* 0x001fec000b800000 */
[----:B------:R0:W1:Y:S04]  /*f430*/  SHFL.IDX PT, R3, R4, RZ, 0x1c1f ;  /* 0x001c1fff04037589 */ /* 0x00006800000e0000 */
[----:B------:R0:W2:Y:S02]  /*f440*/  SHFL.IDX PT, R14, R0, RZ, 0x1c1f ;  /* 0x001c1fff000e7589 */ /* 0x0000a400000e0000 */
.L_x_788:
[----:B------:R-:W-:Y:S01]  /*f450*/  ISETP.GE.AND P0, PT, R60, R61, PT ;  /* 0x0000003d3c00720c */ /* 0x000fe20003f06270 */
[----:B------:R-:W-:-:S12]  /*f460*/  BSSY B1, `(.L_x_610) ;  /* 0x0000023000017945 */ /* 0x000fd80003800000 */
[----:B------:R-:W-:Y:S05]  /*f470*/  @P0 BRA `(.L_x_611) ;  /* 0x0000000000840947 */ /* 0x000fea0003800000 */
[----:B------:R-:W-:Y:S02]  /*f480*/  ULDC UR4, c[0x0][0xac8] ;  /* 0x0002b20000047ab9 */ /* 0x000fe40000000800 */
[----:B------:R-:W-:Y:S02]  /*f490*/  ISETP.GE.AND P3, PT, R74, UR4, PT ;  /* 0x000000044a007c0c */ /* 0x000fe4000bf66270 */
[----:B------:R-:W-:Y:S02]  /*f4a0*/  ISETP.GE.AND P1, PT, R7, UR4, PT ;  /* 0x0000000407007c0c */ /* 0x000fe4000bf26270 */
[----:B------:R-:W-:Y:S02]  /*f4b0*/  ISETP.GE.AND P0, PT, R62, UR4, PT ;  /* 0x000000043e007c0c */ /* 0x000fe4000bf06270 */
[----:B------:R-:W-:-:S07]  /*f4c0*/  ISETP.GE.AND P4, PT, R64, UR4, PT ;  /* 0x0000000440007c0c */ /* 0x000fce000bf86270 */
[-C--:B-1----:R-:W-:Y:S02]  /*f4d0*/  @!P3 MOV R15, R3.reuse ;  /* 0x00000003000fb202 */ /* 0x082fe40000000f00 */
[CC--:B--2---:R-:W-:Y:S02]  /*f4e0*/  @!P1 LEA R10, P5, R7.reuse, R14.reuse, 0x2 ;  /* 0x0000000e070a9211 */ /* 0x0c4fe400078a10ff */
[----:B------:R-:W-:Y:S01]  /*f4f0*/  @!P0 LEA R12, P2, R62, R14, 0x2 ;  /* 0x0000000e3e0c8211 */ /* 0x000fe200078410ff */
[----:B------:R-:W-:Y:S01]  /*f500*/  @!P3 IMAD.WIDE R8, R74, 0x4, R14 ;  /* 0x000000044a08b825 */ /* 0x000fe200078e020e */
[-C--:B------:R-:W-:Y:S02]  /*f510*/  @!P1 LEA.HI.X R11, R7, R3.reuse, R32, 0x2, P5 ;  /* 0x00000003070b9211 */ /* 0x080fe400028f1420 */
[----:B------:R-:W-:Y:S02]  /*f520*/  @!P0 LEA.HI.X R13, R62, R3, R63, 0x2, P2 ;  /* 0x000000033e0d8211 */ /* 0x000fe400010f143f */
[----:B------:R1:W-:Y:S01]  /*f530*/  @!P3 ST.E.64 desc[UR42][R8.64], R20 ;  /* 0x000000140800b985 */ /* 0x0003e2000c101b2a */
[----:B------:R-:W-:-:S02]  /*f540*/  ISETP.GE.AND P3, PT, R66, UR4, PT ;  /* 0x0000000442007c0c */ /* 0x000fc4000bf66270 */
[----:B------:R-:W-:Y:S01]  /*f550*/  ISETP.GE.AND P2, PT, R68, UR4, PT ;  /* 0x0000000444007c0c */ /* 0x000fe2000bf46270 */
[----:B------:R2:W-:Y:S01]  /*f560*/  @!P1 ST.E.64 desc[UR42][R10.64], R26 ;  /* 0x0000001a0a009985 */ /* 0x0005e2000c101b2a */
[----:B------:R-:W-:Y:S02]  /*f570*/  @!P4 LEA R24, P5, R64, R14, 0x2 ;  /* 0x0000000e4018c211 */ /* 0x000fe400078a10ff */
[----:B------:R-:W-:Y:S01]  /*f580*/  ISETP.GE.AND P1, PT, R70, UR4, PT ;  /* 0x0000000446007c0c */ /* 0x000fe2000bf26270 */
[----:B------:R3:W-:Y:S01]  /*f590*/  @!P0 ST.E.64 desc[UR42][R12.64], R28 ;  /* 0x0000001c0c008985 */ /* 0x0007e2000c101b2a */
[----:B------:R-:W-:Y:S02]  /*f5a0*/  ISETP.GE.AND P0, PT, R72, UR4, PT ;  /* 0x0000000448007c0c */ /* 0x000fe4000bf06270 */
[----:B------:R-:W-:-:S03]  /*f5b0*/  @!P4 LEA.HI.X R25, R64, R3, R65, 0x2, P5 ;  /* 0x000000034019c211 */ /* 0x000fc600028f1441 */
[-C--:B------:R-:W-:Y:S02]  /*f5c0*/  @!P3 LEA R58, P5, R66, R14.reuse, 0x2 ;  /* 0x0000000e423ab211 */ /* 0x080fe400078a10ff */
[----:B------:R3:W-:Y:S01]  /*f5d0*/  @!P4 ST.E.64 desc[UR42][R24.64], R30 ;  /* 0x0000001e1800c985 */ /* 0x0007e2000c101b2a */
[-C--:B-1----:R-:W-:Y:S02]  /*f5e0*/  @!P2 LEA R8, P4, R68, R14.reuse, 0x2 ;  /* 0x0000000e4408a211 */ /* 0x082fe400078810ff */
[-C--:B------:R-:W-:Y:S02]  /*f5f0*/  @!P3 LEA.HI.X R59, R66, R3.reuse, R67, 0x2, P5 ;  /* 0x00000003423bb211 */ /* 0x080fe400028f1443 */
[-C--:B--2---:R-:W-:Y:S02]  /*f600*/  @!P1 LEA R10, P5, R70, R14.reuse, 0x2 ;  /* 0x0000000e460a9211 */ /* 0x084fe400078a10ff */
[----:B------:R-:W-:Y:S01]  /*f610*/  @!P2 LEA.HI.X R9, R68, R3, R69, 0x2, P4 ;  /* 0x000000034409a211 */ /* 0x000fe200020f1445 */
[----:B------:R3:W-:Y:S01]  /*f620*/  @!P3 ST.E.64 desc[UR42][R58.64], R36 ;  /* 0x000000243a00b985 */ /* 0x0007e2000c101b2a */
[----:B------:R-:W-:-:S02]  /*f630*/  @!P0 LEA R14, P4, R72, R14, 0x2 ;  /* 0x0000000e480e8211 */ /* 0x000fc400078810ff */
[-C--:B------:R-:W-:Y:S01]  /*f640*/  @!P1 LEA.HI.X R11, R70, R3.reuse, R71, 0x2, P5 ;  /* 0x00000003460b9211 */ /* 0x080fe200028f1447 */
[----:B------:R3:W-:Y:S01]  /*f650*/  @!P2 ST.E.64 desc[UR42][R8.64], R38 ;  /* 0x000000260800a985 */ /* 0x0007e2000c101b2a */
[----:B------:R-:W-:-:S03]  /*f660*/  @!P0 LEA.HI.X R15, R72, R3, R73, 0x2, P4 ;  /* 0x00000003480f8211 */ /* 0x000fc600020f1449 */
[----:B------:R3:W-:Y:S04]  /*f670*/  @!P1 ST.E.64 desc[UR42][R10.64], R40 ;  /* 0x000000280a009985 */ /* 0x0007e8000c101b2a */
[----:B------:R3:W-:Y:S02]  /*f680*/  @!P0 ST.E.64 desc[UR42][R14.64], R42 ;  /* 0x0000002a0e008985 */ /* 0x0007e4000c101b2a */
.L_x_611:
[----:B------:R-:W-:Y:S05]  /*f690*/  BSYNC B1 ;  /* 0x0000000000017941 */ /* 0x000fea0003800000 */
.L_x_610:
[----:B------:R-:W-:-:S03]  /*f6a0*/  UMOV UR4, 0xffffffff ;  /* 0xffffffff00047882 */ /* 0x000fc60000000000 */
[----:B------:R-:W-:Y:S05]  /*f6b0*/  BRA.DIV UR4, `(.L_x_612) ;  /* 0x0000009204087947 */ /* 0x000fea000b800000 */
[----:B-1----:R1:W4:Y:S04]  /*f6c0*/  SHFL.IDX PT, R3, R4, 0x1, 0x1c1f ;  /* 0x003c1f0004037f89 */ /* 0x00232800000e0000 */
[----:B--23--:R1:W2:Y:S02]  /*f6d0*/  SHFL.IDX PT, R14, R0, 0x1, 0x1c1f ;  /* 0x003c1f00000e7f89 */ /* 0x00c2a400000e0000 */
.L_x_792:
[----:B------:R-:W-:-:S13]  /*f6e0*/  ISETP.GE.AND P0, PT, R6, R61, PT ;  /* 0x0000003d0600720c */ /* 0x000fda0003f06270 */
[----:B------:R-:W-:Y:S05]  /*f6f0*/  @P0 BRA `(.L_x_608) ;  /* 0x0000000c002c0947 */ /* 0x000fea0003800000 */
[----:B------:R-:W-:Y:S02]  /*f700*/  ULDC UR4, c[0x0][0xac8] ;  /* 0x0002b20000047ab9 */ /* 0x000fe40000000800 */
[----:B------:R-:W-:Y:S02]  /*f710*/  ISETP.GE.AND P4, PT, R74, UR4, PT ;  /* 0x000000044a007c0c */ /* 0x000fe4000bf86270 */
[----:B------:R-:W-:Y:S02]  /*f720*/  ISETP.GE.AND P5, PT, R7, UR4, PT ;  /* 0x0000000407007c0c */ /* 0x000fe4000bfa6270 */
[----:B------:R-:W-:Y:S02]  /*f730*/  ISETP.GE.AND P0, PT, R62, UR4, PT ;  /* 0x000000043e007c0c */ /* 0x000fe4000bf06270 */
[----:B------:R-:W-:Y:S02]  /*f740*/  ISETP.GE.AND P1, PT, R64, UR4, PT ;  /* 0x0000000440007c0c */ /* 0x000fe4000bf26270 */
[----:B------:R-:W-:-:S05]  /*f750*/  ISETP.GE.AND P2, PT, R66, UR4, PT ;  /* 0x0000000442007c0c */ /* 0x000fca000bf46270 */
[----:B----4-:R-:W-:Y:S02]  /*f760*/  @!P4 IMAD.MOV.U32 R15, RZ, RZ, R3 ;  /* 0x000000ffff0fc224 */ /* 0x010fe400078e0003 */
[----:B--2---:R-:W-:Y:S01]  /*f770*/  @!P5 LEA R6, P3, R7, R14, 0x2 ;  /* 0x0000000e0706d211 */ /* 0x004fe200078610ff */
[----:B01----:R-:W-:-:S03]  /*f780*/  @!P4 IMAD.WIDE R4, R74, 0x4, R14 ;  /* 0x000000044a04c825 */ /* 0x003fc600078e020e */
[----:B------:R-:W-:Y:S02]  /*f790*/  @!P5 LEA.HI.X R7, R7, R3, R32, 0x2, P3 ;  /* 0x000000030707d211 */ /* 0x000fe400018f1420 */
[----:B------:R-:W-:Y:S01]  /*f7a0*/  ISETP.GE.AND P3, PT, R68, UR4, PT ;  /* 0x0000000444007c0c */ /* 0x000fe2000bf66270 */
[----:B------:R0:W-:Y:S01]  /*f7b0*/  @!P4 ST.E.64 desc[UR42][R4.64], R44 ;  /* 0x0000002c0400c985 */ /* 0x0001e2000c101b2a */
[----:B------:R-:W-:-:S03]  /*f7c0*/  @!P0 LEA R8, P4, R62, R14, 0x2 ;  /* 0x0000000e3e088211 */ /* 0x000fc600078810ff */
[----:B------:R1:W-:Y:S01]  /*f7d0*/  @!P5 ST.E.64 desc[UR42][R6.64], R46 ;  /* 0x0000002e0600d985 */ /* 0x0003e2000c101b2a */
[-C--:B------:R-:W-:Y:S02]  /*f7e0*/  @!P1 LEA R10, P5, R64, R14.reuse, 0x2 ;  /* 0x0000000e400a9211 */ /* 0x080fe400078a10ff */
[-C--:B------:R-:W-:Y:S02]  /*f7f0*/  @!P0 LEA.HI.X R9, R62, R3.reuse, R63, 0x2, P4 ;  /* 0x000000033e098211 */ /* 0x080fe400020f143f */
[----:B------:R-:W-:Y:S02]  /*f800*/  ISETP.GE.AND P4, PT, R70, UR4, PT ;  /* 0x0000000446007c0c */ /* 0x000fe4000bf86270 */
[-C--:B------:R-:W-:Y:S01]  /*f810*/  @!P1 LEA.HI.X R11, R64, R3.reuse, R65, 0x2, P5 ;  /* 0x00000003400b9211 */ /* 0x080fe200028f1441 */
[----:B------:R1:W-:Y:S01]  /*f820*/  @!P0 ST.E.64 desc[UR42][R8.64], R48 ;  /* 0x0000003008008985 */ /* 0x0003e2000c101b2a */
[----:B------:R-:W-:Y:S02]  /*f830*/  @!P2 LEA R12, P5, R66, R14, 0x2 ;  /* 0x0000000e420ca211 */ /* 0x000fe400078a10ff */
[----:B------:R-:W-:Y:S01]  /*f840*/  ISETP.GE.AND P0, PT, R72, UR4, PT ;  /* 0x0000000448007c0c */ /* 0x000fe2000bf06270 */
[----:B------:R1:W-:Y:S01]  /*f850*/  @!P1 ST.E.64 desc[UR42][R10.64], R50 ;  /* 0x000000320a009985 */ /* 0x0003e2000c101b2a */
[----:B------:R-:W-:-:S02]  /*f860*/  @!P2 LEA.HI.X R13, R66, R3, R67, 0x2, P5 ;  /* 0x00000003420da211 */ /* 0x000fc400028f1443 */
[----:B------:R-:W-:-:S03]  /*f870*/  @!P3 LEA R20, P5, R68, R14, 0x2 ;  /* 0x0000000e4414b211 */ /* 0x000fc600078a10ff */
[----:B------:R1:W-:Y:S01]  /*f880*/  @!P2 ST.E.64 desc[UR42][R12.64], R52 ;  /* 0x000000340c00a985 */ /* 0x0003e2000c101b2a */
[----:B------:R-:W-:Y:S02]  /*f890*/  @!P3 LEA.HI.X R21, R68, R3, R69, 0x2, P5 ;  /* 0x000000034415b211 */ /* 0x000fe400028f1445 */
[----:B0-----:R-:W-:-:S03]  /*f8a0*/  @!P4 LEA R4, P5, R70, R14, 0x2 ;  /* 0x0000000e4604c211 */ /* 0x001fc600078a10ff */
[----:B------:R1:W-:Y:S01]  /*f8b0*/  @!P3 ST.E.64 desc[UR42][R20.64], R54 ;  /* 0x000000361400b985 */ /* 0x0003e2000c101b2a */
[----:B------:R-:W-:-:S05]  /*f8c0*/  @!P4 LEA.HI.X R5, R70, R3, R71, 0x2, P5 ;  /* 0x000000034605c211 */ /* 0x000fca00028f1447 */
[----:B------:R1:W-:Y:S01]  /*f8d0*/  @!P4 ST.E.64 desc[UR42][R4.64], R56 ;  /* 0x000000380400c985 */ /* 0x0003e2000c101b2a */
[----:B------:R-:W-:Y:S05]  /*f8e0*/  @P0 BRA `(.L_x_608) ;  /* 0x0000000800b00947 */ /* 0x000fea0003800000 */
[----:B------:R-:W-:-:S04]  /*f8f0*/  LEA R14, P0, R72, R14, 0x2 ;  /* 0x0000000e480e7211 */ /* 0x000fc800078010ff */
[----:B------:R-:W-:-:S05]  /*f900*/  LEA.HI.X R15, R72, R3, R73, 0x2, P0 ;  /* 0x00000003480f7211 */ /* 0x000fca00000f1449 */
[----:B------:R0:W-:Y:S01]  /*f910*/  ST.E.64 desc[UR42][R14.64], R118 ;  /* 0x000000760e007985 */ /* 0x0001e2000c101b2a */
[----:B------:R-:W-:Y:S05]  /*f920*/  BRA `(.L_x_608) ;  /* 0x0000000800a07947 */ /* 0x000fea0003800000 */
.L_x_604:
[----:B0-----:R-:W4:Y:S01]  /*f930*/  LDL.LU R6, [R1+0x3c] ;  /* 0x00003c0001067983 */ /* 0x001f220000300800 */
[----:B------:R-:W-:Y:S01]  /*f940*/  ULDC.64 UR6, c[0x0][0xc08] ;  /* 0x0003020000067ab9 */ /* 0x000fe20000000a00 */
[----:B------:R-:W-:Y:S02]  /*f950*/  ULDC.64 UR4, c[0x0][0xc00] ;  /* 0x0003000000047ab9 */ /* 0x000fe40000000a00 */
[----:B------:R-:W2:Y:S04]  /*f960*/  LDL.LU R0, [R1+0x40] ;  /* 0x0000400001007983 */ /* 0x000ea80000300800 */
[----:B------:R-:W3:Y:S01]  /*f970*/  LDL R8, [R1+0x30] ;  /* 0x0000300001087983 */ /* 0x000ee20000100800 */
[----:B------:R-:W-:Y:S01]  /*f980*/  ISETP.NE.U32.AND P1, PT, RZ, UR6, PT ;  /* 0x00000006ff007c0c */ /* 0x000fe2000bf25070 */
[----:B------:R-:W-:Y:S01]  /*f990*/  IMAD.MOV.U32 R3, RZ, RZ, RZ ;  /* 0x000000ffff037224 */ /* 0x000fe200078e00ff */
[----:B------:R-:W-:-:S02]  /*f9a0*/  ISETP.NE.U32.AND P0, PT, RZ, UR4, PT ;  /* 0x00000004ff007c0c */ /* 0x000fc4000bf05070 */
[----:B------:R-:W-:Y:S02]  /*f9b0*/  ISETP.NE.AND.EX P1, PT, RZ, UR7, PT, P1 ;  /* 0x00000007ff007c0c */ /* 0x000fe4000bf25310 */
[----:B------:R-:W-:Y:S01]  /*f9c0*/  ISETP.NE.AND.EX P0, PT, RZ, UR5, PT, P0 ;  /* 0x00000005ff007c0c */ /* 0x000fe2000bf05300 */
[----:B------:R-:W0:Y:S01]  /*f9d0*/  S2R R9, SR_TID.X ;  /* 0x0000000000097919 */ /* 0x000e220000002100 */
[----:B----4-:R-:W-:Y:S01]  /*f9e0*/  IADD3 R4, P2, R6, UR4, RZ ;  /* 0x0000000406047c10 */ /* 0x010fe2000ff5e0ff */
[----:B------:R-:W-:-:S03]  /*f9f0*/  ULDC UR4, c[0x0][0xa88] ;  /* 0x0002a20000047ab9 */ /* 0x000fc60000000800 */
[----:B--2---:R-:W-:-:S05]  /*fa00*/  IADD3.X R5, R0, UR5, RZ, P2, !PT ;  /* 0x0000000500057c10 */ /* 0x004fca00097fe4ff */
[----:B------:R-:W-:Y:S01]  /*fa10*/  @P1 IADD3 R6, P2, R6, UR6, RZ ;  /* 0x0000000606061c10 */ /* 0x000fe2000ff5e0ff */
[----:B-----5:R-:W-:Y:S01]  /*fa20*/  IMAD.U32 R25, RZ, RZ, UR4 ;  /* 0x00000004ff197e24 */ /* 0x020fe2000f8e00ff */
[----:B------:R2:W5:Y:S02]  /*fa30*/  @P0 LDG.E R3, desc[UR42][R4.64] ;  /* 0x0000002a04030981 */ /* 0x000564000c1e1900 */
[----:B------:R-:W-:Y:S02]  /*fa40*/  @P1 IADD3.X R7, R0, UR7, RZ, P2, !PT ;  /* 0x0000000700071c10 */ /* 0x000fe400097fe4ff */
[----:B0-----:R-:W-:-:S03]  /*fa50*/  IADD3 R30, R9, -0x80, RZ ;  /* 0xffffff80091e7810 */ /* 0x001fc60007ffe0ff */
[----:B------:R2:W5:Y:S01]  /*fa60*/  @P1 LDG.E R25, desc[UR42][R6.64] ;  /* 0x0000002a06191981 */ /* 0x000562000c1e1900 */
[----:B---3--:R-:W-:Y:S02]  /*fa70*/  ISETP.NE.AND P2, PT, R8, RZ, PT ;  /* 0x000000ff0800720c */ /* 0x008fe40003f45270 */
[----:B------:R-:W-:-:S11]  /*fa80*/  ISETP.GT.AND P3, PT, R30, 0xbf, PT ;  /* 0x000000bf1e00780c */ /* 0x000fd60003f64270 */
[----:B------:R-:W0:Y:S02]  /*fa90*/  @!P2 LDC R8, c[0x0][0xad4] ;  /* 0x0002b500ff08ab82 */ /* 0x000e240000000800 */
[----:B0-----:R2:W-:Y:S01]  /*faa0*/  @!P2 STL [R1+0x30], R8 ;  /* 0x000030080100a387 */ /* 0x0015e20000100800 */
[----:B------:R-:W-:Y:S01]  /*fab0*/  ISETP.GT.AND P2, PT, R8, 0x1, PT ;  /* 0x000000010800780c */ /* 0x000fe20003f44270 */
[----:B------:R-:W-:-:S12]  /*fac0*/  @P1 BRA `(.L_x_613) ;  /* 0x0000000000101947 */ /* 0x000fd80003800000 */
[----:B------:R-:W-:Y:S05]  /*fad0*/  @!P0 BRA `(.L_x_613) ;  /* 0x00000000000c8947 */ /* 0x000fea0003800000 */
[----:B------:R-:W3:Y:S04]  /*fae0*/  LDG.E R0, desc[UR42][R4.64] ;  /* 0x0000002a04007981 */ /* 0x000ee8000c1e1900 */
[----:B-----5:R-:W3:Y:S02]  /*faf0*/  LDG.E R25, desc[UR42][R4.64+0x4] ;  /* 0x0000042a04197981 */ /* 0x020ee4000c1e1900 */
[----:B---3--:R-:W-:-:S07]  /*fb00*/  IMAD.IADD R25, R25, 0x1, -R0 ;  /* 0x0000000119197824 */ /* 0x008fce00078e0a00 */
.L_x_613:
[----:B------:R-:W3:Y:S04]  /*fb10*/  LDL.LU R0, [R1+0x4c] ;  /* 0x00004c0001007983 */ /* 0x000ee80000300800 */
[----:B--2---:R-:W2:Y:S01]  /*fb20*/  LDL.LU R4, [R1+0x34] ;  /* 0x0000340001047983 */ /* 0x004ea20000300800 */
[----:B------:R-:W-:Y:S01]  /*fb30*/  BSSY B1, `(.L_x_614) ;  /* 0x0000038000017945 */ /* 0x000fe20003800000 */
[----:B-----5:R-:W-:Y:S02]  /*fb40*/  SHF.R.S32.HI R24, RZ, 0x1f, R3 ;  /* 0x0000001fff187819 */ /* 0x020fe40000011403 */
[----:B---3--:R-:W-:Y:S02]  /*fb50*/  SEL R26, R0, RZ, !P0 ;  /* 0x000000ff001a7207 */ /* 0x008fe40004000000 */
[----:B--2---:R-:W-:Y:S01]  /*fb60*/  SEL R31, R4, RZ, !P0 ;  /* 0x000000ff041f7207 */ /* 0x004fe20004000000 */
[----:B------:R-:W-:Y:S06]  /*fb70*/  @P3 BRA `(.L_x_615) ;  /* 0x0000000000cc3947 */ /* 0x000fec0003800000 */
[----:B------:R-:W2:Y:S01]  /*fb80*/  LDL R0, [R1+0x44] ;  /* 0x0000440001007983 */ /* 0x000ea20000100800 */
[----:B------:R-:W0:Y:S02]  /*fb90*/  LDC R28, c[0x0][0xbe8] ;  /* 0x0002fa00ff1c7b82 */ /* 0x000e240000000800 */
[----:B0-----:R-:W-:Y:S02]  /*fba0*/  IMAD R4, R25, R28, RZ ;  /* 0x0000001c19047224 */ /* 0x001fe400078e02ff */
[----:B--2---:R-:W-:-:S04]  /*fbb0*/  IMAD R0, R0, 0xc0, R9 ;  /* 0x000000c000007824 */ /* 0x004fc800078e0209 */
[----:B------:R-:W-:-:S05]  /*fbc0*/  VIADD R37, R0, 0xffffff80 ;  /* 0xffffff8000257836 */ /* 0x000fca0000000000 */
[----:B------:R-:W-:-:S13]  /*fbd0*/  ISETP.GE.AND P0, PT, R37, R4, PT ;  /* 0x000000042500720c */ /* 0x000fda0003f06270 */
[----:B------:R-:W-:Y:S05]  /*fbe0*/  @P0 BRA `(.L_x_615) ;  /* 0x0000000000b00947 */ /* 0x000fea0003800000 */
[----:B------:R-:W2:Y:S01]  /*fbf0*/  LDL.LU R32, [R1+0x48] ;  /* 0x0000480001207983 */ /* 0x000ea20000300800 */
[----:B------:R-:W-:Y:S01]  /*fc00*/  IMAD.MOV.U32 R20, RZ, RZ, 0x9b8 ;  /* 0x000009b8ff147424 */ /* 0x000fe200078e00ff */
[----:B------:R-:W-:Y:S01]  /*fc10*/  ISETP.GT.AND P0, PT, R8, 0x1, PT ;  /* 0x000000010800780c */ /* 0x000fe20003f04270 */
[----:B------:R-:W0:Y:S01]  /*fc20*/  LDC.64 R4, c[0x0][0xba8] ;  /* 0x0002ea00ff047b82 */ /* 0x000e220000000a00 */
[----:B------:R-:W-:Y:S02]  /*fc30*/  ISETP.NE.AND P1, PT, R28, 0x1, PT ;  /* 0x000000011c00780c */ /* 0x000fe40003f25270 */
[----:B------:R-:W-:Y:S02]  /*fc40*/  SEL R20, R20, 0x978, P0 ;  /* 0x0000097814147807 */ /* 0x000fe40000000000 */
[----:B------:R-:W-:-:S03]  /*fc50*/  MOV R21, R37 ;  /* 0x0000002500157202 */ /* 0x000fc60000000f00 */
[----:B------:R-:W3:Y:S08]  /*fc60*/  LDC.64 R8, c[0x0][R20+0x220] ;  /* 0x0000880014087b82 */ /* 0x000ef00000000a00 */
[----:B------:R-:W4:Y:S08]  /*fc70*/  LDC.64 R6, c[0x0][R20+0x218] ;  /* 0x0000860014067b82 */ /* 0x000f300000000a00 */
[----:B------:R-:W5:Y:S08]  /*fc80*/  LDC.64 R10, c[0x0][R20+0x228] ;  /* 0x00008a00140a7b82 */ /* 0x000f700000000a00 */
[----:B------:R-:W1:Y:S08]  /*fc90*/  @P1 LDC R0, c[0x0][0xbec] ;  /* 0x0002fb00ff001b82 */ /* 0x000e700000000800 */
[----:B------:R-:W5:Y:S08]  /*fca0*/  LDC.64 R12, c[0x0][R20+0x210] ;  /* 0x00008400140c7b82 */ /* 0x000f700000000a00 */
[----:B------:R-:W5:Y:S01]  /*fcb0*/  @P1 LDC R29, c[0x0][0xbf0] ;  /* 0x0002fc00ff1d1b82 */ /* 0x000f620000000800 */
[----:B-1----:R-:W-:-:S07]  /*fcc0*/  @P1 IMAD.HI.U32 R0, R37, R0, RZ ;  /* 0x0000000025001227 */ /* 0x002fce00078e00ff */
[----:B0-----:R-:W0:Y:S01]  /*fcd0*/  @!P0 LDC R4, c[0x0][0xb50] ;  /* 0x0002d400ff048b82 */ /* 0x001e220000000800 */
[-C--:B---3--:R-:W-:Y:S02]  /*fce0*/  IMAD R9, R9, R31.reuse, RZ ;  /* 0x0000001f09097224 */ /* 0x088fe400078e02ff */
[----:B------:R-:W-:-:S05]  /*fcf0*/  IMAD.WIDE.U32 R14, R8, R31, RZ ;  /* 0x0000001f080e7225 */ /* 0x000fca00078e00ff */
[----:B------:R-:W1:Y:S01]  /*fd00*/  @!P0 LDC R5, c[0x0][0xb54] ;  /* 0x0002d500ff058b82 */ /* 0x000e620000000800 */
[-C--:B----4-:R-:W-:Y:S02]  /*fd10*/  IMAD R27, R7, R152.reuse, RZ ;  /* 0x00000098071b7224 */ /* 0x090fe400078e02ff */
[----:B------:R-:W-:Y:S01]  /*fd20*/  IMAD.WIDE.U32 R6, R6, R152, RZ ;  /* 0x0000009806067225 */ /* 0x000fe200078e00ff */
[----:B-----5:R-:W-:-:S03]  /*fd30*/  @P1 SHF.R.U32.HI R21, RZ, R29, R0 ;  /* 0x0000001dff151219 */ /* 0x020fc60000011600 */
[----:B------:R-:W-:Y:S01]  /*fd40*/  IMAD R29, R8, R26, R9 ;  /* 0x0000001a081d7224 */ /* 0x000fe200078e0209 */
[----:B------:R-:W-:Y:S01]  /*fd50*/  IADD3 R0, P1, P3, R14, R6, R3 ;  /* 0x000000060e007210 */ /* 0x000fe20007b3e003 */
[----:B------:R-:W-:Y:S02]  /*fd60*/  IMAD.IADD R27, R7, 0x1, R27 ;  /* 0x00000001071b7824 */ /* 0x000fe400078e021b */
[----:B------:R-:W-:Y:S02]  /*fd70*/  IMAD.MOV R8, RZ, RZ, -R21 ;  /* 0x000000ffff087224 */ /* 0x000fe400078e0a15 */
[----:B------:R-:W-:Y:S01]  /*fd80*/  IMAD.IADD R29, R15, 0x1, R29 ;  /* 0x000000010f1d7824 */ /* 0x000fe200078e021d */
[----:B--2---:R-:W-:-:S05]  /*fd90*/  SEL R9, R32, RZ, P0 ;  /* 0x000000ff20097207 */ /* 0x004fca0000000000 */
[----:B------:R-:W-:-:S04]  /*fda0*/  IMAD.WIDE.U32 R6, R10, R9, RZ ;  /* 0x000000090a067225 */ /* 0x000fc800078e00ff */
[----:B------:R-:W-:Y:S02]  /*fdb0*/  IMAD R11, R11, R9, RZ ;  /* 0x000000090b0b7224 */ /* 0x000fe400078e02ff */
[----:B------:R-:W-:Y:S01]  /*fdc0*/  IMAD R9, R28, R8, R37 ;  /* 0x000000081c097224 */ /* 0x000fe200078e0225 */
[----:B------:R-:W-:Y:S02]  /*fdd0*/  IADD3.X R8, R29, R27, R24, P1, P3 ;  /* 0x0000001b1d087210 */ /* 0x000fe40000fe6418 */
[----:B------:R-:W-:Y:S01]  /*fde0*/  IADD3 R6, P0, P1, R21, R0, R6 ;  /* 0x0000000015067210 */ /* 0x000fe2000791e006 */
[----:B------:R-:W-:Y:S01]  /*fdf0*/  IMAD R0, R13, R9, RZ ;  /* 0x000000090d007224 */ /* 0x000fe200078e02ff */
[----:B------:R-:W-:Y:S02]  /*fe00*/  IADD3 R11, R7, R11, RZ ;  /* 0x0000000b070b7210 */ /* 0x000fe40007ffe0ff */
[----:B------:R-:W-:-:S04]  /*fe10*/  SHF.R.S32.HI R21, RZ, 0x1f, R21 ;  /* 0x0000001fff157819 */ /* 0x000fc80000011415 */
[----:B------:R-:W-:Y:S02]  /*fe20*/  IADD3.X R7, R21, R8, R11, P0, P1 ;  /* 0x0000000815077210 */ /* 0x000fe400007e240b */
[----:B------:R-:W-:Y:S01]  /*fe30*/  SHF.R.S32.HI R11, RZ, 0x1f, R9 ;  /* 0x0000001fff0b7819 */ /* 0x000fe20000011409 */
[----:B------:R-:W-:-:S04]  /*fe40*/  IMAD.WIDE.U32 R6, R12, R9, R6 ;  /* 0x000000090c067225 */ /* 0x000fc800078e0006 */
[----:B------:R-:W-:Y:S01]  /*fe50*/  IMAD R11, R12, R11, R0 ;  /* 0x0000000b0c0b7224 */ /* 0x000fe200078e0200 */
[----:B0-----:R-:W-:-:S03]  /*fe60*/  LEA R4, P0, R6, R4, 0x2 ;  /* 0x0000000406047211 */ /* 0x001fc600078010ff */
[----:B------:R-:W-:Y:S02]  /*fe70*/  IMAD.IADD R0, R7, 0x1, R11 ;  /* 0x0000000107007824 */ /* 0x000fe400078e020b */
[----:B------:R-:W-:-:S03]  /*fe80*/  IMAD.MOV.U32 R7, RZ, RZ, -0x800000 ;  /* 0xff800000ff077424 */ /* 0x000fc600078e00ff */
[----:B-1----:R-:W-:-:S05]  /*fe90*/  LEA.HI.X R5, R6, R5, R0, 0x2, P0 ;  /* 0x0000000506057211 */ /* 0x002fca00000f1400 */
[----:B------:R0:W-:Y:S02]  /*fea0*/  STG.E desc[UR42][R4.64], R7 ;  /* 0x0000000704007986 */ /* 0x0001e4000c10192a */
.L_x_615:
[----:B------:R-:W-:Y:S05]  /*feb0*/  BSYNC B1 ;  /* 0x0000000000017941 */ /* 0x000fea0003800000 */
.L_x_614:
[----:B------:R-:W-:Y:S05]  /*fec0*/  @P2 BRA `(.L_x_608) ;  /* 0x0000000400382947 */ /* 0x000fea0003800000 */
[----:B------:R-:W2:Y:S01]  /*fed0*/  LDL R27, [R1+0x44] ;  /* 0x00004400011b7983 */ /* 0x000ea20000100800 */
[----:B------:R-:W3:Y:S01]  /*fee0*/  LDC R8, c[0x0][0xbe8] ;  /* 0x0002fa00ff087b82 */ /* 0x000ee20000000800 */
[----:B------:R-:W-:Y:S01]  /*fef0*/  SHF.R.S32.HI R28, RZ, 0x1f, R30 ;  /* 0x0000001fff1c7819 */ /* 0x000fe2000001141e */
[----:B------:R-:W-:Y:S01]  /*ff00*/  ULDC.64 UR4, c[0x0][0xaa0] ;  /* 0x0002a80000047ab9 */ /* 0x000fe20000000a00 */
[----:B------:R-:W-:Y:S01]  /*ff10*/  ULDC.64 UR6, c[0x0][0xaf0] ;  /* 0x0002bc0000067ab9 */ /* 0x000fe20000000a00 */
[----:B------:R-:W-:Y:S01]  /*ff20*/  IMAD R0, R24, UR4, RZ ;  /* 0x0000000418007c24 */ /* 0x000fe2000f8e02ff */
[----:B------:R-:W-:Y:S01]  /*ff30*/  LEA.HI R28, R28, R30, RZ, 0x3 ;  /* 0x0000001e1c1c7211 */ /* 0x000fe200078f18ff */
[----:B0-----:R-:W-:-:S03]  /*ff40*/  IMAD.WIDE.U32 R4, R3, UR4, RZ ;  /* 0x0000000403047c25 */ /* 0x001fc6000f8e00ff */
[----:B------:R-:W-:Y:S01]  /*ff50*/  SHF.R.S32.HI R28, RZ, 0x3, R28 ;  /* 0x00000003ff1c7819 */ /* 0x000fe2000001141c */
[----:B------:R-:W-:Y:S01]  /*ff60*/  IMAD R7, R3, UR5, R0 ;  /* 0x0000000503077c24 */ /* 0x000fe2000f8e0200 */
[----:B------:R-:W-:-:S03]  /*ff70*/  ULDC.64 UR4, c[0x0][0xae8] ;  /* 0x0002ba0000047ab9 */ /* 0x000fc60000000a00 */
[----:B------:R-:W-:Y:S02]  /*ff80*/  IMAD R0, R74, 0x30, R28 ;  /* 0x000000304a007824 */ /* 0x000fe400078e021c */
[----:B------:R-:W-:Y:S02]  /*ff90*/  IMAD.IADD R5, R5, 0x1, R7 ;  /* 0x0000000105057824 */ /* 0x000fe400078e0207 */
[----:B------:R-:W-:Y:S01]  /*ffa0*/  IMAD.WIDE.U32 R4, R152, UR4, R4 ;  /* 0x0000000498047c25 */ /* 0x000fe2000f8e0004 */
[----:B---3--:R-:W-:-:S03]  /*ffb0*/  ISETP.NE.AND P0, PT, R8, 0x1, PT ;  /* 0x000000010800780c */ /* 0x008fc60003f05270 */
[----:B------:R-:W-:Y:S01]  /*ffc0*/  IMAD R5, R152, UR5, R5 ;  /* 0x0000000598057c24 */ /* 0x000fe2000f8e0205 */
[----:B------:R-:W-:Y:S01]  /*ffd0*/  ULDC.64 UR4, c[0x0][0xae0] ;  /* 0x0002b80000047ab9 */ /* 0x000fe20000000a00 */
[----:B------:R-:W-:-:S08]  /*ffe0*/  IMAD.WIDE.U32 R4, R31, UR6, R4 ;  /* 0x000000061f047c25 */ /* 0x000fd0000f8e0004 */
[----:B------:R-:W0:Y:S08]  /*fff0*/  @P0 LDC R6, c[0x0][0xbec] ;  /* 0x0002fb00ff060b82 */ /* 0x000e300000000800 */
[----:B------:R-:W3:Y:S01]  /*10000*/  @P0 LDC R11, c[0x0][0xbf0] ;  /* 0x0002fc00ff0b0b82 */ /* 0x000ee20000000800 */
[----:B--2---:R-:W-:-:S04]  /*10010*/  IMAD R9, R27, 0xc0, R0 ;  /* 0x000000c01b097824 */ /* 0x004fc800078e0200 */
[----:B0-----:R-:W-:Y:S01]  /*10020*/  @P0 IMAD.HI.U32 R0, R9, R6, RZ ;  /* 0x0000000609000227 */ /* 0x001fe200078e00ff */
[----:B------:R-:W-:-:S03]  /*10030*/  MOV R3, R9 ;  /* 0x0000000900037202 */ /* 0x000fc60000000f00 */
[----:B------:R-:W-:Y:S01]  /*10040*/  IMAD R6, R26, UR6, RZ ;  /* 0x000000061a067c24 */ /* 0x000fe2000f8e02ff */
[----:B---3--:R-:W-:-:S03]  /*10050*/  @P0 SHF.R.U32.HI R3, RZ, R11, R0 ;  /* 0x0000000bff030219 */ /* 0x008fc60000011600 */
[----:B------:R-:W-:Y:S01]  /*10060*/  IMAD R7, R31, UR7, R6 ;  /* 0x000000071f077c24 */ /* 0x000fe2000f8e0206 */
[--C-:B------:R-:W-:Y:S01]  /*10070*/  SHF.R.S32.HI R0, RZ, 0x1f, R3.reuse ;  /* 0x0000001fff007819 */ /* 0x100fe20000011403 */
[----:B------:R-:W-:Y:S01]  /*10080*/  IMAD.MOV R6, RZ, RZ, -R3 ;  /* 0x000000ffff067224 */ /* 0x000fe200078e0a03 */
[----:B------:R-:W-:Y:S01]  /*10090*/  ULDC.64 UR6, c[0x0][0xa80] ;  /* 0x0002a00000067ab9 */ /* 0x000fe20000000a00 */
[----:B------:R-:W-:Y:S02]  /*100a0*/  IMAD.IADD R5, R5, 0x1, R7 ;  /* 0x0000000105057824 */ /* 0x000fe400078e0207 */
[----:B------:R-:W-:Y:S02]  /*100b0*/  IMAD R0, R0, UR4, RZ ;  /* 0x0000000400007c24 */ /* 0x000fe4000f8e02ff */
[----:B------:R-:W-:Y:S02]  /*100c0*/  IMAD R7, R8, R6, R9 ;  /* 0x0000000608077224 */ /* 0x000fe400078e0209 */
[----:B------:R-:W-:-:S02]  /*100d0*/  IMAD R9, R3, UR5, R0 ;  /* 0x0000000503097c24 */ /* 0x000fc4000f8e0200 */
[----:B------:R-:W-:Y:S01]  /*100e0*/  IMAD.WIDE.U32 R4, R3, UR4, R4 ;  /* 0x0000000403047c25 */ /* 0x000fe2000f8e0004 */
[----:B------:R-:W-:Y:S01]  /*100f0*/  SHF.R.S32.HI R0, RZ, 0x1f, R7 ;  /* 0x0000001fff007819 */ /* 0x000fe20000011407 */
[----:B------:R-:W-:Y:S02]  /*10100*/  ULDC.64 UR4, c[0x0][0xad8] ;  /* 0x0002b60000047ab9 */ /* 0x000fe40000000a00 */
[----:B------:R-:W-:Y:S02]  /*10110*/  IMAD.IADD R5, R5, 0x1, R9 ;  /* 0x0000000105057824 */ /* 0x000fe400078e0209 */
[----:B------:R-:W-:Y:S02]  /*10120*/  IMAD R0, R0, UR4, RZ ;  /* 0x0000000400007c24 */ /* 0x000fe4000f8e02ff */
[----:B------:R-:W-:Y:S01]  /*10130*/  IMAD.WIDE.U32 R20, R7, UR4, R4 ;  /* 0x0000000407147c25 */ /* 0x000fe2000f8e0004 */
[----:B------:R-:W-:Y:S02]  /*10140*/  ULDC UR4, c[0x0][0xac8] ;  /* 0x0002b20000047ab9 */ /* 0x000fe40000000800 */
[----:B------:R-:W-:Y:S01]  /*10150*/  ISETP.GE.AND P0, PT, R59, UR4, PT ;  /* 0x000000043b007c0c */ /* 0x000fe2000bf06270 */
[----:B------:R-:W-:Y:S01]  /*10160*/  IMAD R3, R7, UR5, R0 ;  /* 0x0000000507037c24 */ /* 0x000fe2000f8e0200 */
[----:B------:R-:W-:Y:S01]  /*10170*/  LEA R7, P1, R20, UR6, 0x1 ;  /* 0x0000000614077c11 */ /* 0x000fe2000f8208ff */
[----:B------:R-:W-:-:S03]  /*10180*/  UMOV UR4, 0xffffffff ;  /* 0xffffffff00047882 */ /* 0x000fc60000000000 */
[----:B------:R-:W-:-:S04]  /*10190*/  IADD3 R3, R21, R3, RZ ;  /* 0x0000000315037210 */ /* 0x000fc80007ffe0ff */
[----:B------:R-:W-:Y:S01]  /*101a0*/  LEA.HI.X R20, R20, UR7, R3, 0x1, P1 ;  /* 0x0000000714147c11 */ /* 0x000fe200088f0c03 */
[----:B------:R-:W-:Y:S06]  /*101b0*/  BRA.DIV UR4, `(.L_x_616) ;  /* 0x0000008604907947 */ /* 0x000fec000b800000 */
[----:B------:R-:W0:Y:S01]  /*101c0*/  SHFL.IDX PT, R3, R7, RZ, 0x181f ;  /* 0x00181fff07037589 */ /* 0x000e2200000e0000 */
[----:B------:R-:W-:Y:S02]  /*101d0*/  IMAD R21, R25, R8, RZ ;  /* 0x0000000819157224 */ /* 0x000fe400078e02ff */
[----:B------:R-:W-:Y:S01]  /*101e0*/  IMAD R24, R27, 0xc0, R28 ;  /* 0x000000c01b187824 */ /* 0x000fe200078e021c */
[----:B------:R-:W2:Y:S03]  /*101f0*/  SHFL.IDX PT, R0, R20, RZ, 0x181f ;  /* 0x00181fff14007589 */ /* 0x000ea600000e0000 */
[C---:B------:R-:W-:Y:S01]  /*10200*/  VIADD R8, R24.reuse, 0x30 ;  /* 0x0000003018087836 */ /* 0x040fe20000000000 */
[----:B------:R-:W3:Y:S01]  /*10210*/  SHFL.IDX PT, R5, R7, 0x1, 0x181f ;  /* 0x00381f0007057f89 */ /* 0x000ee200000e0000 */
[C---:B------:R-:W-:Y:S01]  /*10220*/  ISETP.GE.OR P2, PT, R24.reuse, R21, P0 ;  /* 0x000000151800720c */ /* 0x040fe20000746670 */
[----:B------:R-:W-:-:S02]  /*10230*/  VIADD R10, R24, 0x60 ;  /* 0x00000060180a7836 */ /* 0x000fc40000000000 */
[----:B------:R-:W4:Y:S01]  /*10240*/  SHFL.IDX PT, R14, R7, 0x2, 0x181f ;  /* 0x00581f00070e7f89 */ /* 0x000f2200000e0000 */
[-C--:B------:R-:W-:Y:S02]  /*10250*/  ISETP.GE.OR P3, PT, R8, R21.reuse, P0 ;  /* 0x000000150800720c */ /* 0x080fe40000766670 */
[----:B------:R-:W-:Y:S01]  /*10260*/  ISETP.GE.OR P4, PT, R10, R21, P0 ;  /* 0x000000150a00720c */ /* 0x000fe20000786670 */
[----:B------:R-:W5:Y:S04]  /*10270*/  SHFL.IDX PT, R4, R20, 0x1, 0x181f ;  /* 0x00381f0014047f89 */ /* 0x000f6800000e0000 */
[----:B------:R-:W1:Y:S02]  /*10280*/  SHFL.IDX PT, R6, R20, 0x2, 0x181f ;  /* 0x00581f0014067f89 */ /* 0x000e6400000e0000 */
[----:B0-----:R-:W-:-:S04]  /*10290*/  @!P2 LEA R10, P5, R59, R3, 0x1 ;  /* 0x000000033b0aa211 */ /* 0x001fc800078a08ff */
[C---:B--2---:R-:W-:Y:S02]  /*102a0*/  @!P2 LEA.HI.X R3, R59.reuse, R0, R58, 0x1, P5 ;  /* 0x000000003b03a211 */ /* 0x044fe400028f0c3a */
[----:B------:R0:W2:Y:S01]  /*102b0*/  SHFL.IDX PT, R0, R20, 0x3, 0x181f ;  /* 0x00781f0014007f89 */ /* 0x0000a200000e0000 */
[C---:B---3--:R-:W-:Y:S02]  /*102c0*/  @!P3 LEA R8, P1, R59.reuse, R5, 0x1 ;  /* 0x000000053b08b211 */ /* 0x048fe400078208ff */
[----:B------:R-:W-:Y:S01]  /*102d0*/  @!P2 IMAD.MOV.U32 R11, RZ, RZ, R3 ;  /* 0x000000ffff0ba224 */ /* 0x000fe200078e0003 */
[----:B----4-:R-:W-:-:S04]  /*102e0*/  @!P4 LEA R25, P5, R59, R14, 0x1 ;  /* 0x0000000e3b19c211 */ /* 0x010fc800078a08ff */
[----:B------:R0:W-:Y:S01]  /*102f0*/  @!P2 ST.E.128 desc[UR42][R10.64], RZ ;  /* 0x000000ff0a00a985 */ /* 0x0001e2000c101d2a */
[C-C-:B-----5:R-:W-:Y:S02]  /*10300*/  @!P3 LEA.HI.X R9, R59.reuse, R4, R58.reuse, 0x1, P1 ;  /* 0x000000043b09b211 */ /* 0x160fe400008f0c3a */
[----:B------:R-:W-:Y:S01]  /*10310*/  @!P4 MOV R4, R25 ;  /* 0x000000190004c202 */ /* 0x000fe20000000f00 */
[----:B------:R0:W3:Y:S01]  /*10320*/  SHFL.IDX PT, R14, R7, 0x3, 0x181f ;  /* 0x00781f00070e7f89 */ /* 0x0000e200000e0000 */
[----:B-1----:R-:W-:-:S03]  /*10330*/  @!P4 LEA.HI.X R5, R59, R6, R58, 0x1, P5 ;  /* 0x000000063b05c211 */ /* 0x002fc600028f0c3a */
[----:B------:R0:W-:Y:S04]  /*10340*/  @!P3 ST.E.128 desc[UR42][R8.64], RZ ;  /* 0x000000ff0800b985 */ /* 0x0001e8000c101d2a */
[----:B------:R0:W-:Y:S02]  /*10350*/  @!P4 ST.E.128 desc[UR42][R4.64], RZ ;  /* 0x000000ff0400c985 */ /* 0x0001e4000c101d2a */
.L_x_801:
[----:B------:R-:W-:-:S05]  /*10360*/  VIADD R24, R24, 0x90 ;  /* 0x0000009018187836 */ /* 0x000fca0000000000 */
[----:B------:R-:W-:-:S13]  /*10370*/  ISETP.GE.OR P0, PT, R24, R21, P0 ;  /* 0x000000151800720c */ /* 0x000fda0000706670 */
[----:B---3--:R-:W-:-:S04]  /*10380*/  @!P0 LEA R14, P1, R59, R14, 0x1 ;  /* 0x0000000e3b0e8211 */ /* 0x008fc800078208ff */
[----:B--2---:R-:W-:-:S05]  /*10390*/  @!P0 LEA.HI.X R15, R59, R0, R58, 0x1, P1 ;  /* 0x000000003b0f8211 */ /* 0x004fca00008f0c3a */
[----:B------:R2:W-:Y:S04]  /*103a0*/  @!P0 ST.E.128 desc[UR42][R14.64], RZ ;  /* 0x000000ff0e008985 */ /* 0x0005e8000c101d2a */
.L_x_608:
[----:B------:R-:W-:Y:S05]  /*103b0*/  BSYNC B0 ;  /* 0x0000000000007941 */ /* 0x000fea0003800000 */
.L_x_603:
[----:B------:R-:W-:Y:S02]  /*103c0*/  ULDC UR4, c[0x0][0xc3c] ;  /* 0x00030f0000047ab9 */ /* 0x000fe40000000800 */
[----:B------:R-:W-:-:S13]  /*103d0*/  ISETP.GE.AND P0, PT, R35, UR4, PT ;  /* 0x0000000423007c0c */ /* 0x000fda000bf06270 */
[----:B------:R-:W-:Y:S05]  /*103e0*/  @!P0 BRA `(.L_x_617) ;  /* 0xffffff0c001c8947 */ /* 0x000fea000383ffff */
[----:B------:R-:W-:Y:S05]  /*103f0*/  BRA `(.L_x_478) ;  /* 0x0000006c00cc7947 */ /* 0x000fea0003800000 */
.L_x_476:
[----:B------:R-:W-:-:S08]  /*10400*/  NOP ;  /* 0x0000000000007918 */ /* 0x000fd00000000000 */
[----:B------:R-:W0:-:S00]  /*10410*/  USETMAXREG.DEALLOC.CTAPOOL 0x20 ;  /* 0x00000020000079c8 */ /* 0x000e0000080e0500 */
[----:B0-----:R-:W2:Y:S01]  /*10420*/  LDL.LU R2, [R1] ;  /* 0x0000000001027983 */ /* 0x001ea20000300800 */
[----:B------:R-:W-:-:S06]  /*10430*/  LOP3.LUT R0, R0, 0x3, RZ, 0xc0, !PT ;  /* 0x0000000300007812 */ /* 0x000fcc00078ec0ff */
[----:B------:R-:W0:Y:S02]  /*10440*/  SHFL.IDX PT, R0, R0, RZ, 0x1f ;  /* 0x00001fff00007589 */ /* 0x000e2400000e0000 */
[----:B0-----:R-:W-:Y:S01]  /*10450*/  ISETP.NE.AND P0, PT, R0, RZ, PT ;  /* 0x000000ff0000720c */ /* 0x001fe20003f05270 */
[----:B------:R-:W-:Y:S01]  /*10460*/  IMAD.MOV.U32 R0, RZ, RZ, RZ ;  /* 0x000000ffff007224 */ /* 0x000fe200078e00ff */
[----:B--2---:R-:W-:-:S11]  /*10470*/  LOP3.LUT R2, R2, 0xfffffffb, RZ, 0xc0, !PT ;  /* 0xfffffffb02027812 */ /* 0x004fd600078ec0ff */
[----:B------:R-:W-:-:S05]  /*10480*/  @P0 LOP3.LUT R2, R2, 0x4, RZ, 0xfc, !PT ;  /* 0x0000000402020812 */ /* 0x000fca00078efcff */
[----:B------:R0:W-:Y:S01]  /*10490*/  STL [R1], R2 ;  /* 0x0000000201007387 */ /* 0x0001e20000100800 */
        /* <DEDUP_REMOVED lines=8> */
.L_x_618:
        /* <DEDUP_REMOVED lines=36> */
[----:B------:R-:W0:Y:S02]  /*10760*/  SHFL.IDX PT, R6, R2, 0x1f, 0x1f ;  /* 0x03e01f0002067f89 */ /* 0x000e2400000e0000 */
[----:B0-----:R-:W-:-:S05]  /*10770*/  IMAD R6, R6, UR5, RZ ;  /* 0x0000000506067c24 */ /* 0x001fca000f8e02ff */
[----:B-1----:R-:W-:Y:S01]  /*10780*/  ISETP.GT.AND P6, PT, R6, UR6, PT ;  /* 0x0000000606007c0c */ /* 0x002fe2000bfc4270 */
[----:B------:R-:W-:-:S12]  /*10790*/  IMAD.MOV.U32 R3, RZ, RZ, R6 ;  /* 0x000000ffff037224 */ /* 0x000fd800078e0006 */
[----:B------:R-:W-:Y:S05]  /*107a0*/  @P6 BRA `(.L_x_620) ;  /* 0x0000000000a06947 */ /* 0x000fea0003800000 */
[----:B------:R-:W-:Y:S01]  /*107b0*/  IMAD.MOV.U32 R6, RZ, RZ, R3 ;  /* 0x000000ffff067224 */ /* 0x000fe200078e0003 */
[----:B------:R-:W-:Y:S01]  /*107c0*/  UMOV UR4, URZ ;  /* 0x0000003f00047c82 */ /* 0x000fe20008000000 */
[----:B------:R-:W-:-:S05]  /*107d0*/  ULDC UR5, c[0x0][0xc38] ;  /* 0x00030e0000057ab9 */ /* 0x000fca0000000800 */
.L_x_622:
[----:B------:R-:W0:Y:S01]  /*107e0*/  LDC R0, c[0x0][0xc3c] ;  /* 0x00030f00ff007b82 */ /* 0x000e220000000800 */
[----:B------:R-:W-:Y:S01]  /*107f0*/  UIADD3 UR4, UR4, 0x1f, URZ ;  /* 0x0000001f04047890 */ /* 0x000fe2000fffe03f */
[----:B------:R-:W-:Y:S02]  /*10800*/  ULDC UR7, c[0x0][0xc3c] ;  /* 0x00030f0000077ab9 */ /* 0x000fe40000000800 */
[----:B------:R-:W-:-:S03]  /*10810*/  IMAD.U32 R27, RZ, RZ, UR7 ;  /* 0x00000007ff1b7e24 */ /* 0x000fc6000f8e00ff */
[----:B0-----:R-:W-:-:S13]  /*10820*/  ISETP.LE.AND P6, PT, R0, UR4, PT ;  /* 0x0000000400007c0c */ /* 0x001fda000bfc3270 */
[----:B------:R-:W-:Y:S05]  /*10830*/  @P6 BRA `(.L_x_621) ;  /* 0x0000000400a46947 */ /* 0x000fea0003800000 */
[----:B------:R-:W-:-:S04]  /*10840*/  IADD3 R9, R7, UR4, RZ ;  /* 0x0000000407097c10 */ /* 0x000fc8000fffe0ff */
        /* <DEDUP_REMOVED lines=27> */
[----:B------:R-:W-:-:S04]  /*10a00*/  IADD3 R6, R3, R6, RZ ;  /* 0x0000000603067210 */ /* 0x000fc80007ffe0ff */
[----:B------:R-:W-:-:S13]  /*10a10*/  ISETP.GT.AND P6, PT, R6, UR6, PT ;  /* 0x0000000606007c0c */ /* 0x000fda000bfc4270 */
[----:B------:R-:W-:Y:S05]  /*10a20*/  @!P6 BRA `(.L_x_622) ;  /* 0xfffffffc006ce947 */ /* 0x000fea000383ffff */
.L_x_620:
[----:B------:R-:W-:Y:S01]  /*10a30*/  IMAD.IADD R11, R6, 0x1, -R3 ;  /* 0x00000001060b7824 */ /* 0x000fe200078e0a03 */
[----:B------:R-:W-:-:S03]  /*10a40*/  MOV R24, RZ ;  /* 0x000000ff00187202 */ /* 0x000fc60000000f00 */
        /* <DEDUP_REMOVED lines=13> */
[----:B0-----:R-:W-:Y:S01]  /*10b20*/  IMAD.MOV R13, RZ, RZ, -R3 ;  /* 0x000000ffff0d7224 */ /* 0x001fe200078e0a03 */
[----:B------:R-:W-:Y:S06]  /*10b30*/  @!P0 BRA `(.L_x_623) ;  /* 0x0000000000088947 */ /* 0x000fec0003800000 */
[----:B------:R-:W-:-:S05]  /*10b40*/  VIADD R5, R27, 0xffffffff ;  /* 0xffffffff1b057836 */ /* 0x000fca0000000000 */
[----:B------:R0:W1:Y:S02]  /*10b50*/  SHFL.IDX PT, R24, R2, R5, 0x1f ;  /* 0x00001f0502187589 */ /* 0x00006400000e0000 */
.L_x_623:
[----:B-1----:R-:W-:Y:S02]  /*10b60*/  IMAD R24, R24, UR5, R11 ;  /* 0x0000000518187c24 */ /* 0x002fe4000f8e020b */
[----:B------:R-:W-:Y:S02]  /*10b70*/  IMAD R11, R13, R4, RZ ;  /* 0x000000040d0b7224 */ /* 0x000fe400078e02ff */
[----:B0-----:R-:W-:Y:S01]  /*10b80*/  IMAD.MOV.U32 R2, RZ, RZ, RZ ;  /* 0x000000ffff027224 */ /* 0x001fe200078e00ff */
[----:B------:R-:W-:Y:S01]  /*10b90*/  IADD3 R25, -R24, UR6, RZ ;  /* 0x0000000618197c10 */ /* 0x000fe2000fffe1ff */
[----:B------:R-:W-:Y:S01]  /*10ba0*/  IMAD.MOV.U32 R5, RZ, RZ, R8 ;  /* 0x000000ffff057224 */ /* 0x000fe200078e0008 */
[----:B------:R-:W-:Y:S01]  /*10bb0*/  IABS R8, R0 ;  /* 0x0000000000087213 */ /* 0x000fe20000000000 */
[----:B------:R-:W-:Y:S01]  /*10bc0*/  IMAD.HI.U32 R2, R3, R11, R2 ;  /* 0x0000000b03027227 */ /* 0x000fe200078e0002 */
[----:B------:R-:W-:Y:S01]  /*10bd0*/  IABS R3, R25 ;  /* 0x0000001900037213 */ /* 0x000fe20000000000 */
[----:B------:R-:W0:Y:S01]  /*10be0*/  I2F.RP R6, R5 ;  /* 0x0000000500067306 */ /* 0x000e220000209400 */
[----:B------:R-:W-:Y:S01]  /*10bf0*/  IADD3 R8, RZ, -R8, RZ ;  /* 0x80000008ff087210 */ /* 0x000fe20007ffe0ff */
[----:B------:R-:W-:-:S02]  /*10c00*/  VIADD R27, R27, UR4 ;  /* 0x000000041b1b7c36 */ /* 0x000fc40008000000 */
[----:B------:R-:W-:-:S04]  /*10c10*/  IMAD.HI.U32 R2, R2, R3, RZ ;  /* 0x0000000302027227 */ /* 0x000fc800078e00ff */
[----:B------:R-:W-:-:S05]  /*10c20*/  IMAD R3, R2, R8, R3 ;  /* 0x0000000802037224 */ /* 0x000fca00078e0203 */
[----:B------:R-:W-:Y:S01]  /*10c30*/  ISETP.GT.U32.AND P1, PT, R4, R3, PT ;  /* 0x000000030400720c */ /* 0x000fe20003f24070 */
[----:B0-----:R-:W0:-:S12]  /*10c40*/  MUFU.RCP R6, R6 ;  /* 0x0000000600067308 */ /* 0x001e180000001000 */
[----:B------:R-:W-:Y:S02]  /*10c50*/  @!P1 IMAD.IADD R3, R3, 0x1, -R4 ;  /* 0x0000000103039824 */ /* 0x000fe400078e0a04 */
[----:B------:R-:W-:Y:S01]  /*10c60*/  @!P1 VIADD R2, R2, 0x1 ;  /* 0x0000000102029836 */ /* 0x000fe20000000000 */
[----:B------:R-:W-:Y:S02]  /*10c70*/  ISETP.NE.AND P1, PT, R0, RZ, PT ;  /* 0x000000ff0000720c */ /* 0x000fe40003f25270 */
[----:B------:R-:W-:Y:S01]  /*10c80*/  ISETP.GE.U32.AND P0, PT, R3, R4, PT ;  /* 0x000000040300720c */ /* 0x000fe20003f06070 */
[----:B0-----:R-:W-:Y:S01]  /*10c90*/  VIADD R8, R6, 0xffffffe ;  /* 0x0ffffffe06087836 */ /* 0x001fe20000000000 */
[----:B------:R-:W-:-:S03]  /*10ca0*/  LOP3.LUT R4, R25, R0, RZ, 0x3c, !PT ;  /* 0x0000000019047212 */ /* 0x000fc600078e3cff */
[----:B------:R0:W1:Y:S01]  /*10cb0*/  F2I.FTZ.U32.TRUNC.NTZ R3, R8 ;  /* 0x0000000800037305 */ /* 0x000062000021f000 */
[----:B------:R-:W-:-:S07]  /*10cc0*/  ISETP.GE.AND P2, PT, R4, RZ, PT ;  /* 0x000000ff0400720c */ /* 0x000fce0003f46270 */
[----:B------:R-:W-:Y:S02]  /*10cd0*/  @P0 IADD3 R2, R2, 0x1, RZ ;  /* 0x0000000102020810 */ /* 0x000fe40007ffe0ff */
[----:B0-----:R-:W-:-:S03]  /*10ce0*/  IABS R8, R9 ;  /* 0x0000000900087213 */ /* 0x001fc60000000000 */
[----:B------:R-:W-:Y:S02]  /*10cf0*/  IMAD.MOV.U32 R6, RZ, RZ, R2 ;  /* 0x000000ffff067224 */ /* 0x000fe400078e0002 */
[----:B-1----:R-:W-:Y:S02]  /*10d00*/  IMAD.MOV R2, RZ, RZ, -R3 ;  /* 0x000000ffff027224 */ /* 0x002fe400078e0a03 */
[----:B------:R-:W-:Y:S01]  /*10d10*/  @!P2 IMAD.MOV R6, RZ, RZ, -R6 ;  /* 0x000000ffff06a224 */ /* 0x000fe200078e0a06 */
[----:B------:R-:W-:Y:S01]  /*10d20*/  @!P1 LOP3.LUT R6, RZ, R0, RZ, 0x33, !PT ;  /* 0x00000000ff069212 */ /* 0x000fe200078e33ff */
[----:B------:R-:W-:Y:S01]  /*10d30*/  IMAD R11, R2, R5, RZ ;  /* 0x00000005020b7224 */ /* 0x000fe200078e02ff */
[----:B------:R-:W-:Y:S01]  /*10d40*/  MOV R2, RZ ;  /* 0x000000ff00027202 */ /* 0x000fe20000000f00 */
[----:B------:R-:W-:Y:S01]  /*10d50*/  IMAD.MOV R8, RZ, RZ, -R8 ;  /* 0x000000ffff087224 */ /* 0x000fe200078e0a08 */
        /* <DEDUP_REMOVED lines=11> */
[-C--:B------:R-:W-:Y:S01]  /*10e10*/  @!P1 IADD3 R4, R4, -R5.reuse, RZ ;  /* 0x8000000504049210 */ /* 0x080fe20007ffe0ff */
[----:B------:R-:W-:Y:S01]  /*10e20*/  @!P1 VIADD R2, R2, 0x1 ;  /* 0x0000000102029836 */ /* 0x000fe20000000000 */
[----:B------:R-:W-:Y:S02]  /*10e30*/  ISETP.NE.AND P1, PT, R9, RZ, PT ;  /* 0x000000ff0900720c */ /* 0x000fe40003f25270 */
[----:B------:R-:W-:-:S13]  /*10e40*/  ISETP.GE.U32.AND P0, PT, R4, R5, PT ;  /* 0x000000050400720c */ /* 0x000fda0003f06070 */
[----:B------:R-:W-:-:S04]  /*10e50*/  @P0 VIADD R2, R2, 0x1 ;  /* 0x0000000102020836 */ /* 0x000fc80000000000 */
[----:B------:R-:W-:Y:S01]  /*10e60*/  @!P2 IMAD.MOV R2, RZ, RZ, -R2 ;  /* 0x000000ffff02a224 */ /* 0x000fe200078e0a02 */
[----:B------:R-:W-:-:S04]  /*10e70*/  @!P1 LOP3.LUT R2, RZ, R9, RZ, 0x33, !PT ;  /* 0x00000009ff029212 */ /* 0x000fc800078e33ff */
[----:B------:R-:W-:-:S05]  /*10e80*/  IADD3 R26, -R2, RZ, RZ ;  /* 0x000000ff021a7210 */ /* 0x000fca0007ffe1ff */
[C---:B------:R-:W-:Y:S02]  /*10e90*/  IMAD R26, R9.reuse, R26, R6 ;  /* 0x0000001a091a7224 */ /* 0x040fe400078e0206 */
[----:B------:R-:W-:-:S05]  /*10ea0*/  IMAD R9, R9, 0x1000000, R2 ;  /* 0x0100000009097824 */ /* 0x000fca00078e0202 */
[----:B------:R-:W-:Y:S01]  /*10eb0*/  LEA R26, R26, R9, 0x10 ;  /* 0x000000091a1a7211 */ /* 0x000fe200078e80ff */
[----:B------:R-:W-:Y:S06]  /*10ec0*/  BRA `(.L_x_624) ;  /* 0x00000000000c7947 */ /* 0x000fec0003800000 */
.L_x_621:
[----:B------:R-:W-:Y:S02]  /*10ed0*/  IMAD.MOV.U32 R25, RZ, RZ, RZ ;  /* 0x000000ffff197224 */ /* 0x000fe400078e00ff */
[----:B------:R-:W-:Y:S02]  /*10ee0*/  IMAD.U32 R24, RZ, RZ, UR6 ;  /* 0x00000006ff187e24 */ /* 0x000fe4000f8e00ff */
[----:B------:R-:W-:-:S07]  /*10ef0*/  IMAD.MOV.U32 R26, RZ, RZ, RZ ;  /* 0x000000ffff1a7224 */ /* 0x000fce00078e00ff */
.L_x_624:
[----:B------:R-:W-:-:S13]  /*10f00*/  ISETP.NE.AND P0, PT, R7, RZ, PT ;  /* 0x000000ff0700720c */ /* 0x000fda0003f05270 */
[----:B------:R-:W0:Y:S01]  /*10f10*/  @!P0 S2R R3, SR_CgaCtaId ;  /* 0x0000000000038919 */ /* 0x000e220000008800 */
[----:B------:R-:W-:-:S04]  /*10f20*/  @!P0 MOV R0, 0x400 ;  /* 0x0000040000008802 */ /* 0x000fc80000000f00 */
[----:B0-----:R-:W-:-:S05]  /*10f30*/  @!P0 LEA R0, R3, R0, 0x18 ;  /* 0x0000000003008211 */ /* 0x001fca00078ec0ff */
[----:B------:R0:W-:Y:S01]  /*10f40*/  @!P0 STS.128 [R0+0x168d0], R24 ;  /* 0x0168d01800008388 */ /* 0x0001e20000000c00 */
[----:B------:R-:W-:Y:S06]  /*10f50*/  BAR.ARV 0x5, 0x200 ;  /* 0x0148000000007b1d */ /* 0x000fec0000002000 */
.L_x_619:
[----:B------:R2:W-:Y:S01]  /*10f60*/  STL [R1+0x44], RZ ;  /* 0x000044ff01007387 */ /* 0x0005e20000100800 */
[----:B------:R-:W-:Y:S01]  /*10f70*/  ULDC UR4, c[0x0][0xc3c] ;  /* 0x00030f0000047ab9 */ /* 0x000fe20000000800 */
[----:B------:R-:W-:Y:S01]  /*10f80*/  MOV R29, 0x1 ;  /* 0x00000001001d7802 */ /* 0x000fe20000000f00 */
[----:B------:R-:W-:Y:S01]  /*10f90*/  IMAD.MOV.U32 R22, RZ, RZ, RZ ;  /* 0x000000ffff167224 */ /* 0x000fe200078e00ff */
[----:B-1----:R-:W-:-:S13]  /*10fa0*/  ISETP.GE.AND P0, PT, R27, UR4, PT ;  /* 0x000000041b007c0c */ /* 0x002fda000bf06270 */
[----:B--2---:R-:W-:Y:S05]  /*10fb0*/  @P0 BRA `(.L_x_625) ;  /* 0x0000006000000947 */ /* 0x004fea0003800000 */
[----:B------:R-:W0:Y:S01]  /*10fc0*/  S2R R6, SR_TID.X ;  /* 0x0000000000067919 */ /* 0x000e220000002100 */
[----:B------:R-:W1:Y:S01]  /*10fd0*/  S2UR UR5, SR_CgaCtaId ;  /* 0x00000000000579c3 */ /* 0x000e620000008800 */
[----:B------:R-:W-:Y:S01]  /*10fe0*/  UMOV UR4, 0x400 ;  /* 0x0000040000047882 */ /* 0x000fe20000000000 */
[----:B------:R-:W-:Y:S01]  /*10ff0*/  BSSY B8, `(.L_x_625) ;  /* 0x00005fc000087945 */ /* 0x000fe20003800000 */
[----:B------:R-:W-:Y:S01]  /*11000*/  STL [R1+0x44], RZ ;  /* 0x000044ff01007387 */ /* 0x000fe20000100800 */
[----:B------:R-:W-:Y:S01]  /*11010*/  IMAD.MOV.U32 R28, RZ, RZ, RZ ;  /* 0x000000ffff1c7224 */ /* 0x000fe200078e00ff */
[----:B------:R-:W-:Y:S01]  /*11020*/  ULDC.64 UR40, c[0x0][0x198] ;  /* 0x0000660000287ab9 */ /* 0x000fe20000000a00 */
[----:B------:R-:W-:Y:S01]  /*11030*/  IMAD.MOV.U32 R22, RZ, RZ, RZ ;  /* 0x000000ffff167224 */ /* 0x000fe200078e00ff */
[----:B------:R-:W-:Y:S01]  /*11040*/  ULOP3.LUT UR38, UR36, 0x2, URZ, 0xfc, !UPT ;  /* 0x0000000224267892 */ /* 0x000fe2000f8efc3f */
[----:B------:R-:W-:Y:S01]  /*11050*/  IMAD.MOV.U32 R29, RZ, RZ, 0x1 ;  /* 0x00000001ff1d7424 */ /* 0x000fe200078e00ff */
[----:B------:R-:W-:Y:S01]  /*11060*/  ULDC UR37, c[0x0][0xc] ;  /* 0x0000030000257ab9 */ /* 0x000fe20000000800 */
[----:B-1----:R-:W-:-:S06]  /*11070*/  ULEA UR4, UR5, UR4, 0x18 ;  /* 0x0000000405047291 */ /* 0x002fcc000f8ec03f */
[----:B------:R-:W-:Y:S01]  /*11080*/  MOV R16, UR4 ;  /* 0x0000000400107c02 */ /* 0x000fe20008000f00 */
[C---:B0-----:R-:W-:Y:S01]  /*11090*/  IMAD.SHL.U32 R0, R6.reuse, 0x8, RZ ;  /* 0x0000000806007824 */ /* 0x041fe200078e00ff */
[----:B------:R-:W-:-:S04]  /*110a0*/  LOP3.LUT R5, R6, 0x7f, RZ, 0xc0, !PT ;  /* 0x0000007f06057812 */ /* 0x000fc800078ec0ff */
[----:B------:R-:W-:Y:S01]  /*110b0*/  LOP3.LUT R2, R0, 0x1f8, RZ, 0xc0, !PT ;  /* 0x000001f800027812 */ /* 0x000fe200078ec0ff */
[----:B------:R-:W-:Y:S02]  /*110c0*/  IMAD.SHL.U32 R3, R5, 0x8, RZ ;  /* 0x0000000805037824 */ /* 0x000fe400078e00ff */
[----:B------:R-:W-:Y:S01]  /*110d0*/  IMAD.MOV.U32 R0, RZ, RZ, 0x1 ;  /* 0x00000001ff007424 */ /* 0x000fe200078e00ff */
[----:B------:R-:W-:-:S04]  /*110e0*/  LOP3.LUT R2, R2, 0x38, R6, 0x78, !PT ;  /* 0x0000003802027812 */ /* 0x000fc800078e7806 */
[----:B------:R-:W-:Y:S01]  /*110f0*/  LOP3.LUT R4, R2, 0x200, R3, 0xf8, !PT ;  /* 0x0000020002047812 */ /* 0x000fe200078ef803 */
[----:B------:R0:W-:Y:S01]  /*11100*/  STL [R1+0x4], R0 ;  /* 0x0000040001007387 */ /* 0x0001e20000100800 */
[----:B------:R-:W-:Y:S02]  /*11110*/  SHF.L.U32 R2, R6, 0x4, RZ ;  /* 0x0000000406027819 */ /* 0x000fe400000006ff */
[----:B------:R-:W-:Y:S02]  /*11120*/  SHF.R.U32.HI R3, RZ, 0x3, R5 ;  /* 0x00000003ff037819 */ /* 0x000fe40000011605 */
[----:B------:R-:W-:-:S04]  /*11130*/  LOP3.LUT R2, R2, 0x70, RZ, 0xc0, !PT ;  /* 0x0000007002027812 */ /* 0x000fc800078ec0ff */
[----:B------:R-:W-:Y:S01]  /*11140*/  LOP3.LUT R2, R3, R2, RZ, 0xfc, !PT ;  /* 0x0000000203027212 */ /* 0x000fe200078efcff */
[----:B0-----:R-:W-:-:S05]  /*11150*/  IMAD R0, R4, 0x2, R16 ;  /* 0x0000000204007824 */ /* 0x001fca00078e0210 */
[----:B------:R0:W-:Y:S02]  /*11160*/  STL [R1+0x24], R0 ;  /* 0x0000240001007387 */ /* 0x0001e40000100800 */
.L_x_720:
[----:B-1----:R-:W1:Y:S02]  /*11170*/  LDC.64 R2, c[0x0][0xc88] ;  /* 0x00032200ff027b82 */ /* 0x002e640000000a00 */
[----:B-1----:R-:W-:-:S05]  /*11180*/  IMAD.WIDE R2, R27, 0x4, R2 ;  /* 0x000000041b027825 */ /* 0x002fca00078e0202 */
[----:B0-----:R-:W0:Y:S01]  /*11190*/  LDG.E R10, desc[UR42][R2.64] ;  /* 0x0000002a020a7981 */ /* 0x001e22000c1e1900 */
[----:B------:R-:W-:Y:S05]  /*111a0*/  YIELD ;  /* 0x0000000000007946 */ /* 0x000fea0003800000 */
[----:B------:R-:W-:Y:S01]  /*111b0*/  ULDC.64 UR4, c[0x0][0xa28] ;  /* 0x00028a0000047ab9 */ /* 0x000fe20000000a00 */
[----:B------:R-:W-:Y:S01]  /*111c0*/  IMAD.MOV.U32 R9, RZ, RZ, RZ ;  /* 0x000000ffff097224 */ /* 0x000fe200078e00ff */
[----:B------:R-:W-:Y:S01]  /*111d0*/  ISETP.NE.U32.AND P0, PT, RZ, UR4, PT ;  /* 0x00000004ff007c0c */ /* 0x000fe2000bf05070 */
[----:B------:R-:W-:Y:S01]  /*111e0*/  IMAD.MOV.U32 R6, RZ, RZ, RZ ;  /* 0x000000ffff067224 */ /* 0x000fe200078e00ff */
[----:B------:R-:W-:Y:S01]  /*111f0*/  ULDC.64 UR8, c[0x0][0xa18] ;  /* 0x0002860000087ab9 */ /* 0x000fe20000000a00 */
[----:B------:R-:W-:Y:S01]  /*11200*/  ULDC.64 UR6, c[0x0][0xa10] ;  /* 0x0002840000067ab9 */ /* 0x000fe20000000a00 */
[----:B------:R-:W-:-:S02]  /*11210*/  ISETP.NE.AND.EX P0, PT, RZ, UR5, PT, P0 ;  /* 0x00000005ff007c0c */ /* 0x000fc4000bf05300 */
[----:B0-----:R-:W-:Y:S01]  /*11220*/  SHF.R.S32.HI R0, RZ, 0x1f, R10 ;  /* 0x0000001fff007819 */ /* 0x001fe2000001140a */
[----:B------:R-:W-:Y:S10]  /*11230*/  STL [R1+0x20], R10 ;  /* 0x0000200a01007387 */ /* 0x000ff40000100800 */
[----:B------:R-:W-:-:S02]  /*11240*/  @P0 LEA R2, P1, R10, UR4, 0x2 ;  /* 0x000000040a020c11 */ /* 0x000fc4000f8210ff */
[C---:B------:R-:W-:Y:S01]  /*11250*/  SHF.L.U32 R18, R10.reuse, 0x2, RZ ;  /* 0x000000020a127819 */ /* 0x040fe200000006ff */
[----:B------:R0:W-:Y:S01]  /*11260*/  STL [R1+0x38], R0 ;  /* 0x0000380001007387 */ /* 0x0001e20000100800 */
[----:B------:R-:W-:Y:S01]  /*11270*/  @P0 LEA.HI.X R3, R10, UR5, R0, 0x2, P1 ;  /* 0x000000050a030c11 */ /* 0x000fe200088f1400 */
[----:B------:R-:W-:-:S04]  /*11280*/  ULDC.64 UR4, c[0x0][0xa00] ;  /* 0x0002800000047ab9 */ /* 0x000fc80000000a00 */
[----:B--2---:R1:W2:Y:S01]  /*11290*/  @P0 LDG.E R9, desc[UR42][R2.64] ;  /* 0x0000002a02090981 */ /* 0x0042a2000c1e1900 */
[----:B------:R-:W-:Y:S02]  /*112a0*/  ISETP.NE.U32.AND P0, PT, RZ, UR4, PT ;  /* 0x00000004ff007c0c */ /* 0x000fe4000bf05070 */
[----:B------:R-:W-:Y:S01]  /*112b0*/  SHF.L.U64.HI R19, R10, 0x2, R0 ;  /* 0x000000020a137819 */ /* 0x000fe20000010200 */
[----:B0-----:R-:W-:Y:S01]  /*112c0*/  IMAD.MOV.U32 R0, RZ, RZ, RZ ;  /* 0x000000ffff007224 */ /* 0x001fe200078e00ff */
[----:B------:R-:W-:Y:S02]  /*112d0*/  ISETP.NE.AND.EX P0, PT, RZ, UR5, PT, P0 ;  /* 0x00000005ff007c0c */ /* 0x000fe4000bf05300 */
[----:B------:R-:W-:Y:S02]  /*112e0*/  ISETP.NE.U32.AND P1, PT, RZ, UR8, PT ;  /* 0x00000008ff007c0c */ /* 0x000fe4000bf25070 */
[----:B------:R-:W-:Y:S02]  /*112f0*/  ISETP.NE.U32.AND P2, PT, RZ, UR6, PT ;  /* 0x00000006ff007c0c */ /* 0x000fe4000bf45070 */
[----:B-1----:R-:W-:-:S02]  /*11300*/  IADD3 R2, P3, R18, UR4, RZ ;  /* 0x0000000412027c10 */ /* 0x002fc4000ff7e0ff */
[----:B------:R-:W-:Y:S02]  /*11310*/  ISETP.NE.AND.EX P1, PT, RZ, UR9, PT, P1 ;  /* 0x00000009ff007c0c */ /* 0x000fe4000bf25310 */
[C---:B------:R-:W-:Y:S02]  /*11320*/  IADD3.X R3, R19.reuse, UR5, RZ, P3, !PT ;  /* 0x0000000513037c10 */ /* 0x040fe40009ffe4ff */
[----:B------:R-:W-:Y:S02]  /*11330*/  ISETP.NE.AND.EX P2, PT, RZ, UR7, PT, P2 ;  /* 0x00000007ff007c0c */ /* 0x000fe4000bf45320 */
[----:B------:R-:W-:Y:S01]  /*11340*/  IADD3 R4, P4, R18, UR6, RZ ;  /* 0x0000000612047c10 */ /* 0x000fe2000ff9e0ff */
[----:B------:R-:W3:Y:S01]  /*11350*/  @P0 LDG.E R6, desc[UR42][R2.64] ;  /* 0x0000002a02060981 */ /* 0x000ee2000c1e1900 */
[----:B------:R-:W-:Y:S02]  /*11360*/  ULDC UR4, c[0x0][0x288] ;  /* 0x0000a20000047ab9 */ /* 0x000fe40000000800 */
[----:B------:R-:W-:Y:S01]  /*11370*/  IMAD.U32 R8, RZ, RZ, UR4 ;  /* 0x00000004ff087e24 */ /* 0x000fe2000f8e00ff */
[----:B------:R-:W-:Y:S01]  /*11380*/  IADD3.X R5, R19, UR7, RZ, P4, !PT ;  /* 0x0000000713057c10 */ /* 0x000fe2000a7fe4ff */
[----:B------:R-:W-:-:S05]  /*11390*/  ULDC.64 UR4, c[0x0][0x418] ;  /* 0x0001060000047ab9 */ /* 0x000fca0000000a00 */
[----:B------:R-:W5:Y:S04]  /*113a0*/  @P2 LDG.E R0, desc[UR42][R4.64] ;  /* 0x0000002a04002981 */ /* 0x000f68000c1e1900 */
[----:B---3--:R0:W-:Y:S02]  /*113b0*/  STL [R1+0x28], R6 ;  /* 0x0000280601007387 */ /* 0x0081e40000100800 */
[----:B0-----:R-:W-:-:S04]  /*113c0*/  @P1 IADD3 R6, P3, R18, UR8, RZ ;  /* 0x0000000812061c10 */ /* 0x001fc8000ff7e0ff */
[----:B------:R-:W-:-:S05]  /*113d0*/  @P1 IADD3.X R7, R19, UR9, RZ, P3, !PT ;  /* 0x0000000913071c10 */ /* 0x000fca0009ffe4ff */
[----:B------:R0:W3:Y:S01]  /*113e0*/  @P1 LDG.E R8, desc[UR42][R6.64] ;  /* 0x0000002a06081981 */ /* 0x0000e2000c1e1900 */
[----:B------:R-:W-:-:S03]  /*113f0*/  UISETP.NE.U32.AND UP0, UPT, UR4, URZ, UPT ;  /* 0x0000003f0400728c */ /* 0x000fc6000bf05070 */
[----:B------:R-:W-:Y:S01]  /*11400*/  ULDC UR4, c[0x0][0x424] ;  /* 0x0001090000047ab9 */ /* 0x000fe20000000800 */
[----:B------:R-:W-:-:S03]  /*11410*/  UISETP.NE.AND.EX UP0, UPT, UR5, URZ, UPT, UP0 ;  /* 0x0000003f0500728c */ /* 0x000fc6000bf05300 */
[----:B------:R-:W-:Y:S01]  /*11420*/  ULDC UR5, c[0x0][0x2f0] ;  /* 0x0000bc0000057ab9 */ /* 0x000fe20000000800 */
[----:B------:R-:W-:-:S04]  /*11430*/  USEL UR4, UR4, 0x1, UP0 ;  /* 0x0000000104047887 */ /* 0x000fc80008000000 */
[----:B------:R-:W-:Y:S01]  /*11440*/  UIMAD UR4, UR4, UR5, URZ ;  /* 0x00000005040472a4 */ /* 0x000fe2000f8e023f */
[----:B--2---:R-:W-:Y:S02]  /*11450*/  STL [R1+0x18], R9 ;  /* 0x0000180901007387 */ /* 0x004fe40000100800 */
[----:B------:R-:W-:Y:S02]  /*11460*/  ULDC UR5, c[0x0][0x348] ;  /* 0x0000d20000057ab9 */ /* 0x000fe40000000800 */
[----:B0-----:R-:W-:Y:S01]  /*11470*/  MOV R6, UR5 ;  /* 0x0000000500067c02 */ /* 0x001fe20008000f00 */
[----:B---3--:R0:W-:Y:S02]  /*11480*/  STL [R1+0x40], R8 ;  /* 0x0000400801007387 */ /* 0x0081e40000100800 */
[----:B0-----:R-:W-:Y:S01]  /*11490*/  IMAD.U32 R8, RZ, RZ, UR4 ;  /* 0x00000004ff087e24 */ /* 0x001fe2000f8e00ff */
[----:B----4-:R-:W-:Y:S06]  /*114a0*/  @P1 BRA `(.L_x_626) ;  /* 0x0000000000141947 */ /* 0x010fec0003800000 */
[----:B------:R-:W-:Y:S05]  /*114b0*/  @!P0 BRA `(.L_x_626) ;  /* 0x0000000000108947 */ /* 0x000fea0003800000 */
[----:B------:R-:W2:Y:S04]  /*114c0*/  LDG.E R7, desc[UR42][R2.64] ;  /* 0x0000002a02077981 */ /* 0x000ea8000c1e1900 */
[----:B------:R-:W2:Y:S02]  /*114d0*/  LDG.E R2, desc[UR42][R2.64+0x4] ;  /* 0x0000042a02027981 */ /* 0x000ea4000c1e1900 */
[----:B--2---:R-:W-:-:S05]  /*114e0*/  IMAD.IADD R2, R2, 0x1, -R7 ;  /* 0x0000000102027824 */ /* 0x004fca00078e0a07 */
[----:B------:R0:W-:Y:S02]  /*114f0*/  STL [R1+0x40], R2 ;  /* 0x0000400201007387 */ /* 0x0001e40000100800 */
.L_x_626:
[----:B------:R-:W-:Y:S01]  /*11500*/  IMAD.MOV.U32 R11, RZ, RZ, R10 ;  /* 0x000000ffff0b7224 */ /* 0x000fe200078e000a */
[----:B------:R-:W-:Y:S01]  /*11510*/  ULDC.64 UR4, c[0x0][0xa20] ;  /* 0x0002880000047ab9 */ /* 0x000fe20000000a00 */
[C---:B------:R-:W-:Y:S02]  /*11520*/  LOP3.LUT R7, R26.reuse, 0xff000000, RZ, 0xc0, !PT ;  /* 0xff0000001a077812 */ /* 0x040fe400078ec0ff */
[----:B------:R-:W-:Y:S01]  /*11530*/  ISETP.NE.U32.AND P0, PT, RZ, UR4, PT ;  /* 0x00000004ff007c0c */ /* 0x000fe2000bf05070 */
[----:B------:R1:W-:Y:S01]  /*11540*/  STL [R1+0xc], R11 ;  /* 0x00000c0b01007387 */ /* 0x0003e20000100800 */
[----:B------:R-:W-:Y:S02]  /*11550*/  SHF.R.U32.HI R7, RZ, 0x8, R7 ;  /* 0x00000008ff077819 */ /* 0x000fe40000011607 */
[----:B------:R-:W-:Y:S02]  /*11560*/  ISETP.NE.AND.EX P0, PT, RZ, UR5, PT, P0 ;  /* 0x00000005ff007c0c */ /* 0x000fe4000bf05300 */
[----:B0-----:R-:W-:-:S02]  /*11570*/  LOP3.LUT R2, R26, 0xff0000, RZ, 0xc0, !PT ;  /* 0x00ff00001a027812 */ /* 0x001fc400078ec0ff */
[----:B------:R-:W-:Y:S02]  /*11580*/  LOP3.LUT R17, R26, 0xffff, RZ, 0xc0, !PT ;  /* 0x0000ffff1a117812 */ /* 0x000fe400078ec0ff */
[----:B------:R-:W-:-:S07]  /*11590*/  LEA.HI R7, R2, R7, RZ, 0x10 ;  /* 0x0000000702077211 */ /* 0x000fce00078f80ff */
[----:B-1----:R-:W-:Y:S05]  /*115a0*/  @!P0 BRA `(.L_x_627) ;  /* 0x0000000000108947 */ /* 0x002fea0003800000 */
[----:B------:R-:W-:-:S04]  /*115b0*/  IADD3 R2, P0, R18, UR4, RZ ;  /* 0x0000000412027c10 */ /* 0x000fc8000ff1e0ff */
[----:B------:R-:W-:-:S05]  /*115c0*/  IADD3.X R3, R19, UR5, RZ, P0, !PT ;  /* 0x0000000513037c10 */ /* 0x000fca00087fe4ff */
[----:B------:R0:W5:Y:S01]  /*115d0*/  LDG.E R8, desc[UR42][R2.64] ;  /* 0x0000002a02087981 */ /* 0x000162000c1e1900 */
[----:B------:R-:W-:Y:S05]  /*115e0*/  BRA `(.L_x_628) ;  /* 0x0000000000247947 */ /* 0x000fea0003800000 */
.L_x_627:
[----:B------:R-:W-:Y:S02]  /*115f0*/  ULDC.64 UR4, c[0x0][0xa08] ;  /* 0x0002820000047ab9 */ /* 0x000fe40000000a00 */
[----:B------:R-:W-:-:S04]  /*11600*/  ISETP.NE.U32.AND P0, PT, RZ, UR4, PT ;  /* 0x00000004ff007c0c */ /* 0x000fc8000bf05070 */
[----:B------:R-:W-:-:S13]  /*11610*/  ISETP.NE.AND.EX P0, PT, RZ, UR5, PT, P0 ;  /* 0x00000005ff007c0c */ /* 0x000fda000bf05300 */
[----:B------:R-:W-:Y:S05]  /*11620*/  @!P0 BRA `(.L_x_628) ;  /* 0x0000000000148947 */ /* 0x000fea0003800000 */
[----:B------:R-:W0:Y:S02]  /*11630*/  LDC.64 R2, c[0x0][0xa08] ;  /* 0x00028200ff027b82 */ /* 0x000e240000000a00 */
[----:B0-----:R-:W-:-:S05]  /*11640*/  IMAD.WIDE R2, R11, 0x4, R2 ;  /* 0x000000040b027825 */ /* 0x001fca00078e0202 */
[----:B------:R-:W2:Y:S04]  /*11650*/  LDG.E R8, desc[UR42][R2.64] ;  /* 0x0000002a02087981 */ /* 0x000ea8000c1e1900 */
[----:B------:R-:W2:Y:S02]  /*11660*/  LDG.E R2, desc[UR42][R2.64+0x4] ;  /* 0x0000042a02027981 */ /* 0x000ea4000c1e1900 */
[----:B--2---:R-:W-:-:S07]  /*11670*/  IADD3 R8, -R8, R2, RZ ;  /* 0x0000000208087210 */ /* 0x004fce0007ffe1ff */
.L_x_628:
[----:B0-----:R-:W2:Y:S04]  /*11680*/  @P2 LDG.E R2, desc[UR42][R4.64] ;  /* 0x0000002a04022981 */ /* 0x001ea8000c1e1900 */
[----:B------:R0:W2:Y:S01]  /*11690*/  @P2 LDG.E R4, desc[UR42][R4.64+0x4] ;  /* 0x0000042a04042981 */ /* 0x0000a2000c1e1900 */
[----:B------:R-:W-:Y:S01]  /*116a0*/  BSSY B0, `(.L_x_629) ;  /* 0x000002c000007945 */ /* 0x000fe20003800000 */
[----:B------:R-:W-:Y:S01]  /*116b0*/  LOP3.LUT R21, R7, 0xff, RZ, 0xc0, !PT ;  /* 0x000000ff07157812 */ /* 0x000fe200078ec0ff */
[----:B------:R-:W-:Y:S02]  /*116c0*/  IMAD.MOV.U32 R3, RZ, RZ, RZ ;  /* 0x000000ffff037224 */ /* 0x000fe400078e00ff */
[----:B0----5:R-:W-:Y:S02]  /*116d0*/  IMAD.IADD R5, R8, 0x1, -R9 ;  /* 0x0000000108057824 */ /* 0x021fe400078e0a09 */
[----:B--2---:R-:W-:Y:S01]  /*116e0*/  @P2 IMAD.IADD R6, R4, 0x1, -R2 ;  /* 0x0000000104062824 */ /* 0x004fe200078e0a02 */
[----:B------:R-:W-:-:S03]  /*116f0*/  SHF.R.U32.HI R4, RZ, 0x10, R7 ;  /* 0x00000010ff047819 */ /* 0x000fc60000011607 */
[----:B------:R-:W-:-:S05]  /*11700*/  IMAD.IADD R2, R5, 0x1, R6 ;  /* 0x0000000105027824 */ /* 0x000fca00078e0206 */
[C---:B------:R-:W-:Y:S01]  /*11710*/  ISETP.GE.AND P1, PT, R2.reuse, 0x1, PT ;  /* 0x000000010200780c */ /* 0x040fe20003f26270 */
[----:B------:R0:W-:Y:S01]  /*11720*/  STL [R1+0x10], R2 ;  /* 0x0000100201007387 */ /* 0x0001e20000100800 */
[----:B------:R-:W-:-:S04]  /*11730*/  IADD3 R20, R2, 0x7f, RZ ;  /* 0x0000007f02147810 */ /* 0x000fc80007ffe0ff */
[----:B0-----:R-:W-:-:S04]  /*11740*/  SHF.R.S32.HI R2, RZ, 0x1f, R20 ;  /* 0x0000001fff027819 */ /* 0x001fc80000011414 */
[----:B------:R-:W-:-:S04]  /*11750*/  LEA.HI R20, R2, R20, RZ, 0x7 ;  /* 0x0000001402147211 */ /* 0x000fc800078f38ff */
[----:B------:R-:W-:Y:S01]  /*11760*/  SHF.R.S32.HI R20, RZ, 0x7, R20 ;  /* 0x00000007ff147819 */ /* 0x000fe20000011414 */
[----:B------:R-:W-:Y:S06]  /*11770*/  @!P1 BRA `(.L_x_630) ;  /* 0x0000000000789947 */ /* 0x000fec0003800000 */
[----:B------:R-:W-:Y:S01]  /*11780*/  ISETP.NE.AND P0, PT, R4, RZ, PT ;  /* 0x000000ff0400720c */ /* 0x000fe20003f05270 */
[----:B------:R-:W-:-:S03]  /*11790*/  ULDC UR4, c[0x0][0x9f0] ;  /* 0x00027c0000047ab9 */ /* 0x000fc60000000800 */
[----:B------:R-:W-:-:S04]  /*117a0*/  SEL R7, R4, UR4, P0 ;  /* 0x0000000404077c07 */ /* 0x000fc80008000000 */
[----:B------:R-:W-:Y:S02]  /*117b0*/  IABS R8, R7 ;  /* 0x0000000700087213 */ /* 0x000fe40000000000 */
        /* <DEDUP_REMOVED lines=8> */
[----:B------:R-:W-:Y:S01]  /*11840*/  IMAD R10, R2, R8, RZ ;  /* 0x00000008020a7224 */ /* 0x000fe200078e02ff */
[----:B------:R-:W-:-:S05]  /*11850*/  MOV R2, RZ ;  /* 0x000000ff00027202 */ /* 0x000fca0000000f00 */
[----:B------:R-:W-:Y:S01]  /*11860*/  IMAD.HI.U32 R10, R3, R10, R2 ;  /* 0x0000000a030a7227 */ /* 0x000fe200078e0002 */
[----:B------:R-:W-:Y:S02]  /*11870*/  IABS R2, R7 ;  /* 0x0000000700027213 */ /* 0x000fe40000000000 */
[----:B------:R-:W-:-:S03]  /*11880*/  IABS R3, R9 ;  /* 0x0000000900037213 */ /* 0x000fc60000000000 */
[----:B------:R-:W-:-:S04]  /*11890*/  IMAD.MOV R2, RZ, RZ, -R2 ;  /* 0x000000ffff027224 */ /* 0x000fc800078e0a02 */
[----:B------:R-:W-:Y:S02]  /*118a0*/  IMAD.MOV.U32 R9, RZ, RZ, R2 ;  /* 0x000000ffff097224 */ /* 0x000fe400078e0002 */
[----:B------:R-:W-:-:S04]  /*118b0*/  IMAD.HI.U32 R2, R10, R3, RZ ;  /* 0x000000030a027227 */ /* 0x000fc800078e00ff */
[----:B------:R-:W-:-:S05]  /*118c0*/  IMAD R3, R2, R9, R3 ;  /* 0x0000000902037224 */ /* 0x000fca00078e0203 */
[----:B------:R-:W-:-:S13]  /*118d0*/  ISETP.GT.U32.AND P3, PT, R8, R3, PT ;  /* 0x000000030800720c */ /* 0x000fda0003f64070 */
[----:B------:R-:W-:Y:S01]  /*118e0*/  @!P3 IMAD.IADD R3, R3, 0x1, -R8 ;  /* 0x000000010303b824 */ /* 0x000fe200078e0a08 */
[----:B------:R-:W-:Y:S02]  /*118f0*/  @!P3 IADD3 R2, R2, 0x1, RZ ;  /* 0x000000010202b810 */ /* 0x000fe40007ffe0ff */
[----:B------:R-:W-:Y:S02]  /*11900*/  ISETP.NE.AND P3, PT, R7, RZ, PT ;  /* 0x000000ff0700720c */ /* 0x000fe40003f65270 */
[----:B------:R-:W-:-:S13]  /*11910*/  ISETP.GE.U32.AND P0, PT, R3, R8, PT ;  /* 0x000000080300720c */ /* 0x000fda0003f06070 */
[----:B------:R-:W-:-:S04]  /*11920*/  @P0 VIADD R2, R2, 0x1 ;  /* 0x0000000102020836 */ /* 0x000fc80000000000 */
[----:B------:R-:W-:Y:S01]  /*11930*/  @!P4 IMAD.MOV R2, RZ, RZ, -R2 ;  /* 0x000000ffff02c224 */ /* 0x000fe200078e0a02 */
[----:B------:R-:W-:-:S05]  /*11940*/  @!P3 LOP3.LUT R2, RZ, R7, RZ, 0x33, !PT ;  /* 0x00000007ff02b212 */ /* 0x000fca00078e33ff */
[----:B------:R-:W-:-:S07]  /*11950*/  IMAD.MOV.U32 R3, RZ, RZ, R2 ;  /* 0x000000ffff037224 */ /* 0x000fce00078e0002 */
.L_x_630:
[----:B------:R-:W-:Y:S05]  /*11960*/  BSYNC B0 ;  /* 0x0000000000007941 */ /* 0x000fea0003800000 */
.L_x_629:
[-C--:B------:R-:W-:Y:S01]  /*11970*/  IMAD R2, R21, R3.reuse, RZ ;  /* 0x0000000315027224 */ /* 0x080fe200078e02ff */
[----:B------:R-:W-:Y:S04]  /*11980*/  BSSY B0, `(.L_x_631) ;  /* 0x00000dc000007945 */ /* 0x000fe80003800000 */
[C---:B------:R-:W-:Y:S02]  /*11990*/  VIADDMNMX R3, R2.reuse, R3, R20, PT ;  /* 0x0000000302037246 */ /* 0x040fe40003800114 */
[----:B------:R-:W-:-:S03]  /*119a0*/  LEA R2, R2, -R5, 0x7 ;  /* 0x8000000502027211 */ /* 0x000fc600078e38ff */
[----:B------:R-:W-:Y:S01]  /*119b0*/  IMAD R3, R3, 0x80, -R5 ;  /* 0x0000008003037824 */ /* 0x000fe200078e0a05 */
[----:B------:R-:W-:-:S04]  /*119c0*/  VIMNMX R5, RZ, R2, !PT ;  /* 0x00000002ff057248 */ /* 0x000fc80007fe0100 */
[----:B------:R-:W-:-:S04]  /*119d0*/  VIMNMX R3, R3, R6, PT ;  /* 0x0000000603037248 */ /* 0x000fc80003fe0100 */
[----:B------:R-:W-:-:S13]  /*119e0*/  ISETP.GT.AND P0, PT, R3, R5, PT ;  /* 0x000000050300720c */ /* 0x000fda0003f04270 */
[----:B------:R-:W-:Y:S01]  /*119f0*/  @P0 VIADD R2, R3, 0x7f ;  /* 0x0000007f03020836 */ /* 0x000fe20000000000 */
[----:B------:R-:W-:-:S04]  /*11a00*/  SHF.R.U32.HI R3, RZ, 0x7, R5 ;  /* 0x00000007ff037819 */ /* 0x000fc80000011605 */
[----:B------:R-:W-:-:S04]  /*11a10*/  @P0 SHF.R.S32.HI R5, RZ, 0x1f, R2 ;  /* 0x0000001fff050819 */ /* 0x000fc80000011402 */
[----:B------:R-:W-:Y:S01]  /*11a20*/  @P0 LEA.HI R2, R5, R2, RZ, 0x7 ;  /* 0x0000000205020211 */ /* 0x000fe200078f38ff */
[----:B------:R-:W-:-:S03]  /*11a30*/  IMAD.MOV.U32 R5, RZ, RZ, R3 ;  /* 0x000000ffff057224 */ /* 0x000fc600078e0003 */
[----:B------:R-:W-:Y:S02]  /*11a40*/  @P0 SHF.R.S32.HI R5, RZ, 0x7, R2 ;  /* 0x00000007ff050819 */ /* 0x000fe40000011402 */
[----:B------:R-:W-:Y:S02]  /*11a50*/  PLOP3.LUT P0, PT, PT, PT, PT, 0x80, 0x0 ;  /* 0x000000000000781c */ /* 0x000fe40003f0f070 */
[----:B------:R-:W-:-:S13]  /*11a60*/  ISETP.GT.AND P3, PT, R5, R3, PT ;  /* 0x000000030500720c */ /* 0x000fda0003f64270 */
[----:B------:R-:W-:Y:S05]  /*11a70*/  @!P3 BRA `(.L_x_632) ;  /* 0x0000000c0030b947 */ /* 0x000fea0003800000 */
[----:B------:R-:W-:Y:S01]  /*11a80*/  UMOV UR4, 0xffffffff ;  /* 0xffffffff00047882 */ /* 0x000fe20000000000 */
[----:B------:R-:W-:Y:S02]  /*11a90*/  SEL R2, R11, RZ, !P2 ;  /* 0x000000ff0b027207 */ /* 0x000fe40005000000 */
[----:B------:R-:W-:Y:S05]  /*11aa0*/  BRA.DIV UR4, `(.L_x_633) ;  /* 0x0000007204547947 */ /* 0x000fea000b800000 */
[----:B------:R-:W0:Y:S02]  /*11ab0*/  S2R R6, SR_TID.X ;  /* 0x0000000000067919 */ /* 0x000e240000002100 */
[----:B0-----:R-:W-:-:S04]  /*11ac0*/  SHF.R.U32.HI R6, RZ, 0x5, R6 ;  /* 0x00000005ff067819 */ /* 0x001fc80000011606 */
[----:B------:R-:W-:-:S05]  /*11ad0*/  LOP3.LUT R6, R6, 0x3, RZ, 0xc0, !PT ;  /* 0x0000000306067812 */ /* 0x000fca00078ec0ff */
[----:B------:R0:W1:Y:S02]  /*11ae0*/  SHFL.IDX PT, R14, R6, RZ, 0x1f ;  /* 0x00001fff060e7589 */ /* 0x00006400000e0000 */
.L_x_804:
[----:B-1----:R-:W-:Y:S02]  /*11af0*/  ISETP.NE.AND P0, PT, R14, RZ, PT ;  /* 0x000000ff0e00720c */ /* 0x002fe40003f05270 */
[----:B------:R-:W-:-:S11]  /*11b00*/  PLOP3.LUT P6, PT, PT, PT, PT, 0x8, 0x0 ;  /* 0x000000000000781c */ /* 0x000fd60003fce170 */
[----:B------:R-:W-:Y:S05]  /*11b10*/  @P0 BRA `(.L_x_634) ;  /* 0x00000000000c0947 */ /* 0x000fea0003800000 */
[----:B------:R-:W-:-:S03]  /*11b20*/  UMOV UR4, 0xffffffff ;  /* 0xffffffff00047882 */ /* 0x000fc60000000000 */
[----:B------:R-:W-:Y:S05]  /*11b30*/  BRA.DIV UR4, `(.L_x_635) ;  /* 0x0000007204647947 */ /* 0x000fea000b800000 */
[----:B------:R-:W-:-:S13]  /*11b40*/  ELECT P6, URZ, PT ;  /* 0x00000000003f782f */ /* 0x000fda00038c0000 */
.L_x_634:
[----:B0-----:R-:W2:Y:S01]  /*11b50*/  LDL R6, [R1+0x44] ;  /* 0x0000440001067983 */ /* 0x001ea20000100800 */
[----:B------:R-:W-:Y:S01]  /*11b60*/  BSSY B1, `(.L_x_636) ;  /* 0x0000008000017945 */ /* 0x000fe20003800000 */
[----:B--2---:R-:W-:-:S04]  /*11b70*/  IADD3 R6, R6, 0x1, RZ ;  /* 0x0000000106067810 */ /* 0x004fc80007ffe0ff */
[----:B------:R-:W-:-:S04]  /*11b80*/  LEA.HI R7, R6, R6, RZ, 0x1 ;  /* 0x0000000606077211 */ /* 0x000fc800078f08ff */
[----:B------:R-:W-:-:S05]  /*11b90*/  LOP3.LUT R7, R7, 0xfffffffe, RZ, 0xc0, !PT ;  /* 0xfffffffe07077812 */ /* 0x000fca00078ec0ff */
[----:B------:R-:W-:-:S05]  /*11ba0*/  IMAD.IADD R6, R6, 0x1, -R7 ;  /* 0x0000000106067824 */ /* 0x000fca00078e0a07 */
[----:B------:R-:W-:-:S04]  /*11bb0*/  SHF.L.U32 R6, R6, 0x1f, RZ ;  /* 0x0000001f06067819 */ /* 0x000fc800000006ff */
[----:B------:R-:W0:Y:S02]  /*11bc0*/  SYNCS.PHASECHK.TRANS64.TRYWAIT P0, [R16+URZ+0x16820], R6 ;  /* 0x01682006100075a7 */ /* 0x000e24000800017f */
[----:B0-----:R-:W-:Y:S05]  /*11bd0*/  @!P0 BRA `(.L_x_637) ;  /* 0x00000070005c8947 */ /* 0x001fea0003800000 */
.L_x_807:
[----:B------:R-:W-:Y:S05]  /*11be0*/  BSYNC B1 ;  /* 0x0000000000017941 */ /* 0x000fea0003800000 */
.L_x_636:
[----:B------:R-:W-:Y:S04]  /*11bf0*/  BSSY B1, `(.L_x_638) ;  /* 0x0000050000017945 */ /* 0x000fe80003800000 */
[----:B------:R-:W-:Y:S05]  /*11c00*/  @!P6 BRA `(.L_x_639) ;  /* 0x000000040038e947 */ /* 0x000fea0003800000 */
[----:B------:R-:W2:Y:S01]  /*11c10*/  LDL R8, [R1+0x4] ;  /* 0x0000040001087983 */ /* 0x000ea20000100800 */
[----:B0-----:R-:W-:Y:S01]  /*11c20*/  IMAD R6, R28, 0x8, R16 ;  /* 0x000000081c067824 */ /* 0x001fe200078e0210 */
[----:B------:R-:W0:Y:S01]  /*11c30*/  S2R R7, SR_TID.X ;  /* 0x0000000000077919 */ /* 0x000e220000002100 */
[----:B------:R-:W-:Y:S01]  /*11c40*/  BSSY B2, `(.L_x_640) ;  /* 0x0000006000027945 */ /* 0x000fe20003800000 */
[----:B0-----:R-:W-:-:S04]  /*11c50*/  LOP3.LUT R7, R7, 0x7f, RZ, 0xc0, !PT ;  /* 0x0000007f07077812 */ /* 0x001fc800078ec0ff */
[----:B------:R-:W-:Y:S02]  /*11c60*/  ISETP.NE.AND P2, PT, R7, RZ, PT ;  /* 0x000000ff0700720c */ /* 0x000fe40003f45270 */
[----:B--2---:R-:W-:-:S04]  /*11c70*/  SHF.L.U32 R10, R8, 0x1f, RZ ;  /* 0x0000001f080a7819 */ /* 0x004fc800000006ff */
[----:B------:R-:W0:Y:S02]  /*11c80*/  SYNCS.PHASECHK.TRANS64.TRYWAIT P0, [R6+URZ+0x168a0], R10 ;  /* 0x0168a00a060075a7 */ /* 0x000e24000800017f */
[----:B0-----:R-:W-:Y:S05]  /*11c90*/  @!P0 BRA `(.L_x_641) ;  /* 0x0000007000408947 */ /* 0x001fea0003800000 */
.L_x_808:
[----:B------:R-:W-:Y:S05]  /*11ca0*/  BSYNC B2 ;  /* 0x0000000000027941 */ /* 0x000fea0003800000 */
.L_x_640:
[----:B------:R-:W-:Y:S04]  /*11cb0*/  BSSY B2, `(.L_x_642) ;  /* 0x0000009000027945 */ /* 0x000fe80003800000 */
[----:B------:R-:W-:Y:S05]  /*11cc0*/  @P2 BRA `(.L_x_643) ;  /* 0x00000000001c2947 */ /* 0x000fea0003800000 */
[----:B------:R-:W1:Y:S02]  /*11cd0*/  S2R R7, SR_TID.X ;  /* 0x0000000000077919 */ /* 0x000e640000002100 */
[----:B-1----:R-:W-:Y:S01]  /*11ce0*/  LOP3.LUT R8, R7, 0x1f, RZ, 0xc0, !PT ;  /* 0x0000001f07087812 */ /* 0x002fe200078ec0ff */
[----:B------:R-:W-:-:S03]  /*11cf0*/  IMAD.MOV.U32 R7, RZ, RZ, 0x4000 ;  /* 0x00004000ff077424 */ /* 0x000fc600078e00ff */
[----:B------:R-:W-:Y:S01]  /*11d00*/  ISETP.NE.AND P0, PT, R8, RZ, PT ;  /* 0x000000ff0800720c */ /* 0x000fe20003f05270 */
[----:B------:R1:W-:-:S12]  /*11d10*/  SYNCS.ARRIVE.TRANS64 RZ, [R6+URZ+0x16890], R7 ;  /* 0x0168900706ff79a7 */ /* 0x0003d8000800003f */
[----:B-1----:R-:W-:Y:S05]  /*11d20*/  @!P0 BRA `(.L_x_643) ;  /* 0x0000000000048947 */ /* 0x002fea0003800000 */
[----:B------:R-:W-:Y:S01]  /*11d30*/  BPT.TRAP 0x1 ;  /* 0x000000040000795c */ /* 0x000fe20000300000 */
.L_x_643:
[----:B------:R-:W-:Y:S05]  /*11d40*/  BSYNC B2 ;  /* 0x0000000000027941 */ /* 0x000fea0003800000 */
.L_x_642:
[----:B------:R-:W-:Y:S01]  /*11d50*/  MOV R12, RZ ;  /* 0x000000ff000c7202 */ /* 0x000fe20000000f00 */
[----:B------:R-:W-:Y:S01]  /*11d60*/  IMAD R8, R28, 0x4000, R16 ;  /* 0x000040001c087824 */ /* 0x000fe200078e0210 */
[----:B------:R-:W-:Y:S01]  /*11d70*/  UIADD3 UR4, UP0, UR40, 0x570, URZ ;  /* 0x0000057028047890 */ /* 0x000fe2000ff1e03f */
[----:B------:R-:W-:Y:S01]  /*11d80*/  IMAD R7, R5, 0x80, R0 ;  /* 0x0000008005077824 */ /* 0x000fe200078e0200 */
[----:B------:R-:W-:Y:S01]  /*11d90*/  R2UR UR10, R12 ;  /* 0x000000000c0a72ca */ /* 0x000fe200000e0000 */
[----:B------:R-:W-:Y:S01]  /*11da0*/  IMAD.SHL.U32 R11, R28, 0x2000, RZ ;  /* 0x000020001c0b7824 */ /* 0x000fe200078e00ff */
[----:B------:R-:W-:Y:S01]  /*11db0*/  PLOP3.LUT P0, PT, PT, PT, PT, 0x80, 0x0 ;  /* 0x000000000000781c */ /* 0x000fe20003f0f070 */
[----:B------:R-:W-:Y:S01]  /*11dc0*/  VIADD R7, R7, 0xffffff80 ;  /* 0xffffff8007077836 */ /* 0x000fe20000000000 */
[----:B------:R-:W-:Y:S01]  /*11dd0*/  IADD3 R8, R8, 0xe400, RZ ;  /* 0x0000e40008087810 */ /* 0x000fe20007ffe0ff */
[----:B------:R-:W-:Y:S01]  /*11de0*/  VIADD R9, R6, 0x16890 ;  /* 0x0001689006097836 */ /* 0x000fe20000000000 */
[----:B------:R-:W-:Y:S01]  /*11df0*/  UIADD3.X UR5, URZ, UR41, URZ, UP0, !UPT ;  /* 0x000000293f057290 */ /* 0x000fe200087fe43f */
[----:B------:R-:W-:Y:S01]  /*11e00*/  UMOV UR6, 0x0 ;  /* 0x0000000000067882 */ /* 0x000fe20000000000 */
[----:B------:R-:W-:-:S10]  /*11e10*/  UMOV UR7, 0x12f00000 ;  /* 0x12f0000000077882 */ /* 0x000fd40000000000 */
.L_x_644:
[----:B------:R-:W-:-:S13]  /*11e20*/  @P0 ELECT P3, URZ, PT ;  /* 0x00000000003f082f */ /* 0x000fda0003860000 */
[----:B------:R-:W-:Y:S02]  /*11e30*/  @P3 R2UR UR13, R2 ;  /* 0x00000000020d32ca */ /* 0x000fe400000e0000 */
[----:B------:R-:W-:Y:S02]  /*11e40*/  @P3 R2UR UR12, R17 ;  /* 0x00000000110c32ca */ /* 0x000fe400000e0000 */
[----:B------:R-:W-:Y:S02]  /*11e50*/  @P3 R2UR UR11, R7 ;  /* 0x00000000070b32ca */ /* 0x000fe400000e0000 */
[----:B------:R-:W-:Y:S02]  /*11e60*/  @P3 R2UR UR9, R9 ;  /* 0x00000000090932ca */ /* 0x000fe400000e0000 */
[----:B------:R-:W-:Y:S02]  /*11e70*/  @P3 R2UR UR8, R8 ;  /* 0x00000000080832ca */ /* 0x000fe400000e0000 */
[----:B------:R-:W-:-:S02]  /*11e80*/  @P3 PLOP3.LUT P0, PT, P3, PT, PT, 0x8, 0x0 ;  /* 0x000000000000381c */ /* 0x000fc40001f0e170 */
[----:B------:R-:W-:-:S09]  /*11e90*/  PLOP3.LUT P3, PT, PT, PT, PT, 0x8, 0x0 ;  /* 0x000000000000781c */ /* 0x000fd20003f6e170 */
[----:B------:R1:W-:Y:S02]  /*11ea0*/  UTMALDG.4D [UR8], [UR4], desc[UR6] ;  /* 0x00000608040075b4 */ /* 0x0003e40008019000 */
[----:B-1----:R-:W-:Y:S05]  /*11eb0*/  @P0 BRA.U.ANY `(.L_x_644) ;  /* 0xfffffffd00d80947 */ /* 0x002fea000393ffff */
[----:B------:R-:W1:Y:S01]  /*11ec0*/  SYNCS.PHASECHK.TRANS64.TRYWAIT P0, [R6+URZ+0x168c0], R10 ;  /* 0x0168c00a060075a7 */ /* 0x000e62000800017f */
[----:B------:R-:W-:Y:S04]  /*11ed0*/  BSSY B2, `(.L_x_645) ;  /* 0x0000002000027945 */ /* 0x000fe80003800000 */
[----:B-1----:R-:W-:Y:S05]  /*11ee0*/  @!P0 BRA `(.L_x_646) ;  /* 0x0000006c00c08947 */ /* 0x002fea0003800000 */
.L_x_809:
[----:B------:R-:W-:Y:S05]  /*11ef0*/  BSYNC B2 ;  /* 0x0000000000027941 */ /* 0x000fea0003800000 */
.L_x_645:
[----:B------:R-:W-:Y:S01]  /*11f00*/  BSSY B2, `(.L_x_647) ;  /* 0x000000b000027945 */ /* 0x000fe20003800000 */
[----:B------:R-:W-:Y:S01]  /*11f10*/  IMAD.MOV.U32 R8, RZ, RZ, 0x0 ;  /* 0x00000000ff087424 */ /* 0x000fe200078e00ff */
[----:B------:R-:W-:Y:S02]  /*11f20*/  MOV R9, 0x12f00000 ;  /* 0x12f0000000097802 */ /* 0x000fe40000000f00 */
[----:B------:R-:W-:Y:S05]  /*11f30*/  @P2 BRA `(.L_x_648) ;  /* 0x00000000001c2947 */ /* 0x000fea0003800000 */
[----:B------:R-:W2:Y:S01]  /*11f40*/  S2R R13, SR_TID.X ;  /* 0x00000000000d7919 */ /* 0x000ea20000002100 */
[----:B01----:R-:W-:-:S04]  /*11f50*/  IMAD.MOV.U32 R10, RZ, RZ, 0x4000 ;  /* 0x00004000ff0a7424 */ /* 0x003fc800078e00ff */
[----:B------:R3:W-:Y:S01]  /*11f60*/  SYNCS.ARRIVE.TRANS64 RZ, [R6+URZ+0x168b0], R10 ;  /* 0x0168b00a06ff79a7 */ /* 0x0007e2000800003f */
[----:B--2---:R-:W-:-:S04]  /*11f70*/  LOP3.LUT R13, R13, 0x1f, RZ, 0xc0, !PT ;  /* 0x0000001f0d0d7812 */ /* 0x004fc800078ec0ff */
[----:B------:R-:W-:-:S13]  /*11f80*/  ISETP.NE.AND P0, PT, R13, RZ, PT ;  /* 0x000000ff0d00720c */ /* 0x000fda0003f05270 */
[----:B---3--:R-:W-:Y:S05]  /*11f90*/  @!P0 BRA `(.L_x_648) ;  /* 0x0000000000048947 */ /* 0x008fea0003800000 */
[----:B------:R-:W-:Y:S01]  /*11fa0*/  BPT.TRAP 0x1 ;  /* 0x000000040000795c */ /* 0x000fe20000300000 */
.L_x_648:
[----:B------:R-:W-:Y:S05]  /*11fb0*/  BSYNC B2 ;  /* 0x0000000000027941 */ /* 0x000fea0003800000 */
.L_x_647:
[----:B------:R-:W-:Y:S01]  /*11fc0*/  R2UR UR10, R12 ;  /* 0x000000000c0a72ca */ /* 0x000fe200000e0000 */
[----:B------:R-:W-:Y:S01]  /*11fd0*/  UIADD3 UR4, UP0, UR40, 0x670, URZ ;  /* 0x0000067028047890 */ /* 0x000fe2000ff1e03f */
[----:B------:R-:W-:Y:S01]  /*11fe0*/  R2UR UR7, R9 ;  /* 0x00000000090772ca */ /* 0x000fe200000e0000 */
[----:B01----:R-:W-:Y:S01]  /*11ff0*/  VIADD R6, R6, 0x168b0 ;  /* 0x000168b006067836 */ /* 0x003fe20000000000 */
[----:B------:R-:W-:Y:S01]  /*12000*/  R2UR UR6, R8 ;  /* 0x00000000080672ca */ /* 0x000fe200000e0000 */
[----:B------:R-:W-:Y:S01]  /*12010*/  IMAD R8, R11, 0x2, R16 ;  /* 0x000000020b087824 */ /* 0x000fe200078e0210 */
[----:B------:R-:W-:Y:S01]  /*12020*/  PLOP3.LUT P0, PT, PT, PT, PT, 0x80, 0x0 ;  /* 0x000000000000781c */ /* 0x000fe20003f0f070 */
[----:B------:R-:W-:-:S03]  /*12030*/  UIADD3.X UR5, URZ, UR41, URZ, UP0, !UPT ;  /* 0x000000293f057290 */ /* 0x000fc600087fe43f */
[----:B------:R-:W-:-:S09]  /*12040*/  IADD3 R8, R8, 0x400, RZ ;  /* 0x0000040008087810 */ /* 0x000fd20007ffe0ff */
.L_x_649:
        /* <DEDUP_REMOVED lines=10> */
.L_x_639:
[----:B------:R-:W-:Y:S05]  /*120f0*/  BSYNC B1 ;  /* 0x0000000000017941 */ /* 0x000fea0003800000 */
.L_x_638:
[----:B------:R-:W2:Y:S01]  /*12100*/  LDL.LU R9, [R1+0x4] ;  /* 0x0000040001097983 */ /* 0x000ea20000300800 */
[----:B------:R-:W-:Y:S01]  /*12110*/  VIADD R28, R28, 0x1 ;  /* 0x000000011c1c7836 */ /* 0x000fe20000000000 */
[----:B------:R-:W-:Y:S01]  /*12120*/  PLOP3.LUT P0, PT, PT, PT, PT, 0x8, 0x0 ;  /* 0x000000000000781c */ /* 0x000fe20003f0e170 */
[----:B------:R-:W-:-:S03]  /*12130*/  VIADD R5, R5, 0xfffffffe ;  /* 0xfffffffe05057836 */ /* 0x000fc60000000000 */
[C---:B------:R-:W-:Y:S02]  /*12140*/  ISETP.NE.AND P2, PT, R28.reuse, 0x2, PT ;  /* 0x000000021c00780c */ /* 0x040fe40003f45270 */
[----:B------:R-:W-:Y:S02]  /*12150*/  ISETP.GE.AND P3, PT, R5, R3, PT ;  /* 0x000000030500720c */ /* 0x000fe40003f66270 */
[----:B0-----:R-:W-:Y:S02]  /*12160*/  SEL R6, RZ, 0x1, P2 ;  /* 0x00000001ff067807 */ /* 0x001fe40001000000 */
[----:B------:R-:W-:Y:S02]  /*12170*/  SEL R28, R28, RZ, P2 ;  /* 0x000000ff1c1c7207 */ /* 0x000fe40001000000 */
[----:B--2---:R-:W-:-:S05]  /*12180*/  LOP3.LUT R9, R9, R6, RZ, 0x3c, !PT ;  /* 0x0000000609097212 */ /* 0x004fca00078e3cff */
[----:B------:R0:W-:Y:S02]  /*12190*/  STL [R1+0x4], R9 ;  /* 0x0000040901007387 */ /* 0x0001e40000100800 */
[----:B------:R-:W-:Y:S05]  /*121a0*/  @!P3 BRA `(.L_x_632) ;  /* 0x000000040064b947 */ /* 0x000fea0003800000 */
.L_x_662:
[----:B------:R-:W-:Y:S05]  /*121b0*/  YIELD ;  /* 0x0000000000007946 */ /* 0x000fea0003800000 */
[----:B------:R-:W-:Y:S04]  /*121c0*/  BSSY B1, `(.L_x_650) ;  /* 0x000004d000017945 */ /* 0x000fe80003800000 */
[----:B-1----:R-:W-:Y:S05]  /*121d0*/  @!P6 BRA `(.L_x_651) ;  /* 0x00000004002ce947 */ /* 0x002fea0003800000 */
[----:B------:R-:W2:Y:S01]  /*121e0*/  LDL R7, [R1+0x4] ;  /* 0x0000040001077983 */ /* 0x000ea20000100800 */
[----:B------:R-:W1:Y:S02]  /*121f0*/  S2R R6, SR_TID.X ;  /* 0x0000000000067919 */ /* 0x000e640000002100 */
[----:B-1----:R-:W-:Y:S01]  /*12200*/  LOP3.LUT R8, R6, 0x7f, RZ, 0xc0, !PT ;  /* 0x0000007f06087812 */ /* 0x002fe200078ec0ff */
[----:B------:R-:W-:Y:S01]  /*12210*/  IMAD R6, R28, 0x8, R16 ;  /* 0x000000081c067824 */ /* 0x000fe200078e0210 */
[----:B------:R-:W-:Y:S02]  /*12220*/  BSSY B2, `(.L_x_652) ;  /* 0x0000005000027945 */ /* 0x000fe40003800000 */
[----:B------:R-:W-:Y:S02]  /*12230*/  ISETP.NE.AND P3, PT, R8, RZ, PT ;  /* 0x000000ff0800720c */ /* 0x000fe40003f65270 */
[----:B--2---:R-:W-:-:S04]  /*12240*/  SHF.L.U32 R7, R7, 0x1f, RZ ;  /* 0x0000001f07077819 */ /* 0x004fc800000006ff */
[----:B------:R-:W1:Y:S02]  /*12250*/  SYNCS.PHASECHK.TRANS64.TRYWAIT P2, [R6+URZ+0x168a0], R7 ;  /* 0x0168a007060075a7 */ /* 0x000e64000804017f */
[----:B-1----:R-:W-:Y:S05]  /*12260*/  @!P2 BRA `(.L_x_653) ;  /* 0x0000006800f4a947 */ /* 0x002fea0003800000 */
.L_x_810:
[----:B------:R-:W-:Y:S05]  /*12270*/  BSYNC B2 ;  /* 0x0000000000027941 */ /* 0x000fea0003800000 */
.L_x_652:
[----:B------:R-:W-:Y:S04]  /*12280*/  BSSY B2, `(.L_x_654) ;  /* 0x0000009000027945 */ /* 0x000fe80003800000 */
[----:B------:R-:W-:Y:S05]  /*12290*/  @P3 BRA `(.L_x_655) ;  /* 0x00000000001c3947 */ /* 0x000fea0003800000 */
[----:B------:R-:W0:Y:S02]  /*122a0*/  S2R R8, SR_TID.X ;  /* 0x0000000000087919 */ /* 0x000e240000002100 */
[----:B0-----:R-:W-:Y:S02]  /*122b0*/  LOP3.LUT R9, R8, 0x1f, RZ, 0xc0, !PT ;  /* 0x0000001f08097812 */ /* 0x001fe400078ec0ff */
[----:B------:R-:W-:Y:S02]  /*122c0*/  MOV R8, 0x4000 ;  /* 0x0000400000087802 */ /* 0x000fe40000000f00 */
[----:B------:R-:W-:Y:S02]  /*122d0*/  ISETP.NE.AND P2, PT, R9, RZ, PT ;  /* 0x000000ff0900720c */ /* 0x000fe40003f45270 */
[----:B------:R2:W-:Y:S11]  /*122e0*/  SYNCS.ARRIVE.TRANS64 RZ, [R6+URZ+0x16890], R8 ;  /* 0x0168900806ff79a7 */ /* 0x0005f6000800003f */
[----:B--2---:R-:W-:Y:S05]  /*122f0*/  @!P2 BRA `(.L_x_655) ;  /* 0x000000000004a947 */ /* 0x004fea0003800000 */
[----:B------:R-:W-:Y:S01]  /*12300*/  BPT.TRAP 0x1 ;  /* 0x000000040000795c */ /* 0x000fe20000300000 */
.L_x_655:
[----:B------:R-:W-:Y:S05]  /*12310*/  BSYNC B2 ;  /* 0x0000000000027941 */ /* 0x000fea0003800000 */
.L_x_654:
[----:B------:R-:W-:Y:S01]  /*12320*/  IMAD.MOV.U32 R12, RZ, RZ, RZ ;  /* 0x000000ffff0c7224 */ /* 0x000fe200078e00ff */
[----:B------:R-:W-:Y:S01]  /*12330*/  UIADD3 UR4, UP0, UR40, 0x570, URZ ;  /* 0x0000057028047890 */ /* 0x000fe2000ff1e03f */
[----:B------:R-:W-:Y:S01]  /*12340*/  IMAD R8, R28, 0x4000, R16 ;  /* 0x000040001c087824 */ /* 0x000fe200078e0210 */
[----:B------:R-:W-:Y:S01]  /*12350*/  PLOP3.LUT P2, PT, PT, PT, PT, 0x80, 0x0 ;  /* 0x000000000000781c */ /* 0x000fe20003f4f070 */
[----:B0-----:R-:W-:Y:S01]  /*12360*/  IMAD R9, R5, 0x80, R0 ;  /* 0x0000008005097824 */ /* 0x001fe200078e0200 */
[----:B------:R-:W-:Y:S01]  /*12370*/  R2UR UR10, R12 ;  /* 0x000000000c0a72ca */ /* 0x000fe200000e0000 */
[----:B------:R-:W-:Y:S01]  /*12380*/  VIADD R11, R8, 0xe400 ;  /* 0x0000e400080b7836 */ /* 0x000fe20000000000 */
[----:B------:R-:W-:Y:S01]  /*12390*/  IADD3 R10, R6, 0x16890, RZ ;  /* 0x00016890060a7810 */ /* 0x000fe20007ffe0ff */
[----:B------:R-:W-:Y:S01]  /*123a0*/  UIADD3.X UR5, URZ, UR41, URZ, UP0, !UPT ;  /* 0x000000293f057290 */ /* 0x000fe200087fe43f */
[----:B------:R-:W-:Y:S01]  /*123b0*/  UMOV UR6, 0x0 ;  /* 0x0000000000067882 */ /* 0x000fe20000000000 */
[----:B------:R-:W-:-:S10]  /*123c0*/  UMOV UR7, 0x12f00000 ;  /* 0x12f0000000077882 */ /* 0x000fd40000000000 */
.L_x_656:
        /* <DEDUP_REMOVED lines=9> */
[----:B0-----:R-:W-:Y:S05]  /*12460*/  @P2 BRA.U.ANY `(.L_x_656) ;  /* 0xfffffffd00d82947 */ /* 0x001fea000393ffff */
[----:B------:R-:W0:Y:S01]  /*12470*/  SYNCS.PHASECHK.TRANS64.TRYWAIT P2, [R6+URZ+0x168c0], R7 ;  /* 0x0168c007060075a7 */ /* 0x000e22000804017f */
[----:B------:R-:W-:Y:S04]  /*12480*/  BSSY B2, `(.L_x_657) ;  /* 0x0000002000027945 */ /* 0x000fe80003800000 */
[----:B0-----:R-:W-:Y:S05]  /*12490*/  @!P2 BRA `(.L_x_658) ;  /* 0x00000068007ca947 */ /* 0x001fea0003800000 */
.L_x_811:
[----:B------:R-:W-:Y:S05]  /*124a0*/  BSYNC B2 ;  /* 0x0000000000027941 */ /* 0x000fea0003800000 */
.L_x_657:
[----:B------:R-:W-:Y:S01]  /*124b0*/  BSSY B2, `(.L_x_659) ;  /* 0x000000b000027945 */ /* 0x000fe20003800000 */
[----:B------:R-:W-:Y:S02]  /*124c0*/  IMAD.MOV.U32 R10, RZ, RZ, 0x0 ;  /* 0x00000000ff0a7424 */ /* 0x000fe400078e00ff */
[----:B------:R-:W-:Y:S01]  /*124d0*/  IMAD.MOV.U32 R11, RZ, RZ, 0x12f00000 ;  /* 0x12f00000ff0b7424 */ /* 0x000fe200078e00ff */
[----:B------:R-:W-:Y:S06]  /*124e0*/  @P3 BRA `(.L_x_660) ;  /* 0x00000000001c3947 */ /* 0x000fec0003800000 */
[----:B------:R-:W2:Y:S01]  /*124f0*/  S2R R13, SR_TID.X ;  /* 0x00000000000d7919 */ /* 0x000ea20000002100 */
[----:B01----:R-:W-:-:S04]  /*12500*/  MOV R7, 0x4000 ;  /* 0x0000400000077802 */ /* 0x003fc80000000f00 */
[----:B------:R3:W-:Y:S01]  /*12510*/  SYNCS.ARRIVE.TRANS64 RZ, [R6+URZ+0x168b0], R7 ;  /* 0x0168b00706ff79a7 */ /* 0x0007e2000800003f */
[----:B--2---:R-:W-:-:S04]  /*12520*/  LOP3.LUT R13, R13, 0x1f, RZ, 0xc0, !PT ;  /* 0x0000001f0d0d7812 */ /* 0x004fc800078ec0ff */
[----:B------:R-:W-:-:S13]  /*12530*/  ISETP.NE.AND P2, PT, R13, RZ, PT ;  /* 0x000000ff0d00720c */ /* 0x000fda0003f45270 */
[----:B---3--:R-:W-:Y:S05]  /*12540*/  @!P2 BRA `(.L_x_660) ;  /* 0x000000000004a947 */ /* 0x008fea0003800000 */
[----:B------:R-:W-:Y:S01]  /*12550*/  BPT.TRAP 0x1 ;  /* 0x000000040000795c */ /* 0x000fe20000300000 */
.L_x_660:
[----:B------:R-:W-:Y:S05]  /*12560*/  BSYNC B2 ;  /* 0x0000000000027941 */ /* 0x000fea0003800000 */
.L_x_659:
[----:B------:R-:W-:Y:S01]  /*12570*/  R2UR UR10, R12 ;  /* 0x000000000c0a72ca */ /* 0x000fe200000e0000 */
[----:B------:R-:W-:Y:S01]  /*12580*/  UIADD3 UR4, UP0, UR40, 0x670, URZ ;  /* 0x0000067028047890 */ /* 0x000fe2000ff1e03f */
[----:B------:R-:W-:Y:S01]  /*12590*/  R2UR UR6, R10 ;  /* 0x000000000a0672ca */ /* 0x000fe200000e0000 */
[----:B------:R-:W-:Y:S01]  /*125a0*/  VIADD R8, R8, 0x400 ;  /* 0x0000040008087836 */ /* 0x000fe20000000000 */
[----:B------:R-:W-:Y:S01]  /*125b0*/  R2UR UR7, R11 ;  /* 0x000000000b0772ca */ /* 0x000fe200000e0000 */
[----:B01----:R-:W-:Y:S01]  /*125c0*/  VIADD R6, R6, 0x168b0 ;  /* 0x000168b006067836 */ /* 0x003fe20000000000 */
[----:B------:R-:W-:Y:S01]  /*125d0*/  PLOP3.LUT P2, PT, PT, PT, PT, 0x80, 0x0 ;  /* 0x000000000000781c */ /* 0x000fe20003f4f070 */
[----:B------:R-:W-:-:S12]  /*125e0*/  UIADD3.X UR5, URZ, UR41, URZ, UP0, !UPT ;  /* 0x000000293f057290 */ /* 0x000fd800087fe43f */
.L_x_661:
        /* <DEDUP_REMOVED lines=10> */
.L_x_651:
[----:B------:R-:W-:Y:S05]  /*12690*/  BSYNC B1 ;  /* 0x0000000000017941 */ /* 0x000fea0003800000 */
.L_x_650:
[----:B------:R-:W2:Y:S01]  /*126a0*/  LDL.LU R7, [R1+0x4] ;  /* 0x0000040001077983 */ /* 0x000ea20000300800 */
[----:B------:R-:W-:Y:S01]  /*126b0*/  VIADD R28, R28, 0x1 ;  /* 0x000000011c1c7836 */ /* 0x000fe20000000000 */
[C---:B------:R-:W-:Y:S02]  /*126c0*/  ISETP.GT.AND P3, PT, R5.reuse, R3, PT ;  /* 0x000000030500720c */ /* 0x040fe40003f64270 */
[----:B------:R-:W-:Y:S02]  /*126d0*/  IADD3 R5, R5, -0x1, RZ ;  /* 0xffffffff05057810 */ /* 0x000fe40007ffe0ff */
[----:B------:R-:W-:-:S04]  /*126e0*/  ISETP.NE.AND P2, PT, R28, 0x2, PT ;  /* 0x000000021c00780c */ /* 0x000fc80003f45270 */
[----:B------:R-:W-:Y:S02]  /*126f0*/  SEL R6, RZ, 0x1, P2 ;  /* 0x00000001ff067807 */ /* 0x000fe40001000000 */
[----:B------:R-:W-:Y:S02]  /*12700*/  SEL R28, R28, RZ, P2 ;  /* 0x000000ff1c1c7207 */ /* 0x000fe40001000000 */
[----:B--2---:R-:W-:-:S05]  /*12710*/  LOP3.LUT R7, R7, R6, RZ, 0x3c, !PT ;  /* 0x0000000607077212 */ /* 0x004fca00078e3cff */
[----:B------:R1:W-:Y:S01]  /*12720*/  STL [R1+0x4], R7 ;  /* 0x0000040701007387 */ /* 0x0003e20000100800 */
[----:B------:R-:W-:Y:S05]  /*12730*/  @P3 BRA `(.L_x_662) ;  /* 0xfffffff8009c3947 */ /* 0x000fea000383ffff */
.L_x_632:
[----:B------:R-:W-:Y:S05]  /*12740*/  BSYNC B0 ;  /* 0x0000000000007941 */ /* 0x000fea0003800000 */
.L_x_631:
[----:B------:R-:W-:Y:S05]  /*12750*/  @!P0 WARPSYNC.ALL ;  /* 0x0000000000008948 */ /* 0x000fea0003800000 */
[----:B------:R-:W-:Y:S01]  /*12760*/  @!P0 BAR.SYNC.DEFER_BLOCKING 0xc, 0x200 ;  /* 0x0308000000008b1d */ /* 0x000fe20000010000 */
[----:B------:R-:W-:-:S05]  /*12770*/  IMAD.MOV.U32 R0, RZ, RZ, RZ ;  /* 0x000000ffff007224 */ /* 0x000fca00078e00ff */
[----:B------:R-:W-:Y:S04]  /*12780*/  BSSY B0, `(.L_x_663) ;  /* 0x000001e000007945 */ /* 0x000fe80003800000 */
[----:B------:R-:W-:Y:S05]  /*12790*/  @!P1 BRA `(.L_x_664) ;  /* 0x0000000000709947 */ /* 0x000fea0003800000 */
[----:B------:R-:W-:-:S13]  /*127a0*/  ISETP.NE.AND P0, PT, R4, RZ, PT ;  /* 0x000000ff0400720c */ /* 0x000fda0003f05270 */
[----:B------:R-:W2:Y:S02]  /*127b0*/  @!P0 LDC R4, c[0x0][0x9f0] ;  /* 0x00027c00ff048b82 */ /* 0x000ea40000000800 */
[-C--:B--2---:R-:W-:Y:S02]  /*127c0*/  IABS R0, R4.reuse ;  /* 0x0000000400007213 */ /* 0x084fe40000000000 */
[----:B------:R-:W-:Y:S02]  /*127d0*/  IABS R6, R4 ;  /* 0x0000000400067213 */ /* 0x000fe40000000000 */
[----:B------:R-:W2:Y:S03]  /*127e0*/  I2F.RP R2, R0 ;  /* 0x0000000000027306 */ /* 0x000ea60000209400 */
[----:B------:R-:W-:-:S05]  /*127f0*/  IMAD.MOV R6, RZ, RZ, -R6 ;  /* 0x000000ffff067224 */ /* 0x000fca00078e0a06 */
[----:B--2---:R-:W2:Y:S02]  /*12800*/  MUFU.RCP R2, R2 ;  /* 0x0000000200027308 */ /* 0x004ea40000001000 */
[----:B--2---:R-:W-:-:S06]  /*12810*/  VIADD R2, R2, 0xffffffe ;  /* 0x0ffffffe02027836 */ /* 0x004fcc0000000000 */
[----:B------:R-:W2:Y:S02]  /*12820*/  F2I.FTZ.U32.TRUNC.NTZ R3, R2 ;  /* 0x0000000200037305 */ /* 0x000ea4000021f000 */
[----:B--2---:R-:W-:-:S04]  /*12830*/  IMAD.MOV R2, RZ, RZ, -R3 ;  /* 0x000000ffff027224 */ /* 0x004fc800078e0a03 */
[----:B------:R-:W-:Y:S01]  /*12840*/  IMAD R5, R2, R0, RZ ;  /* 0x0000000002057224 */ /* 0x000fe200078e02ff */
[----:B------:R-:W-:-:S05]  /*12850*/  MOV R2, RZ ;  /* 0x000000ff00027202 */ /* 0x000fca0000000f00 */
[----:B------:R-:W-:Y:S01]  /*12860*/  IMAD.HI.U32 R5, R3, R5, R2 ;  /* 0x0000000503057227 */ /* 0x000fe200078e0002 */
[----:B------:R-:W-:-:S04]  /*12870*/  IADD3 R3, R20, -0x1, R4 ;  /* 0xffffffff14037810 */ /* 0x000fc80007ffe004 */
[----:B------:R-:W-:Y:S02]  /*12880*/  IABS R2, R3 ;  /* 0x0000000300027213 */ /* 0x000fe40000000000 */
[----:B------:R-:W-:-:S03]  /*12890*/  LOP3.LUT R3, R3, R4, RZ, 0x3c, !PT ;  /* 0x0000000403037212 */ /* 0x000fc600078e3cff */
[----:B------:R-:W-:Y:S01]  /*128a0*/  IMAD.HI.U32 R5, R5, R2, RZ ;  /* 0x0000000205057227 */ /* 0x000fe200078e00ff */
[----:B------:R-:W-:-:S03]  /*128b0*/  ISETP.GE.AND P2, PT, R3, RZ, PT ;  /* 0x000000ff0300720c */ /* 0x000fc60003f46270 */
[----:B------:R-:W-:-:S05]  /*128c0*/  IMAD R2, R5, R6, R2 ;  /* 0x0000000605027224 */ /* 0x000fca00078e0202 */
[----:B------:R-:W-:-:S13]  /*128d0*/  ISETP.GT.U32.AND P1, PT, R0, R2, PT ;  /* 0x000000020000720c */ /* 0x000fda0003f24070 */
[----:B------:R-:W-:Y:S02]  /*128e0*/  @!P1 IMAD.IADD R2, R2, 0x1, -R0 ;  /* 0x0000000102029824 */ /* 0x000fe400078e0a00 */
[----:B------:R-:W-:Y:S01]  /*128f0*/  @!P1 VIADD R5, R5, 0x1 ;  /* 0x0000000105059836 */ /* 0x000fe20000000000 */
[----:B------:R-:W-:Y:S02]  /*12900*/  ISETP.NE.AND P1, PT, R4, RZ, PT ;  /* 0x000000ff0400720c */ /* 0x000fe40003f25270 */
[----:B------:R-:W-:-:S13]  /*12910*/  ISETP.GE.U32.AND P0, PT, R2, R0, PT ;  /* 0x000000000200720c */ /* 0x000fda0003f06070 */
[----:B------:R-:W-:-:S05]  /*12920*/  @P0 IADD3 R5, R5, 0x1, RZ ;  /* 0x0000000105050810 */ /* 0x000fca0007ffe0ff */
[----:B------:R-:W-:-:S04]  /*12930*/  IMAD.MOV.U32 R0, RZ, RZ, R5 ;  /* 0x000000ffff007224 */ /* 0x000fc800078e0005 */
[----:B------:R-:W-:Y:S01]  /*12940*/  @!P2 IMAD.MOV R0, RZ, RZ, -R0 ;  /* 0x000000ffff00a224 */ /* 0x000fe200078e0a00 */
[----:B------:R-:W-:-:S07]  /*12950*/  @!P1 LOP3.LUT R0, RZ, R4, RZ, 0x33, !PT ;  /* 0x00000004ff009212 */ /* 0x000fce00078e33ff */
.L_x_664:
[----:B------:R-:W-:Y:S05]  /*12960*/  BSYNC B0 ;  /* 0x0000000000007941 */ /* 0x000fea0003800000 */
.L_x_663:
[-C--:B------:R-:W-:Y:S01]  /*12970*/  IMAD R2, R21, R0.reuse, RZ ;  /* 0x0000000015027224 */ /* 0x080fe200078e02ff */
[----:B------:R-:W-:Y:S04]  /*12980*/  BSSY B7, `(.L_x_665) ;  /* 0x000039f000077945 */ /* 0x000fe80003800000 */
[----:B------:R-:W-:Y:S01]  /*12990*/  VIADDMNMX R26, R2, R0, R20, PT ;  /* 0x00000000021a7246 */ /* 0x000fe20003800114 */
[----:B------:R2:W-:Y:S03]  /*129a0*/  STL [R1+0x14], R2 ;  /* 0x0000140201007387 */ /* 0x0005e60000100800 */
[----:B------:R-:W-:Y:S01]  /*129b0*/  ISETP.GT.AND P0, PT, R26, R2, PT ;  /* 0x000000021a00720c */ /* 0x000fe20003f04270 */
[----:B------:R2:W-:-:S12]  /*129c0*/  STL [R1+0x3c], R26 ;  /* 0x00003c1a01007387 */ /* 0x0005d80000100800 */
[----:B--2---:R-:W-:Y:S05]  /*129d0*/  @P0 BRA `(.L_x_666) ;  /* 0x0000000000440947 */ /* 0x004fea0003800000 */
[----:B------:R-:W2:Y:S02]  /*129e0*/  S2R R2, SR_TID.X ;  /* 0x0000000000027919 */ /* 0x000ea40000002100 */
[----:B--2---:R-:W-:-:S04]  /*129f0*/  LOP3.LUT R2, R2, 0x7f, RZ, 0xc0, !PT ;  /* 0x0000007f02027812 */ /* 0x004fc800078ec0ff */
[----:B------:R-:W-:-:S13]  /*12a00*/  ISETP.NE.AND P0, PT, R2, RZ, PT ;  /* 0x000000ff0200720c */ /* 0x000fda0003f05270 */
[----:B------:R-:W-:Y:S05]  /*12a10*/  @P0 BRA `(.L_x_667) ;  /* 0x0000003800540947 */ /* 0x000fea0003800000 */
[----:B------:R-:W2:Y:S01]  /*12a20*/  S2R R5, SR_LANEID ;  /* 0x0000000000057919 */ /* 0x000ea20000000000 */
[----:B------:R-:W-:Y:S01]  /*12a30*/  VOTEU.ANY UR4, UPT, PT ;  /* 0x0000000000047886 */ /* 0x000fe200038e0100 */
[----:B------:R-:W3:Y:S01]  /*12a40*/  LDC.64 R2, c[0x0][0xc60] ;  /* 0x00031800ff027b82 */ /* 0x000ee20000000a00 */
[----:B------:R-:W2:Y:S02]  /*12a50*/  FLO.U32 R0, UR4 ;  /* 0x0000000400007d00 */ /* 0x000ea400080e0000 */
[----:B--2---:R-:W-:-:S06]  /*12a60*/  ISETP.EQ.U32.AND P0, PT, R0, R5, PT ;  /* 0x000000050000720c */ /* 0x004fcc0003f02070 */
[----:B------:R-:W3:Y:S07]  /*12a70*/  POPC R5, UR4 ;  /* 0x0000000400057d09 */ /* 0x000eee0008000000 */
[----:B---3--:R-:W2:Y:S01]  /*12a80*/  @P0 ATOMG.E.ADD.STRONG.GPU PT, R3, desc[UR42][R2.64], R5 ;  /* 0x00000005020309a8 */ /* 0x008ea200081ee1ea */
[----:B------:R-:W3:Y:S02]  /*12a90*/  S2R R4, SR_LTMASK ;  /* 0x0000000000047919 */ /* 0x000ee40000003900 */
[----:B---3--:R-:W-:-:S04]  /*12aa0*/  LOP3.LUT R4, R4, UR4, RZ, 0xc0, !PT ;  /* 0x0000000404047c12 */ /* 0x008fc8000f8ec0ff */
[----:B-1----:R-:W1:Y:S01]  /*12ab0*/  POPC R7, R4 ;  /* 0x0000000400077309 */ /* 0x002e620000000000 */
[----:B--2---:R-:W1:Y:S02]  /*12ac0*/  SHFL.IDX PT, R0, R3, R0, 0x1f ;  /* 0x00001f0003007589 */ /* 0x004e6400000e0000 */
[----:B-1----:R-:W-:Y:S01]  /*12ad0*/  IADD3 R24, R0, UR37, R7 ;  /* 0x0000002500187c10 */ /* 0x002fe2000fffe007 */
[----:B------:R-:W-:Y:S06]  /*12ae0*/  BRA `(.L_x_667) ;  /* 0x0000003800207947 */ /* 0x000fec0003800000 */
.L_x_666:
        /* <DEDUP_REMOVED lines=8> */
[----:B------:R-:W-:Y:S01]  /*12b70*/  MOV R4, UR6 ;  /* 0x0000000600047c02 */ /* 0x000fe20008000f00 */
[----:B------:R-:W-:Y:S01]  /*12b80*/  IMAD.U32 R5, RZ, RZ, UR7 ;  /* 0x00000007ff057e24 */ /* 0x000fe2000f8e00ff */
[----:B------:R-:W2:Y:S01]  /*12b90*/  LDC.64 R2, c[0x4][R2] ;  /* 0x0100000002027b82 */ /* 0x000ea20000000a00 */
[----:B------:R-:W-:Y:S01]  /*12ba0*/  IMAD.U32 R6, RZ, RZ, UR8 ;  /* 0x00000008ff067e24 */ /* 0x000fe2000f8e00ff */
[----:B------:R-:W-:Y:S01]  /*12bb0*/  MOV R10, UR4 ;  /* 0x00000004000a7c02 */ /* 0x000fe20008000f00 */
[----:B-1----:R-:W-:Y:S01]  /*12bc0*/  IMAD.U32 R7, RZ, RZ, UR9 ;  /* 0x00000009ff077e24 */ /* 0x002fe2000f8e00ff */
[----:B------:R-:W-:Y:S01]  /*12bd0*/  MOV R13, RZ ;  /* 0x000000ff000d7202 */ /* 0x000fe20000000f00 */
[----:B------:R-:W-:-:S02]  /*12be0*/  IMAD.U32 R11, RZ, RZ, UR5 ;  /* 0x00000005ff0b7e24 */ /* 0x000fc4000f8e00ff */
[----:B------:R-:W-:Y:S02]  /*12bf0*/  IMAD.MOV.U32 R8, RZ, RZ, 0x70 ;  /* 0x00000070ff087424 */ /* 0x000fe400078e00ff */
[----:B------:R-:W-:-:S07]  /*12c00*/  IMAD.MOV.U32 R12, RZ, RZ, 0x1 ;  /* 0x00000001ff0c7424 */ /* 0x000fce00078e00ff */
[----:B------:R-:W-:-:S07]  /*12c10*/  LEPC R20, `(.L_x_669) ;  /* 0x000000001014794e */ /* 0x000fce0000000000 */
[----:B0-2---:R-:W-:Y:S05]  /*12c20*/  CALL.ABS.NOINC R2 ;  /* 0x0000000002007343 */ /* 0x005fea0003c00000 */
.L_x_669:
[----:B------:R-:W-:Y:S05]  /*12c30*/  BSYNC B6 ;  /* 0x0000000000067941 */ /* 0x000fea0003800000 */
.L_x_668:
        /* <DEDUP_REMOVED lines=8> */
[----:B------:R2:W3:Y:S01]  /*12cc0*/  LDC.64 R2, c[0x4][R23] ;  /* 0x0100000017027b82 */ /* 0x0004e20000000a00 */
[----:B------:R-:W-:Y:S01]  /*12cd0*/  IMAD.U32 R4, RZ, RZ, UR6 ;  /* 0x00000006ff047e24 */ /* 0x000fe2000f8e00ff */
[----:B------:R-:W-:Y:S01]  /*12ce0*/  MOV R6, UR8 ;  /* 0x0000000800067c02 */ /* 0x000fe20008000f00 */
[----:B------:R-:W-:Y:S01]  /*12cf0*/  IMAD.U32 R5, RZ, RZ, UR7 ;  /* 0x00000007ff057e24 */ /* 0x000fe2000f8e00ff */
[----:B------:R-:W-:Y:S01]  /*12d00*/  MOV R8, 0x70 ;  /* 0x0000007000087802 */ /* 0x000fe20000000f00 */
[----:B-1----:R-:W-:Y:S02]  /*12d10*/  IMAD.U32 R7, RZ, RZ, UR9 ;  /* 0x00000009ff077e24 */ /* 0x002fe4000f8e00ff */
[----:B------:R-:W-:-:S02]  /*12d20*/  IMAD.U32 R10, RZ, RZ, UR4 ;  /* 0x00000004ff0a7e24 */ /* 0x000fc4000f8e00ff */
[----:B------:R-:W-:Y:S02]  /*12d30*/  IMAD.U32 R11, RZ, RZ, UR5 ;  /* 0x00000005ff0b7e24 */ /* 0x000fe4000f8e00ff */
[----:B------:R-:W-:Y:S02]  /*12d40*/  IMAD.MOV.U32 R12, RZ, RZ, 0x1 ;  /* 0x00000001ff0c7424 */ /* 0x000fe400078e00ff */
[----:B--2---:R-:W-:-:S07]  /*12d50*/  IMAD.MOV.U32 R13, RZ, RZ, RZ ;  /* 0x000000ffff0d7224 */ /* 0x004fce00078e00ff */
[----:B------:R-:W-:-:S07]  /*12d60*/  LEPC R20, `(.L_x_672) ;  /* 0x000000001014794e */ /* 0x000fce0000000000 */
[----:B0--3--:R-:W-:Y:S05]  /*12d70*/  CALL.ABS.NOINC R2 ;  /* 0x0000000002007343 */ /* 0x009fea0003c00000 */
.L_x_672:
[----:B------:R0:W1:Y:S01]  /*12d80*/  LDC.64 R2, c[0x4][R23] ;  /* 0x0100000017027b82 */ /* 0x0000620000000a00 */
[----:B------:R-:W-:Y:S01]  /*12d90*/  ULDC.64 UR4, c[0x4][0x88] ;  /* 0x0100220000047ab9 */ /* 0x000fe20000000a00 */
[----:B------:R-:W-:Y:S01]  /*12da0*/  ULDC.64 UR6, c[0x4][0x90] ;  /* 0x0100240000067ab9 */ /* 0x000fe20000000a00 */
[----:B------:R-:W-:Y:S01]  /*12db0*/  ULDC.64 UR8, c[0x4][0x18] ;  /* 0x0100060000087ab9 */ /* 0x000fe20000000a00 */
[----:B------:R-:W-:Y:S01]  /*12dc0*/  IMAD.U32 R4, RZ, RZ, UR4 ;  /* 0x00000004ff047e24 */ /* 0x000fe2000f8e00ff */
[----:B------:R-:W-:Y:S01]  /*12dd0*/  MOV R5, UR5 ;  /* 0x0000000500057c02 */ /* 0x000fe20008000f00 */
[----:B------:R-:W-:Y:S01]  /*12de0*/  IMAD.U32 R6, RZ, RZ, UR6 ;  /* 0x00000006ff067e24 */ /* 0x000fe2000f8e00ff */
[----:B------:R-:W-:Y:S01]  /*12df0*/  MOV R11, UR9 ;  /* 0x00000009000b7c02 */ /* 0x000fe20008000f00 */
[----:B------:R-:W-:Y:S02]  /*12e00*/  IMAD.U32 R7, RZ, RZ, UR7 ;  /* 0x00000007ff077e24 */ /* 0x000fe4000f8e00ff */
[----:B------:R-:W-:-:S02]  /*12e10*/  IMAD.U32 R10, RZ, RZ, UR8 ;  /* 0x00000008ff0a7e24 */ /* 0x000fc4000f8e00ff */
[----:B------:R-:W-:Y:S02]  /*12e20*/  IMAD.MOV.U32 R8, RZ, RZ, 0x70 ;  /* 0x00000070ff087424 */ /* 0x000fe400078e00ff */
[----:B------:R-:W-:Y:S02]  /*12e30*/  IMAD.MOV.U32 R12, RZ, RZ, 0x1 ;  /* 0x00000001ff0c7424 */ /* 0x000fe400078e00ff */
[----:B0-----:R-:W-:-:S07]  /*12e40*/  IMAD.MOV.U32 R13, RZ, RZ, RZ ;  /* 0x000000ffff0d7224 */ /* 0x001fce00078e00ff */
[----:B------:R-:W-:-:S07]  /*12e50*/  LEPC R20, `(.L_x_671) ;  /* 0x000000001014794e */ /* 0x000fce0000000000 */
[----:B-1----:R-:W-:Y:S05]  /*12e60*/  CALL.ABS.NOINC R2 ;  /* 0x0000000002007343 */ /* 0x002fea0003c00000 */
.L_x_671:
[----:B------:R-:W-:Y:S05]  /*12e70*/  BSYNC B6 ;  /* 0x0000000000067941 */ /* 0x000fea0003800000 */
.L_x_670:
[----:B------:R2:W3:Y:S01]  /*12e80*/  LDL R20, [R1+0xc] ;  /* 0x00000c0001147983 */ /* 0x0004e20000100800 */
[----:B------:R-:W-:Y:S01]  /*12e90*/  ULDC.64 UR4, c[0x0][0x9f8] ;  /* 0x00027e0000047ab9 */ /* 0x000fe20000000a00 */
[----:B------:R-:W-:Y:S01]  /*12ea0*/  MOV R2, R26 ;  /* 0x0000001a00027202 */ /* 0x000fe20000000f00 */
[----:B------:R-:W4:Y:S01]  /*12eb0*/  LDC R6, c[0x0][0x430] ;  /* 0x00010c00ff067b82 */ /* 0x000f220000000800 */
[----:B------:R-:W-:Y:S01]  /*12ec0*/  ISETP.NE.U32.AND P0, PT, RZ, UR4, PT ;  /* 0x00000004ff007c0c */ /* 0x000fe2000bf05070 */
[----:B------:R-:W2:Y:S03]  /*12ed0*/  LDL R26, [R1+0x10] ;  /* 0x00001000011a7983 */ /* 0x000ea60000100800 */
[----:B------:R-:W-:Y:S01]  /*12ee0*/  ISETP.NE.AND.EX P0, PT, RZ, UR5, PT, P0 ;  /* 0x00000005ff007c0c */ /* 0x000fe2000bf05300 */
[----:B------:R-:W2:Y:S01]  /*12ef0*/  LDL R21, [R1+0x18] ;  /* 0x0000180001157983 */ /* 0x000ea20000100800 */
[----:B------:R-:W1:Y:S03]  /*12f00*/  S2R R23, SR_TID.X ;  /* 0x0000000000177919 */ /* 0x000e660000002100 */
[----:B0-----:R-:W2:Y:S08]  /*12f10*/  LDL.LU R9, [R1] ;  /* 0x0000000001097983 */ /* 0x001eb00000300800 */
[----:B------:R-:W-:-:S04]  /*12f20*/  @P0 IADD3 R18, P1, R18, UR4, RZ ;  /* 0x0000000412120c10 */ /* 0x000fc8000ff3e0ff */
[----:B------:R-:W-:Y:S02]  /*12f30*/  @P0 IADD3.X R19, R19, UR5, RZ, P1, !PT ;  /* 0x0000000513130c10 */ /* 0x000fe40008ffe4ff */
[----:B----4-:R-:W-:-:S13]  /*12f40*/  ISETP.NE.AND P1, PT, R6, 0x1, PT ;  /* 0x000000010600780c */ /* 0x010fda0003f25270 */
[----:B------:R-:W0:Y:S01]  /*12f50*/  @P1 LDC R3, c[0x0][0x434] ;  /* 0x00010d00ff031b82 */ /* 0x000e220000000800 */
[----:B---3--:R-:W3:Y:S01]  /*12f60*/  @P0 LDG.E R20, desc[UR42][R18.64] ;  /* 0x0000002a12140981 */ /* 0x008ee2000c1e1900 */
[C---:B-1----:R-:W-:Y:S01]  /*12f70*/  LOP3.LUT R0, R23.reuse, 0x7f, RZ, 0xc0, !PT ;  /* 0x0000007f17007812 */ /* 0x042fe200078ec0ff */
[----:B------:R-:W-:Y:S02]  /*12f80*/  IMAD.SHL.U32 R4, R23, 0x10, RZ ;  /* 0x0000001017047824 */ /* 0x000fe400078e00ff */
[----:B------:R-:W-:-:S03]  /*12f90*/  VIADD R23, R2, 0xffffffff ;  /* 0xffffffff02177836 */ /* 0x000fc60000000000 */
[----:B------:R-:W1:Y:S01]  /*12fa0*/  @P1 LDC R2, c[0x0][0x438] ;  /* 0x00010e00ff021b82 */ /* 0x000e620000000800 */
[----:B------:R-:W-:Y:S01]  /*12fb0*/  SHF.R.U32.HI R0, RZ, 0x3, R0 ;  /* 0x00000003ff007819 */ /* 0x000fe20000011600 */
[----:B------:R-:W-:Y:S01]  /*12fc0*/  IMAD.SHL.U32 R8, R23, 0x80, RZ ;  /* 0x0000008017087824 */ /* 0x000fe200078e00ff */
[----:B------:R-:W-:-:S04]  /*12fd0*/  LOP3.LUT R4, R4, 0x70, RZ, 0xc0, !PT ;  /* 0x0000007004047812 */ /* 0x000fc800078ec0ff */
[----:B------:R-:W-:Y:S01]  /*12fe0*/  LOP3.LUT R0, R8, R0, R4, 0xfe, !PT ;  /* 0x0000000008007212 */ /* 0x000fe200078efe04 */
[----:B---3--:R-:W-:Y:S03]  /*12ff0*/  @P0 STL [R1+0xc], R20 ;  /* 0x00000c1401000387 */ /* 0x008fe60000100800 */
[C---:B--2---:R-:W-:Y:S02]  /*13000*/  ISETP.GE.AND P0, PT, R0.reuse, R26, PT ;  /* 0x0000001a0000720c */ /* 0x044fe40003f06270 */
[----:B------:R-:W-:-:S05]  /*13010*/  IADD3 R0, R0, R21, RZ ;  /* 0x0000001500007210 */ /* 0x000fca0007ffe0ff */
[----:B0-----:R-:W-:-:S04]  /*13020*/  @P1 IMAD.HI.U32 R3, R0, R3, RZ ;  /* 0x0000000300031227 */ /* 0x001fc800078e00ff */
[----:B------:R-:W-:Y:S01]  /*13030*/  IMAD.MOV.U32 R4, RZ, RZ, R0 ;  /* 0x000000ffff047224 */ /* 0x000fe200078e0000 */
[----:B-1----:R-:W-:Y:S02]  /*13040*/  @P1 SHF.R.U32.HI R4, RZ, R2, R3 ;  /* 0x00000002ff041219 */ /* 0x002fe40000011603 */
[----:B------:R-:W0:Y:S01]  /*13050*/  @!P0 LDC.64 R2, c[0x0][0x428] ;  /* 0x00010a00ff028b82 */ /* 0x000e220000000a00 */
[----:B------:R-:W-:Y:S02]  /*13060*/  SHF.R.S32.HI R7, RZ, 0x1f, R20 ;  /* 0x0000001fff077819 */ /* 0x000fe40000011414 */
[----:B------:R-:W-:-:S03]  /*13070*/  IMAD.MOV R5, RZ, RZ, -R4 ;  /* 0x000000ffff057224 */ /* 0x000fc600078e0a04 */
[----:B------:R0:W-:Y:S01]  /*13080*/  STL [R1+0x1c], R7 ;  /* 0x00001c0701007387 */ /* 0x0001e20000100800 */
[----:B------:R-:W-:Y:S01]  /*13090*/  IMAD R0, R6, R5, R0 ;  /* 0x0000000506007224 */ /* 0x000fe200078e0200 */
[--C-:B------:R-:W-:Y:S01]  /*130a0*/  @!P0 SHF.R.S32.HI R5, RZ, 0x1f, R4.reuse ;  /* 0x0000001fff058819 */ /* 0x100fe20000011404 */
[-C--:B0-----:R-:W-:Y:S02]  /*130b0*/  @!P0 IMAD R7, R7, R2.reuse, RZ ;  /* 0x0000000207078224 */ /* 0x081fe400078e02ff */
[----:B------:R-:W-:-:S04]  /*130c0*/  @!P0 IMAD.WIDE.U32 R4, R20, R2, R4 ;  /* 0x0000000214048225 */ /* 0x000fc800078e0004 */
[----:B------:R-:W-:Y:S02]  /*130d0*/  @!P0 IMAD R7, R20, R3, R7 ;  /* 0x0000000314078224 */ /* 0x000fe400078e0207 */
[----:B------:R-:W0:Y:S02]  /*130e0*/  @!P0 LDC.64 R2, c[0x0][0x418] ;  /* 0x00010600ff028b82 */ /* 0x000e240000000a00 */
[----:B------:R-:W-:Y:S01]  /*130f0*/  @!P0 IMAD.IADD R7, R5, 0x1, R7 ;  /* 0x0000000105078824 */ /* 0x000fe200078e0207 */
[C---:B0-----:R-:W-:Y:S02]  /*13100*/  @!P0 LEA R6, P1, R4.reuse, R2, 0x2 ;  /* 0x0000000204068211 */ /* 0x041fe400078210ff */
[----:B------:R-:W-:Y:S02]  /*13110*/  MOV R2, RZ ;  /* 0x000000ff00027202 */ /* 0x000fe40000000f00 */
[----:B------:R-:W-:-:S05]  /*13120*/  @!P0 LEA.HI.X R7, R4, R3, R7, 0x2, P1 ;  /* 0x0000000304078211 */ /* 0x000fca00008f1407 */
[----:B------:R0:W5:Y:S01]  /*13130*/  @!P0 LDG.E R2, desc[UR42][R6.64] ;  /* 0x0000002a06028981 */ /* 0x000162000c1e1900 */
[----:B------:R-:W-:-:S05]  /*13140*/  IMAD.U32 R10, RZ, RZ, UR38 ;  /* 0x00000026ff0a7e24 */ /* 0x000fca000f8e00ff */
[----:B------:R-:W-:Y:S02]  /*13150*/  ISETP.NE.AND P2, PT, R10, 0x3, PT ;  /* 0x000000030a00780c */ /* 0x000fe40003f45270 */
[----:B------:R-:W-:-:S11]  /*13160*/  LOP3.LUT R9, R9, 0xfffffffd, RZ, 0xc0, !PT ;  /* 0xfffffffd09097812 */ /* 0x000fd600078ec0ff */
[----:B------:R-:W-:-:S05]  /*13170*/  @P2 LOP3.LUT R9, R9, 0x2, RZ, 0xfc, !PT ;  /* 0x0000000209092812 */ /* 0x000fca00078efcff */
[----:B------:R0:W-:Y:S01]  /*13180*/  STL [R1], R9 ;  /* 0x0000000901007387 */ /* 0x0001e20000100800 */
[----:B------:R-:W-:-:S03]  /*13190*/  UMOV UR4, 0xffffffff ;  /* 0xffffffff00047882 */ /* 0x000fc60000000000 */
[----:B------:R-:W-:Y:S05]  /*131a0*/  BRA.DIV UR4, `(.L_x_673) ;  /* 0x0000005e044c7947 */ /* 0x000fea000b800000 */
.L_x_814:
[----:B------:R-:W-:Y:S05]  /*131b0*/  @!P2 BRA `(.L_x_674) ;  /* 0x000000000004a947 */ /* 0x000fea0003800000 */
[----:B------:R-:W-:Y:S01]  /*131c0*/  BPT.TRAP 0x1 ;  /* 0x000000040000795c */ /* 0x000fe20000300000 */
.L_x_674:
        /* <DEDUP_REMOVED lines=13> */
[----:B------:R-:W-:-:S03]  /*132a0*/  ULDC.64 UR4, c[0x0][0x330] ;  /* 0x0000cc0000047ab9 */ /* 0x000fc60000000a00 */
[----:B------:R-:W-:Y:S01]  /*132b0*/  IMAD.IADD R5, R5, 0x1, R3 ;  /* 0x0000000105057824 */ /* 0x000fe200078e0203 */
[----:B------:R-:W-:Y:S01]  /*132c0*/  LEA R3, R22, R16, 0x3 ;  /* 0x0000001016037211 */ /* 0x000fe200078e18ff */
[----:B------:R-:W-:-:S04]  /*132d0*/  IMAD.WIDE.U32 R4, R17, UR4, R4 ;  /* 0x0000000411047c25 */ /* 0x000fc8000f8e0004 */
[----:B------:R-:W-:Y:S01]  /*132e0*/  IMAD R19, R17, UR5, R5 ;  /* 0x0000000511137c24 */ /* 0x000fe2000f8e0205 */
[----:B------:R-:W-:-:S04]  /*132f0*/  LEA R18, P0, R4, UR6, 0x1 ;  /* 0x0000000604127c11 */ /* 0x000fc8000f8008ff */
[----:B------:R-:W-:Y:S02]  /*13300*/  LEA.HI.X R19, R4, UR7, R19, 0x1, P0 ;  /* 0x0000000704137c11 */ /* 0x000fe400080f0c13 */
[----:B------:R-:W-:-:S06]  /*13310*/  SHF.L.U32 R4, R29, 0x1f, RZ ;  /* 0x0000001f1d047819 */ /* 0x000fcc00000006ff */
[----:B------:R-:W0:Y:S02]  /*13320*/  SYNCS.PHASECHK.TRANS64.TRYWAIT P0, [R3+URZ+0x16840], R4 ;  /* 0x01684004030075a7 */ /* 0x000e24000800017f */
[----:B0-----:R-:W-:Y:S05]  /*13330*/  @!P0 BRA `(.L_x_676) ;  /* 0x0000005c001c8947 */ /* 0x001fea0003800000 */
.L_x_815:
[----:B------:R-:W-:Y:S05]  /*13340*/  BSYNC B0 ;  /* 0x0000000000007941 */ /* 0x000fea0003800000 */
.L_x_675:
[----:B------:R-:W2:Y:S01]  /*13350*/  LDL R14, [R1+0x10] ;  /* 0x00001000010e7983 */ /* 0x000ea20000100800 */
[----:B------:R-:W-:Y:S01]  /*13360*/  ULDC.64 UR4, c[0x0][0x300] ;  /* 0x0000c00000047ab9 */ /* 0x000fe20000000a00 */
[----:B------:R-:W-:Y:S02]  /*13370*/  ULDC.64 UR6, c[0x0][0x2e8] ;  /* 0x0000ba0000067ab9 */ /* 0x000fe40000000a00 */
[----:B------:R-:W3:Y:S01]  /*13380*/  LDL.LU R10, [R1] ;  /* 0x00000000010a7983 */ /* 0x000ee20000300800 */
[----:B------:R-:W-:Y:S02]  /*13390*/  IMAD R6, R6, UR4, RZ ;  /* 0x0000000406067c24 */ /* 0x000fe4000f8e02ff */
[C---:B0-----:R-:W-:Y:S01]  /*133a0*/  IMAD.WIDE.U32 R4, R0.reuse, UR4, RZ ;  /* 0x0000000400047c25 */ /* 0x041fe2000f8e00ff */
[----:B------:R-:W0:Y:S03]  /*133b0*/  S2R R9, SR_TID.X ;  /* 0x0000000000097919 */ /* 0x000e260000002100 */
[----:B------:R-:W-:Y:S01]  /*133c0*/  IMAD R6, R0, UR5, R6 ;  /* 0x0000000500067c24 */ /* 0x000fe2000f8e0206 */
[----:B------:R-:W1:Y:S01]  /*133d0*/  S2R R13, SR_TID.X ;  /* 0x00000000000d7919 */ /* 0x000e620000002100 */
[----:B------:R-:W-:-:S02]  /*133e0*/  ULDC.64 UR4, c[0x0][0x310] ;  /* 0x0000c40000047ab9 */ /* 0x000fc40000000a00 */
[----:B------:R-:W-:Y:S02]  /*133f0*/  IMAD.IADD R5, R5, 0x1, R6 ;  /* 0x0000000105057824 */ /* 0x000fe400078e0206 */
[----:B------:R-:W-:Y:S02]  /*13400*/  IMAD R7, R7, UR4, RZ ;  /* 0x0000000407077c24 */ /* 0x000fe4000f8e02ff */
[----:B------:R-:W-:-:S04]  /*13410*/  IMAD.WIDE.U32 R4, R2, UR4, R4 ;  /* 0x0000000402047c25 */ /* 0x000fc8000f8e0004 */
[----:B------:R-:W-:Y:S01]  /*13420*/  IMAD R7, R2, UR5, R7 ;  /* 0x0000000502077c24 */ /* 0x000fe2000f8e0207 */
[----:B------:R-:W-:-:S03]  /*13430*/  ULDC.64 UR4, c[0x0][0x308] ;  /* 0x0000c20000047ab9 */ /* 0x000fc60000000a00 */
[----:B------:R-:W-:Y:S02]  /*13440*/  IMAD.IADD R5, R5, 0x1, R7 ;  /* 0x0000000105057824 */ /* 0x000fe400078e0207 */
[----:B------:R-:W-:Y:S01]  /*13450*/  IMAD.WIDE.U32 R4, R17, UR4, R4 ;  /* 0x0000000411047c25 */ /* 0x000fe2000f8e0004 */
[----:B------:R-:W-:-:S03]  /*13460*/  ULDC UR4, c[0x0][0x2f4] ;  /* 0x0000bd0000047ab9 */ /* 0x000fc60000000800 */
[----:B------:R-:W-:Y:S01]  /*13470*/  IMAD R2, R17, UR5, R5 ;  /* 0x0000000511027c24 */ /* 0x000fe2000f8e0205 */
[C---:B------:R-:W-:Y:S02]  /*13480*/  LEA R0, P0, R4.reuse, UR6, 0x1 ;  /* 0x0000000604007c11 */ /* 0x040fe4000f8008ff */
[----:B0-----:R-:W-:Y:S02]  /*13490*/  LOP3.LUT R11, R9, 0x7f, RZ, 0xc0, !PT ;  /* 0x0000007f090b7812 */ /* 0x001fe400078ec0ff */
[----:B------:R-:W-:Y:S01]  /*134a0*/  LEA.HI.X R2, R4, UR7, R2, 0x1, P0 ;  /* 0x0000000704027c11 */ /* 0x000fe200080f0c02 */
[----:B-1----:R-:W-:Y:S01]  /*134b0*/  IMAD.SHL.U32 R9, R13, 0x8, RZ ;  /* 0x000000080d097824 */ /* 0x002fe200078e00ff */
[----:B------:R-:W-:-:S04]  /*134c0*/  SHF.R.U32.HI R12, RZ, 0x3, R11 ;  /* 0x00000003ff0c7819 */ /* 0x000fc8000001160b */
[----:B------:R-:W-:-:S04]  /*134d0*/  LOP3.LUT R9, R9, 0x38, RZ, 0xc0, !PT ;  /* 0x0000003809097812 */ /* 0x000fc800078ec0ff */
[----:B------:R-:W-:Y:S01]  /*134e0*/  ISETP.GE.AND P2, PT, R9, UR4, PT ;  /* 0x0000000409007c0c */ /* 0x000fe2000bf46270 */
[----:B------:R-:W-:Y:S01]  /*134f0*/  UMOV UR4, 0xffffffff ;  /* 0xffffffff00047882 */ /* 0x000fe20000000000 */
[----:B--2---:R-:W-:Y:S02]  /*13500*/  IADD3 R4, -R12, R14, -R8 ;  /* 0x0000000e0c047210 */ /* 0x004fe40007ffe908 */
[----:B------:R-:W-:Y:S01]  /*13510*/  SHF.L.U32 R12, R11, 0x3, RZ ;  /* 0x000000030b0c7819 */ /* 0x000fe200000006ff */
[----:B------:R-:W-:Y:S01]  /*13520*/  IMAD.SHL.U32 R11, R13, 0x8, RZ ;  /* 0x000000080d0b7824 */ /* 0x000fe200078e00ff */
[----:B---3--:R-:W-:Y:S02]  /*13530*/  LOP3.LUT R10, R10, 0xfffffffe, RZ, 0xc0, !PT ;  /* 0xfffffffe0a0a7812 */ /* 0x008fe400078ec0ff */
[----:B------:R-:W-:-:S05]  /*13540*/  ISETP.GE.AND P0, PT, R4, 0x1, PT ;  /* 0x000000010400780c */ /* 0x000fca0003f06270 */
[----:B------:R-:W-:Y:S02]  /*13550*/  @P2 LOP3.LUT R10, R10, 0x1, RZ, 0xfc, !PT ;  /* 0x000000010a0a2812 */ /* 0x000fe400078efcff */
[----:B------:R-:W-:-:S03]  /*13560*/  LOP3.LUT R11, R11, 0x1f8, RZ, 0xc0, !PT ;  /* 0x000001f80b0b7812 */ /* 0x000fc600078ec0ff */
[----:B------:R0:W-:Y:S01]  /*13570*/  STL [R1], R10 ;  /* 0x0000000a01007387 */ /* 0x0001e20000100800 */
[----:B------:R-:W-:-:S04]  /*13580*/  LOP3.LUT R11, R11, 0x38, R13, 0x78, !PT ;  /* 0x000000380b0b7812 */ /* 0x000fc800078e780d */
[----:B------:R-:W-:-:S05]  /*13590*/  LOP3.LUT R11, R11, 0x200, R12, 0xf8, !PT ;  /* 0x000002000b0b7812 */ /* 0x000fca00078ef80c */
[----:B------:R-:W-:Y:S01]  /*135a0*/  IMAD R5, R22, 0x2000, R11 ;  /* 0x0000200016057824 */ /* 0x000fe200078e020b */
[----:B0-----:R-:W-:Y:S06]  /*135b0*/  BRA.DIV UR4, `(.L_x_677) ;  /* 0x0000005a04907947 */ /* 0x001fec000b800000 */
[----:B------:R-:W0:Y:S01]  /*135c0*/  SHFL.IDX PT, R7, R0, RZ, 0x181f ;  /* 0x00181fff00077589 */ /* 0x000e2200000e0000 */
[----:B------:R-:W-:-:S03]  /*135d0*/  @P0 LEA R8, R5, R16, 0x1 ;  /* 0x0000001005080211 */ /* 0x000fc600078e08ff */
[----:B------:R-:W1:Y:S01]  /*135e0*/  SHFL.IDX PT, R6, R2, RZ, 0x181f ;  /* 0x00181fff02067589 */ /* 0x000e6200000e0000 */
[----:B0-----:R-:W-:-:S05]  /*135f0*/  @P0 LEA R7, P1, R9, R7, 0x1 ;  /* 0x0000000709070211 */ /* 0x001fca00078208ff */
[----:B-1----:R-:W-:-:S05]  /*13600*/  @P0 IMAD.X R6, RZ, RZ, R6, P1 ;  /* 0x000000ffff060224 */ /* 0x002fca00008e0606 */
[----:B------:R-:W-:-:S04]  /*13610*/  @P0 LOP3.LUT R7, R7, R6, RZ, 0x3c, !PT ;  /* 0x0000000607070212 */ /* 0x000fc800078e3cff */
[----:B------:R-:W-:-:S04]  /*13620*/  @P0 LOP3.LUT R6, R7, R6, RZ, 0x3c, !PT ;  /* 0x0000000607060212 */ /* 0x000fc800078e3cff */
[----:B------:R-:W-:-:S05]  /*13630*/  @P0 LOP3.LUT R7, R7, R6, RZ, 0x3c, !PT ;  /* 0x0000000607070212 */ /* 0x000fca00078e3cff */
[----:B------:R-:W-:Y:S01]  /*13640*/  @!PT LDS RZ, [RZ] ;  /* 0x00000000fffff984 */ /* 0x000fe20000000800 */
[----:B------:R0:W-:Y:S01]  /*13650*/  @P0 LDGSTS.E.BYPASS.LTC128B.128 [R8+0xe400], desc[UR42][R6.64], !P2 ;  /* 0x0e40000006080fae */ /* 0x0001e2000d101d6a */
[----:B------:R-:W-:-:S03]  /*13660*/  ISETP.GE.AND P0, PT, R4, 0x11, PT ;  /* 0x000000110400780c */ /* 0x000fc60003f06270 */
[----:B0-----:R-:W0:Y:S10]  /*13670*/  SHFL.IDX PT, R7, R0, 0x1, 0x181f ;  /* 0x00381f0000077f89 */ /* 0x001e3400000e0000 */
[----:B------:R-:W-:Y:S01]  /*13680*/  @P0 IMAD R8, R5, 0x2, R16 ;  /* 0x0000000205080824 */ /* 0x000fe200078e0210 */
[----:B------:R-:W1:Y:S01]  /*13690*/  SHFL.IDX PT, R6, R2, 0x1, 0x181f ;  /* 0x00381f0002067f89 */ /* 0x000e6200000e0000 */
[----:B0-----:R-:W-:-:S05]  /*136a0*/  @P0 LEA R7, P1, R9, R7, 0x1 ;  /* 0x0000000709070211 */ /* 0x001fca00078208ff */
[----:B-1----:R-:W-:-:S05]  /*136b0*/  @P0 IMAD.X R6, RZ, RZ, R6, P1 ;  /* 0x000000ffff060224 */ /* 0x002fca00008e0606 */
[----:B------:R-:W-:-:S04]  /*136c0*/  @P0 LOP3.LUT R7, R7, R6, RZ, 0x3c, !PT ;  /* 0x0000000607070212 */ /* 0x000fc800078e3cff */
[----:B------:R-:W-:-:S04]  /*136d0*/  @P0 LOP3.LUT R6, R7, R6, RZ, 0x3c, !PT ;  /* 0x0000000607060212 */ /* 0x000fc800078e3cff */
[----:B------:R-:W-:-:S05]  /*136e0*/  @P0 LOP3.LUT R7, R7, R6, RZ, 0x3c, !PT ;  /* 0x0000000607070212 */ /* 0x000fca00078e3cff */
[----:B------:R0:W-:Y:S01]  /*136f0*/  @P0 LDGSTS.E.BYPASS.LTC128B.128 [R8+0xec00], desc[UR42][R6.64], !P2 ;  /* 0x0ec0000006080fae */ /* 0x0001e2000d101d6a */
[----:B------:R-:W-:-:S03]  /*13700*/  ISETP.GE.AND P0, PT, R4, 0x21, PT ;  /* 0x000000210400780c */ /* 0x000fc60003f06270 */
[----:B0-----:R-:W0:Y:S10]  /*13710*/  SHFL.IDX PT, R7, R0, 0x2, 0x181f ;  /* 0x00581f0000077f89 */ /* 0x001e3400000e0000 */
[----:B------:R-:W-:Y:S01]  /*13720*/  @P0 LEA R8, R5, R16, 0x1 ;  /* 0x0000001005080211 */ /* 0x000fe200078e08ff */
        /* <DEDUP_REMOVED lines=40> */
[----:B------:R-:W1:Y:S04]  /*139b0*/  SHFL.IDX PT, R6, R2, 0x6, 0x181f ;  /* 0x00d81f0002067f89 */ /* 0x000e6800000e0000 */
[----:B------:R-:W2:Y:S04]  /*139c0*/  SHFL.IDX PT, R2, R2, 0x7, 0x181f ;  /* 0x00f81f0002027f89 */ /* 0x000ea800000e0000 */
[----:B------:R-:W3:Y:S01]  /*139d0*/  SHFL.IDX PT, R0, R0, 0x7, 0x181f ;  /* 0x00f81f0000007f89 */ /* 0x000ee200000e0000 */
[----:B0-----:R-:W-:-:S05]  /*139e0*/  @P0 LEA R7, P1, R9, R7, 0x1 ;  /* 0x0000000709070211 */ /* 0x001fca00078208ff */
[----:B-1----:R-:W-:-:S05]  /*139f0*/  @P0 IMAD.X R6, RZ, RZ, R6, P1 ;  /* 0x000000ffff060224 */ /* 0x002fca00008e0606 */
[----:B------:R-:W-:-:S04]  /*13a00*/  @P0 LOP3.LUT R7, R7, R6, RZ, 0x3c, !PT ;  /* 0x0000000607070212 */ /* 0x000fc800078e3cff */
[----:B------:R-:W-:-:S04]  /*13a10*/  @P0 LOP3.LUT R6, R7, R6, RZ, 0x3c, !PT ;  /* 0x0000000607060212 */ /* 0x000fc800078e3cff */
[----:B------:R-:W-:-:S05]  /*13a20*/  @P0 LOP3.LUT R7, R7, R6, RZ, 0x3c, !PT ;  /* 0x0000000607070212 */ /* 0x000fca00078e3cff */
[----:B--23--:R1:W-:Y:S02]  /*13a30*/  @P0 LDGSTS.E.BYPASS.LTC128B.128 [R8+0x11400], desc[UR42][R6.64], !P2 ;  /* 0x1140000006080fae */ /* 0x00c3e4000d101d6a */
.L_x_833:
[----:B------:R-:W-:-:S13]  /*13a40*/  ISETP.GE.AND P0, PT, R4, 0x71, PT ;  /* 0x000000710400780c */ /* 0x000fda0003f06270 */
[----:B01----:R-:W-:Y:S01]  /*13a50*/  @P0 LEA R6, P1, R9, R0, 0x1 ;  /* 0x0000000009060211 */ /* 0x003fe200078208ff */
        /* <DEDUP_REMOVED lines=8> */
.L_x_678:
[----:B------:R-:W-:Y:S02]  /*13ae0*/  PLOP3.LUT P1, PT, P1, P0, PT, 0xa2, 0x0 ;  /* 0x000000000000781c */ /* 0x000fe40000f21472 */
[----:B------:R-:W-:-:S08]  /*13af0*/  @P0 R2UR P1, UR4, R3 ;  /* 0x00000000030402ca */ /* 0x000fd00000020000 */
[----:B------:R-:W-:-:S05]  /*13b00*/  @P0 PLOP3.LUT P0, PT, P1, PT, PT, 0x80, 0x0 ;  /* 0x000000000000081c */ /* 0x000fca0000f0f070 */
[----:B------:R-:W-:Y:S01]  /*13b10*/  @!P1 SYNCS.ARRIVE.TRANS64.RED.A0T1 RZ, [UR4+0x16830], RZ ;  /* 0x016830ffffff99a7 */ /* 0x000fe20008200404 */
[----:B------:R-:W-:Y:S07]  /*13b20*/  @!P1 ARRIVES.LDGSTSBAR.64.TRANSCNT [UR4+0x16830] ;  /* 0x01683000ff0099b0 */ /* 0x000fee0008000a84 */
[----:B------:R-:W-:Y:S05]  /*13b30*/  @P0 BRA.U.ANY `(.L_x_678) ;  /* 0xfffffffd00e80947 */ /* 0x000fea000393ffff */
[----:B------:R-:W-:Y:S01]  /*13b40*/  NOP ;  /* 0x0000000000007918 */ /* 0x000fe20000000000 */
[----:B------:R-:W-:-:S05]  /*13b50*/  IMAD.U32 R0, RZ, RZ, UR38 ;  /* 0x00000026ff007e24 */ /* 0x000fca000f8e00ff */
[----:B------:R-:W-:-:S13]  /*13b60*/  ISETP.NE.AND P2, PT, R0, 0x3, PT ;  /* 0x000000030000780c */ /* 0x000fda0003f45270 */
[----:B------:R-:W-:Y:S05]  /*13b70*/  @!P2 BRA `(.L_x_679) ;  /* 0x000000000004a947 */ /* 0x000fea0003800000 */
[----:B------:R-:W-:Y:S01]  /*13b80*/  BPT.TRAP 0x1 ;  /* 0x000000040000795c */ /* 0x000fe20000300000 */
.L_x_679:
[----:B------:R1:W5:Y:S01]  /*13b90*/  LDL.LU R4, [R1+0x28] ;  /* 0x0000280001047983 */ /* 0x0003620000300800 */
[----:B------:R1:W-:Y:S03]  /*13ba0*/  SYNCS.ARRIVE.TRANS64.A1T0 RZ, [R3+URZ+0x16830], RZ ;  /* 0x016830ff03ff79a7 */ /* 0x0003e6000810003f */
[----:B0-----:R1:W5:Y:S04]  /*13bb0*/  LDL.LU R7, [R1+0x20] ;  /* 0x0000200001077983 */ /* 0x0013680000300800 */
[----:B------:R1:W5:Y:S02]  /*13bc0*/  LDL.LU R6, [R1+0x38] ;  /* 0x0000380001067983 */ /* 0x0003640000300800 */
[----:B------:R-:W-:Y:S05]  /*13bd0*/  WARPSYNC.ALL ;  /* 0x0000000000007948 */ /* 0x000fea0003800000 */
[----:B------:R-:W-:Y:S01]  /*13be0*/  ULDC.64 UR4, c[0x0][0x298] ;  /* 0x0000a60000047ab9 */ /* 0x000fe20000000a00 */
[----:B------:R-:W-:Y:S01]  /*13bf0*/  ULDC.64 UR6, c[0x0][0xa00] ;  /* 0x0002800000067ab9 */ /* 0x000fe20000000a00 */
[----:B------:R-:W-:Y:S01]  /*13c00*/  IADD3 R0, R16, 0x8400, RZ ;  /* 0x0000840010007810 */ /* 0x000fe20007ffe0ff */
[----:B------:R-:W-:Y:S01]  /*13c10*/  BSSY B6, `(.L_x_680) ;  /* 0x0000020000067945 */ /* 0x000fe20003800000 */
[----:B------:R-:W-:Y:S01]  /*13c20*/  BAR.SYNC.DEFER_BLOCKING 0x8, 0x200 ;  /* 0x0208000000007b1d */ /* 0x000fe20000010000 */
[----:B------:R-:W-:-:S02]  /*13c30*/  ISETP.NE.U32.AND P0, PT, RZ, UR6, PT ;  /* 0x00000006ff007c0c */ /* 0x000fc4000bf05070 */
[----:B------:R-:W-:Y:S02]  /*13c40*/  LOP3.LUT P1, RZ, R0, 0x3ff, RZ, 0xc0, !PT ;  /* 0x000003ff00ff7812 */ /* 0x000fe4000782c0ff */
[----:B------:R-:W-:Y:S02]  /*13c50*/  ISETP.NE.AND.EX P0, PT, RZ, UR7, PT, P0 ;  /* 0x00000007ff007c0c */ /* 0x000fe4000bf05300 */
[----:B-----5:R-:W-:Y:S02]  /*13c60*/  SHF.R.S32.HI R2, RZ, 0x1f, R4 ;  /* 0x0000001fff027819 */ /* 0x020fe40000011404 */
[----:B------:R-:W-:-:S03]  /*13c70*/  SEL R26, R7, RZ, !P0 ;  /* 0x000000ff071a7207 */ /* 0x000fc60004000000 */
[----:B------:R-:W-:-:S04]  /*13c80*/  IMAD R2, R2, UR4, RZ ;  /* 0x0000000402027c24 */ /* 0x000fc8000f8e02ff */
[----:B------:R-:W-:Y:S01]  /*13c90*/  IMAD R0, R4, UR5, R2 ;  /* 0x0000000504007c24 */ /* 0x000fe2000f8e0202 */
[----:B------:R-:W-:Y:S01]  /*13ca0*/  SEL R2, R6, RZ, !P0 ;  /* 0x000000ff06027207 */ /* 0x000fe20004000000 */
[----:B------:R-:W-:-:S04]  /*13cb0*/  IMAD.WIDE.U32 R4, R4, UR4, RZ ;  /* 0x0000000404047c25 */ /* 0x000fc8000f8e00ff */
[----:B------:R-:W-:Y:S01]  /*13cc0*/  IMAD.IADD R0, R5, 0x1, R0 ;  /* 0x0000000105007824 */ /* 0x000fe200078e0200 */
[----:B------:R0:W-:Y:S04]  /*13cd0*/  STL.64 [R1+0x30], R4 ;  /* 0x0000300401007387 */ /* 0x0001e80000100a00 */
[----:B------:R0:W-:Y:S04]  /*13ce0*/  STL [R1+0x28], R2 ;  /* 0x0000280201007387 */ /* 0x0001e80000100800 */
[----:B------:R0:W-:Y:S01]  /*13cf0*/  STL [R1+0x20], R0 ;  /* 0x0000200001007387 */ /* 0x0001e20000100800 */
[----:B------:R-:W-:Y:S05]  /*13d00*/  @!P1 BRA `(.L_x_681) ;  /* 0x0000000000409947 */ /* 0x000fea0003800000 */
[----:B0-----:R-:W-:Y:S01]  /*13d10*/  MOV R2, 0x0 ;  /* 0x0000000000027802 */ /* 0x001fe20000000f00 */
[----:B------:R-:W-:Y:S01]  /*13d20*/  ULDC.64 UR4, c[0x4][0x88] ;  /* 0x0100220000047ab9 */ /* 0x000fe20000000a00 */
[----:B------:R-:W-:Y:S01]  /*13d30*/  ULDC.64 UR6, c[0x4][0x90] ;  /* 0x0100240000067ab9 */ /* 0x000fe20000000a00 */
[----:B------:R-:W-:Y:S01]  /*13d40*/  ULDC.64 UR8, c[0x4][0x20] ;  /* 0x0100080000087ab9 */ /* 0x000fe20000000a00 */
[----:B------:R-:W-:Y:S01]  /*13d50*/  IMAD.U32 R4, RZ, RZ, UR4 ;  /* 0x00000004ff047e24 */ /* 0x000fe2000f8e00ff */
[----:B------:R-:W-:Y:S01]  /*13d60*/  MOV R6, UR6 ;  /* 0x0000000600067c02 */ /* 0x000fe20008000f00 */
[----:B-1----:R-:W0:Y:S01]  /*13d70*/  LDC.64 R2, c[0x4][R2] ;  /* 0x0100000002027b82 */ /* 0x002e220000000a00 */
        /* <DEDUP_REMOVED lines=9> */
.L_x_681:
[----:B------:R-:W-:Y:S05]  /*13e10*/  BSYNC B6 ;  /* 0x0000000000067941 */ /* 0x000fea0003800000 */
.L_x_680:
[----:B0-----:R-:W1:Y:S01]  /*13e20*/  LDL.LU R2, [R1+0x20] ;  /* 0x0000200001027983 */ /* 0x001e620000300800 */
[----:B------:R-:W-:Y:S01]  /*13e30*/  ULDC.64 UR4, c[0x0][0x2d8] ;  /* 0x0000b60000047ab9 */ /* 0x000fe20000000a00 */
[----:B------:R-:W-:Y:S01]  /*13e40*/  ULDC.64 UR6, c[0x0][0x2e0] ;  /* 0x0000b80000067ab9 */ /* 0x000fe20000000a00 */
[----:B------:R-:W0:Y:S01]  /*13e50*/  LDC R10, c[0x0][0x448] ;  /* 0x00011200ff0a7b82 */ /* 0x000e220000000800 */
[----:B------:R-:W2:Y:S01]  /*13e60*/  LDL.LU.64 R20, [R1+0x30] ;  /* 0x0000300001147983 */ /* 0x000ea20000300a00 */
[----:B------:R-:W-:-:S03]  /*13e70*/  ULDC.64 UR8, c[0x0][0x280] ;  /* 0x0000a00000087ab9 */ /* 0x000fc60000000a00 */
[----:B------:R-:W3:Y:S01]  /*13e80*/  LDL.LU R0, [R1+0x28] ;  /* 0x0000280001007983 */ /* 0x000ee20000300800 */
[----:B0-----:R-:W-:-:S13]  /*13e90*/  ISETP.NE.AND P0, PT, R10, 0x1, PT ;  /* 0x000000010a00780c */ /* 0x001fda0003f05270 */
[----:B------:R-:W0:Y:S08]  /*13ea0*/  @P0 LDC R7, c[0x0][0x44c] ;  /* 0x00011300ff070b82 */ /* 0x000e300000000800 */
[----:B------:R-:W4:Y:S01]  /*13eb0*/  @P0 LDC R8, c[0x0][0x450] ;  /* 0x00011400ff080b82 */ /* 0x000f220000000800 */
[----:B-1----:R-:W-:Y:S01]  /*13ec0*/  IMAD.MOV.U32 R3, RZ, RZ, R2 ;  /* 0x000000ffff037224 */ /* 0x002fe200078e0002 */
[----:B--2---:R-:W-:Y:S01]  /*13ed0*/  MOV R2, R20 ;  /* 0x0000001400027202 */ /* 0x004fe20000000f00 */
[----:B------:R-:W1:Y:S01]  /*13ee0*/  S2R R21, SR_TID.X ;  /* 0x0000000000157919 */ /* 0x000e620000002100 */
[----:B---3--:R-:W-:Y:S01]  /*13ef0*/  IMAD R0, R0, UR6, RZ ;  /* 0x0000000600007c24 */ /* 0x008fe2000f8e02ff */
[----:B------:R-:W2:Y:S02]  /*13f00*/  S2R R20, SR_TID.X ;  /* 0x0000000000147919 */ /* 0x000ea40000002100 */
[----:B------:R-:W-:-:S04]  /*13f10*/  IMAD.WIDE.U32 R2, R17, UR4, R2 ;  /* 0x0000000411027c25 */ /* 0x000fc8000f8e0002 */
[----:B------:R-:W-:Y:S01]  /*13f20*/  IMAD R3, R17, UR5, R3 ;  /* 0x0000000511037c24 */ /* 0x000fe2000f8e0203 */
[----:B------:R-:W-:Y:S01]  /*13f30*/  ULDC.64 UR4, c[0x0][0x2d0] ;  /* 0x0000b40000047ab9 */ /* 0x000fe20000000a00 */
[C---:B------:R-:W-:Y:S02]  /*13f40*/  IMAD R0, R26.reuse, UR7, R0 ;  /* 0x000000071a007c24 */ /* 0x040fe4000f8e0200 */
[----:B------:R-:W-:Y:S01]  /*13f50*/  IMAD.WIDE.U32 R2, R26, UR6, R2 ;  /* 0x000000061a027c25 */ /* 0x000fe2000f8e0002 */
[----:B------:R-:W-:Y:S01]  /*13f60*/  ULDC.64 UR6, c[0x0][0x2c8] ;  /* 0x0000b20000067ab9 */ /* 0x000fe20000000a00 */
[----:B------:R3:W5:Y:S02]  /*13f70*/  LDL R26, [R1+0x40] ;  /* 0x00004000011a7983 */ /* 0x0007640000100800 */
[----:B------:R-:W-:Y:S02]  /*13f80*/  IMAD.MOV.U32 R4, RZ, RZ, R2 ;  /* 0x000000ffff047224 */ /* 0x000fe400078e0002 */
[----:B------:R-:W-:-:S02]  /*13f90*/  IMAD.IADD R5, R3, 0x1, R0 ;  /* 0x0000000103057824 */ /* 0x000fc400078e0200 */
[----:B-1----:R-:W-:Y:S01]  /*13fa0*/  IMAD.SHL.U32 R21, R21, 0x10, RZ ;  /* 0x0000001015157824 */ /* 0x002fe200078e00ff */
[----:B--2---:R-:W-:-:S04]  /*13fb0*/  LOP3.LUT R20, R20, 0x7f, RZ, 0xc0, !PT ;  /* 0x0000007f14147812 */ /* 0x004fc800078ec0ff */
[----:B------:R-:W-:Y:S02]  /*13fc0*/  LOP3.LUT R21, R21, 0x70, RZ, 0xc0, !PT ;  /* 0x0000007015157812 */ /* 0x000fe400078ec0ff */
[----:B------:R-:W-:-:S04]  /*13fd0*/  SHF.R.U32.HI R20, RZ, 0x3, R20 ;  /* 0x00000003ff147819 */ /* 0x000fc80000011614 */
[----:B------:R-:W-:-:S05]  /*13fe0*/  LOP3.LUT R20, R20, R21, RZ, 0xfc, !PT ;  /* 0x0000001514147212 */ /* 0x000fca00078efcff */
[----:B------:R-:W-:Y:S02]  /*13ff0*/  IMAD R6, R25, 0xc0, R20 ;  /* 0x000000c019067824 */ /* 0x000fe400078e0214 */
[----:B------:R3:W5:Y:S02]  /*14000*/  LDL R20, [R1+0x24] ;  /* 0x0000240001147983 */ /* 0x0007640000100800 */
[----:B0-----:R-:W-:Y:S01]  /*14010*/  @P0 IMAD.HI.U32 R7, R6, R7, RZ ;  /* 0x0000000706070227 */ /* 0x001fe200078e00ff */
[----:B------:R-:W-:-:S04]  /*14020*/  MOV R2, R6 ;  /* 0x0000000600027202 */ /* 0x000fc80000000f00 */
[----:B----4-:R-:W-:-:S04]  /*14030*/  @P0 SHF.R.U32.HI R2, RZ, R8, R7 ;  /* 0x00000008ff020219 */ /* 0x010fc80000011607 */
[----:B------:R-:W-:-:S05]  /*14040*/  SHF.R.S32.HI R0, RZ, 0x1f, R2 ;  /* 0x0000001fff007819 */ /* 0x000fca0000011402 */
[----:B------:R-:W-:-:S04]  /*14050*/  IMAD R0, R0, UR4, RZ ;  /* 0x0000000400007c24 */ /* 0x000fc8000f8e02ff */
[C---:B------:R-:W-:Y:S02]  /*14060*/  IMAD R7, R2.reuse, UR5, R0 ;  /* 0x0000000502077c24 */ /* 0x040fe4000f8e0200 */
[----:B------:R-:W-:Y:S02]  /*14070*/  IMAD.MOV R0, RZ, RZ, -R2 ;  /* 0x000000ffff007224 */ /* 0x000fe400078e0a02 */
[----:B------:R-:W-:-:S04]  /*14080*/  IMAD.WIDE.U32 R2, R2, UR4, R4 ;  /* 0x0000000402027c25 */ /* 0x000fc8000f8e0004 */
[----:B------:R-:W-:Y:S02]  /*14090*/  IMAD R0, R10, R0, R6 ;  /* 0x000000000a007224 */ /* 0x000fe400078e0206 */
[----:B------:R-:W-:-:S03]  /*140a0*/  IMAD.IADD R3, R3, 0x1, R7 ;  /* 0x0000000103037824 */ /* 0x000fc600078e0207 */
[----:B------:R-:W-:Y:S01]  /*140b0*/  SHF.R.S32.HI R7, RZ, 0x1f, R0 ;  /* 0x0000001fff077819 */ /* 0x000fe20000011400 */
[----:B------:R-:W-:-:S04]  /*140c0*/  IMAD.WIDE.U32 R8, R0, UR6, R2 ;  /* 0x0000000600087c25 */ /* 0x000fc8000f8e0002 */
[----:B------:R-:W-:-:S04]  /*140d0*/  IMAD R7, R7, UR6, RZ ;  /* 0x0000000607077c24 */ /* 0x000fc8000f8e02ff */
[----:B------:R-:W-:Y:S01]  /*140e0*/  IMAD R0, R0, UR7, R7 ;  /* 0x0000000700007c24 */ /* 0x000fe2000f8e0207 */
[----:B------:R-:W-:Y:S01]  /*140f0*/  LEA R2, P1, R8, UR8, 0x1 ;  /* 0x0000000808027c11 */ /* 0x000fe2000f8208ff */
[----:B------:R-:W0:Y:S02]  /*14100*/  @P0 LDC R7, c[0x0][0x44c] ;  /* 0x00011300ff070b82 */ /* 0x000e240000000800 */
[----:B------:R-:W-:-:S05]  /*14110*/  IMAD.IADD R0, R9, 0x1, R0 ;  /* 0x0000000109007824 */ /* 0x000fca00078e0200 */
[----:B------:R-:W-:Y:S02]  /*14120*/  LEA.HI.X R0, R8, UR9, R0, 0x1, P1 ;  /* 0x0000000908007c11 */ /* 0x000fe400088f0c00 */
[----:B------:R-:W1:Y:S01]  /*14130*/  @P0 LDC R8, c[0x0][0x450] ;  /* 0x00011400ff080b82 */ /* 0x000e620000000800 */
[----:B------:R-:W-:Y:S01]  /*14140*/  IADD3 R3, R6, 0x80, RZ ;  /* 0x0000008006037810 */ /* 0x000fe20007ffe0ff */
[----:B------:R-:W2:Y:S04]  /*14150*/  S2R R11, SR_TID.X ;  /* 0x00000000000b7919 */ /* 0x000ea80000002100 */
[----:B------:R-:W-:Y:S02]  /*14160*/  IMAD.MOV.U32 R6, RZ, RZ, R3 ;  /* 0x000000ffff067224 */ /* 0x000fe400078e0003 */
[----:B0-----:R-:W-:-:S05]  /*14170*/  @P0 IMAD.HI.U32 R7, R3, R7, RZ ;  /* 0x0000000703070227 */ /* 0x001fca00078e00ff */
[----:B-1----:R-:W-:-:S05]  /*14180*/  @P0 SHF.R.U32.HI R6, RZ, R8, R7 ;  /* 0x00000008ff060219 */ /* 0x002fca0000011607 */
[----:B------:R-:W-:-:S04]  /*14190*/  IMAD.MOV R7, RZ, RZ, -R6 ;  /* 0x000000ffff077224 */ /* 0x000fc800078e0a06 */
[----:B------:R-:W-:Y:S01]  /*141a0*/  IMAD R3, R10, R7, R3 ;  /* 0x000000070a037224 */ /* 0x000fe200078e0203 */
[----:B------:R-:W-:Y:S01]  /*141b0*/  SHF.R.S32.HI R7, RZ, 0x1f, R6 ;  /* 0x0000001fff077819 */ /* 0x000fe20000011406 */
[----:B------:R-:W-:-:S04]  /*141c0*/  IMAD.WIDE.U32 R4, R6, UR4, R4 ;  /* 0x0000000406047c25 */ /* 0x000fc8000f8e0004 */
[----:B------:R-:W-:Y:S01]  /*141d0*/  IMAD R7, R7, UR4, RZ ;  /* 0x0000000407077c24 */ /* 0x000fe2000f8e02ff */
[----:B------:R-:W-:Y:S01]  /*141e0*/  SHF.R.S32.HI R8, RZ, 0x1f, R3 ;  /* 0x0000001fff087819 */ /* 0x000fe20000011403 */
[----:B------:R-:W-:Y:S02]  /*141f0*/  ULDC UR4, c[0x0][0x2b8] ;  /* 0x0000ae0000047ab9 */ /* 0x000fe40000000800 */
[----:B------:R-:W-:Y:S02]  /*14200*/  IMAD R7, R6, UR5, R7 ;  /* 0x0000000506077c24 */ /* 0x000fe4000f8e0207 */
[----:B------:R-:W-:Y:S02]  /*14210*/  IMAD R8, R8, UR6, RZ ;  /* 0x0000000608087c24 */ /* 0x000fe4000f8e02ff */
[----:B------:R-:W-:Y:S01]  /*14220*/  IMAD.IADD R5, R5, 0x1, R7 ;  /* 0x0000000105057824 */ /* 0x000fe200078e0207 */
[----:B--2---:R-:W-:Y:S01]  /*14230*/  SHF.L.U32 R21, R11, 0x3, RZ ;  /* 0x000000030b157819 */ /* 0x004fe200000006ff */
[----:B------:R-:W-:-:S02]  /*14240*/  IMAD R8, R3, UR7, R8 ;  /* 0x0000000703087c24 */ /* 0x000fc4000f8e0208 */
[----:B------:R-:W-:Y:S01]  /*14250*/  IMAD.WIDE.U32 R6, R3, UR6, R4 ;  /* 0x0000000603067c25 */ /* 0x000fe2000f8e0004 */
[----:B------:R-:W-:-:S03]  /*14260*/  LOP3.LUT R21, R21, 0x38, RZ, 0xc0, !PT ;  /* 0x0000003815157812 */ /* 0x000fc600078ec0ff */
[----:B------:R-:W-:Y:S01]  /*14270*/  IMAD.IADD R4, R7, 0x1, R8 ;  /* 0x0000000107047824 */ /* 0x000fe200078e0208 */
[C---:B------:R-:W-:Y:S02]  /*14280*/  LEA R5, P1, R6.reuse, UR8, 0x1 ;  /* 0x0000000806057c11 */ /* 0x040fe4000f8208ff */
[----:B------:R-:W-:Y:S01]  /*14290*/  ISETP.GE.AND P0, PT, R21, UR4, PT ;  /* 0x0000000415007c0c */ /* 0x000fe2000bf06270 */
[----:B------:R-:W-:Y:S01]  /*142a0*/  UMOV UR4, 0xffffffff ;  /* 0xffffffff00047882 */ /* 0x000fe20000000000 */
[----:B------:R-:W-:Y:S02]  /*142b0*/  LOP3.LUT R11, R11, 0x7f, RZ, 0xc0, !PT ;  /* 0x0000007f0b0b7812 */ /* 0x000fe400078ec0ff */
[----:B------:R-:W-:Y:S02]  /*142c0*/  LEA.HI.X R4, R6, UR9, R4, 0x1, P1 ;  /* 0x0000000906047c11 */ /* 0x000fe400088f0c04 */
[----:B------:R-:W-:Y:S01]  /*142d0*/  SHF.R.U32.HI R9, RZ, 0x3, R11 ;  /* 0x00000003ff097819 */ /* 0x000fe2000001160b */
[----:B---3--:R-:W-:Y:S06]  /*142e0*/  BRA.DIV UR4, `(.L_x_682) ;  /* 0x0000005604f47947 */ /* 0x008fec000b800000 */
[----:B------:R-:W0:Y:S01]  /*142f0*/  SHFL.IDX PT, R7, R2, RZ, 0x181f ;  /* 0x00181fff02077589 */ /* 0x000e2200000e0000 */
[----:B-----5:R-:W-:Y:S02]  /*14300*/  IMAD R3, R26, R10, RZ ;  /* 0x0000000a1a037224 */ /* 0x020fe400078e02ff */
[----:B------:R-:W-:Y:S01]  /*14310*/  IMAD R25, R25, 0xc0, R9 ;  /* 0x000000c019197824 */ /* 0x000fe200078e0209 */
[----:B------:R-:W1:Y:S04]  /*14320*/  SHFL.IDX PT, R6, R0, RZ, 0x181f ;  /* 0x00181fff00067589 */ /* 0x000e6800000e0000 */
[----:B------:R-:W-:Y:S01]  /*14330*/  ISETP.GE.AND P1, PT, R25, R3, PT ;  /* 0x000000031900720c */ /* 0x000fe20003f26270 */
[----:B------:R-:W-:-:S12]  /*14340*/  SHFL.IDX PT, R8, R5, RZ, 0x181f ;  /* 0x00181fff05087589 */ /* 0x000fd800000e0000 */
        /* <DEDUP_REMOVED lines=10> */
[----:B0-----:R-:W-:-:S04]  /*143f0*/  @!P1 LEA R7, P2, R21, R7, 0x1 ;  /* 0x0000000715079211 */ /* 0x001fc800078408ff */
[----:B-1----:R-:W-:-:S04]  /*14400*/  @!P1 IADD3.X R6, RZ, R6, RZ, P2, !PT ;  /* 0x00000006ff069210 */ /* 0x002fc800017fe4ff */
        /* <DEDUP_REMOVED lines=56> */
[----:B0-----:R-:W-:-:S05]  /*14790*/  VIADD R2, R25, 0x80 ;  /* 0x0000008019027836 */ /* 0x001fca0000000000 */
[----:B------:R-:W-:Y:S02]  /*147a0*/  ISETP.GE.AND P1, PT, R2, R3, PT ;  /* 0x000000030200720c */ /* 0x000fe40003f26270 */
[----:B------:R-:W-:-:S04]  /*147b0*/  IADD3 R2, R25, 0x70, RZ ;  /* 0x0000007019027810 */ /* 0x000fc80007ffe0ff */
[----:B------:R-:W-:Y:S02]  /*147c0*/  ISETP.GE.AND P3, PT, R2, R3, PT ;  /* 0x000000030200720c */ /* 0x000fe40003f66270 */
[----:B------:R-:W0:Y:S11]  /*147d0*/  SHFL.IDX PT, R2, R4, RZ, 0x181f ;  /* 0x00181fff04027589 */ /* 0x000e3600000e0000 */
[----:B-1----:R-:W-:-:S05]  /*147e0*/  @!P3 LEA R6, P2, R21, R6, 0x1 ;  /* 0x000000061506b211 */ /* 0x002fca00078408ff */
[----:B------:R-:W-:-:S04]  /*147f0*/  @!P3 IMAD.X R0, RZ, RZ, R0, P2 ;  /* 0x000000ffff00b224 */ /* 0x000fc800010e0600 */
[----:B------:R-:W-:Y:S02]  /*14800*/  @!P3 IMAD.MOV.U32 R7, RZ, RZ, R0 ;  /* 0x000000ffff07b224 */ /* 0x000fe400078e0000 */
[----:B------:R-:W-:-:S03]  /*14810*/  VIADD R0, R25, 0x90 ;  /* 0x0000009019007836 */ /* 0x000fc60000000000 */
[----:B------:R1:W-:Y:S02]  /*14820*/  @!P3 LDGSTS.E.BYPASS.LTC128B.128 [R20+0xbc00], desc[UR42][R6.64], !P0 ;  /* 0x0bc000000614bfae */ /* 0x0003e4000c101d6a */
[----:B-1----:R-:W-:-:S05]  /*14830*/  @!P1 LEA R6, P2, R21, R8, 0x1 ;  /* 0x0000000815069211 */ /* 0x002fca00078408ff */
[----:B0-----:R-:W-:-:S05]  /*14840*/  @!P1 IMAD.X R2, RZ, RZ, R2, P2 ;  /* 0x000000ffff029224 */ /* 0x001fca00010e0602 */
[----:B------:R-:W-:Y:S02]  /*14850*/  @!P1 MOV R7, R2 ;  /* 0x0000000200079202 */ /* 0x000fe40000000f00 */
[----:B------:R-:W-:Y:S04]  /*14860*/  SHFL.IDX PT, R2, R5, 0x3, 0x181f ;  /* 0x00781f0005027f89 */ /* 0x000fe800000e0000 */
[----:B------:R0:W-:Y:S01]  /*14870*/  @!P1 LDGSTS.E.BYPASS.LTC128B.128 [R20+0xc400], desc[UR42][R6.64], !P0 ;  /* 0x0c40000006149fae */ /* 0x0001e2000c101d6a */
[----:B------:R-:W-:-:S03]  /*14880*/  ISETP.GE.AND P1, PT, R0, R3, PT ;  /* 0x000000030000720c */ /* 0x000fc60003f26270 */
[----:B------:R-:W-:Y:S04]  /*14890*/  SHFL.IDX PT, R0, R4, 0x1, 0x181f ;  /* 0x00381f0004007f89 */ /* 0x000fe800000e0000 */
[----:B0-----:R-:W0:Y:S06]  /*148a0*/  SHFL.IDX PT, R6, R5, 0x1, 0x181f ;  /* 0x00381f0005067f89 */ /* 0x001e2c00000e0000 */
[----:B0-----:R-:W-:-:S05]  /*148b0*/  @!P1 LEA R6, P2, R21, R6, 0x1 ;  /* 0x0000000615069211 */ /* 0x001fca00078408ff */
[----:B------:R-:W-:-:S04]  /*148c0*/  @!P1 IMAD.X R0, RZ, RZ, R0, P2 ;  /* 0x000000ffff009224 */ /* 0x000fc800010e0600 */
[----:B------:R-:W-:Y:S01]  /*148d0*/  @!P1 IMAD.MOV.U32 R7, RZ, RZ, R0 ;  /* 0x000000ffff079224 */ /* 0x000fe200078e0000 */
[----:B------:R-:W-:-:S04]  /*148e0*/  IADD3 R0, R25, 0xa0, RZ ;  /* 0x000000a019007810 */ /* 0x000fc80007ffe0ff */
[----:B------:R0:W-:Y:S01]  /*148f0*/  @!P1 LDGSTS.E.BYPASS.LTC128B.128 [R20+0xcc00], desc[UR42][R6.64], !P0 ;  /* 0x0cc0000006149fae */ /* 0x0001e2000c101d6a */
[----:B------:R-:W-:-:S03]  /*14900*/  ISETP.GE.AND P1, PT, R0, R3, PT ;  /* 0x000000030000720c */ /* 0x000fc60003f26270 */
[----:B------:R-:W-:Y:S04]  /*14910*/  SHFL.IDX PT, R0, R4, 0x2, 0x181f ;  /* 0x00581f0004007f89 */ /* 0x000fe800000e0000 */
[----:B------:R-:W-:Y:S04]  /*14920*/  SHFL.IDX PT, R4, R4, 0x3, 0x181f ;  /* 0x00781f0004047f89 */ /* 0x000fe800000e0000 */
[----:B0-----:R-:W0:Y:S02]  /*14930*/  SHFL.IDX PT, R6, R5, 0x2, 0x181f ;  /* 0x00581f0005067f89 */ /* 0x001e2400000e0000 */
[----:B0-----:R-:W-:-:S05]  /*14940*/  @!P1 LEA R6, P2, R21, R6, 0x1 ;  /* 0x0000000615069211 */ /* 0x001fca00078408ff */
[----:B------:R-:W-:-:S04]  /*14950*/  @!P1 IMAD.X R0, RZ, RZ, R0, P2 ;  /* 0x000000ffff009224 */ /* 0x000fc800010e0600 */
[----:B------:R-:W-:-:S05]  /*14960*/  @!P1 IMAD.MOV.U32 R7, RZ, RZ, R0 ;  /* 0x000000ffff079224 */ /* 0x000fca00078e0000 */
[----:B------:R0:W-:Y:S02]  /*14970*/  @!P1 LDGSTS.E.BYPASS.LTC128B.128 [R20+0xd400], desc[UR42][R6.64], !P0 ;  /* 0x0d40000006149fae */ /* 0x0001e4000c101d6a */
.L_x_858:
[----:B------:R-:W-:-:S05]  /*14980*/  VIADD R25, R25, 0xb0 ;  /* 0x000000b019197836 */ /* 0x000fca0000000000 */
[----:B------:R-:W-:-:S13]  /*14990*/  ISETP.GE.AND P1, PT, R25, R3, PT ;  /* 0x000000031900720c */ /* 0x000fda0003f26270 */
[----:B------:R-:W-:-:S04]  /*149a0*/  @!P1 LEA R2, P2, R21, R2, 0x1 ;  /* 0x0000000215029211 */ /* 0x000fc800078408ff */
[----:B------:R-:W-:-:S05]  /*149b0*/  @!P1 IADD3.X R3, RZ, R4, RZ, P2, !PT ;  /* 0x00000004ff039210 */ /* 0x000fca00017fe4ff */
[----:B------:R-:W-:Y:S01]  /*149c0*/  @!PT LDS RZ, [RZ] ;  /* 0x00000000fffff984 */ /* 0x000fe20000000800 */
[----:B------:R-:W-:Y:S01]  /*149d0*/  @!PT LDS RZ, [RZ] ;  /* 0x00000000fffff984 */ /* 0x000fe20000000800 */
[----:B------:R-:W-:Y:S01]  /*149e0*/  @!PT LDS RZ, [RZ] ;  /* 0x00000000fffff984 */ /* 0x000fe20000000800 */
[----:B------:R1:W-:Y:S01]  /*149f0*/  @!P1 LDGSTS.E.BYPASS.LTC128B.128 [R20+0xdc00], desc[UR42][R2.64], !P0 ;  /* 0x0dc0000002149fae */ /* 0x0003e2000c101d6a */
[----:B------:R-:W-:Y:S01]  /*14a00*/  PLOP3.LUT P0, PT, PT, PT, PT, 0x80, 0x0 ;  /* 0x000000000000781c */ /* 0x000fe20003f0f070 */
[----:B------:R-:W-:-:S12]  /*14a10*/  NOP ;  /* 0x0000000000007918 */ /* 0x000fd80000000000 */
.L_x_683:
[----:B------:R-:W-:Y:S02]  /*14a20*/  PLOP3.LUT P1, PT, P1, P0, PT, 0xa2, 0x0 ;  /* 0x000000000000781c */ /* 0x000fe40000f21472 */
[----:B------:R-:W-:-:S08]  /*14a30*/  @P0 R2UR P1, UR4, R16 ;  /* 0x00000000100402ca */ /* 0x000fd00000020000 */
[----:B------:R-:W-:-:S05]  /*14a40*/  @P0 PLOP3.LUT P0, PT, P1, PT, PT, 0x80, 0x0 ;  /* 0x000000000000081c */ /* 0x000fca0000f0f070 */
[----:B------:R-:W-:Y:S01]  /*14a50*/  @!P1 SYNCS.ARRIVE.TRANS64.RED.A0T1 RZ, [UR4+0x16800], RZ ;  /* 0x016800ffffff99a7 */ /* 0x000fe20008200404 */
[----:B------:R-:W-:Y:S07]  /*14a60*/  @!P1 ARRIVES.LDGSTSBAR.64.TRANSCNT [UR4+0x16800] ;  /* 0x01680000ff0099b0 */ /* 0x000fee0008000a84 */
[----:B------:R-:W-:Y:S05]  /*14a70*/  @P0 BRA.U.ANY `(.L_x_683) ;  /* 0xfffffffd00e80947 */ /* 0x000fea000393ffff */
[----:B-1----:R-:W2:Y:S02]  /*14a80*/  LDL.LU R2, [R1+0x44] ;  /* 0x0000440001027983 */ /* 0x002ea40000300800 */
        /* <DEDUP_REMOVED lines=9> */
[----:B------:R-:W2:Y:S03]  /*14b20*/  SYNCS.PHASECHK.TRANS64.TRYWAIT P0, [R16+URZ+0x16820], R0 ;  /* 0x01682000100075a7 */ /* 0x000ea6000800017f */
[----:B-12---:R-:W-:Y:S05]  /*14b30*/  @!P0 BRA `(.L_x_685) ;  /* 0x0000005c00c48947 */ /* 0x006fea0003800000 */
.L_x_859:
[----:B------:R-:W-:Y:S05]  /*14b40*/  BSYNC B0 ;  /* 0x0000000000007941 */ /* 0x000fea0003800000 */
.L_x_684:
[----:B------:R-:W0:Y:S04]  /*14b50*/  LDL.LU R3, [R1+0x3c] ;  /* 0x00003c0001037983 */ /* 0x000e280000300800 */
[----:B------:R-:W2:Y:S01]  /*14b60*/  LDL R2, [R1+0x14] ;  /* 0x0000140001027983 */ /* 0x000ea20000100800 */
[----:B------:R-:W-:Y:S01]  /*14b70*/  BSSY B0, `(.L_x_686) ;  /* 0x0000109000007945 */ /* 0x000fe20003800000 */
[----:B0-----:R-:W-:-:S05]  /*14b80*/  VIADD R7, R3, 0xfffffffe ;  /* 0xfffffffe03077836 */ /* 0x001fca0000000000 */
[----:B--2---:R-:W-:-:S13]  /*14b90*/  ISETP.GE.AND P0, PT, R7, R2, PT ;  /* 0x000000020700720c */ /* 0x004fda0003f06270 */
[----:B------:R-:W-:Y:S05]  /*14ba0*/  @!P0 BRA `(.L_x_687) ;  /* 0x0000001000148947 */ /* 0x000fea0003800000 */
[----:B------:R-:W0:Y:S01]  /*14bb0*/  S2R R2, SR_TID.X ;  /* 0x0000000000027919 */ /* 0x000e220000002100 */
[----:B------:R-:W-:Y:S01]  /*14bc0*/  ULDC UR4, c[0x0][0x2f4] ;  /* 0x0000bd0000047ab9 */ /* 0x000fe20000000800 */
[----:B------:R-:W-:Y:S02]  /*14bd0*/  IMAD.MOV.U32 R6, RZ, RZ, R22 ;  /* 0x000000ffff067224 */ /* 0x000fe400078e0016 */
[----:B------:R-:W-:Y:S02]  /*14be0*/  IMAD.MOV.U32 R20, RZ, RZ, R29 ;  /* 0x000000ffff147224 */ /* 0x000fe400078e001d */
[----:B------:R-:W-:Y:S01]  /*14bf0*/  IMAD.MOV.U32 R26, RZ, RZ, R23 ;  /* 0x000000ffff1a7224 */ /* 0x000fe200078e0017 */
[----:B0-----:R-:W-:-:S04]  /*14c00*/  SHF.L.U32 R2, R2, 0x3, RZ ;  /* 0x0000000302027819 */ /* 0x001fc800000006ff */
[----:B------:R-:W-:-:S04]  /*14c10*/  LOP3.LUT R2, R2, 0x38, RZ, 0xc0, !PT ;  /* 0x0000003802027812 */ /* 0x000fc800078ec0ff */
[----:B------:R-:W-:-:S13]  /*14c20*/  ISETP.GE.AND P1, PT, R2, UR4, PT ;  /* 0x0000000402007c0c */ /* 0x000fda000bf26270 */
.L_x_700:
[----:B------:R-:W2:Y:S01]  /*14c30*/  LDL R10, [R1+0x18] ;  /* 0x00001800010a7983 */ /* 0x000ea20000100800 */
[----:B-1----:R-:W0:Y:S03]  /*14c40*/  LDC R0, c[0x0][0x430] ;  /* 0x00010c00ff007b82 */ /* 0x002e260000000800 */
[----:B------:R-:W3:Y:S04]  /*14c50*/  LDL R9, [R1+0x1c] ;  /* 0x00001c0001097983 */ /* 0x000ee80000100800 */
[----:B------:R-:W4:Y:S01]  /*14c60*/  LDL R8, [R1+0xc] ;  /* 0x00000c0001087983 */ /* 0x000f220000100800 */
[----:B------:R-:W1:Y:S01]  /*14c70*/  S2R R2, SR_TID.X ;  /* 0x0000000000027919 */ /* 0x000e620000002100 */
[----:B0-----:R-:W-:-:S13]  /*14c80*/  ISETP.NE.AND P0, PT, R0, 0x1, PT ;  /* 0x000000010000780c */ /* 0x001fda0003f05270 */
[----:B------:R-:W0:Y:S01]  /*14c90*/  @P0 LDC R5, c[0x0][0x434] ;  /* 0x00010d00ff050b82 */ /* 0x000e220000000800 */
[----:B-1----:R-:W-:-:S04]  /*14ca0*/  LOP3.LUT R3, R2, 0x7f, RZ, 0xc0, !PT ;  /* 0x0000007f02037812 */ /* 0x002fc800078ec0ff */
[----:B------:R-:W-:-:S03]  /*14cb0*/  SHF.R.U32.HI R4, RZ, 0x3, R3 ;  /* 0x00000003ff047819 */ /* 0x000fc60000011603 */
[----:B------:R-:W1:Y:S01]  /*14cc0*/  @P0 LDC R3, c[0x0][0x438] ;  /* 0x00010e00ff030b82 */ /* 0x000e620000000800 */
[----:B------:R-:W-:Y:S01]  /*14cd0*/  SHF.L.U32 R2, R2, 0x4, RZ ;  /* 0x0000000402027819 */ /* 0x000fe200000006ff */
[----:B------:R-:W-:-:S03]  /*14ce0*/  IMAD R4, R7, 0x80, R4 ;  /* 0x0000008007047824 */ /* 0x000fc600078e0204 */
[----:B------:R-:W-:Y:S01]  /*14cf0*/  LOP3.LUT R2, R2, 0x70, RZ, 0xc0, !PT ;  /* 0x0000007002027812 */ /* 0x000fe200078ec0ff */
[----:B------:R-:W-:Y:S05]  /*14d00*/  YIELD ;  /* 0x0000000000007946 */ /* 0x000fea0003800000 */
[----:B------:R-:W-:Y:S01]  /*14d10*/  ULDC.64 UR4, c[0x0][0x428] ;  /* 0x00010a0000047ab9 */ /* 0x000fe20000000a00 */
[----:B--2---:R-:W-:-:S05]  /*14d20*/  IADD3 R4, R2, R4, R10 ;  /* 0x0000000402047210 */ /* 0x004fca0007ffe00a */
[----:B0-----:R-:W-:-:S04]  /*14d30*/  @P0 IMAD.HI.U32 R5, R4, R5, RZ ;  /* 0x0000000504050227 */ /* 0x001fc800078e00ff */
[----:B------:R-:W-:Y:S01]  /*14d40*/  IMAD.MOV.U32 R2, RZ, RZ, R4 ;  /* 0x000000ffff027224 */ /* 0x000fe200078e0004 */
[----:B-1----:R-:W-:-:S05]  /*14d50*/  @P0 SHF.R.U32.HI R2, RZ, R3, R5 ;  /* 0x00000003ff020219 */ /* 0x002fca0000011605 */
[----:B------:R-:W-:-:S04]  /*14d60*/  IMAD.MOV R3, RZ, RZ, -R2 ;  /* 0x000000ffff037224 */ /* 0x000fc800078e0a02 */
[----:B------:R-:W-:Y:S01]  /*14d70*/  IMAD R0, R0, R3, R4 ;  /* 0x0000000300007224 */ /* 0x000fe200078e0204 */
        /* <DEDUP_REMOVED lines=9> */
[----:B------:R-:W-:Y:S02]  /*14e10*/  IMAD.U32 R8, RZ, RZ, UR38 ;  /* 0x00000026ff087e24 */ /* 0x000fe4000f8e00ff */
[----:B------:R-:W-:-:S03]  /*14e20*/  VIADD R22, R6, 0x1 ;  /* 0x0000000106167836 */ /* 0x000fc60000000000 */
[----:B------:R-:W-:Y:S02]  /*14e30*/  ISETP.NE.AND P2, PT, R8, 0x3, PT ;  /* 0x000000030800780c */ /* 0x000fe40003f45270 */
        /* <DEDUP_REMOVED lines=8> */
.L_x_688:
[----:B------:R-:W-:Y:S01]  /*14ec0*/  LEA R5, R22, R16, 0x3 ;  /* 0x0000001016057211 */ /* 0x000fe200078e18ff */
[----:B------:R-:W-:Y:S01]  /*14ed0*/  BSSY B1, `(.L_x_689) ;  /* 0x0000004000017945 */ /* 0x000fe20003800000 */
[----:B------:R-:W-:-:S04]  /*14ee0*/  SHF.L.U32 R2, R29, 0x1f, RZ ;  /* 0x0000001f1d027819 */ /* 0x000fc800000006ff */
[----:B------:R-:W0:Y:S02]  /*14ef0*/  SYNCS.PHASECHK.TRANS64.TRYWAIT P0, [R5+URZ+0x16840], R2 ;  /* 0x01684002050075a7 */ /* 0x000e24000800017f */
[----:B0-----:R-:W-:Y:S05]  /*14f00*/  @!P0 BRA `(.L_x_690) ;  /* 0x0000005800e48947 */ /* 0x001fea0003800000 */
.L_x_860:
[----:B------:R-:W-:Y:S05]  /*14f10*/  BSYNC B1 ;  /* 0x0000000000017941 */ /* 0x000fea0003800000 */
.L_x_689:
[----:B------:R-:W2:Y:S01]  /*14f20*/  LDL R3, [R1] ;  /* 0x0000000001037983 */ /* 0x000ea20000100800 */
[----:B------:R-:W-:Y:S01]  /*14f30*/  SHF.R.S32.HI R21, RZ, 0x1f, R0 ;  /* 0x0000001fff157819 */ /* 0x000fe20000011400 */
[----:B------:R-:W-:Y:S01]  /*14f40*/  ULDC.64 UR4, c[0x0][0x300] ;  /* 0x0000c00000047ab9 */ /* 0x000fe20000000a00 */
[----:B------:R-:W-:Y:S01]  /*14f50*/  ULDC.64 UR6, c[0x0][0x2e8] ;  /* 0x0000ba0000067ab9 */ /* 0x000fe20000000a00 */
[----:B------:R-:W1:Y:S02]  /*14f60*/  S2R R8, SR_TID.X ;  /* 0x0000000000087919 */ /* 0x000e640000002100 */
[----:B------:R-:W-:Y:S01]  /*14f70*/  IMAD R7, R21, UR4, RZ ;  /* 0x0000000415077c24 */ /* 0x000fe2000f8e02ff */
[----:B------:R-:W3:Y:S03]  /*14f80*/  S2R R9, SR_TID.X ;  /* 0x0000000000097919 */ /* 0x000ee60000002100 */
[----:B------:R-:W-:Y:S01]  /*14f90*/  IMAD R7, R0, UR5, R7 ;  /* 0x0000000500077c24 */ /* 0x000fe2000f8e0207 */
[----:B-1----:R-:W-:-:S05]  /*14fa0*/  LOP3.LUT R8, R8, 0x7f, RZ, 0xc0, !PT ;  /* 0x0000007f08087812 */ /* 0x002fca00078ec0ff */
[----:B------:R-:W-:Y:S01]  /*14fb0*/  IMAD.SHL.U32 R11, R8, 0x8, RZ ;  /* 0x00000008080b7824 */ /* 0x000fe200078e00ff */
[----:B---3--:R-:W-:-:S04]  /*14fc0*/  SHF.L.U32 R8, R9, 0x3, RZ ;  /* 0x0000000309087819 */ /* 0x008fc800000006ff */
        /* <DEDUP_REMOVED lines=19> */
[----:B------:R-:W0:Y:S01]  /*15100*/  S2R R3, SR_TID.X ;  /* 0x0000000000037919 */ /* 0x000e220000002100 */
[----:B------:R-:W-:Y:S01]  /*15110*/  IMAD R8, R8, 0x2, R16 ;  /* 0x0000000208087824 */ /* 0x000fe200078e0210 */
[----:B------:R-:W1:Y:S01]  /*15120*/  SHFL.IDX PT, R2, R9, RZ, 0x181f ;  /* 0x00181fff09027589 */ /* 0x000e6200000e0000 */
[----:B0-----:R-:W-:-:S03]  /*15130*/  IMAD.SHL.U32 R11, R3, 0x8, RZ ;  /* 0x00000008030b7824 */ /* 0x001fc600078e00ff */
[----:B------:R-:W0:Y:S02]  /*15140*/  SHFL.IDX PT, R3, R10, RZ, 0x181f ;  /* 0x00181fff0a037589 */ /* 0x000e2400000e0000 */
[----:B------:R-:W-:-:S05]  /*15150*/  LOP3.LUT R11, R11, 0x38, RZ, 0xc0, !PT ;  /* 0x000000380b0b7812 */ /* 0x000fca00078ec0ff */
[----:B------:R-:W-:-:S05]  /*15160*/  IMAD.SHL.U32 R7, R11, 0x2, RZ ;  /* 0x000000020b077824 */ /* 0x000fca00078e00ff */
[----:B-1----:R-:W-:-:S04]  /*15170*/  IADD3 R2, P0, R2, R7, RZ ;  /* 0x0000000702027210 */ /* 0x002fc80007f1e0ff */
[----:B0-----:R-:W-:-:S05]  /*15180*/  IADD3.X R3, RZ, R3, RZ, P0, !PT ;  /* 0x00000003ff037210 */ /* 0x001fca00007fe4ff */
[----:B------:R-:W-:Y:S01]  /*15190*/  @!PT LDS RZ, [RZ] ;  /* 0x00000000fffff984 */ /* 0x000fe20000000800 */
        /* <DEDUP_REMOVED lines=33> */
.L_x_878:
        /* <DEDUP_REMOVED lines=8> */
.L_x_692:
[----:B------:R-:W-:Y:S02]  /*15430*/  PLOP3.LUT P2, PT, P2, P0, PT, 0xa2, 0x0 ;  /* 0x000000000000781c */ /* 0x000fe40001741472 */
[----:B------:R-:W-:-:S08]  /*15440*/  @P0 R2UR P2, UR4, R5 ;  /* 0x00000000050402ca */ /* 0x000fd00000040000 */
[----:B------:R-:W-:-:S05]  /*15450*/  @P0 PLOP3.LUT P0, PT, P2, PT, PT, 0x80, 0x0 ;  /* 0x000000000000081c */ /* 0x000fca000170f070 */
[----:B------:R-:W-:Y:S01]  /*15460*/  @!P2 SYNCS.ARRIVE.TRANS64.RED.A0T1 RZ, [UR4+0x16830], RZ ;  /* 0x016830ffffffa9a7 */ /* 0x000fe20008200404 */
[----:B------:R-:W-:Y:S07]  /*15470*/  @!P2 ARRIVES.LDGSTSBAR.64.TRANSCNT [UR4+0x16830] ;  /* 0x01683000ff00a9b0 */ /* 0x000fee0008000a84 */
[----:B------:R-:W-:Y:S05]  /*15480*/  @P0 BRA.U.ANY `(.L_x_692) ;  /* 0xfffffffd00e80947 */ /* 0x000fea000393ffff */
[----:B------:R-:W-:Y:S01]  /*15490*/  NOP ;  /* 0x0000000000007918 */ /* 0x000fe20000000000 */
[----:B-1----:R-:W-:-:S05]  /*154a0*/  IMAD.U32 R2, RZ, RZ, UR38 ;  /* 0x00000026ff027e24 */ /* 0x002fca000f8e00ff */
[----:B------:R-:W-:-:S13]  /*154b0*/  ISETP.NE.AND P3, PT, R2, 0x3, PT ;  /* 0x000000030200780c */ /* 0x000fda0003f65270 */
[----:B------:R-:W-:Y:S05]  /*154c0*/  @!P3 BRA `(.L_x_693) ;  /* 0x000000000004b947 */ /* 0x000fea0003800000 */
[----:B------:R-:W-:Y:S01]  /*154d0*/  BPT.TRAP 0x1 ;  /* 0x000000040000795c */ /* 0x000fe20000300000 */
.L_x_693:
[----:B------:R1:W-:Y:S01]  /*154e0*/  SYNCS.ARRIVE.TRANS64.A1T0 RZ, [R5+URZ+0x16830], RZ ;  /* 0x016830ff05ff79a7 */ /* 0x0003e2000810003f */
[----:B------:R-:W-:Y:S05]  /*154f0*/  @!P3 BRA `(.L_x_694) ;  /* 0x000000000004b947 */ /* 0x000fea0003800000 */
[----:B------:R-:W-:Y:S01]  /*15500*/  BPT.TRAP 0x1 ;  /* 0x000000040000795c */ /* 0x000fe20000300000 */
.L_x_694:
[----:B------:R-:W-:Y:S01]  /*15510*/  SHF.L.U32 R2, R20, 0x1f, RZ ;  /* 0x0000001f14027819 */ /* 0x000fe200000006ff */
[----:B-1----:R-:W-:Y:S01]  /*15520*/  IMAD R5, R6, 0x8, R16 ;  /* 0x0000000806057824 */ /* 0x002fe200078e0210 */
[----:B------:R-:W-:Y:S03]  /*15530*/  BSSY B1, `(.L_x_695) ;  /* 0x0000003000017945 */ /* 0x000fe60003800000 */
[----:B------:R-:W1:Y:S02]  /*15540*/  SYNCS.PHASECHK.TRANS64.TRYWAIT P0, [R5+URZ+0x16860], R2 ;  /* 0x01686002050075a7 */ /* 0x000e64000800017f */
[----:B-1----:R-:W-:Y:S05]  /*15550*/  @!P0 BRA `(.L_x_696) ;  /* 0x0000005c00a08947 */ /* 0x002fea0003800000 */
.L_x_879:
[----:B------:R-:W-:Y:S05]  /*15560*/  BSYNC B1 ;  /* 0x0000000000017941 */ /* 0x000fea0003800000 */
.L_x_695:
[----:B------:R-:W2:Y:S01]  /*15570*/  LDL R8, [R1+0x10] ;  /* 0x0000100001087983 */ /* 0x000ea20000100800 */
[----:B------:R-:W0:Y:S01]  /*15580*/  S2R R11, SR_TID.X ;  /* 0x00000000000b7919 */ /* 0x000e220000002100 */
[----:B------:R-:W-:Y:S01]  /*15590*/  UMOV UR4, 0xffffffff ;  /* 0xffffffff00047882 */ /* 0x000fe20000000000 */
[C---:B0-----:R-:W-:Y:S02]  /*155a0*/  SHF.L.U32 R9, R11.reuse, 0x3, RZ ;  /* 0x000000030b097819 */ /* 0x041fe400000006ff */
[----:B------:R-:W-:Y:S02]  /*155b0*/  LOP3.LUT R3, R11, 0x7f, RZ, 0xc0, !PT ;  /* 0x0000007f0b037812 */ /* 0x000fe400078ec0ff */
[----:B------:R-:W-:-:S03]  /*155c0*/  LOP3.LUT R9, R9, 0x1f8, RZ, 0xc0, !PT ;  /* 0x000001f809097812 */ /* 0x000fc600078ec0ff */
[----:B------:R-:W-:Y:S01]  /*155d0*/  IMAD.SHL.U32 R10, R3, 0x8, RZ ;  /* 0x00000008030a7824 */ /* 0x000fe200078e00ff */
        /* <DEDUP_REMOVED lines=8> */
[----:B------:R-:W-:Y:S02]  /*15660*/  ISETP.LT.OR P0, PT, R8, 0x1, P1 ;  /* 0x000000010800780c */ /* 0x000fe40000f01670 */
[----:B------:R-:W-:Y:S01]  /*15670*/  LEA R6, R6, R16, 0x1 ;  /* 0x0000001006067211 */ /* 0x000fe200078e08ff */
[----:B------:R-:W1:Y:S01]  /*15680*/  SHFL.IDX PT, R3, R19, RZ, 0x181f ;  /* 0x00181fff13037589 */ /* 0x000e6200000e0000 */
[----:B0-----:R-:W-:-:S05]  /*15690*/  IADD3 R2, P2, R2, R7, RZ ;  /* 0x0000000702027210 */ /* 0x001fca0007f5e0ff */
[----:B-1----:R-:W-:-:S05]  /*156a0*/  IMAD.X R3, RZ, RZ, R3, P2 ;  /* 0x000000ffff037224 */ /* 0x002fca00010e0603 */
        /* <DEDUP_REMOVED lines=40> */
.L_x_897:
        /* <DEDUP_REMOVED lines=14> */
[----:B------:R-:W-:-:S03]  /*15a10*/  NOP ;  /* 0x0000000000007918 */ /* 0x000fc60000000000 */
[----:B------:R-:W-:-:S03]  /*15a20*/  IADD3 R3, R3, R6, RZ ;  /* 0x0000000603037210 */ /* 0x000fc60007ffe0ff */
        /* <DEDUP_REMOVED lines=9> */
.L_x_698:
[----:B------:R-:W-:Y:S02]  /*15ac0*/  PLOP3.LUT P2, PT, P2, P0, PT, 0xa2, 0x0 ;  /* 0x000000000000781c */ /* 0x000fe40001741472 */
[----:B------:R-:W-:-:S08]  /*15ad0*/  @P0 R2UR P2, UR4, R5 ;  /* 0x00000000050402ca */ /* 0x000fd00000040000 */
[----:B------:R-:W-:-:S05]  /*15ae0*/  @P0 PLOP3.LUT P0, PT, P2, PT, PT, 0x80, 0x0 ;  /* 0x000000000000081c */ /* 0x000fca000170f070 */
[----:B------:R-:W-:Y:S01]  /*15af0*/  @!P2 SYNCS.ARRIVE.TRANS64.RED.A0T1 RZ, [UR4+0x16850], RZ ;  /* 0x016850ffffffa9a7 */ /* 0x000fe20008200404 */
[----:B------:R-:W-:Y:S07]  /*15b00*/  @!P2 ARRIVES.LDGSTSBAR.64.TRANSCNT [UR4+0x16850] ;  /* 0x01685000ff00a9b0 */ /* 0x000fee0008000a84 */
[----:B------:R-:W-:Y:S05]  /*15b10*/  @P0 BRA.U.ANY `(.L_x_698) ;  /* 0xfffffffd00e80947 */ /* 0x000fea000393ffff */
[----:B------:R-:W-:Y:S01]  /*15b20*/  NOP ;  /* 0x0000000000007918 */ /* 0x000fe20000000000 */
[----:B------:R-:W-:Y:S02]  /*15b30*/  IMAD.U32 R2, RZ, RZ, UR38 ;  /* 0x00000026ff027e24 */ /* 0x000fe4000f8e00ff */
[----:B------:R-:W-:-:S03]  /*15b40*/  IMAD.MOV.U32 R19, RZ, RZ, R0 ;  /* 0x000000ffff137224 */ /* 0x000fc600078e0000 */
[----:B------:R-:W-:-:S13]  /*15b50*/  ISETP.NE.AND P3, PT, R2, 0x3, PT ;  /* 0x000000030200780c */ /* 0x000fda0003f65270 */
[----:B------:R-:W-:Y:S05]  /*15b60*/  @!P3 BRA `(.L_x_699) ;  /* 0x000000000004b947 */ /* 0x000fea0003800000 */
[----:B------:R-:W-:Y:S01]  /*15b70*/  BPT.TRAP 0x1 ;  /* 0x000000040000795c */ /* 0x000fe20000300000 */
.L_x_699:
[----:B------:R-:W2:Y:S01]  /*15b80*/  LDL R0, [R1+0x14] ;  /* 0x0000140001007983 */ /* 0x000ea20000100800 */
[----:B------:R0:W-:Y:S01]  /*15b90*/  SYNCS.ARRIVE.TRANS64.A1T0 RZ, [R5+URZ+0x16850], RZ ;  /* 0x016850ff05ff79a7 */ /* 0x0001e2000810003f */
[C---:B------:R-:W-:Y:S01]  /*15ba0*/  IADD3 R7, R23.reuse, -0x1, RZ ;  /* 0xffffffff17077810 */ /* 0x040fe20007ffe0ff */
[----:B------:R-:W-:Y:S02]  /*15bb0*/  IMAD.MOV.U32 R6, RZ, RZ, R22 ;  /* 0x000000ffff067224 */ /* 0x000fe400078e0016 */
[----:B------:R-:W-:Y:S02]  /*15bc0*/  IMAD.MOV.U32 R20, RZ, RZ, R29 ;  /* 0x000000ffff147224 */ /* 0x000fe400078e001d */
[----:B------:R-:W-:Y:S01]  /*15bd0*/  IMAD.MOV.U32 R26, RZ, RZ, R23 ;  /* 0x000000ffff1a7224 */ /* 0x000fe200078e0017 */
[----:B--2---:R-:W-:-:S13]  /*15be0*/  ISETP.GT.AND P0, PT, R23, R0, PT ;  /* 0x000000001700720c */ /* 0x004fda0003f04270 */
[----:B0-----:R-:W-:Y:S05]  /*15bf0*/  @P0 BRA `(.L_x_700) ;  /* 0xfffffff0000c0947 */ /* 0x001fea000383ffff */
.L_x_687:
[----:B------:R-:W-:Y:S05]  /*15c00*/  BSYNC B0 ;  /* 0x0000000000007941 */ /* 0x000fea0003800000 */
.L_x_686:
[----:B-1----:R-:W0:Y:S01]  /*15c10*/  S2R R0, SR_TID.X ;  /* 0x0000000000007919 */ /* 0x002e220000002100 */
        /* <DEDUP_REMOVED lines=16> */
.L_x_702:
[----:B------:R-:W-:Y:S05]  /*15d20*/  BSYNC B0 ;  /* 0x0000000000007941 */ /* 0x000fea0003800000 */
.L_x_701:
[----:B------:R-:W-:-:S04]  /*15d30*/  MOV R0, UR38 ;  /* 0x0000002600007c02 */ /* 0x000fc80008000f00 */
[----:B------:R-:W-:-:S13]  /*15d40*/  ISETP.NE.AND P0, PT, R0, 0x3, PT ;  /* 0x000000030000780c */ /* 0x000fda0003f05270 */
[----:B------:R-:W-:Y:S05]  /*15d50*/  @!P0 BRA `(.L_x_703) ;  /* 0x0000000000048947 */ /* 0x000fea0003800000 */
[----:B------:R-:W-:Y:S01]  /*15d60*/  BPT.TRAP 0x1 ;  /* 0x000000040000795c */ /* 0x000fe20000300000 */
.L_x_703:
[----:B------:R-:W2:Y:S01]  /*15d70*/  LDL.LU R2, [R1+0x10] ;  /* 0x0000100001027983 */ /* 0x000ea20000300800 */
[----:B------:R-:W-:Y:S01]  /*15d80*/  IMAD R0, R22, 0x8, R16 ;  /* 0x0000000816007824 */ /* 0x000fe200078e0210 */
[----:B------:R-:W-:Y:S01]  /*15d90*/  SHF.L.U32 R3, R29, 0x1f, RZ ;  /* 0x0000001f1d037819 */ /* 0x000fe200000006ff */
[----:B------:R-:W-:Y:S03]  /*15da0*/  BSSY B0, `(.L_x_704) ;  /* 0x0000004000007945 */ /* 0x000fe60003800000 */
[----:B------:R-:W0:Y:S01]  /*15db0*/  SYNCS.PHASECHK.TRANS64.TRYWAIT P0, [R0+URZ+0x16860], R3 ;  /* 0x01686003000075a7 */ /* 0x000e22000800017f */
[----:B--2---:R-:W-:Y:S01]  /*15dc0*/  IMAD R6, R23, -0x80, R2 ;  /* 0xffffff8017067824 */ /* 0x004fe200078e0202 */
[----:B0-----:R-:W-:Y:S06]  /*15dd0*/  @!P0 BRA `(.L_x_705) ;  /* 0x0000005c00dc8947 */ /* 0x001fec0003800000 */
.L_x_898:
[----:B------:R-:W-:Y:S05]  /*15de0*/  BSYNC B0 ;  /* 0x0000000000007941 */ /* 0x000fea0003800000 */
.L_x_704:
[----:B------:R-:W1:Y:S01]  /*15df0*/  S2R R8, SR_TID.X ;  /* 0x0000000000087919 */ /* 0x000e620000002100 */
[----:B------:R-:W-:Y:S01]  /*15e00*/  ULDC UR4, c[0x0][0x2f4] ;  /* 0x0000bd0000047ab9 */ /* 0x000fe20000000800 */
[C---:B-1----:R-:W-:Y:S01]  /*15e10*/  SHF.L.U32 R2, R8.reuse, 0x3, RZ ;  /* 0x0000000308027819 */ /* 0x042fe200000006ff */
[C---:B------:R-:W-:Y:S01]  /*15e20*/  IMAD.SHL.U32 R7, R8.reuse, 0x8, RZ ;  /* 0x0000000808077824 */ /* 0x040fe200078e00ff */
[----:B------:R-:W-:Y:S02]  /*15e30*/  LOP3.LUT R5, R8, 0x7f, RZ, 0xc0, !PT ;  /* 0x0000007f08057812 */ /* 0x000fe400078ec0ff */
[----:B------:R-:W-:Y:S02]  /*15e40*/  LOP3.LUT R2, R2, 0x1f8, RZ, 0xc0, !PT ;  /* 0x000001f802027812 */ /* 0x000fe400078ec0ff */
[----:B------:R-:W-:Y:S01]  /*15e50*/  LOP3.LUT R7, R7, 0x38, RZ, 0xc0, !PT ;  /* 0x0000003807077812 */ /* 0x000fe200078ec0ff */
[----:B------:R-:W-:Y:S01]  /*15e60*/  IMAD.SHL.U32 R4, R5, 0x8, RZ ;  /* 0x0000000805047824 */ /* 0x000fe200078e00ff */
[----:B------:R-:W-:-:S02]  /*15e70*/  LOP3.LUT R2, R2, 0x38, R8, 0x78, !PT ;  /* 0x0000003802027812 */ /* 0x000fc400078e7808 */
[----:B------:R-:W-:Y:S01]  /*15e80*/  ISETP.GE.AND P0, PT, R7, UR4, PT ;  /* 0x0000000407007c0c */ /* 0x000fe2000bf06270 */
[----:B------:R-:W-:Y:S01]  /*15e90*/  UMOV UR4, 0xffffffff ;  /* 0xffffffff00047882 */ /* 0x000fe20000000000 */
[----:B------:R-:W-:Y:S02]  /*15ea0*/  SHF.R.U32.HI R5, RZ, 0x3, R5 ;  /* 0x00000003ff057819 */ /* 0x000fe40000011605 */
[----:B------:R-:W-:-:S03]  /*15eb0*/  LOP3.LUT R2, R2, 0x200, R4, 0xf8, !PT ;  /* 0x0000020002027812 */ /* 0x000fc600078ef804 */
[----:B------:R-:W-:Y:S02]  /*15ec0*/  IMAD.IADD R6, R6, 0x1, -R5 ;  /* 0x0000000106067824 */ /* 0x000fe400078e0a05 */
        /* <DEDUP_REMOVED lines=8> */
[----:B------:R-:W1:Y:S02]  /*15f50*/  SHFL.IDX PT, R14, R18, 0x1, 0x181f ;  /* 0x00381f00120e7f89 */ /* 0x000e6400000e0000 */
        /* <DEDUP_REMOVED lines=39> */
.L_x_916:
        /* <DEDUP_REMOVED lines=9> */
.L_x_707:
[----:B------:R-:W-:Y:S02]  /*16260*/  PLOP3.LUT P1, PT, P1, P0, PT, 0xa2, 0x0 ;  /* 0x000000000000781c */ /* 0x000fe40000f21472 */
[----:B------:R-:W-:-:S08]  /*16270*/  @P0 R2UR P1, UR4, R0 ;  /* 0x00000000000402ca */ /* 0x000fd00000020000 */
[----:B------:R-:W-:-:S05]  /*16280*/  @P0 PLOP3.LUT P0, PT, P1, PT, PT, 0x80, 0x0 ;  /* 0x000000000000081c */ /* 0x000fca0000f0f070 */
[----:B------:R-:W-:Y:S01]  /*16290*/  @!P1 SYNCS.ARRIVE.TRANS64.RED.A0T1 RZ, [UR4+0x16850], RZ ;  /* 0x016850ffffff99a7 */ /* 0x000fe20008200404 */
[----:B------:R-:W-:Y:S07]  /*162a0*/  @!P1 ARRIVES.LDGSTSBAR.64.TRANSCNT [UR4+0x16850] ;  /* 0x01685000ff0099b0 */ /* 0x000fee0008000a84 */
[----:B------:R-:W-:Y:S05]  /*162b0*/  @P0 BRA.U.ANY `(.L_x_707) ;  /* 0xfffffffd00e80947 */ /* 0x000fea000393ffff */
[----:B------:R-:W-:Y:S01]  /*162c0*/  NOP ;  /* 0x0000000000007918 */ /* 0x000fe20000000000 */
[----:B0-----:R-:W-:-:S05]  /*162d0*/  IMAD.U32 R2, RZ, RZ, UR38 ;  /* 0x00000026ff027e24 */ /* 0x001fca000f8e00ff */
[----:B------:R-:W-:-:S13]  /*162e0*/  ISETP.NE.AND P2, PT, R2, 0x3, PT ;  /* 0x000000030200780c */ /* 0x000fda0003f45270 */
[----:B------:R-:W-:Y:S05]  /*162f0*/  @!P2 BRA `(.L_x_708) ;  /* 0x000000000004a947 */ /* 0x000fea0003800000 */
[----:B------:R-:W-:Y:S01]  /*16300*/  BPT.TRAP 0x1 ;  /* 0x000000040000795c */ /* 0x000fe20000300000 */
.L_x_708:
[----:B------:R-:W-:Y:S01]  /*16310*/  VIADD R22, R22, 0x1 ;  /* 0x0000000116167836 */ /* 0x000fe20000000000 */
[----:B------:R0:W-:Y:S04]  /*16320*/  SYNCS.ARRIVE.TRANS64.A1T0 RZ, [R0+URZ+0x16850], RZ ;  /* 0x016850ff00ff79a7 */ /* 0x0001e8000810003f */
[----:B------:R-:W-:-:S04]  /*16330*/  ISETP.NE.AND P0, PT, R22, 0x2, PT ;  /* 0x000000021600780c */ /* 0x000fc80003f05270 */
[----:B0-----:R-:W-:Y:S02]  /*16340*/  SEL R0, RZ, 0x1, P0 ;  /* 0x00000001ff007807 */ /* 0x001fe40000000000 */
[----:B------:R-:W-:Y:S02]  /*16350*/  SEL R22, R22, RZ, P0 ;  /* 0x000000ff16167207 */ /* 0x000fe40000000000 */
[----:B------:R-:W-:-:S07]  /*16360*/  LOP3.LUT R29, R29, R0, RZ, 0x3c, !PT ;  /* 0x000000001d1d7212 */ /* 0x000fce00078e3cff */
.L_x_667:
[----:B------:R-:W-:Y:S05]  /*16370*/  BSYNC B7 ;  /* 0x0000000000077941 */ /* 0x000fea0003800000 */
.L_x_665:
[----:B------:R-:W2:Y:S02]  /*16380*/  LDL R0, [R1] ;  /* 0x0000000001007983 */ /* 0x000ea40000100800 */
[----:B--2---:R-:W-:-:S13]  /*16390*/  LOP3.LUT P0, RZ, R0, 0x4, RZ, 0xc0, !PT ;  /* 0x0000000400ff7812 */ /* 0x004fda000780c0ff */
[----:B------:R-:W-:Y:S05]  /*163a0*/  @!P0 BRA `(.L_x_709) ;  /* 0x0000000000248947 */ /* 0x000fea0003800000 */
[----:B------:R-:W-:Y:S05]  /*163b0*/  WARPSYNC.ALL ;  /* 0x0000000000007948 */ /* 0x000fea0003800000 */
[----:B------:R-:W2:Y:S08]  /*163c0*/  S2UR UR5, SR_CgaCtaId ;  /* 0x00000000000579c3 */ /* 0x000eb00000008800 */
[----:B------:R-:W-:Y:S06]  /*163d0*/  BAR.SYNC.DEFER_BLOCKING 0x5, 0x200 ;  /* 0x0148000000007b1d */ /* 0x000fec0000010000 */
[----:B------:R-:W-:-:S02]  /*163e0*/  UMOV UR4, 0x400 ;  /* 0x0000040000047882 */ /* 0x000fc40000000000 */
[----:B--2---:R-:W-:-:S06]  /*163f0*/  ULEA UR4, UR5, UR4, 0x18 ;  /* 0x0000000405047291 */ /* 0x004fcc000f8ec03f */
[----:B------:R-:W-:-:S05]  /*16400*/  IMAD.U32 R16, RZ, RZ, UR4 ;  /* 0x00000004ff107e24 */ /* 0x000fca000f8e00ff */
[----:B------:R2:W3:Y:S01]  /*16410*/  LDS.128 R24, [R16+0x168d0] ;  /* 0x0168d00010187984 */ /* 0x0004e20000000c00 */
[----:B------:R-:W-:Y:S06]  /*16420*/  BAR.ARV 0x4, 0x200 ;  /* 0x0108000000007b1d */ /* 0x000fec0000002000 */
[----:B------:R-:W-:Y:S05]  /*16430*/  BRA `(.L_x_710) ;  /* 0x0000000800d07947 */ /* 0x000fea0003800000 */
.L_x_709:
[----:B------:R-:W0:Y:S01]  /*16440*/  S2R R0, SR_TID.X ;  /* 0x0000000000007919 */ /* 0x000e220000002100 */
[----:B------:R-:W-:Y:S01]  /*16450*/  UMOV UR4, 0xffffffff ;  /* 0xffffffff00047882 */ /* 0x000fe20000000000 */
[----:B0-----:R-:W-:-:S04]  /*16460*/  LOP3.LUT R9, R0, 0x1f, RZ, 0xc0, !PT ;  /* 0x0000001f00097812 */ /* 0x001fc800078ec0ff */
[----:B------:R-:W-:Y:S01]  /*16470*/  ISETP.NE.AND P0, PT, R9, 0x1f, PT ;  /* 0x0000001f0900780c */ /* 0x000fe20003f05270 */
[----:B------:R-:W-:-:S12]  /*16480*/  BRA.DIV UR4, `(.L_x_711) ;  /* 0x0000006204707947 */ /* 0x000fd8000b800000 */
[----:B-1----:R-:W-:Y:S01]  /*16490*/  IADD3 R7, R27, R9, RZ ;  /* 0x000000091b077210 */ /* 0x002fe20007ffe0ff */
[----:B------:R-:W-:-:S03]  /*164a0*/  ULDC UR4, c[0x0][0xc3c] ;  /* 0x00030f0000047ab9 */ /* 0x000fc60000000800 */
        /* <DEDUP_REMOVED lines=8> */
[C---:B------:R-:W-:Y:S01]  /*16530*/  ISETP.GE.U32.AND P2, PT, R9.reuse, 0x2, PT ;  /* 0x000000020900780c */ /* 0x040fe20003f46070 */
[----:B------:R-:W-:Y:S01]  /*16540*/  IMAD.MOV.U32 R7, RZ, RZ, RZ ;  /* 0x000000ffff077224 */ /* 0x000fe200078e00ff */
[C---:B------:R-:W-:Y:S01]  /*16550*/  ISETP.GE.U32.AND P3, PT, R9.reuse, 0x4, PT ;  /* 0x000000040900780c */ /* 0x040fe20003f66070 */
[----:B------:R-:W-:Y:S01]  /*16560*/  SHFL.IDX PT, R0, R24, RZ, 0x1f ;  /* 0x00001fff18007589 */ /* 0x000fe200000e0000 */
[C---:B------:R-:W-:Y:S02]  /*16570*/  ISETP.GE.U32.AND P4, PT, R9.reuse, 0x8, PT ;  /* 0x000000080900780c */ /* 0x040fe40003f86070 */
[----:B------:R-:W-:Y:S01]  /*16580*/  ISETP.GE.U32.AND P5, PT, R9, 0x10, PT ;  /* 0x000000100900780c */ /* 0x000fe20003fa6070 */
[----:B------:R0:W-:Y:S02]  /*16590*/  SHFL.IDX PT, R6, R24, 0x1, 0x1f ;  /* 0x00201f0018067f89 */ /* 0x0001e400000e0000 */
[----:B0-----:R-:W-:-:S02]  /*165a0*/  IMAD.MOV.U32 R24, RZ, RZ, RZ ;  /* 0x000000ffff187224 */ /* 0x001fc400078e00ff */
[----:B--2---:R-:W-:Y:S01]  /*165b0*/  @!P1 IMAD.MOV.U32 R7, RZ, RZ, R8 ;  /* 0x000000ffff079224 */ /* 0x004fe200078e0008 */
[----:B---3--:R-:W-:Y:S02]  /*165c0*/  @!P1 MOV R4, R5 ;  /* 0x0000000500049202 */ /* 0x008fe40000000f00 */
        /* <DEDUP_REMOVED lines=17> */
[----:B------:R0:W1:Y:S02]  /*166e0*/  SHFL.IDX PT, R14, R3, 0x1f, 0x1f ;  /* 0x03e01f00030e7f89 */ /* 0x00006400000e0000 */
.L_x_926:
[----:B------:R-:W-:Y:S02]  /*166f0*/  ULDC UR4, c[0x0][0xc38] ;  /* 0x00030e0000047ab9 */ /* 0x000fe40000000800 */
[----:B------:R-:W-:-:S04]  /*16700*/  IMAD.U32 R2, RZ, RZ, UR4 ;  /* 0x00000004ff027e24 */ /* 0x000fc8000f8e00ff */
[----:B-1----:R-:W-:-:S05]  /*16710*/  IMAD R5, R14, R2, RZ ;  /* 0x000000020e057224 */ /* 0x002fca00078e02ff */
[----:B------:R-:W-:-:S04]  /*16720*/  IADD3 R6, R6, R5, RZ ;  /* 0x0000000506067210 */ /* 0x000fc80007ffe0ff */
[----:B------:R-:W-:-:S13]  /*16730*/  ISETP.GT.AND P6, PT, R6, R0, PT ;  /* 0x000000000600720c */ /* 0x000fda0003fc4270 */
[----:B------:R-:W-:Y:S05]  /*16740*/  @P6 BRA `(.L_x_712) ;  /* 0x0000000000a46947 */ /* 0x000fea0003800000 */
.L_x_715:
[----:B------:R-:W1:Y:S01]  /*16750*/  LDC R2, c[0x0][0xc3c] ;  /* 0x00030f00ff027b82 */ /* 0x000e620000000800 */
[----:B------:R-:W-:-:S05]  /*16760*/  VIADD R27, R27, 0x1f ;  /* 0x0000001f1b1b7836 */ /* 0x000fca0000000000 */
[----:B-1----:R-:W-:-:S13]  /*16770*/  ISETP.GE.AND P6, PT, R27, R2, PT ;  /* 0x000000021b00720c */ /* 0x002fda0003fc6270 */
[----:B------:R-:W-:Y:S05]  /*16780*/  @P6 BRA `(.L_x_713) ;  /* 0x0000000400b86947 */ /* 0x000fea0003800000 */
[----:B0-----:R-:W0:Y:S01]  /*16790*/  S2R R3, SR_TID.X ;  /* 0x0000000000037919 */ /* 0x001e220000002100 */
[----:B------:R-:W-:Y:S01]  /*167a0*/  IMAD.MOV.U32 R7, RZ, RZ, RZ ;  /* 0x000000ffff077224 */ /* 0x000fe200078e00ff */
[----:B0-----:R-:W-:-:S05]  /*167b0*/  LOP3.LUT R3, R3, 0x1f, RZ, 0xc0, !PT ;  /* 0x0000001f03037812 */ /* 0x001fca00078ec0ff */
[----:B------:R-:W-:-:S05]  /*167c0*/  IMAD.IADD R9, R27, 0x1, R3 ;  /* 0x000000011b097824 */ /* 0x000fca00078e0203 */
[----:B------:R-:W-:-:S13]  /*167d0*/  ISETP.GE.OR P6, PT, R9, R2, !P0 ;  /* 0x000000020900720c */ /* 0x000fda00047c6670 */
[----:B------:R-:W0:Y:S08]  /*167e0*/  @!P6 LDC.64 R2, c[0x0][0xc80] ;  /* 0x00032000ff02eb82 */ /* 0x000e300000000a00 */
[----:B------:R-:W1:Y:S01]  /*167f0*/  @!P6 LDC.64 R4, c[0x0][0xc78] ;  /* 0x00031e00ff04eb82 */ /* 0x000e620000000a00 */
[----:B0-----:R-:W-:-:S05]  /*16800*/  @!P6 IMAD.WIDE R2, R9, 0x4, R2 ;  /* 0x000000040902e825 */ /* 0x001fca00078e0202 */
[----:B------:R1:W2:Y:S02]  /*16810*/  @!P6 LDG.E R7, desc[UR42][R2.64] ;  /* 0x0000002a0207e981 */ /* 0x0002a4000c1e1900 */
[----:B-1----:R-:W-:Y:S01]  /*16820*/  @!P6 IMAD.WIDE R2, R9, 0x4, R4 ;  /* 0x000000040902e825 */ /* 0x002fe200078e0204 */
[----:B------:R-:W-:-:S06]  /*16830*/  MOV R4, RZ ;  /* 0x000000ff00047202 */ /* 0x000fcc0000000f00 */
        /* <DEDUP_REMOVED lines=20> */
.L_x_934:
[----:B------:R-:W-:Y:S02]  /*16980*/  ULDC UR4, c[0x0][0xc38] ;  /* 0x00030e0000047ab9 */ /* 0x000fe40000000800 */
[----:B------:R-:W-:-:S04]  /*16990*/  IMAD.U32 R2, RZ, RZ, UR4 ;  /* 0x00000004ff027e24 */ /* 0x000fc8000f8e00ff */
[----:B-1----:R-:W-:-:S04]  /*169a0*/  IMAD R5, R14, R2, RZ ;  /* 0x000000020e057224 */ /* 0x002fc800078e02ff */
[----:B------:R-:W-:-:S05]  /*169b0*/  IMAD.IADD R6, R5, 0x1, R6 ;  /* 0x0000000105067824 */ /* 0x000fca00078e0206 */
[----:B------:R-:W-:-:S13]  /*169c0*/  ISETP.GT.AND P6, PT, R6, R0, PT ;  /* 0x000000000600720c */ /* 0x000fda0003fc4270 */
[----:B------:R-:W-:Y:S05]  /*169d0*/  @!P6 BRA `(.L_x_715) ;  /* 0xfffffffc005ce947 */ /* 0x000fea000383ffff */
.L_x_712:
[----:B------:R-:W-:Y:S01]  /*169e0*/  IADD3 R6, -R5, R6, RZ ;  /* 0x0000000605067210 */ /* 0x000fe20007ffe1ff */
[----:B------:R-:W-:-:S04]  /*169f0*/  UMOV UR4, 0xffffffff ;  /* 0xffffffff00047882 */ /* 0x000fc80000000000 */
[----:B------:R-:W-:-:S05]  /*16a00*/  IMAD R5, R3, R2, R6 ;  /* 0x0000000203057224 */ /* 0x000fca00078e0206 */
[----:B------:R-:W-:Y:S01]  /*16a10*/  ISETP.GT.AND P6, PT, R5, R0, PT ;  /* 0x000000000500720c */ /* 0x000fe20003fc4270 */
[----:B------:R-:W-:-:S12]  /*16a20*/  BRA.DIV UR4, `(.L_x_716) ;  /* 0x0000006204fc7947 */ /* 0x000fd8000b800000 */
[----:B------:R-:W-:-:S04]  /*16a30*/  VOTE.ANY R8, PT, !P6 ;  /* 0x0000000000087806 */ /* 0x000fc800070e0100 */
[----:B------:R-:W1:Y:S02]  /*16a40*/  POPC R5, R8 ;  /* 0x0000000800057309 */ /* 0x000e640000000000 */
[----:B-1----:R1:W2:Y:S04]  /*16a50*/  SHFL.IDX PT, R7, R7, R5, 0x1f ;  /* 0x00001f0507077589 */ /* 0x0022a800000e0000 */
[----:B------:R1:W3:Y:S02]  /*16a60*/  SHFL.IDX PT, R4, R4, R5, 0x1f ;  /* 0x00001f0504047589 */ /* 0x0002e400000e0000 */
.L_x_939:
[----:B------:R-:W-:-:S13]  /*16a70*/  ISETP.NE.AND P0, PT, R8, RZ, PT ;  /* 0x000000ff0800720c */ /* 0x000fda0003f05270 */
[----:B------:R-:W-:Y:S05]  /*16a80*/  @!P0 BRA `(.L_x_717) ;  /* 0x0000000000108947 */ /* 0x000fea0003800000 */
[----:B------:R-:W-:Y:S01]  /*16a90*/  UMOV UR4, 0xffffffff ;  /* 0xffffffff00047882 */ /* 0x000fe20000000000 */
[----:B------:R-:W-:Y:S02]  /*16aa0*/  VIADD R12, R5, 0xffffffff ;  /* 0xffffffff050c7836 */ /* 0x000fe40000000000 */
[----:B------:R-:W-:Y:S05]  /*16ab0*/  BRA.DIV UR4, `(.L_x_718) ;  /* 0x0000006604347947 */ /* 0x000fea000b800000 */
[----:B------:R4:W0:Y:S02]  /*16ac0*/  SHFL.IDX PT, R24, R3, R12, 0x1f ;  /* 0x00001f0c03187589 */ /* 0x00082400000e0000 */
.L_x_717:
[-C--:B--2---:R-:W-:Y:S01]  /*16ad0*/  IABS R8, R7.reuse ;  /* 0x0000000700087213 */ /* 0x084fe20000000000 */
[----:B0-----:R-:W-:Y:S01]  /*16ae0*/  IMAD R24, R24, R2, R6 ;  /* 0x0000000218187224 */ /* 0x001fe200078e0206 */
[----:B------:R-:W-:Y:S01]  /*16af0*/  MOV R2, RZ ;  /* 0x000000ff00027202 */ /* 0x000fe20000000f00 */
[----:B------:R-:W-:Y:S01]  /*16b00*/  IMAD.IADD R27, R5, 0x1, R27 ;  /* 0x00000001051b7824 */ /* 0x000fe200078e021b */
[----:B------:R-:W0:Y:S01]  /*16b10*/  I2F.RP R9, R8 ;  /* 0x0000000800097306 */ /* 0x000e220000209400 */
[----:B------:R-:W-:Y:S01]  /*16b20*/  IMAD.IADD R0, R0, 0x1, -R24 ;  /* 0x0000000100007824 */ /* 0x000fe200078e0a18 */
[----:B------:R-:W-:-:S05]  /*16b30*/  IABS R6, R7 ;  /* 0x0000000700067213 */ /* 0x000fca0000000000 */
[----:B------:R-:W-:Y:S01]  /*16b40*/  IMAD.MOV R10, RZ, RZ, -R6 ;  /* 0x000000ffff0a7224 */ /* 0x000fe200078e0a06 */
[----:B---3--:R-:W-:Y:S01]  /*16b50*/  IABS R6, R4 ;  /* 0x0000000400067213 */ /* 0x008fe20000000000 */
[----:B0-----:R-:W4:Y:S02]  /*16b60*/  MUFU.RCP R9, R9 ;  /* 0x0000000900097308 */ /* 0x001f240000001000 */
[----:B----4-:R-:W-:-:S06]  /*16b70*/  VIADD R3, R9, 0xffffffe ;  /* 0x0ffffffe09037836 */ /* 0x010fcc0000000000 */
[----:B------:R-:W0:Y:S02]  /*16b80*/  F2I.FTZ.U32.TRUNC.NTZ R3, R3 ;  /* 0x0000000300037305 */ /* 0x000e24000021f000 */
[----:B0-----:R-:W-:-:S04]  /*16b90*/  IMAD.MOV R11, RZ, RZ, -R3 ;  /* 0x000000ffff0b7224 */ /* 0x001fc800078e0a03 */
        /* <DEDUP_REMOVED lines=9> */
[----:B------:R-:W-:Y:S01]  /*16c30*/  @!P1 IADD3 R11, R11, -R8, RZ ;  /* 0x800000080b0b9210 */ /* 0x000fe20007ffe0ff */
[----:B------:R-:W-:Y:S01]  /*16c40*/  @!P1 VIADD R9, R9, 0x1 ;  /* 0x0000000109099836 */ /* 0x000fe20000000000 */
[----:B------:R-:W-:-:S02]  /*16c50*/  ISETP.NE.AND P1, PT, R7, RZ, PT ;  /* 0x000000ff0700720c */ /* 0x000fc40003f25270 */
[----:B------:R-:W-:Y:S02]  /*16c60*/  ISETP.GE.U32.AND P0, PT, R11, R8, PT ;  /* 0x000000080b00720c */ /* 0x000fe40003f06070 */
[----:B------:R-:W-:-:S05]  /*16c70*/  IABS R8, R4 ;  /* 0x0000000400087213 */ /* 0x000fca0000000000 */
[----:B------:R-:W-:Y:S02]  /*16c80*/  IMAD.MOV R8, RZ, RZ, -R8 ;  /* 0x000000ffff087224 */ /* 0x000fe400078e0a08 */
[----:B0-----:R-:W-:-:S04]  /*16c90*/  VIADD R12, R10, 0xffffffe ;  /* 0x0ffffffe0a0c7836 */ /* 0x001fc80000000000 */
[----:B------:R-:W-:Y:S01]  /*16ca0*/  @P0 IADD3 R9, R9, 0x1, RZ ;  /* 0x0000000109090810 */ /* 0x000fe20007ffe0ff */
[----:B------:R-:W0:Y:S02]  /*16cb0*/  F2I.FTZ.U32.TRUNC.NTZ R3, R12 ;  /* 0x0000000c00037305 */ /* 0x000e24000021f000 */
[----:B0-----:R-:W-:-:S04]  /*16cc0*/  IMAD.MOV R11, RZ, RZ, -R3 ;  /* 0x000000ffff0b7224 */ /* 0x001fc800078e0a03 */
        /* <DEDUP_REMOVED lines=12> */
[----:B------:R-:W-:Y:S01]  /*16d90*/  @!P1 IMAD.IADD R3, R3, 0x1, -R6 ;  /* 0x0000000103039824 */ /* 0x000fe200078e0a06 */
[----:B------:R-:W-:Y:S02]  /*16da0*/  @!P1 IADD3 R2, R2, 0x1, RZ ;  /* 0x0000000102029810 */ /* 0x000fe40007ffe0ff */
[----:B------:R-:W-:Y:S02]  /*16db0*/  ISETP.NE.AND P1, PT, R4, RZ, PT ;  /* 0x000000ff0400720c */ /* 0x000fe40003f25270 */
[----:B------:R-:W-:Y:S02]  /*16dc0*/  ISETP.GE.U32.AND P0, PT, R3, R6, PT ;  /* 0x000000060300720c */ /* 0x000fe40003f06070 */
[----:B------:R-:W-:-:S04]  /*16dd0*/  LOP3.LUT R3, R9, R4, RZ, 0x3c, !PT ;  /* 0x0000000409037212 */ /* 0x000fc800078e3cff */
[----:B------:R-:W-:-:S07]  /*16de0*/  ISETP.GE.AND P2, PT, R3, RZ, PT ;  /* 0x000000ff0300720c */ /* 0x000fce0003f46270 */
[----:B------:R-:W-:-:S06]  /*16df0*/  @P0 VIADD R2, R2, 0x1 ;  /* 0x0000000102020836 */ /* 0x000fcc0000000000 */
[----:B------:R-:W-:Y:S01]  /*16e00*/  @!P2 IMAD.MOV R2, RZ, RZ, -R2 ;  /* 0x000000ffff02a224 */ /* 0x000fe200078e0a02 */
[----:B------:R-:W-:-:S05]  /*16e10*/  @!P1 LOP3.LUT R2, RZ, R4, RZ, 0x33, !PT ;  /* 0x00000004ff029212 */ /* 0x000fca00078e33ff */
[----:B------:R-:W-:Y:S01]  /*16e20*/  IMAD.MOV R3, RZ, RZ, -R2 ;  /* 0x000000ffff037224 */ /* 0x000fe200078e0a02 */
[----:B------:R-:W-:-:S03]  /*16e30*/  LEA R2, R4, R2, 0x18 ;  /* 0x0000000204027211 */ /* 0x000fc600078ec0ff */
[----:B------:R-:W-:-:S04]  /*16e40*/  IMAD R9, R4, R3, R9 ;  /* 0x0000000304097224 */ /* 0x000fc800078e0209 */
[----:B------:R-:W-:Y:S01]  /*16e50*/  IMAD R26, R9, 0x10000, R2 ;  /* 0x00010000091a7824 */ /* 0x000fe200078e0202 */
[----:B------:R-:W-:Y:S06]  /*16e60*/  BRA `(.L_x_719) ;  /* 0x00000000001c7947 */ /* 0x000fec0003800000 */
.L_x_713:
[----:B------:R-:W-:Y:S01]  /*16e70*/  UMOV UR4, URZ ;  /* 0x0000003f00047c82 */ /* 0x000fe20008000000 */
[----:B------:R-:W-:Y:S01]  /*16e80*/  UMOV UR5, URZ ;  /* 0x0000003f00057c82 */ /* 0x000fe20008000000 */
[----:B------:R-:W-:Y:S01]  /*16e90*/  ULDC UR6, c[0x0][0xc3c] ;  /* 0x00030f0000067ab9 */ /* 0x000fe20000000800 */
[----:B------:R-:W-:Y:S01]  /*16ea0*/  MOV R24, R0 ;  /* 0x0000000000187202 */ /* 0x000fe20000000f00 */
[----:B------:R-:W-:Y:S02]  /*16eb0*/  IMAD.U32 R25, RZ, RZ, UR4 ;  /* 0x00000004ff197e24 */ /* 0x000fe4000f8e00ff */
[----:B------:R-:W-:Y:S02]  /*16ec0*/  IMAD.U32 R26, RZ, RZ, UR5 ;  /* 0x00000005ff1a7e24 */ /* 0x000fe4000f8e00ff */
[----:B------:R-:W-:-:S07]  /*16ed0*/  IMAD.U32 R27, RZ, RZ, UR6 ;  /* 0x00000006ff1b7e24 */ /* 0x000fce000f8e00ff */
.L_x_719:
        /* <DEDUP_REMOVED lines=10> */
.L_x_710:
[----:B------:R-:W-:Y:S02]  /*16f80*/  ULDC UR4, c[0x0][0xc3c] ;  /* 0x00030f0000047ab9 */ /* 0x000fe40000000800 */
[----:B---3--:R-:W-:-:S13]  /*16f90*/  ISETP.GE.AND P0, PT, R27, UR4, PT ;  /* 0x000000041b007c0c */ /* 0x008fda000bf06270 */
[----:B------:R-:W-:Y:S05]  /*16fa0*/  @!P0 BRA `(.L_x_720) ;  /* 0xffffffa000708947 */ /* 0x000fea000383ffff */
[----:B------:R-:W-:Y:S05]  /*16fb0*/  BSYNC B8 ;  /* 0x0000000000087941 */ /* 0x000fea0003800000 */
.L_x_625:
[----:B0-----:R-:W3:Y:S01]  /*16fc0*/  LDL.LU R0, [R1+0x44] ;  /* 0x0000440001007983 */ /* 0x001ee20000300800 */
[----:B------:R-:W-:Y:S01]  /*16fd0*/  BSSY B0, `(.L_x_721) ;  /* 0x000000b000007945 */ /* 0x000fe20003800000 */
[----:B-1----:R-:W0:Y:S01]  /*16fe0*/  S2R R5, SR_CgaCtaId ;  /* 0x0000000000057919 */ /* 0x002e220000008800 */
[----:B---3--:R-:W-:-:S04]  /*16ff0*/  IADD3 R0, R0, 0x1, RZ ;  /* 0x0000000100007810 */ /* 0x008fc80007ffe0ff */
        /* <DEDUP_REMOVED lines=8> */
.L_x_942:
[----:B------:R-:W-:Y:S05]  /*17080*/  BSYNC B0 ;  /* 0x0000000000007941 */ /* 0x000fea0003800000 */
.L_x_721:
[----:B------:R-:W-:-:S03]  /*17090*/  UMOV UR4, 0xffffffff ;  /* 0xffffffff00047882 */ /* 0x000fc60000000000 */
[----:B------:R-:W-:Y:S05]  /*170a0*/  BRA.DIV UR4, `(.L_x_723) ;  /* 0x0000005e04f47947 */ /* 0x000fea000b800000 */
[----:B0-----:R-:W0:Y:S02]  /*170b0*/  S2R R0, SR_TID.X ;  /* 0x0000000000007919 */ /* 0x001e240000002100 */
[----:B0-----:R-:W-:-:S04]  /*170c0*/  SHF.R.U32.HI R0, RZ, 0x5, R0 ;  /* 0x00000005ff007819 */ /* 0x001fc80000011600 */
[----:B------:R-:W-:-:S05]  /*170d0*/  LOP3.LUT R0, R0, 0x3, RZ, 0xc0, !PT ;  /* 0x0000000300007812 */ /* 0x000fca00078ec0ff */
[----:B------:R0:W1:Y:S02]  /*170e0*/  SHFL.IDX PT, R14, R0, RZ, 0x1f ;  /* 0x00001fff000e7589 */ /* 0x00006400000e0000 */
.L_x_945:
[----:B-1----:R-:W-:-:S13]  /*170f0*/  ISETP.NE.AND P0, PT, R14, RZ, PT ;  /* 0x000000ff0e00720c */ /* 0x002fda0003f05270 */
[----:B------:R-:W-:Y:S05]  /*17100*/  @P0 BRA `(.L_x_478) ;  /* 0x0000000000880947 */ /* 0x000fea0003800000 */
[----:B------:R-:W-:-:S03]  /*17110*/  UMOV UR4, 0xffffffff ;  /* 0xffffffff00047882 */ /* 0x000fc60000000000 */
[----:B------:R-:W-:Y:S05]  /*17120*/  BRA.DIV UR4, `(.L_x_724) ;  /* 0x0000006204087947 */ /* 0x000fea000b800000 */
[----:B------:R-:W-:-:S13]  /*17130*/  ELECT P6, URZ, PT ;  /* 0x00000000003f782f */ /* 0x000fda00038c0000 */
.L_x_948:
[----:B------:R-:W-:Y:S05]  /*17140*/  @!P6 BRA `(.L_x_478) ;  /* 0x000000000078e947 */ /* 0x000fea0003800000 */
[----:B------:R-:W-:-:S06]  /*17150*/  ULOP3.LUT UR4, UR36, 0x2, URZ, 0xfc, !UPT ;  /* 0x0000000224047892 */ /* 0x000fcc000f8efc3f */
[----:B0-----:R-:W-:-:S05]  /*17160*/  IMAD.U32 R0, RZ, RZ, UR4 ;  /* 0x00000004ff007e24 */ /* 0x001fca000f8e00ff */
[----:B------:R-:W-:-:S13]  /*17170*/  ISETP.NE.AND P0, PT, R0, 0x3, PT ;  /* 0x000000030000780c */ /* 0x000fda0003f05270 */
[----:B------:R-:W-:Y:S05]  /*17180*/  @!P0 BRA `(.L_x_725) ;  /* 0x0000000000048947 */ /* 0x000fea0003800000 */
[----:B------:R-:W-:Y:S01]  /*17190*/  BPT.TRAP 0x1 ;  /* 0x000000040000795c */ /* 0x000fe20000300000 */
.L_x_725:
[C---:B------:R-:W-:Y:S01]  /*171a0*/  IMAD R3, R22.reuse, 0x8, R5 ;  /* 0x0000000816037824 */ /* 0x040fe200078e0205 */
[----:B------:R-:W-:Y:S02]  /*171b0*/  SHF.L.U32 R2, R29, 0x1f, RZ ;  /* 0x0000001f1d027819 */ /* 0x000fe400000006ff */
[----:B------:R-:W-:Y:S02]  /*171c0*/  IADD3 R22, R22, 0x1, RZ ;  /* 0x0000000116167810 */ /* 0x000fe40007ffe0ff */
[----:B------:R-:W0:Y:S02]  /*171d0*/  SYNCS.PHASECHK.TRANS64.TRYWAIT P1, [R3+URZ+0x16840], R2 ;  /* 0x01684002030075a7 */ /* 0x000e24000802017f */
[----:B------:R-:W-:-:S04]  /*171e0*/  ISETP.NE.AND P2, PT, R22, 0x2, PT ;  /* 0x000000021600780c */ /* 0x000fc80003f45270 */
[----:B------:R-:W-:Y:S01]  /*171f0*/  SEL R0, RZ, 0x1, P2 ;  /* 0x00000001ff007807 */ /* 0x000fe20001000000 */
[----:B0-----:R-:W-:Y:S08]  /*17200*/  @!P1 BRA `(.L_x_726) ;  /* 0x0000005c00f09947 */ /* 0x001ff00003800000 */
.L_x_949:
[----:B------:R-:W-:Y:S02]  /*17210*/  SEL R22, R22, RZ, P2 ;  /* 0x000000ff16167207 */ /* 0x000fe40001000000 */
[----:B------:R-:W-:Y:S01]  /*17220*/  LOP3.LUT R0, R29, R0, RZ, 0x3c, !PT ;  /* 0x000000001d007212 */ /* 0x000fe200078e3cff */
[----:B------:R-:W-:Y:S06]  /*17230*/  @!P0 BRA `(.L_x_727) ;  /* 0x0000000000048947 */ /* 0x000fec0003800000 */
[----:B------:R-:W-:Y:S01]  /*17240*/  BPT.TRAP 0x1 ;  /* 0x000000040000795c */ /* 0x000fe20000300000 */
.L_x_727:
[----:B------:R-:W-:Y:S01]  /*17250*/  IMAD R5, R22, 0x8, R5 ;  /* 0x0000000816057824 */ /* 0x000fe200078e0205 */
[----:B------:R-:W-:-:S04]  /*17260*/  SHF.L.U32 R0, R0, 0x1f, RZ ;  /* 0x0000001f00007819 */ /* 0x000fc800000006ff */
[----:B------:R-:W1:Y:S02]  /*17270*/  SYNCS.PHASECHK.TRANS64.TRYWAIT P1, [R5+URZ+0x16840], R0 ;  /* 0x01684000050075a7 */ /* 0x000e64000802017f */
[----:B-1----:R-:W-:Y:S05]  /*17280*/  @!P1 BRA `(.L_x_728) ;  /* 0x0000005c00e49947 */ /* 0x002fea0003800000 */
.L_x_950:
[----:B------:R-:W-:Y:S05]  /*17290*/  @!P0 BRA `(.L_x_729) ;  /* 0x0000000000048947 */ /* 0x000fea0003800000 */
[----:B------:R-:W-:Y:S01]  /*172a0*/  BPT.TRAP 0x1 ;  /* 0x000000040000795c */ /* 0x000fe20000300000 */
.L_x_729:
[----:B------:R-:W3:Y:S02]  /*172b0*/  SYNCS.PHASECHK.TRANS64.TRYWAIT P1, [R3+URZ+0x16860], R2 ;  /* 0x01686002030075a7 */ /* 0x000ee4000802017f */
[----:B---3--:R-:W-:Y:S05]  /*172c0*/  @!P1 BRA `(.L_x_730) ;  /* 0x0000005c00e89947 */ /* 0x008fea0003800000 */
.L_x_951:
[----:B------:R-:W-:Y:S05]  /*172d0*/  @!P0 BRA `(.L_x_731) ;  /* 0x0000000000048947 */ /* 0x000fea0003800000 */
[----:B------:R-:W-:Y:S01]  /*172e0*/  BPT.TRAP 0x1 ;  /* 0x000000040000795c */ /* 0x000fe20000300000 */
.L_x_731:
[----:B------:R0:W0:Y:S02]  /*172f0*/  SYNCS.PHASECHK.TRANS64.TRYWAIT P0, [R5+URZ+0x16860], R0 ;  /* 0x01686000050075a7 */ /* 0x000024000800017f */
[----:B0-----:R-:W-:Y:S05]  /*17300*/  @!P0 NANOSLEEP.SYNCS 0x989680 ;  /* 0x009896800000895d */ /* 0x001fea0003900000 */
[----:B------:R-:W0:Y:S02]  /*17310*/  @!P0 SYNCS.PHASECHK.TRANS64 P0, [R5+URZ+0x16860], R0 ;  /* 0x01686000050085a7 */ /* 0x000e24000800007f */
[----:B0-----:R-:W-:Y:S05]  /*17320*/  @!P0 BRA `(.L_x_731) ;  /* 0xfffffffc00f08947 */ /* 0x001fea000383ffff */
.L_x_478:
[----:B------:R-:W-:Y:S05]  /*17330*/  BSYNC B9 ;  /* 0x0000000000097941 */ /* 0x000fea0003800000 */
.L_x_475:
[----:B------:R-:W-:Y:S05]  /*17340*/  EXIT ;  /* 0x000000000000794d */ /* 0x000fea0003800000 */
.L_x_498:
[----:B0-----:R0:W1:Y:S02]  /*17350*/  SYNCS.PHASECHK.TRANS64.TRYWAIT P6, [R70+URZ+0x16890], R78 ;  /* 0x0168904e460075a7 */ /* 0x00106400080c017f */
[----:B-1----:R-:W-:Y:S05]  /*17360*/  @!P6 NANOSLEEP.SYNCS 0x989680 ;  /* 0x009896800000e95d */ /* 0x002fea0003900000 */
[----:B------:R-:W1:Y:S02]  /*17370*/  @!P6 SYNCS.PHASECHK.TRANS64 P6, [R70+URZ+0x16890], R78 ;  /* 0x0168904e4600e5a7 */ /* 0x000e6400080c007f */
[----:B-1----:R-:W-:Y:S05]  /*17380*/  @!P6 BRA `(.L_x_498) ;  /* 0xfffffffc00f0e947 */ /* 0x002fea000383ffff */
[----:B------:R-:W-:Y:S05]  /*17390*/  BRA `(.L_x_732) ;  /* 0xfffffeb800607947 */ /* 0x000fea000383ffff */
.L_x_499:
        /* <DEDUP_REMOVED lines=8> */
.L_x_734:
[----:B------:R-:W-:Y:S05]  /*17420*/  BSYNC B1 ;  /* 0x0000000000017941 */ /* 0x000fea0003800000 */
.L_x_733:
[----:B------:R-:W-:Y:S01]  /*17430*/  IMAD.MOV.U32 R13, RZ, RZ, R79 ;  /* 0x000000ffff0d7224 */ /* 0x000fe200078e004f */
[----:B------:R-:W-:Y:S01]  /*17440*/  MOV R12, RZ ;  /* 0x000000ff000c7202 */ /* 0x000fe20000000f00 */
[----:B------:R-:W-:Y:S02]  /*17450*/  IMAD.MOV.U32 R11, RZ, RZ, 0x1c1f ;  /* 0x00001c1fff0b7424 */ /* 0x000fe400078e00ff */
[----:B------:R-:W-:Y:S02]  /*17460*/  IMAD.MOV.U32 R15, RZ, RZ, -0x1 ;  /* 0xffffffffff0f7424 */ /* 0x000fe400078e00ff */
[----:B------:R-:W-:-:S07]  /*17470*/  IMAD.MOV.U32 R81, RZ, RZ, R14 ;  /* 0x000000ffff517224 */ /* 0x000fce00078e000e */
[----:B------:R-:W-:Y:S05]  /*17480*/  WARPSYNC.COLLECTIVE R15, `(.L_x_735) ;  /* 0x000000000f087348 */ /* 0x000fea0003c00000 */
[----:B------:R0:W1:Y:S02]  /*17490*/  SHFL.IDX P6, R14, R13, R12, R11 ;  /* 0x0000000c0d0e7389 */ /* 0x00006400000c000b */
[----:B01----:R-:W-:Y:S01]  /*174a0*/  ENDCOLLECTIVE ;  /* 0x000000000000791b */ /* 0x003fe20003800000 */
.L_x_735:
[----:B------:R-:W-:Y:S05]  /*174b0*/  BRA `(.L_x_736) ;  /* 0xfffffeb8002c7947 */ /* 0x000fea000383ffff */
.L_x_508:
[----:B------:R-:W-:Y:S01]  /*174c0*/  BSSY B1, `(.L_x_737) ;  /* 0x0000008000017945 */ /* 0x000fe20003800000 */
[----:B0---4-:R-:W-:Y:S01]  /*174d0*/  IMAD.MOV.U32 R13, RZ, RZ, R84 ;  /* 0x000000ffff0d7224 */ /* 0x011fe200078e0054 */
[----:B------:R-:W-:Y:S01]  /*174e0*/  MOV R12, 0x1 ;  /* 0x00000001000c7802 */ /* 0x000fe20000000f00 */
[----:B------:R-:W-:Y:S02]  /*174f0*/  IMAD.MOV.U32 R11, RZ, RZ, 0x1c1f ;  /* 0x00001c1fff0b7424 */ /* 0x000fe400078e00ff */
[----:B------:R-:W-:-:S07]  /*17500*/  IMAD.MOV.U32 R15, RZ, RZ, -0x1 ;  /* 0xffffffffff0f7424 */ /* 0x000fce00078e00ff */
[----:B-123--:R-:W-:Y:S05]  /*17510*/  WARPSYNC.COLLECTIVE R15, `(.L_x_738) ;  /* 0x000000000f087348 */ /* 0x00efea0003c00000 */
[----:B---3--:R0:W3:Y:S02]  /*17520*/  SHFL.IDX P6, R14, R13, R12, R11 ;  /* 0x0000000c0d0e7389 */ /* 0x0080e400000c000b */
[----:B0123--:R-:W-:Y:S01]  /*17530*/  ENDCOLLECTIVE ;  /* 0x000000000000791b */ /* 0x00ffe20003800000 */
.L_x_738:
[----:B------:R-:W-:Y:S05]  /*17540*/  BSYNC B1 ;  /* 0x0000000000017941 */ /* 0x000fea0003800000 */
.L_x_737:
[----:B------:R-:W-:Y:S01]  /*17550*/  MOV R13, R79 ;  /* 0x0000004f000d7202 */ /* 0x000fe20000000f00 */
[----:B------:R-:W-:Y:S02]  /*17560*/  IMAD.MOV.U32 R12, RZ, RZ, 0x1 ;  /* 0x00000001ff0c7424 */ /* 0x000fe400078e00ff */
[----:B------:R-:W-:Y:S02]  /*17570*/  IMAD.MOV.U32 R11, RZ, RZ, 0x1c1f ;  /* 0x00001c1fff0b7424 */ /* 0x000fe400078e00ff */
[----:B------:R-:W-:Y:S02]  /*17580*/  IMAD.MOV.U32 R15, RZ, RZ, -0x1 ;  /* 0xffffffffff0f7424 */ /* 0x000fe400078e00ff */
[----:B------:R-:W-:-:S07]  /*17590*/  IMAD.MOV.U32 R45, RZ, RZ, R14 ;  /* 0x000000ffff2d7224 */ /* 0x000fce00078e000e */
[----:B------:R-:W-:Y:S05]  /*175a0*/  WARPSYNC.COLLECTIVE R15, `(.L_x_739) ;  /* 0x000000000f087348 */ /* 0x000fea0003c00000 */
[----:B------:R0:W1:Y:S02]  /*175b0*/  SHFL.IDX P6, R14, R13, R12, R11 ;  /* 0x0000000c0d0e7389 */ /* 0x00006400000c000b */
[----:B01----:R-:W-:Y:S01]  /*175c0*/  ENDCOLLECTIVE ;  /* 0x000000000000791b */ /* 0x003fe20003800000 */
.L_x_739:
[----:B------:R-:W-:Y:S05]  /*175d0*/  BRA `(.L_x_740) ;  /* 0xfffffebc00987947 */ /* 0x000fea000383ffff */
.L_x_520:
[----:B-1----:R1:W2:Y:S02]  /*175e0*/  SYNCS.PHASECHK.TRANS64.TRYWAIT P4, [R70+URZ+0x16890], R78 ;  /* 0x0168904e460075a7 */ /* 0x0022a4000808017f */
[----:B--2---:R-:W-:Y:S05]  /*175f0*/  @!P4 NANOSLEEP.SYNCS 0x989680 ;  /* 0x009896800000c95d */ /* 0x004fea0003900000 */
[----:B------:R-:W2:Y:S02]  /*17600*/  @!P4 SYNCS.PHASECHK.TRANS64 P4, [R70+URZ+0x16890], R78 ;  /* 0x0168904e4600c5a7 */ /* 0x000ea4000808007f */
[----:B--2---:R-:W-:Y:S05]  /*17610*/  @!P4 BRA `(.L_x_520) ;  /* 0xfffffffc00f0c947 */ /* 0x004fea000383ffff */
[----:B------:R-:W-:Y:S05]  /*17620*/  BRA `(.L_x_741) ;  /* 0xfffffec800887947 */ /* 0x000fea000383ffff */
.L_x_521:
[----:B------:R-:W-:Y:S01]  /*17630*/  BSSY B1, `(.L_x_742) ;  /* 0x0000008000017945 */ /* 0x000fe20003800000 */
[----:B------:R-:W-:Y:S01]  /*17640*/  MOV R13, R84 ;  /* 0x00000054000d7202 */ /* 0x000fe20000000f00 */
[----:B------:R-:W-:Y:S02]  /*17650*/  IMAD.MOV.U32 R12, RZ, RZ, RZ ;  /* 0x000000ffff0c7224 */ /* 0x000fe400078e00ff */
[----:B------:R-:W-:Y:S02]  /*17660*/  IMAD.MOV.U32 R11, RZ, RZ, 0x1c1f ;  /* 0x00001c1fff0b7424 */ /* 0x000fe400078e00ff */
[----:B------:R-:W-:-:S07]  /*17670*/  IMAD.MOV.U32 R15, RZ, RZ, -0x1 ;  /* 0xffffffffff0f7424 */ /* 0x000fce00078e00ff */
[----:B-1----:R-:W-:Y:S05]  /*17680*/  WARPSYNC.COLLECTIVE R15, `(.L_x_743) ;  /* 0x000000000f087348 */ /* 0x002fea0003c00000 */
[----:B------:R0:W2:Y:S02]  /*17690*/  SHFL.IDX P6, R14, R13, R12, R11 ;  /* 0x0000000c0d0e7389 */ /* 0x0000a400000c000b */
[----:B012---:R-:W-:Y:S01]  /*176a0*/  ENDCOLLECTIVE ;  /* 0x000000000000791b */ /* 0x007fe20003800000 */
.L_x_743:
[----:B------:R-:W-:Y:S05]  /*176b0*/  BSYNC B1 ;  /* 0x0000000000017941 */ /* 0x000fea0003800000 */
.L_x_742:
[----:B------:R-:W-:Y:S01]  /*176c0*/  IMAD.MOV.U32 R13, RZ, RZ, R79 ;  /* 0x000000ffff0d7224 */ /* 0x000fe200078e004f */
[----:B------:R-:W-:Y:S01]  /*176d0*/  MOV R15, 0xffffffff ;  /* 0xffffffff000f7802 */ /* 0x000fe20000000f00 */
[----:B------:R-:W-:Y:S01]  /*176e0*/  IMAD.MOV.U32 R12, RZ, RZ, RZ ;  /* 0x000000ffff0c7224 */ /* 0x000fe200078e00ff */
[----:B------:R-:W-:Y:S01]  /*176f0*/  MOV R83, R14 ;  /* 0x0000000e00537202 */ /* 0x000fe20000000f00 */
[----:B------:R-:W-:-:S07]  /*17700*/  IMAD.MOV.U32 R11, RZ, RZ, 0x1c1f ;  /* 0x00001c1fff0b7424 */ /* 0x000fce00078e00ff */
[----:B------:R-:W-:Y:S05]  /*17710*/  WARPSYNC.COLLECTIVE R15, `(.L_x_744) ;  /* 0x000000000f087348 */ /* 0x000fea0003c00000 */
[----:B------:R0:W1:Y:S02]  /*17720*/  SHFL.IDX P6, R14, R13, R12, R11 ;  /* 0x0000000c0d0e7389 */ /* 0x00006400000c000b */
[----:B01----:R-:W-:Y:S01]  /*17730*/  ENDCOLLECTIVE ;  /* 0x000000000000791b */ /* 0x003fe20003800000 */
.L_x_744:
[----:B------:R-:W-:Y:S01]  /*17740*/  IMAD.MOV.U32 R82, RZ, RZ, R14 ;  /* 0x000000ffff527224 */ /* 0x000fe200078e000e */
[----:B------:R-:W-:Y:S06]  /*17750*/  BRA `(.L_x_745) ;  /* 0xfffffec800547947 */ /* 0x000fec000383ffff */
.L_x_526:
[----:B------:R-:W-:Y:S01]  /*17760*/  BSSY B1, `(.L_x_746) ;  /* 0x0000008000017945 */ /* 0x000fe20003800000 */
[----:B----4-:R-:W-:Y:S01]  /*17770*/  IMAD.MOV.U32 R13, RZ, RZ, R84 ;  /* 0x000000ffff0d7224 */ /* 0x010fe200078e0054 */
[----:B------:R-:W-:Y:S01]  /*17780*/  MOV R11, 0x1c1f ;  /* 0x00001c1f000b7802 */ /* 0x000fe20000000f00 */
[----:B------:R-:W-:Y:S02]  /*17790*/  IMAD.MOV.U32 R12, RZ, RZ, 0x1 ;  /* 0x00000001ff0c7424 */ /* 0x000fe400078e00ff */
[----:B------:R-:W-:-:S07]  /*177a0*/  IMAD.MOV.U32 R15, RZ, RZ, -0x1 ;  /* 0xffffffffff0f7424 */ /* 0x000fce00078e00ff */
[----:B0123--:R-:W-:Y:S05]  /*177b0*/  WARPSYNC.COLLECTIVE R15, `(.L_x_747) ;  /* 0x000000000f087348 */ /* 0x00ffea0003c00000 */
[----:B------:R4:W0:Y:S02]  /*177c0*/  SHFL.IDX P6, R14, R13, R12, R11 ;  /* 0x0000000c0d0e7389 */ /* 0x00082400000c000b */
[----:B01234-:R-:W-:Y:S01]  /*177d0*/  ENDCOLLECTIVE ;  /* 0x000000000000791b */ /* 0x01ffe20003800000 */
.L_x_747:
[----:B------:R-:W-:Y:S05]  /*177e0*/  BSYNC B1 ;  /* 0x0000000000017941 */ /* 0x000fea0003800000 */
.L_x_746:
[----:B------:R-:W-:Y:S01]  /*177f0*/  IMAD.MOV.U32 R13, RZ, RZ, R79 ;  /* 0x000000ffff0d7224 */ /* 0x000fe200078e004f */
[----:B------:R-:W-:Y:S01]  /*17800*/  MOV R12, 0x1 ;  /* 0x00000001000c7802 */ /* 0x000fe20000000f00 */
[----:B------:R-:W-:Y:S02]  /*17810*/  IMAD.MOV.U32 R11, RZ, RZ, 0x1c1f ;  /* 0x00001c1fff0b7424 */ /* 0x000fe400078e00ff */
[----:B------:R-:W-:Y:S02]  /*17820*/  IMAD.MOV.U32 R15, RZ, RZ, -0x1 ;  /* 0xffffffffff0f7424 */ /* 0x000fe400078e00ff */
[----:B------:R-:W-:-:S07]  /*17830*/  IMAD.MOV.U32 R39, RZ, RZ, R14 ;  /* 0x000000ffff277224 */ /* 0x000fce00078e000e */
[----:B------:R-:W-:Y:S05]  /*17840*/  WARPSYNC.COLLECTIVE R15, `(.L_x_748) ;  /* 0x000000000f087348 */ /* 0x000fea0003c00000 */
[----:B------:R0:W1:Y:S02]  /*17850*/  SHFL.IDX P6, R14, R13, R12, R11 ;  /* 0x0000000c0d0e7389 */ /* 0x00006400000c000b */
[----:B01----:R-:W-:Y:S01]  /*17860*/  ENDCOLLECTIVE ;  /* 0x000000000000791b */ /* 0x003fe20003800000 */
.L_x_748:
[----:B------:R-:W-:Y:S01]  /*17870*/  IMAD.MOV.U32 R38, RZ, RZ, R14 ;  /* 0x000000ffff267224 */ /* 0x000fe200078e000e */
[----:B------:R-:W-:Y:S06]  /*17880*/  BRA `(.L_x_749) ;  /* 0xfffffecc00e47947 */ /* 0x000fec000383ffff */
.L_x_531:
[----:B0-----:R0:W1:Y:S02]  /*17890*/  SYNCS.PHASECHK.TRANS64.TRYWAIT P3, [R70+URZ+0x16890], R78 ;  /* 0x0168904e460075a7 */ /* 0x001064000806017f */
[----:B-1----:R-:W-:Y:S05]  /*178a0*/  @!P3 NANOSLEEP.SYNCS 0x989680 ;  /* 0x009896800000b95d */ /* 0x002fea0003900000 */
[----:B------:R-:W1:Y:S02]  /*178b0*/  @!P3 SYNCS.PHASECHK.TRANS64 P3, [R70+URZ+0x16890], R78 ;  /* 0x0168904e4600b5a7 */ /* 0x000e64000806007f */
[----:B-1----:R-:W-:Y:S05]  /*178c0*/  @!P3 BRA `(.L_x_531) ;  /* 0xfffffffc00f0b947 */ /* 0x002fea000383ffff */
[----:B------:R-:W-:Y:S05]  /*178d0*/  BRA `(.L_x_750) ;  /* 0xfffffed400ec7947 */ /* 0x000fea000383ffff */
.L_x_532:
[----:B------:R-:W-:Y:S01]  /*178e0*/  BSSY B1, `(.L_x_751) ;  /* 0x0000008000017945 */ /* 0x000fe20003800000 */
[----:B------:R-:W-:Y:S01]  /*178f0*/  MOV R13, R38 ;  /* 0x00000026000d7202 */ /* 0x000fe20000000f00 */
[----:B------:R-:W-:Y:S02]  /*17900*/  IMAD.MOV.U32 R12, RZ, RZ, RZ ;  /* 0x000000ffff0c7224 */ /* 0x000fe400078e00ff */
[----:B------:R-:W-:Y:S02]  /*17910*/  IMAD.MOV.U32 R11, RZ, RZ, 0x1c1f ;  /* 0x00001c1fff0b7424 */ /* 0x000fe400078e00ff */
[----:B------:R-:W-:-:S07]  /*17920*/  IMAD.MOV.U32 R15, RZ, RZ, -0x1 ;  /* 0xffffffffff0f7424 */ /* 0x000fce00078e00ff */
[----:B0-----:R-:W-:Y:S05]  /*17930*/  WARPSYNC.COLLECTIVE R15, `(.L_x_752) ;  /* 0x000000000f087348 */ /* 0x001fea0003c00000 */
[----:B------:R1:W2:Y:S02]  /*17940*/  SHFL.IDX P6, R14, R13, R12, R11 ;  /* 0x0000000c0d0e7389 */ /* 0x0002a400000c000b */
[----:B012---:R-:W-:Y:S01]  /*17950*/  ENDCOLLECTIVE ;  /* 0x000000000000791b */ /* 0x007fe20003800000 */
.L_x_752:
[----:B------:R-:W-:Y:S05]  /*17960*/  BSYNC B1 ;  /* 0x0000000000017941 */ /* 0x000fea0003800000 */
.L_x_751:
        /* <DEDUP_REMOVED lines=8> */
.L_x_753:
[----:B------:R-:W-:Y:S01]  /*179f0*/  IMAD.MOV.U32 R37, RZ, RZ, R14 ;  /* 0x000000ffff257224 */ /* 0x000fe200078e000e */
[----:B------:R-:W-:Y:S06]  /*17a00*/  BRA `(.L_x_754) ;  /* 0xfffffed800087947 */ /* 0x000fec000383ffff */
.L_x_535:
        /* <DEDUP_REMOVED lines=8> */
.L_x_756:
[----:B------:R-:W-:Y:S05]  /*17a90*/  BSYNC B1 ;  /* 0x0000000000017941 */ /* 0x000fea0003800000 */
.L_x_755:
        /* <DEDUP_REMOVED lines=8> */
.L_x_757:
[----:B------:R-:W-:Y:S01]  /*17b20*/  IMAD.MOV.U32 R37, RZ, RZ, R14 ;  /* 0x000000ffff257224 */ /* 0x000fe200078e000e */
[----:B------:R-:W-:Y:S06]  /*17b30*/  BRA `(.L_x_758) ;  /* 0xfffffed800047947 */ /* 0x000fec000383ffff */
.L_x_539:
[----:B0-----:R0:W4:Y:S02]  /*17b40*/  SYNCS.PHASECHK.TRANS64.TRYWAIT P4, [R70+URZ+0x168b0], R78 ;  /* 0x0168b04e460075a7 */ /* 0x001124000808017f */
[----:B----4-:R-:W-:Y:S05]  /*17b50*/  @!P4 NANOSLEEP.SYNCS 0x989680 ;  /* 0x009896800000c95d */ /* 0x010fea0003900000 */
[----:B------:R-:W4:Y:S02]  /*17b60*/  @!P4 SYNCS.PHASECHK.TRANS64 P4, [R70+URZ+0x168b0], R78 ;  /* 0x0168b04e4600c5a7 */ /* 0x000f24000808007f */
[----:B----4-:R-:W-:Y:S05]  /*17b70*/  @!P4 BRA `(.L_x_539) ;  /* 0xfffffffc00f0c947 */ /* 0x010fea000383ffff */
[----:B------:R-:W-:Y:S05]  /*17b80*/  BRA `(.L_x_759) ;  /* 0xfffffed8007c7947 */ /* 0x000fea000383ffff */
.L_x_549:
[----:B------:R-:W0:Y:S01]  /*17b90*/  S2R R4, SR_TID.X ;  /* 0x0000000000047919 */ /* 0x000e220000002100 */
[----:B------:R-:W-:Y:S01]  /*17ba0*/  BSSY B0, `(.L_x_760) ;  /* 0x000000c000007945 */ /* 0x000fe20003800000 */
[----:B-1----:R-:W-:Y:S01]  /*17bb0*/  IMAD.MOV.U32 R12, RZ, RZ, RZ ;  /* 0x000000ffff0c7224 */ /* 0x002fe200078e00ff */
[----:B------:R-:W-:Y:S01]  /*17bc0*/  MOV R15, 0xffffffff ;  /* 0xffffffff000f7802 */ /* 0x000fe20000000f00 */
[----:B------:R-:W-:Y:S01]  /*17bd0*/  IMAD.MOV.U32 R11, RZ, RZ, 0x1f ;  /* 0x0000001fff0b7424 */ /* 0x000fe200078e00ff */
[----:B0-----:R-:W-:-:S04]  /*17be0*/  IADD3 R5, R4, -0x80, RZ ;  /* 0xffffff8004057810 */ /* 0x001fc80007ffe0ff */
[----:B------:R-:W-:-:S04]  /*17bf0*/  SHF.R.S32.HI R4, RZ, 0x1f, R5 ;  /* 0x0000001fff047819 */ /* 0x000fc80000011405 */
[----:B------:R-:W-:-:S04]  /*17c00*/  LEA.HI R4, R4, R5, RZ, 0x7 ;  /* 0x0000000504047211 */ /* 0x000fc800078f38ff */
[----:B------:R-:W-:-:S05]  /*17c10*/  SHF.R.S32.HI R4, RZ, 0x7, R4 ;  /* 0x00000007ff047819 */ /* 0x000fca0000011404 */
[----:B--2---:R-:W-:-:S07]  /*17c20*/  IMAD.MOV.U32 R13, RZ, RZ, R4 ;  /* 0x000000ffff0d7224 */ /* 0x004fce00078e0004 */
[----:B-----5:R-:W-:Y:S05]  /*17c30*/  WARPSYNC.COLLECTIVE R15, `(.L_x_761) ;  /* 0x000000000f087348 */ /* 0x020fea0003c00000 */
[----:B------:R0:W1:Y:S02]  /*17c40*/  SHFL.IDX P6, R14, R13, R12, R11 ;  /* 0x0000000c0d0e7389 */ /* 0x00006400000c000b */
[----:B01---5:R-:W-:Y:S01]  /*17c50*/  ENDCOLLECTIVE ;  /* 0x000000000000791b */ /* 0x023fe20003800000 */
.L_x_761:
[----:B------:R-:W-:Y:S05]  /*17c60*/  BSYNC B0 ;  /* 0x0000000000007941 */ /* 0x000fea0003800000 */
.L_x_760:
[----:B------:R3:W-:Y:S01]  /*17c70*/  STL [R1+0x1c], R14 ;  /* 0x00001c0e01007387 */ /* 0x0007e20000100800 */
[----:B------:R-:W-:Y:S05]  /*17c80*/  BRA `(.L_x_762) ;  /* 0xfffffee000887947 */ /* 0x000fea000383ffff */
.L_x_561:
[----:B------:R-:W-:Y:S01]  /*17c90*/  BSSY B1, `(.L_x_763) ;  /* 0x0000008000017945 */ /* 0x000fe20003800000 */
[----:B--2---:R-:W-:Y:S01]  /*17ca0*/  IMAD.MOV.U32 R13, RZ, RZ, R26 ;  /* 0x000000ffff0d7224 */ /* 0x004fe200078e001a */
[----:B------:R-:W-:Y:S01]  /*17cb0*/  MOV R15, 0xffffffff ;  /* 0xffffffff000f7802 */ /* 0x000fe20000000f00 */
[----:B------:R-:W-:Y:S02]  /*17cc0*/  IMAD.MOV.U32 R12, RZ, RZ, RZ ;  /* 0x000000ffff0c7224 */ /* 0x000fe400078e00ff */
[----:B------:R-:W-:-:S07]  /*17cd0*/  IMAD.MOV.U32 R11, RZ, RZ, 0x1c1f ;  /* 0x00001c1fff0b7424 */ /* 0x000fce00078e00ff */
[----:B---3--:R-:W-:Y:S05]  /*17ce0*/  WARPSYNC.COLLECTIVE R15, `(.L_x_764) ;  /* 0x000000000f087348 */ /* 0x008fea0003c00000 */
[----:B---3--:R0:W1:Y:S02]  /*17cf0*/  SHFL.IDX P6, R14, R13, R12, R11 ;  /* 0x0000000c0d0e7389 */ /* 0x00806400000c000b */
[----:B01----:R-:W-:Y:S01]  /*17d00*/  ENDCOLLECTIVE ;  /* 0x000000000000791b */ /* 0x003fe20003800000 */
.L_x_764:
[----:B------:R-:W-:Y:S05]  /*17d10*/  BSYNC B1 ;  /* 0x0000000000017941 */ /* 0x000fea0003800000 */
.L_x_763:
[----:B------:R-:W-:Y:S01]  /*17d20*/  IMAD.MOV.U32 R13, RZ, RZ, R25 ;  /* 0x000000ffff0d7224 */ /* 0x000fe200078e0019 */
[----:B------:R-:W-:Y:S01]  /*17d30*/  MOV R11, 0x1c1f ;  /* 0x00001c1f000b7802 */ /* 0x000fe20000000f00 */
[----:B------:R-:W-:Y:S02]  /*17d40*/  IMAD.MOV.U32 R12, RZ, RZ, RZ ;  /* 0x000000ffff0c7224 */ /* 0x000fe400078e00ff */
[----:B------:R-:W-:Y:S02]  /*17d50*/  IMAD.MOV.U32 R15, RZ, RZ, -0x1 ;  /* 0xffffffffff0f7424 */ /* 0x000fe400078e00ff */
[----:B------:R-:W-:-:S07]  /*17d60*/  IMAD.MOV.U32 R3, RZ, RZ, R14 ;  /* 0x000000ffff037224 */ /* 0x000fce00078e000e */
[----:B------:R-:W-:Y:S05]  /*17d70*/  WARPSYNC.COLLECTIVE R15, `(.L_x_765) ;  /* 0x000000000f087348 */ /* 0x000fea0003c00000 */
[----:B------:R0:W1:Y:S02]  /*17d80*/  SHFL.IDX P6, R14, R13, R12, R11 ;  /* 0x0000000c0d0e7389 */ /* 0x00006400000c000b */
[----:B01----:R-:W-:Y:S01]  /*17d90*/  ENDCOLLECTIVE ;  /* 0x000000000000791b */ /* 0x003fe20003800000 */
.L_x_765:
[----:B------:R-:W-:Y:S02]  /*17da0*/  IMAD.MOV.U32 R13, RZ, RZ, R28 ;  /* 0x000000ffff0d7224 */ /* 0x000fe400078e001c */
[----:B------:R-:W-:-:S07]  /*17db0*/  IMAD.MOV.U32 R0, RZ, RZ, R14 ;  /* 0x000000ffff007224 */ /* 0x000fce00078e000e */
[----:B------:R-:W-:Y:S05]  /*17dc0*/  WARPSYNC.COLLECTIVE R15, `(.L_x_766) ;  /* 0x000000000f087348 */ /* 0x000fea0003c00000 */
[----:B------:R0:W1:Y:S02]  /*17dd0*/  SHFL.IDX P6, R14, R13, R12, R11 ;  /* 0x0000000c0d0e7389 */ /* 0x00006400000c000b */
[----:B01----:R-:W-:Y:S01]  /*17de0*/  ENDCOLLECTIVE ;  /* 0x000000000000791b */ /* 0x003fe20003800000 */
.L_x_766:
[----:B------:R-:W-:Y:S01]  /*17df0*/  IMAD.MOV.U32 R13, RZ, RZ, R27 ;  /* 0x000000ffff0d7224 */ /* 0x000fe200078e001b */
[----:B------:R-:W-:-:S07]  /*17e00*/  MOV R5, R14 ;  /* 0x0000000e00057202 */ /* 0x000fce0000000f00 */
[----:B------:R-:W-:Y:S05]  /*17e10*/  WARPSYNC.COLLECTIVE R15, `(.L_x_767) ;  /* 0x000000000f087348 */ /* 0x000fea0003c00000 */
[----:B------:R0:W1:Y:S02]  /*17e20*/  SHFL.IDX P6, R14, R13, R12, R11 ;  /* 0x0000000c0d0e7389 */ /* 0x00006400000c000b */
[----:B01----:R-:W-:Y:S01]  /*17e30*/  ENDCOLLECTIVE ;  /* 0x000000000000791b */ /* 0x003fe20003800000 */
.L_x_767:
[----:B------:R-:W-:Y:S05]  /*17e40*/  BRA `(.L_x_768) ;  /* 0xfffffee400987947 */ /* 0x000fea000383ffff */
.L_x_565:
[----:B0-----:R0:W1:Y:S02]  /*17e50*/  SYNCS.PHASECHK.TRANS64.TRYWAIT P0, [R18+URZ+0x16800], R15 ;  /* 0x0168000f120075a7 */ /* 0x001064000800017f */
[----:B-1----:R-:W-:Y:S05]  /*17e60*/  @!P0 NANOSLEEP.SYNCS 0x989680 ;  /* 0x009896800000895d */ /* 0x002fea0003900000 */
[----:B------:R-:W1:Y:S02]  /*17e70*/  @!P0 SYNCS.PHASECHK.TRANS64 P0, [R18+URZ+0x16800], R15 ;  /* 0x0168000f120085a7 */ /* 0x000e64000800007f */
[----:B-1----:R-:W-:Y:S05]  /*17e80*/  @!P0 BRA `(.L_x_565) ;  /* 0xfffffffc00f08947 */ /* 0x002fea000383ffff */
[----:B------:R-:W-:Y:S05]  /*17e90*/  BRA `(.L_x_769) ;  /* 0xfffffee800d47947 */ /* 0x000fea000383ffff */
.L_x_573:
[----:B------:R-:W-:Y:S01]  /*17ea0*/  BSSY B1, `(.L_x_770) ;  /* 0x0000008000017945 */ /* 0x000fe20003800000 */
[----:B--2---:R-:W-:Y:S01]  /*17eb0*/  IMAD.MOV.U32 R13, RZ, RZ, R26 ;  /* 0x000000ffff0d7224 */ /* 0x004fe200078e001a */
[----:B------:R-:W-:Y:S01]  /*17ec0*/  MOV R11, 0x1c1f ;  /* 0x00001c1f000b7802 */ /* 0x000fe20000000f00 */
[----:B------:R-:W-:Y:S02]  /*17ed0*/  IMAD.MOV.U32 R12, RZ, RZ, RZ ;  /* 0x000000ffff0c7224 */ /* 0x000fe400078e00ff */
[----:B------:R-:W-:-:S07]  /*17ee0*/  IMAD.MOV.U32 R15, RZ, RZ, -0x1 ;  /* 0xffffffffff0f7424 */ /* 0x000fce00078e00ff */
[----:B---3--:R-:W-:Y:S05]  /*17ef0*/  WARPSYNC.COLLECTIVE R15, `(.L_x_771) ;  /* 0x000000000f087348 */ /* 0x008fea0003c00000 */
[----:B---3--:R0:W1:Y:S02]  /*17f00*/  SHFL.IDX P6, R14, R13, R12, R11 ;  /* 0x0000000c0d0e7389 */ /* 0x00806400000c000b */
[----:B01----:R-:W-:Y:S01]  /*17f10*/  ENDCOLLECTIVE ;  /* 0x000000000000791b */ /* 0x003fe20003800000 */
.L_x_771:
[----:B------:R-:W-:Y:S05]  /*17f20*/  BSYNC B1 ;  /* 0x0000000000017941 */ /* 0x000fea0003800000 */
.L_x_770:
        /* <DEDUP_REMOVED lines=8> */
.L_x_772:
[----:B------:R-:W-:Y:S01]  /*17fb0*/  MOV R13, R28 ;  /* 0x0000001c000d7202 */ /* 0x000fe20000000f00 */
[----:B------:R-:W-:-:S07]  /*17fc0*/  IMAD.MOV.U32 R3, RZ, RZ, R14 ;  /* 0x000000ffff037224 */ /* 0x000fce00078e000e */
[----:B------:R-:W-:Y:S05]  /*17fd0*/  WARPSYNC.COLLECTIVE R15, `(.L_x_773) ;  /* 0x000000000f087348 */ /* 0x000fea0003c00000 */
[----:B------:R0:W1:Y:S02]  /*17fe0*/  SHFL.IDX P6, R14, R13, R12, R11 ;  /* 0x0000000c0d0e7389 */ /* 0x00006400000c000b */
[----:B01----:R-:W-:Y:S01]  /*17ff0*/  ENDCOLLECTIVE ;  /* 0x000000000000791b */ /* 0x003fe20003800000 */
.L_x_773:
[----:B------:R-:W-:Y:S02]  /*18000*/  IMAD.MOV.U32 R13, RZ, RZ, R27 ;  /* 0x000000ffff0d7224 */ /* 0x000fe400078e001b */
[----:B------:R-:W-:-:S07]  /*18010*/  IMAD.MOV.U32 R20, RZ, RZ, R14 ;  /* 0x000000ffff147224 */ /* 0x000fce00078e000e */
[----:B------:R-:W-:Y:S05]  /*18020*/  WARPSYNC.COLLECTIVE R15, `(.L_x_774) ;  /* 0x000000000f087348 */ /* 0x000fea0003c00000 */
[----:B------:R0:W1:Y:S02]  /*18030*/  SHFL.IDX P6, R14, R13, R12, R11 ;  /* 0x0000000c0d0e7389 */ /* 0x00006400000c000b */
[----:B01----:R-:W-:Y:S01]  /*18040*/  ENDCOLLECTIVE ;  /* 0x000000000000791b */ /* 0x003fe20003800000 */
.L_x_774:
[----:B------:R-:W-:Y:S05]  /*18050*/  BRA `(.L_x_775) ;  /* 0xfffffef4003c7947 */ /* 0x000fea000383ffff */
.L_x_577:
[----:B0-----:R0:W1:Y:S02]  /*18060*/  SYNCS.PHASECHK.TRANS64.TRYWAIT P1, [R18+URZ+0x16800], R25 ;  /* 0x01680019120075a7 */ /* 0x001064000802017f */
[----:B-1----:R-:W-:Y:S05]  /*18070*/  @!P1 NANOSLEEP.SYNCS 0x989680 ;  /* 0x009896800000995d */ /* 0x002fea0003900000 */
[----:B------:R-:W1:Y:S02]  /*18080*/  @!P1 SYNCS.PHASECHK.TRANS64 P1, [R18+URZ+0x16800], R25 ;  /* 0x01680019120095a7 */ /* 0x000e64000802007f */
[----:B-1----:R-:W-:Y:S05]  /*18090*/  @!P1 BRA `(.L_x_577) ;  /* 0xfffffffc00f09947 */ /* 0x002fea000383ffff */
[----:B------:R-:W-:Y:S05]  /*180a0*/  BRA `(.L_x_776) ;  /* 0xfffffef800207947 */ /* 0x000fea000383ffff */
.L_x_583:
[----:B-1----:R1:W4:Y:S02]  /*180b0*/  SYNCS.PHASECHK.TRANS64.TRYWAIT P1, [R0+URZ+0x16830], R5 ;  /* 0x01683005000075a7 */ /* 0x002324000802017f */
[----:B----4-:R-:W-:Y:S05]  /*180c0*/  @!P1 NANOSLEEP.SYNCS 0x989680 ;  /* 0x009896800000995d */ /* 0x010fea0003900000 */
[----:B------:R-:W4:Y:S02]  /*180d0*/  @!P1 SYNCS.PHASECHK.TRANS64 P1, [R0+URZ+0x16830], R5 ;  /* 0x01683005000095a7 */ /* 0x000f24000802007f */
[----:B----4-:R-:W-:Y:S05]  /*180e0*/  @!P1 BRA `(.L_x_583) ;  /* 0xfffffffc00f09947 */ /* 0x010fea000383ffff */
[----:B------:R-:W-:Y:S05]  /*180f0*/  BRA `(.L_x_582) ;  /* 0xffffff0400687947 */ /* 0x000fea000383ffff */
.L_x_590:
[----:B-1----:R1:W2:Y:S02]  /*18100*/  SYNCS.PHASECHK.TRANS64.TRYWAIT P2, [R5+URZ+0x16830], R6 ;  /* 0x01683006050075a7 */ /* 0x0022a4000804017f */
[----:B--2---:R-:W-:Y:S05]  /*18110*/  @!P2 NANOSLEEP.SYNCS 0x989680 ;  /* 0x009896800000a95d */ /* 0x004fea0003900000 */
[----:B------:R-:W2:Y:S02]  /*18120*/  @!P2 SYNCS.PHASECHK.TRANS64 P2, [R5+URZ+0x16830], R6 ;  /* 0x016830060500a5a7 */ /* 0x000ea4000804007f */
[----:B--2---:R-:W-:Y:S05]  /*18130*/  @!P2 BRA `(.L_x_590) ;  /* 0xfffffffc00f0a947 */ /* 0x004fea000383ffff */
[----:B------:R-:W-:Y:S05]  /*18140*/  BRA `(.L_x_589) ;  /* 0xffffff2c009c7947 */ /* 0x000fea000383ffff */
.L_x_594:
[----:B-1----:R1:W2:Y:S02]  /*18150*/  SYNCS.PHASECHK.TRANS64.TRYWAIT P1, [R5+URZ+0x16850], R4 ;  /* 0x01685004050075a7 */ /* 0x0022a4000802017f */
[----:B--2---:R-:W-:Y:S05]  /*18160*/  @!P1 NANOSLEEP.SYNCS 0x989680 ;  /* 0x009896800000995d */ /* 0x004fea0003900000 */
[----:B------:R-:W2:Y:S02]  /*18170*/  @!P1 SYNCS.PHASECHK.TRANS64 P1, [R5+URZ+0x16850], R4 ;  /* 0x01685004050095a7 */ /* 0x000ea4000802007f */
[----:B--2---:R-:W-:Y:S05]  /*18180*/  @!P1 BRA `(.L_x_594) ;  /* 0xfffffffc00f09947 */ /* 0x004fea000383ffff */
[----:B------:R-:W-:Y:S05]  /*18190*/  BRA `(.L_x_591) ;  /* 0xffffff30006c7947 */ /* 0x000fea000383ffff */
.L_x_601:
[----:B-1----:R1:W2:Y:S02]  /*181a0*/  SYNCS.PHASECHK.TRANS64.TRYWAIT P1, [R11+URZ+0x16850], R4 ;  /* 0x016850040b0075a7 */ /* 0x0022a4000802017f */
[----:B--2---:R-:W-:Y:S05]  /*181b0*/  @!P1 NANOSLEEP.SYNCS 0x989680 ;  /* 0x009896800000995d */ /* 0x004fea0003900000 */
[----:B------:R-:W2:Y:S02]  /*181c0*/  @!P1 SYNCS.PHASECHK.TRANS64 P1, [R11+URZ+0x16850], R4 ;  /* 0x016850040b0095a7 */ /* 0x000ea4000802007f */
[----:B--2---:R-:W-:Y:S05]  /*181d0*/  @!P1 BRA `(.L_x_601) ;  /* 0xfffffffc00f09947 */ /* 0x004fea000383ffff */
[----:B------:R-:W-:Y:S05]  /*181e0*/  BRA `(.L_x_600) ;  /* 0xffffff54003c7947 */ /* 0x000fea000383ffff */
.L_x_607:
[----:B------:R-:W-:Y:S01]  /*181f0*/  IMAD.MOV.U32 R13, RZ, RZ, R41 ;  /* 0x000000ffff0d7224 */ /* 0x000fe200078e0029 */
[----:B------:R-:W-:Y:S01]  /*18200*/  MOV R12, RZ ;  /* 0x000000ff000c7202 */ /* 0x000fe20000000f00 */
[----:B------:R-:W-:Y:S02]  /*18210*/  IMAD.MOV.U32 R11, RZ, RZ, 0x181f ;  /* 0x0000181fff0b7424 */ /* 0x000fe400078e00ff */
[----:B------:R-:W-:Y:S02]  /*18220*/  IMAD.MOV.U32 R15, RZ, RZ, -0x1 ;  /* 0xffffffffff0f7424 */ /* 0x000fe400078e00ff */
[----:B------:R-:W-:-:S07]  /*18230*/  IMAD R42, R68, 0xc0, R70 ;  /* 0x000000c0442a7824 */ /* 0x000fce00078e0246 */
[----:B-----5:R-:W-:Y:S05]  /*18240*/  WARPSYNC.COLLECTIVE R15, `(.L_x_777) ;  /* 0x000000000f087348 */ /* 0x020fea0003c00000 */
[----:B------:R0:W1:Y:S02]  /*18250*/  SHFL.IDX P6, R14, R13, R12, R11 ;  /* 0x0000000c0d0e7389 */ /* 0x00006400000c000b */
[----:B01---5:R-:W-:Y:S01]  /*18260*/  ENDCOLLECTIVE ;  /* 0x000000000000791b */ /* 0x023fe20003800000 */
.L_x_777:
[----:B------:R-:W-:Y:S01]  /*18270*/  VIADD R20, R42, 0x30 ;  /* 0x000000302a147836 */ /* 0x000fe20000000000 */
[----:B------:R-:W-:Y:S01]  /*18280*/  MOV R13, R40 ;  /* 0x00000028000d7202 */ /* 0x000fe20000000f00 */
[----:B------:R-:W-:-:S07]  /*18290*/  IMAD.MOV.U32 R0, RZ, RZ, R14 ;  /* 0x000000ffff007224 */ /* 0x000fce00078e000e */
[----:B------:R-:W-:Y:S05]  /*182a0*/  WARPSYNC.COLLECTIVE R15, `(.L_x_778) ;  /* 0x000000000f087348 */ /* 0x000fea0003c00000 */
[----:B------:R0:W1:Y:S02]  /*182b0*/  SHFL.IDX P6, R14, R13, R12, R11 ;  /* 0x0000000c0d0e7389 */ /* 0x00006400000c000b */
[----:B01----:R-:W-:Y:S01]  /*182c0*/  ENDCOLLECTIVE ;  /* 0x000000000000791b */ /* 0x003fe20003800000 */
.L_x_778:
[----:B------:R-:W-:Y:S02]  /*182d0*/  ULDC UR4, c[0x0][0xac8] ;  /* 0x0002b20000047ab9 */ /* 0x000fe40000000800 */
[----:B------:R-:W-:-:S04]  /*182e0*/  ISETP.GE.AND P0, PT, R59, UR4, PT ;  /* 0x000000043b007c0c */ /* 0x000fc8000bf06270 */
[-C--:B------:R-:W-:Y:S02]  /*182f0*/  ISETP.GE.OR P3, PT, R42, R61.reuse, P0 ;  /* 0x0000003d2a00720c */ /* 0x080fe40000766670 */
[----:B------:R-:W-:Y:S02]  /*18300*/  ISETP.GE.OR P4, PT, R20, R61, P0 ;  /* 0x0000003d1400720c */ /* 0x000fe40000786670 */
[----:B------:R-:W-:Y:S01]  /*18310*/  IADD3 R20, R42, 0x60, RZ ;  /* 0x000000602a147810 */ /* 0x000fe20007ffe0ff */
[----:B------:R-:W-:-:S03]  /*18320*/  IMAD.MOV.U32 R13, RZ, RZ, R41 ;  /* 0x000000ffff0d7224 */ /* 0x000fc600078e0029 */
[----:B------:R-:W-:Y:S01]  /*18330*/  ISETP.GE.OR P2, PT, R20, R61, P0 ;  /* 0x0000003d1400720c */ /* 0x000fe20000746670 */
[----:B------:R-:W-:Y:S02]  /*18340*/  IMAD.MOV.U32 R12, RZ, RZ, 0x1 ;  /* 0x00000001ff0c7424 */ /* 0x000fe400078e00ff */
[----:B------:R-:W-:-:S10]  /*18350*/  IMAD.MOV.U32 R3, RZ, RZ, R14 ;  /* 0x000000ffff037224 */ /* 0x000fd400078e000e */
[----:B------:R-:W-:Y:S05]  /*18360*/  WARPSYNC.COLLECTIVE R15, `(.L_x_779) ;  /* 0x000000000f087348 */ /* 0x000fea0003c00000 */
[----:B------:R0:W1:Y:S02]  /*18370*/  SHFL.IDX P6, R14, R13, R12, R11 ;  /* 0x0000000c0d0e7389 */ /* 0x00006400000c000b */
[----:B01----:R-:W-:Y:S01]  /*18380*/  ENDCOLLECTIVE ;  /* 0x000000000000791b */ /* 0x003fe20003800000 */
.L_x_779:
[----:B------:R-:W-:-:S04]  /*18390*/  @!P3 LEA R32, P5, R59, R3, 0x1 ;  /* 0x000000033b20b211 */ /* 0x000fc800078a08ff */
[----:B------:R-:W-:Y:S01]  /*183a0*/  @!P3 LEA.HI.X R3, R59, R0, R58, 0x1, P5 ;  /* 0x000000003b03b211 */ /* 0x000fe200028f0c3a */
[----:B------:R-:W-:Y:S01]  /*183b0*/  IMAD.MOV.U32 R13, RZ, RZ, R40 ;  /* 0x000000ffff0d7224 */ /* 0x000fe200078e0028 */
[----:B------:R-:W-:-:S07]  /*183c0*/  MOV R8, R14 ;  /* 0x0000000e00087202 */ /* 0x000fce0000000f00 */
[----:B------:R-:W-:Y:S05]  /*183d0*/  WARPSYNC.COLLECTIVE R15, `(.L_x_780) ;  /* 0x000000000f087348 */ /* 0x000fea0003c00000 */
[----:B------:R0:W1:Y:S02]  /*183e0*/  SHFL.IDX P6, R14, R13, R12, R11 ;  /* 0x0000000c0d0e7389 */ /* 0x00006400000c000b */
[----:B01----:R-:W-:Y:S01]  /*183f0*/  ENDCOLLECTIVE ;  /* 0x000000000000791b */ /* 0x003fe20003800000 */
.L_x_780:
[----:B------:R-:W-:Y:S01]  /*18400*/  IMAD.MOV.U32 R13, RZ, RZ, R41 ;  /* 0x000000ffff0d7224 */ /* 0x000fe200078e0029 */
[----:B------:R-:W-:Y:S01]  /*18410*/  MOV R12, 0x2 ;  /* 0x00000002000c7802 */ /* 0x000fe20000000f00 */
[----:B------:R-:W-:-:S07]  /*18420*/  IMAD.MOV.U32 R9, RZ, RZ, R14 ;  /* 0x000000ffff097224 */ /* 0x000fce00078e000e */
[----:B------:R-:W-:Y:S05]  /*18430*/  WARPSYNC.COLLECTIVE R15, `(.L_x_781) ;  /* 0x000000000f087348 */ /* 0x000fea0003c00000 */
[----:B------:R0:W1:Y:S02]  /*18440*/  SHFL.IDX P6, R14, R13, R12, R11 ;  /* 0x0000000c0d0e7389 */ /* 0x00006400000c000b */
[----:B01----:R-:W-:Y:S01]  /*18450*/  ENDCOLLECTIVE ;  /* 0x000000000000791b */ /* 0x003fe20003800000 */
.L_x_781:
[----:B------:R-:W-:Y:S01]  /*18460*/  @!P4 LEA R20, P1, R59, R9, 0x1 ;  /* 0x000000093b14c211 */ /* 0x000fe200078208ff */
[----:B------:R-:W-:-:S03]  /*18470*/  @!P3 IMAD.MOV.U32 R9, RZ, RZ, R3 ;  /* 0x000000ffff09b224 */ /* 0x000fc600078e0003 */
[----:B------:R-:W-:Y:S01]  /*18480*/  @!P4 LEA.HI.X R21, R59, R8, R58, 0x1, P1 ;  /* 0x000000083b15c211 */ /* 0x000fe200008f0c3a */
[----:B------:R-:W-:-:S05]  /*18490*/  @!P3 IMAD.MOV.U32 R8, RZ, RZ, R32 ;  /* 0x000000ffff08b224 */ /* 0x000fca00078e0020 */
[----:B------:R0:W-:Y:S01]  /*184a0*/  @!P3 ST.E.128 desc[UR42][R8.64], R4 ;  /* 0x000000040800b985 */ /* 0x0001e2000c101d2a */
[----:B------:R-:W-:-:S03]  /*184b0*/  IMAD.MOV.U32 R13, RZ, RZ, R40 ;  /* 0x000000ffff0d7224 */ /* 0x000fc600078e0028 */
[----:B------:R0:W-:Y:S01]  /*184c0*/  @!P4 ST.E.128 desc[UR42][R20.64], R24 ;  /* 0x000000181400c985 */ /* 0x0001e2000c101d2a */
[----:B------:R-:W-:-:S07]  /*184d0*/  IMAD.MOV.U32 R10, RZ, RZ, R14 ;  /* 0x000000ffff0a7224 */ /* 0x000fce00078e000e */
[----:B0-----:R-:W-:Y:S05]  /*184e0*/  WARPSYNC.COLLECTIVE R15, `(.L_x_782) ;  /* 0x000000000f087348 */ /* 0x001fea0003c00000 */
[----:B------:R1:W2:Y:S02]  /*184f0*/  SHFL.IDX P6, R14, R13, R12, R11 ;  /* 0x0000000c0d0e7389 */ /* 0x0002a400000c000b */
[----:B012---:R-:W-:Y:S01]  /*18500*/  ENDCOLLECTIVE ;  /* 0x000000000000791b */ /* 0x007fe20003800000 */
.L_x_782:
[----:B------:R-:W-:Y:S01]  /*18510*/  IMAD.MOV.U32 R13, RZ, RZ, R41 ;  /* 0x000000ffff0d7224 */ /* 0x000fe200078e0029 */
[----:B------:R-:W-:Y:S02]  /*18520*/  MOV R12, 0x3 ;  /* 0x00000003000c7802 */ /* 0x000fe40000000f00 */
[----:B------:R-:W-:-:S13]  /*18530*/  @!P2 LEA R43, P5, R59, R14, 0x1 ;  /* 0x0000000e3b2ba211 */ /* 0x000fda00078a08ff */
[----:B------:R-:W-:Y:S05]  /*18540*/  WARPSYNC.COLLECTIVE R15, `(.L_x_783) ;  /* 0x000000000f087348 */ /* 0x000fea0003c00000 */
[----:B------:R0:W1:Y:S02]  /*18550*/  SHFL.IDX P6, R14, R13, R12, R11 ;  /* 0x0000000c0d0e7389 */ /* 0x00006400000c000b */
[----:B01----:R-:W-:Y:S01]  /*18560*/  ENDCOLLECTIVE ;  /* 0x000000000000791b */ /* 0x003fe20003800000 */
.L_x_783:
[----:B------:R-:W-:Y:S01]  /*18570*/  @!P2 LEA.HI.X R10, R59, R10, R58, 0x1, P5 ;  /* 0x0000000a3b0aa211 */ /* 0x000fe200028f0c3a */
[----:B------:R-:W-:-:S03]  /*18580*/  @!P2 IMAD.MOV.U32 R4, RZ, RZ, R43 ;  /* 0x000000ffff04a224 */ /* 0x000fc600078e002b */
[----:B------:R-:W-:-:S05]  /*18590*/  @!P2 MOV R5, R10 ;  /* 0x0000000a0005a202 */ /* 0x000fca0000000f00 */
[----:B------:R0:W-:Y:S01]  /*185a0*/  @!P2 ST.E.128 desc[UR42][R4.64], R28 ;  /* 0x0000001c0400a985 */ /* 0x0001e2000c101d2a */
[----:B------:R-:W-:Y:S02]  /*185b0*/  IMAD.MOV.U32 R13, RZ, RZ, R40 ;  /* 0x000000ffff0d7224 */ /* 0x000fe400078e0028 */
[----:B------:R-:W-:-:S07]  /*185c0*/  IMAD.MOV.U32 R0, RZ, RZ, R14 ;  /* 0x000000ffff007224 */ /* 0x000fce00078e000e */
[----:B0-----:R-:W-:Y:S05]  /*185d0*/  WARPSYNC.COLLECTIVE R15, `(.L_x_784) ;  /* 0x000000000f087348 */ /* 0x001fea0003c00000 */
[----:B------:R1:W2:Y:S02]  /*185e0*/  SHFL.IDX P6, R14, R13, R12, R11 ;  /* 0x0000000c0d0e7389 */ /* 0x0002a400000c000b */
[----:B012---:R-:W-:Y:S01]  /*185f0*/  ENDCOLLECTIVE ;  /* 0x000000000000791b */ /* 0x007fe20003800000 */
.L_x_784:
[----:B------:R-:W-:Y:S05]  /*18600*/  BRA `(.L_x_785) ;  /* 0xffffff6800807947 */ /* 0x000fea000383ffff */
.L_x_609:
[----:B------:R-:W-:Y:S01]  /*18610*/  IMAD.MOV.U32 R13, RZ, RZ, R4 ;  /* 0x000000ffff0d7224 */ /* 0x000fe200078e0004 */
[----:B------:R-:W-:Y:S01]  /*18620*/  MOV R15, 0xffffffff ;  /* 0xffffffff000f7802 */ /* 0x000fe20000000f00 */
[----:B------:R-:W-:Y:S02]  /*18630*/  IMAD.MOV.U32 R12, RZ, RZ, RZ ;  /* 0x000000ffff0c7224 */ /* 0x000fe400078e00ff */
[----:B------:R-:W-:-:S07]  /*18640*/  IMAD.MOV.U32 R11, RZ, RZ, 0x1c1f ;  /* 0x00001c1fff0b7424 */ /* 0x000fce00078e00ff */
[----:B------:R-:W-:Y:S05]  /*18650*/  WARPSYNC.COLLECTIVE R15, `(.L_x_786) ;  /* 0x000000000f087348 */ /* 0x000fea0003c00000 */
[----:B------:R0:W1:Y:S02]  /*18660*/  SHFL.IDX P6, R14, R13, R12, R11 ;  /* 0x0000000c0d0e7389 */ /* 0x00006400000c000b */
[----:B01----:R-:W-:Y:S01]  /*18670*/  ENDCOLLECTIVE ;  /* 0x000000000000791b */ /* 0x003fe20003800000 */
.L_x_786:
[----:B------:R-:W-:Y:S02]  /*18680*/  IMAD.MOV.U32 R13, RZ, RZ, R0 ;  /* 0x000000ffff0d7224 */ /* 0x000fe400078e0000 */
[----:B------:R-:W-:-:S07]  /*18690*/  IMAD.MOV.U32 R3, RZ, RZ, R14 ;  /* 0x000000ffff037224 */ /* 0x000fce00078e000e */
[----:B------:R-:W-:Y:S05]  /*186a0*/  WARPSYNC.COLLECTIVE R15, `(.L_x_787) ;  /* 0x000000000f087348 */ /* 0x000fea0003c00000 */
[----:B------:R0:W1:Y:S02]  /*186b0*/  SHFL.IDX P6, R14, R13, R12, R11 ;  /* 0x0000000c0d0e7389 */ /* 0x00006400000c000b */
[----:B01----:R-:W-:Y:S01]  /*186c0*/  ENDCOLLECTIVE ;  /* 0x000000000000791b */ /* 0x003fe20003800000 */
.L_x_787:
[----:B------:R-:W-:Y:S05]  /*186d0*/  BRA `(.L_x_788) ;  /* 0xffffff6c005c7947 */ /* 0x000fea000383ffff */
.L_x_612:
[----:B------:R-:W-:Y:S01]  /*186e0*/  BSSY B1, `(.L_x_789) ;  /* 0x0000008000017945 */ /* 0x000fe20003800000 */
[----:B---3--:R-:W-:Y:S01]  /*186f0*/  IMAD.MOV.U32 R13, RZ, RZ, R4 ;  /* 0x000000ffff0d7224 */ /* 0x008fe200078e0004 */
[----:B------:R-:W-:Y:S01]  /*18700*/  MOV R12, 0x1 ;  /* 0x00000001000c7802 */ /* 0x000fe20000000f00 */
[----:B------:R-:W-:Y:S02]  /*18710*/  IMAD.MOV.U32 R11, RZ, RZ, 0x1c1f ;  /* 0x00001c1fff0b7424 */ /* 0x000fe400078e00ff */
[----:B------:R-:W-:-:S07]  /*18720*/  IMAD.MOV.U32 R15, RZ, RZ, -0x1 ;  /* 0xffffffffff0f7424 */ /* 0x000fce00078e00ff */
[----:B012---:R-:W-:Y:S05]  /*18730*/  WARPSYNC.COLLECTIVE R15, `(.L_x_790) ;  /* 0x000000000f087348 */ /* 0x007fea0003c00000 */
[----:B--2---:R2:W3:Y:S02]  /*18740*/  SHFL.IDX P6, R14, R13, R12, R11 ;  /* 0x0000000c0d0e7389 */ /* 0x0044e400000c000b */
[----:B0123--:R-:W-:Y:S01]  /*18750*/  ENDCOLLECTIVE ;  /* 0x000000000000791b */ /* 0x00ffe20003800000 */
.L_x_790:
[----:B------:R-:W-:Y:S05]  /*18760*/  BSYNC B1 ;  /* 0x0000000000017941 */ /* 0x000fea0003800000 */
.L_x_789:
        /* <DEDUP_REMOVED lines=8> */
.L_x_791:
[----:B------:R-:W-:Y:S05]  /*187f0*/  BRA `(.L_x_792) ;  /* 0xffffff6c00b87947 */ /* 0x000fea000383ffff */
.L_x_616:
[----:B------:R-:W-:Y:S01]  /*18800*/  MOV R13, R20 ;  /* 0x00000014000d7202 */ /* 0x000fe20000000f00 */
[----:B------:R-:W-:Y:S02]  /*18810*/  IMAD.MOV.U32 R12, RZ, RZ, RZ ;  /* 0x000000ffff0c7224 */ /* 0x000fe400078e00ff */
[----:B------:R-:W-:Y:S02]  /*18820*/  IMAD.MOV.U32 R11, RZ, RZ, 0x181f ;  /* 0x0000181fff0b7424 */ /* 0x000fe400078e00ff */
[----:B------:R-:W-:Y:S02]  /*18830*/  IMAD.MOV.U32 R15, RZ, RZ, -0x1 ;  /* 0xffffffffff0f7424 */ /* 0x000fe400078e00ff */
[----:B------:R-:W-:Y:S02]  /*18840*/  IMAD R24, R27, 0xc0, R28 ;  /* 0x000000c01b187824 */ /* 0x000fe400078e021c */
[----:B------:R-:W-:-:S07]  /*18850*/  IMAD R21, R25, R8, RZ ;  /* 0x0000000819157224 */ /* 0x000fce00078e02ff */
[----:B-1----:R-:W-:Y:S05]  /*18860*/  WARPSYNC.COLLECTIVE R15, `(.L_x_793) ;  /* 0x000000000f087348 */ /* 0x002fea0003c00000 */
[----:B------:R0:W2:Y:S02]  /*18870*/  SHFL.IDX P6, R14, R13, R12, R11 ;  /* 0x0000000c0d0e7389 */ /* 0x0000a400000c000b */
[----:B012---:R-:W-:Y:S01]  /*18880*/  ENDCOLLECTIVE ;  /* 0x000000000000791b */ /* 0x007fe20003800000 */
.L_x_793:
[C---:B------:R-:W-:Y:S02]  /*18890*/  IADD3 R8, R24.reuse, 0x30, RZ ;  /* 0x0000003018087810 */ /* 0x040fe40007ffe0ff */
[-C--:B------:R-:W-:Y:S02]  /*188a0*/  ISETP.GE.OR P3, PT, R24, R21.reuse, P0 ;  /* 0x000000151800720c */ /* 0x080fe40000766670 */
[----:B------:R-:W-:Y:S01]  /*188b0*/  ISETP.GE.OR P4, PT, R8, R21, P0 ;  /* 0x000000150800720c */ /* 0x000fe20000786670 */
[----:B------:R-:W-:-:S05]  /*188c0*/  VIADD R8, R24, 0x60 ;  /* 0x0000006018087836 */ /* 0x000fca0000000000 */
[----:B------:R-:W-:Y:S01]  /*188d0*/  ISETP.GE.OR P2, PT, R8, R21, P0 ;  /* 0x000000150800720c */ /* 0x000fe20000746670 */
[----:B------:R-:W-:Y:S01]  /*188e0*/  IMAD.MOV.U32 R13, RZ, RZ, R7 ;  /* 0x000000ffff0d7224 */ /* 0x000fe200078e0007 */
[----:B------:R-:W-:-:S11]  /*188f0*/  MOV R0, R14 ;  /* 0x0000000e00007202 */ /* 0x000fd60000000f00 */
[----:B------:R-:W-:Y:S05]  /*18900*/  WARPSYNC.COLLECTIVE R15, `(.L_x_794) ;  /* 0x000000000f087348 */ /* 0x000fea0003c00000 */
[----:B------:R0:W1:Y:S02]  /*18910*/  SHFL.IDX P6, R14, R13, R12, R11 ;  /* 0x0000000c0d0e7389 */ /* 0x00006400000c000b */
[----:B01----:R-:W-:Y:S01]  /*18920*/  ENDCOLLECTIVE ;  /* 0x000000000000791b */ /* 0x003fe20003800000 */
.L_x_794:
[----:B------:R-:W-:Y:S01]  /*18930*/  IMAD.MOV.U32 R13, RZ, RZ, R20 ;  /* 0x000000ffff0d7224 */ /* 0x000fe200078e0014 */
[----:B------:R-:W-:Y:S01]  /*18940*/  MOV R12, 0x1 ;  /* 0x00000001000c7802 */ /* 0x000fe20000000f00 */
[----:B------:R-:W-:-:S07]  /*18950*/  IMAD.MOV.U32 R3, RZ, RZ, R14 ;  /* 0x000000ffff037224 */ /* 0x000fce00078e000e */
[----:B------:R-:W-:Y:S05]  /*18960*/  WARPSYNC.COLLECTIVE R15, `(.L_x_795) ;  /* 0x000000000f087348 */ /* 0x000fea0003c00000 */
[----:B------:R0:W1:Y:S02]  /*18970*/  SHFL.IDX P6, R14, R13, R12, R11 ;  /* 0x0000000c0d0e7389 */ /* 0x00006400000c000b */
[----:B01----:R-:W-:Y:S01]  /*18980*/  ENDCOLLECTIVE ;  /* 0x000000000000791b */ /* 0x003fe20003800000 */
.L_x_795:
[----:B------:R-:W-:-:S04]  /*18990*/  @!P3 LEA R10, P5, R59, R3, 0x1 ;  /* 0x000000033b0ab211 */ /* 0x000fc800078a08ff */
[----:B------:R-:W-:Y:S01]  /*189a0*/  @!P3 LEA.HI.X R3, R59, R0, R58, 0x1, P5 ;  /* 0x000000003b03b211 */ /* 0x000fe200028f0c3a */
[----:B------:R-:W-:Y:S02]  /*189b0*/  IMAD.MOV.U32 R13, RZ, RZ, R7 ;  /* 0x000000ffff0d7224 */ /* 0x000fe400078e0007 */
[----:B------:R-:W-:-:S07]  /*189c0*/  IMAD.MOV.U32 R4, RZ, RZ, R14 ;  /* 0x000000ffff047224 */ /* 0x000fce00078e000e */
[----:B------:R-:W-:Y:S05]  /*189d0*/  WARPSYNC.COLLECTIVE R15, `(.L_x_796) ;  /* 0x000000000f087348 */ /* 0x000fea0003c00000 */
[----:B------:R0:W1:Y:S02]  /*189e0*/  SHFL.IDX P6, R14, R13, R12, R11 ;  /* 0x0000000c0d0e7389 */ /* 0x00006400000c000b */
[----:B01----:R-:W-:Y:S01]  /*189f0*/  ENDCOLLECTIVE ;  /* 0x000000000000791b */ /* 0x003fe20003800000 */
.L_x_796:
[----:B------:R-:W-:Y:S01]  /*18a00*/  MOV R13, R20 ;  /* 0x00000014000d7202 */ /* 0x000fe20000000f00 */
[----:B------:R-:W-:Y:S02]  /*18a10*/  IMAD.MOV.U32 R12, RZ, RZ, 0x2 ;  /* 0x00000002ff0c7424 */ /* 0x000fe400078e00ff */
[----:B------:R-:W-:-:S07]  /*18a20*/  IMAD.MOV.U32 R5, RZ, RZ, R14 ;  /* 0x000000ffff057224 */ /* 0x000fce00078e000e */
[----:B------:R-:W-:Y:S05]  /*18a30*/  WARPSYNC.COLLECTIVE R15, `(.L_x_797) ;  /* 0x000000000f087348 */ /* 0x000fea0003c00000 */
[----:B------:R0:W1:Y:S02]  /*18a40*/  SHFL.IDX P6, R14, R13, R12, R11 ;  /* 0x0000000c0d0e7389 */ /* 0x00006400000c000b */
[----:B01----:R-:W-:Y:S01]  /*18a50*/  ENDCOLLECTIVE ;  /* 0x000000000000791b */ /* 0x003fe20003800000 */
.L_x_797:
[----:B------:R-:W-:-:S04]  /*18a60*/  @!P4 LEA R8, P1, R59, R5, 0x1 ;  /* 0x000000053b08c211 */ /* 0x000fc800078208ff */
[----:B------:R-:W-:Y:S01]  /*18a70*/  @!P4 LEA.HI.X R9, R59, R4, R58, 0x1, P1 ;  /* 0x000000043b09c211 */ /* 0x000fe200008f0c3a */
[----:B------:R-:W-:Y:S02]  /*18a80*/  IMAD.MOV.U32 R13, RZ, RZ, R7 ;  /* 0x000000ffff0d7224 */ /* 0x000fe400078e0007 */
[----:B------:R-:W-:-:S07]  /*18a90*/  IMAD.MOV.U32 R6, RZ, RZ, R14 ;  /* 0x000000ffff067224 */ /* 0x000fce00078e000e */
[----:B------:R-:W-:Y:S05]  /*18aa0*/  WARPSYNC.COLLECTIVE R15, `(.L_x_798) ;  /* 0x000000000f087348 */ /* 0x000fea0003c00000 */
[----:B------:R0:W1:Y:S02]  /*18ab0*/  SHFL.IDX P6, R14, R13, R12, R11 ;  /* 0x0000000c0d0e7389 */ /* 0x00006400000c000b */
[----:B01----:R-:W-:Y:S01]  /*18ac0*/  ENDCOLLECTIVE ;  /* 0x000000000000791b */ /* 0x003fe20003800000 */
.L_x_798:
[----:B------:R-:W-:Y:S01]  /*18ad0*/  @!P3 IMAD.MOV.U32 R11, RZ, RZ, R3 ;  /* 0x000000ffff0bb224 */ /* 0x000fe200078e0003 */
[----:B------:R-:W-:Y:S01]  /*18ae0*/  MOV R12, 0x3 ;  /* 0x00000003000c7802 */ /* 0x000fe20000000f00 */
[----:B------:R-:W-:-:S03]  /*18af0*/  IMAD.MOV.U32 R13, RZ, RZ, R20 ;  /* 0x000000ffff0d7224 */ /* 0x000fc600078e0014 */
[----:B------:R0:W-:Y:S04]  /*18b00*/  @!P3 ST.E.128 desc[UR42][R10.64], RZ ;  /* 0x000000ff0a00b985 */ /* 0x0001e8000c101d2a */
[----:B------:R1:W-:Y:S01]  /*18b10*/  @!P4 ST.E.128 desc[UR42][R8.64], RZ ;  /* 0x000000ff0800c985 */ /* 0x0003e2000c101d2a */
[----:B------:R-:W-:-:S04]  /*18b20*/  @!P2 LEA R25, P5, R59, R14, 0x1 ;  /* 0x0000000e3b19a211 */ /* 0x000fc800078a08ff */
[----:B------:R-:W-:Y:S01]  /*18b30*/  @!P2 LEA.HI.X R5, R59, R6, R58, 0x1, P5 ;  /* 0x000000063b05a211 */ /* 0x000fe200028f0c3a */
[----:B0-----:R-:W-:Y:S01]  /*18b40*/  IMAD.MOV.U32 R11, RZ, RZ, 0x181f ;  /* 0x0000181fff0b7424 */ /* 0x001fe200078e00ff */
[----:B------:R-:W-:-:S07]  /*18b50*/  @!P2 MOV R4, R25 ;  /* 0x000000190004a202 */ /* 0x000fce0000000f00 */
[----:B-1----:R-:W-:Y:S05]  /*18b60*/  WARPSYNC.COLLECTIVE R15, `(.L_x_799) ;  /* 0x000000000f087348 */ /* 0x002fea0003c00000 */
[----:B------:R0:W2:Y:S02]  /*18b70*/  SHFL.IDX P6, R14, R13, R12, R11 ;  /* 0x0000000c0d0e7389 */ /* 0x0000a400000c000b */
[----:B012---:R-:W-:Y:S01]  /*18b80*/  ENDCOLLECTIVE ;  /* 0x000000000000791b */ /* 0x007fe20003800000 */
.L_x_799:
[----:B------:R0:W-:Y:S01]  /*18b90*/  @!P2 ST.E.128 desc[UR42][R4.64], RZ ;  /* 0x000000ff0400a985 */ /* 0x0001e2000c101d2a */
[----:B------:R-:W-:Y:S02]  /*18ba0*/  IMAD.MOV.U32 R13, RZ, RZ, R7 ;  /* 0x000000ffff0d7224 */ /* 0x000fe400078e0007 */
[----:B------:R-:W-:-:S07]  /*18bb0*/  IMAD.MOV.U32 R0, RZ, RZ, R14 ;  /* 0x000000ffff007224 */ /* 0x000fce00078e000e */
[----:B0-----:R-:W-:Y:S05]  /*18bc0*/  WARPSYNC.COLLECTIVE R15, `(.L_x_800) ;  /* 0x000000000f087348 */ /* 0x001fea0003c00000 */
[----:B------:R1:W2:Y:S02]  /*18bd0*/  SHFL.IDX P6, R14, R13, R12, R11 ;  /* 0x0000000c0d0e7389 */ /* 0x0002a400000c000b */
[----:B012---:R-:W-:Y:S01]  /*18be0*/  ENDCOLLECTIVE ;  /* 0x000000000000791b */ /* 0x007fe20003800000 */
.L_x_800:
[----:B------:R-:W-:Y:S05]  /*18bf0*/  BRA `(.L_x_801) ;  /* 0xffffff7400d87947 */ /* 0x000fea000383ffff */
.L_x_633:
[----:B------:R-:W0:Y:S01]  /*18c00*/  S2R R7, SR_TID.X ;  /* 0x0000000000077919 */ /* 0x000e220000002100 */
[----:B------:R-:W-:Y:S01]  /*18c10*/  BSSY B1, `(.L_x_802) ;  /* 0x000000a000017945 */ /* 0x000fe20003800000 */
[----:B------:R-:W-:Y:S01]  /*18c20*/  IMAD.MOV.U32 R12, RZ, RZ, RZ ;  /* 0x000000ffff0c7224 */ /* 0x000fe200078e00ff */
[----:B------:R-:W-:Y:S01]  /*18c30*/  MOV R15, 0xffffffff ;  /* 0xffffffff000f7802 */ /* 0x000fe20000000f00 */
[----:B------:R-:W-:Y:S01]  /*18c40*/  IMAD.MOV.U32 R11, RZ, RZ, 0x1f ;  /* 0x0000001fff0b7424 */ /* 0x000fe200078e00ff */
[----:B0-----:R-:W-:-:S04]  /*18c50*/  SHF.R.U32.HI R7, RZ, 0x5, R7 ;  /* 0x00000005ff077819 */ /* 0x001fc80000011607 */
[----:B------:R-:W-:-:S05]  /*18c60*/  LOP3.LUT R7, R7, 0x3, RZ, 0xc0, !PT ;  /* 0x0000000307077812 */ /* 0x000fca00078ec0ff */
[----:B------:R-:W-:-:S07]  /*18c70*/  IMAD.MOV.U32 R13, RZ, RZ, R7 ;  /* 0x000000ffff0d7224 */ /* 0x000fce00078e0007 */
[----:B------:R-:W-:Y:S05]  /*18c80*/  WARPSYNC.COLLECTIVE R15, `(.L_x_803) ;  /* 0x000000000f087348 */ /* 0x000fea0003c00000 */
[----:B------:R0:W1:Y:S02]  /*18c90*/  SHFL.IDX P6, R14, R13, R12, R11 ;  /* 0x0000000c0d0e7389 */ /* 0x00006400000c000b */
[----:B01----:R-:W-:Y:S01]  /*18ca0*/  ENDCOLLECTIVE ;  /* 0x000000000000791b */ /* 0x003fe20003800000 */
.L_x_803:
[----:B------:R-:W-:Y:S05]  /*18cb0*/  BSYNC B1 ;  /* 0x0000000000017941 */ /* 0x000fea0003800000 */
.L_x_802:
[----:B------:R-:W-:Y:S05]  /*18cc0*/  BRA `(.L_x_804) ;  /* 0xffffff8c00887947 */ /* 0x000fea000383ffff */
.L_x_635:
[----:B------:R-:W-:Y:S01]  /*18cd0*/  BSSY B1, `(.L_x_805) ;  /* 0x0000006000017945 */ /* 0x000fe20003800000 */
[----:B------:R-:W-:-:S07]  /*18ce0*/  IMAD.MOV.U32 R15, RZ, RZ, -0x1 ;  /* 0xffffffffff0f7424 */ /* 0x000fce00078e00ff */
[----:B0-----:R-:W-:Y:S05]  /*18cf0*/  WARPSYNC.COLLECTIVE R15, `(.L_x_806) ;  /* 0x000000000f0c7348 */ /* 0x001fea0003c00000 */
[----:B------:R-:W-:Y:S02]  /*18d00*/  ELECT P6, UR62, PT ;  /* 0x00000000003e782f */ /* 0x000fe400038c0000 */
[----:B------:R-:W-:Y:S01]  /*18d10*/  MOV R14, UR62 ;  /* 0x0000003e000e7c02 */ /* 0x000fe20008000f00 */
[----:B0-----:R-:W-:Y:S10]  /*18d20*/  ENDCOLLECTIVE ;  /* 0x000000000000791b */ /* 0x001ff40003800000 */
.L_x_806:
[----:B------:R-:W-:Y:S05]  /*18d30*/  BSYNC B1 ;  /* 0x0000000000017941 */ /* 0x000fea0003800000 */
.L_x_805:
[----:B------:R-:W-:Y:S05]  /*18d40*/  BRA `(.L_x_634) ;  /* 0xffffff8c00807947 */ /* 0x000fea000383ffff */
.L_x_637:
[----:B0-----:R0:W1:Y:S02]  /*18d50*/  SYNCS.PHASECHK.TRANS64.TRYWAIT P0, [R16+URZ+0x16820], R6 ;  /* 0x01682006100075a7 */ /* 0x001064000800017f */
[----:B-1----:R-:W-:Y:S05]  /*18d60*/  @!P0 NANOSLEEP.SYNCS 0x989680 ;  /* 0x009896800000895d */ /* 0x002fea0003900000 */
[----:B------:R-:W1:Y:S02]  /*18d70*/  @!P0 SYNCS.PHASECHK.TRANS64 P0, [R16+URZ+0x16820], R6 ;  /* 0x01682006100085a7 */ /* 0x000e64000800007f */
[----:B-1----:R-:W-:Y:S05]  /*18d80*/  @!P0 BRA `(.L_x_637) ;  /* 0xfffffffc00f08947 */ /* 0x002fea000383ffff */
[----:B------:R-:W-:Y:S05]  /*18d90*/  BRA `(.L_x_807) ;  /* 0xffffff8c00907947 */ /* 0x000fea000383ffff */
.L_x_641:
[----:B0-----:R0:W1:Y:S02]  /*18da0*/  SYNCS.PHASECHK.TRANS64.TRYWAIT P0, [R6+URZ+0x168a0], R10 ;  /* 0x0168a00a060075a7 */ /* 0x001064000800017f */
[----:B-1----:R-:W-:Y:S05]  /*18db0*/  @!P0 NANOSLEEP.SYNCS 0x989680 ;  /* 0x009896800000895d */ /* 0x002fea0003900000 */
[----:B------:R-:W1:Y:S02]  /*18dc0*/  @!P0 SYNCS.PHASECHK.TRANS64 P0, [R6+URZ+0x168a0], R10 ;  /* 0x0168a00a060085a7 */ /* 0x000e64000800007f */
[----:B-1----:R-:W-:Y:S05]  /*18dd0*/  @!P0 BRA `(.L_x_641) ;  /* 0xfffffffc00f08947 */ /* 0x002fea000383ffff */
[----:B------:R-:W-:Y:S05]  /*18de0*/  BRA `(.L_x_808) ;  /* 0xffffff8c00ac7947 */ /* 0x000fea000383ffff */
.L_x_646:
[----:B-1----:R1:W2:Y:S02]  /*18df0*/  SYNCS.PHASECHK.TRANS64.TRYWAIT P0, [R6+URZ+0x168c0], R10 ;  /* 0x0168c00a060075a7 */ /* 0x0022a4000800017f */
[----:B--2---:R-:W-:Y:S05]  /*18e00*/  @!P0 NANOSLEEP.SYNCS 0x989680 ;  /* 0x009896800000895d */ /* 0x004fea0003900000 */
[----:B------:R-:W2:Y:S02]  /*18e10*/  @!P0 SYNCS.PHASECHK.TRANS64 P0, [R6+URZ+0x168c0], R10 ;  /* 0x0168c00a060085a7 */ /* 0x000ea4000800007f */
[----:B--2---:R-:W-:Y:S05]  /*18e20*/  @!P0 BRA `(.L_x_646) ;  /* 0xfffffffc00f08947 */ /* 0x004fea000383ffff */
[----:B------:R-:W-:Y:S05]  /*18e30*/  BRA `(.L_x_809) ;  /* 0xffffff90002c7947 */ /* 0x000fea000383ffff */
.L_x_653:
[----:B-1----:R1:W2:Y:S02]  /*18e40*/  SYNCS.PHASECHK.TRANS64.TRYWAIT P2, [R6+URZ+0x168a0], R7 ;  /* 0x0168a007060075a7 */ /* 0x0022a4000804017f */
[----:B--2---:R-:W-:Y:S05]  /*18e50*/  @!P2 NANOSLEEP.SYNCS 0x989680 ;  /* 0x009896800000a95d */ /* 0x004fea0003900000 */
[----:B------:R-:W2:Y:S02]  /*18e60*/  @!P2 SYNCS.PHASECHK.TRANS64 P2, [R6+URZ+0x168a0], R7 ;  /* 0x0168a0070600a5a7 */ /* 0x000ea4000804007f */
[----:B--2---:R-:W-:Y:S05]  /*18e70*/  @!P2 BRA `(.L_x_653) ;  /* 0xfffffffc00f0a947 */ /* 0x004fea000383ffff */
[----:B------:R-:W-:Y:S05]  /*18e80*/  BRA `(.L_x_810) ;  /* 0xffffff9000f87947 */ /* 0x000fea000383ffff */
.L_x_658:
[----:B0-----:R0:W2:Y:S02]  /*18e90*/  SYNCS.PHASECHK.TRANS64.TRYWAIT P2, [R6+URZ+0x168c0], R7 ;  /* 0x0168c007060075a7 */ /* 0x0010a4000804017f */
[----:B--2---:R-:W-:Y:S05]  /*18ea0*/  @!P2 NANOSLEEP.SYNCS 0x989680 ;  /* 0x009896800000a95d */ /* 0x004fea0003900000 */
[----:B------:R-:W2:Y:S02]  /*18eb0*/  @!P2 SYNCS.PHASECHK.TRANS64 P2, [R6+URZ+0x168c0], R7 ;  /* 0x0168c0070600a5a7 */ /* 0x000ea4000804007f */
[----:B--2---:R-:W-:Y:S05]  /*18ec0*/  @!P2 BRA `(.L_x_658) ;  /* 0xfffffffc00f0a947 */ /* 0x004fea000383ffff */
[----:B------:R-:W-:Y:S05]  /*18ed0*/  BRA `(.L_x_811) ;  /* 0xffffff9400707947 */ /* 0x000fea000383ffff */
.L_x_673:
[----:B------:R-:W0:Y:S01]  /*18ee0*/  S2R R20, SR_TID.X ;  /* 0x0000000000147919 */ /* 0x000e220000002100 */
        /* <DEDUP_REMOVED lines=10> */
.L_x_813:
[----:B------:R-:W-:Y:S05]  /*18f90*/  BSYNC B0 ;  /* 0x0000000000007941 */ /* 0x000fea0003800000 */
.L_x_812:
[----:B------:R-:W-:Y:S05]  /*18fa0*/  BRA `(.L_x_814) ;  /* 0xffffffa000807947 */ /* 0x000fea000383ffff */
.L_x_676:
[----:B0-----:R0:W1:Y:S02]  /*18fb0*/  SYNCS.PHASECHK.TRANS64.TRYWAIT P0, [R3+URZ+0x16840], R4 ;  /* 0x01684004030075a7 */ /* 0x001064000800017f */
[----:B-1----:R-:W-:Y:S05]  /*18fc0*/  @!P0 NANOSLEEP.SYNCS 0x989680 ;  /* 0x009896800000895d */ /* 0x002fea0003900000 */
[----:B------:R-:W1:Y:S02]  /*18fd0*/  @!P0 SYNCS.PHASECHK.TRANS64 P0, [R3+URZ+0x16840], R4 ;  /* 0x01684004030085a7 */ /* 0x000e64000800007f */
[----:B-1----:R-:W-:Y:S05]  /*18fe0*/  @!P0 BRA `(.L_x_676) ;  /* 0xfffffffc00f08947 */ /* 0x002fea000383ffff */
[----:B------:R-:W-:Y:S05]  /*18ff0*/  BRA `(.L_x_815) ;  /* 0xffffffa000d07947 */ /* 0x000fea000383ffff */
.L_x_677:
        /* <DEDUP_REMOVED lines=8> */
.L_x_817:
[----:B------:R-:W-:Y:S05]  /*19080*/  BSYNC B0 ;  /* 0x0000000000007941 */ /* 0x000fea0003800000 */
.L_x_816:
[----:B------:R-:W-:Y:S01]  /*19090*/  IMAD.MOV.U32 R13, RZ, RZ, R0 ;  /* 0x000000ffff0d7224 */ /* 0x000fe200078e0000 */
[----:B------:R-:W-:Y:S01]  /*190a0*/  MOV R12, RZ ;  /* 0x000000ff000c7202 */ /* 0x000fe20000000f00 */
[----:B------:R-:W-:Y:S02]  /*190b0*/  IMAD.MOV.U32 R11, RZ, RZ, 0x181f ;  /* 0x0000181fff0b7424 */ /* 0x000fe400078e00ff */
[----:B------:R-:W-:Y:S02]  /*190c0*/  IMAD.MOV.U32 R15, RZ, RZ, -0x1 ;  /* 0xffffffffff0f7424 */ /* 0x000fe400078e00ff */
[----:B------:R-:W-:Y:S02]  /*190d0*/  IMAD.MOV.U32 R6, RZ, RZ, R14 ;  /* 0x000000ffff067224 */ /* 0x000fe400078e000e */
[----:B------:R-:W-:-:S07]  /*190e0*/  @P0 IMAD R8, R5, 0x2, R16 ;  /* 0x0000000205080824 */ /* 0x000fce00078e0210 */
[----:B------:R-:W-:Y:S05]  /*190f0*/  WARPSYNC.COLLECTIVE R15, `(.L_x_818) ;  /* 0x000000000f087348 */ /* 0x000fea0003c00000 */
[----:B------:R0:W1:Y:S02]  /*19100*/  SHFL.IDX P6, R14, R13, R12, R11 ;  /* 0x0000000c0d0e7389 */ /* 0x00006400000c000b */
[----:B01----:R-:W-:Y:S01]  /*19110*/  ENDCOLLECTIVE ;  /* 0x000000000000791b */ /* 0x003fe20003800000 */
.L_x_818:
[----:B------:R-:W-:Y:S02]  /*19120*/  IMAD.MOV.U32 R13, RZ, RZ, R2 ;  /* 0x000000ffff0d7224 */ /* 0x000fe400078e0002 */
[----:B------:R-:W-:Y:S02]  /*19130*/  IMAD.MOV.U32 R12, RZ, RZ, 0x1 ;  /* 0x00000001ff0c7424 */ /* 0x000fe400078e00ff */
[----:B------:R-:W-:-:S07]  /*19140*/  IMAD.MOV.U32 R7, RZ, RZ, R14 ;  /* 0x000000ffff077224 */ /* 0x000fce00078e000e */
[----:B------:R-:W-:Y:S05]  /*19150*/  WARPSYNC.COLLECTIVE R15, `(.L_x_819) ;  /* 0x000000000f087348 */ /* 0x000fea0003c00000 */
[----:B------:R0:W1:Y:S02]  /*19160*/  SHFL.IDX P6, R14, R13, R12, R11 ;  /* 0x0000000c0d0e7389 */ /* 0x00006400000c000b */
[----:B01----:R-:W-:Y:S01]  /*19170*/  ENDCOLLECTIVE ;  /* 0x000000000000791b */ /* 0x003fe20003800000 */
.L_x_819:
[----:B------:R-:W-:-:S04]  /*19180*/  @P0 LEA R7, P1, R9, R7, 0x1 ;  /* 0x0000000709070211 */ /* 0x000fc800078208ff */
[----:B------:R-:W-:-:S04]  /*19190*/  @P0 IADD3.X R6, RZ, R6, RZ, P1, !PT ;  /* 0x00000006ff060210 */ /* 0x000fc80000ffe4ff */
        /* <DEDUP_REMOVED lines=13> */
.L_x_820:
[----:B------:R-:W-:Y:S01]  /*19270*/  @P0 LEA R8, R5, R16, 0x1 ;  /* 0x0000001005080211 */ /* 0x000fe200078e08ff */
[----:B------:R-:W-:Y:S02]  /*19280*/  IMAD.MOV.U32 R13, RZ, RZ, R2 ;  /* 0x000000ffff0d7224 */ /* 0x000fe400078e0002 */
[----:B------:R-:W-:Y:S02]  /*19290*/  IMAD.MOV.U32 R12, RZ, RZ, 0x2 ;  /* 0x00000002ff0c7424 */ /* 0x000fe400078e00ff */
[----:B------:R-:W-:-:S07]  /*192a0*/  IMAD.MOV.U32 R7, RZ, RZ, R14 ;  /* 0x000000ffff077224 */ /* 0x000fce00078e000e */
[----:B------:R-:W-:Y:S05]  /*192b0*/  WARPSYNC.COLLECTIVE R15, `(.L_x_821) ;  /* 0x000000000f087348 */ /* 0x000fea0003c00000 */
[----:B------:R0:W1:Y:S02]  /*192c0*/  SHFL.IDX P6, R14, R13, R12, R11 ;  /* 0x0000000c0d0e7389 */ /* 0x00006400000c000b */
[----:B01----:R-:W-:Y:S01]  /*192d0*/  ENDCOLLECTIVE ;  /* 0x000000000000791b */ /* 0x003fe20003800000 */
.L_x_821:
        /* <DEDUP_REMOVED lines=15> */
.L_x_822:
[----:B------:R-:W-:Y:S01]  /*193d0*/  @P0 IMAD R8, R5, 0x2, R16 ;  /* 0x0000000205080824 */ /* 0x000fe200078e0210 */
[----:B------:R-:W-:Y:S01]  /*193e0*/  MOV R13, R2 ;  /* 0x00000002000d7202 */ /* 0x000fe20000000f00 */
[----:B------:R-:W-:Y:S02]  /*193f0*/  IMAD.MOV.U32 R12, RZ, RZ, 0x3 ;  /* 0x00000003ff0c7424 */ /* 0x000fe400078e00ff */
[----:B------:R-:W-:-:S07]  /*19400*/  IMAD.MOV.U32 R7, RZ, RZ, R14 ;  /* 0x000000ffff077224 */ /* 0x000fce00078e000e */
[----:B------:R-:W-:Y:S05]  /*19410*/  WARPSYNC.COLLECTIVE R15, `(.L_x_823) ;  /* 0x000000000f087348 */ /* 0x000fea0003c00000 */
[----:B------:R0:W1:Y:S02]  /*19420*/  SHFL.IDX P6, R14, R13, R12, R11 ;  /* 0x0000000c0d0e7389 */ /* 0x00006400000c000b */
[----:B01----:R-:W-:Y:S01]  /*19430*/  ENDCOLLECTIVE ;  /* 0x000000000000791b */ /* 0x003fe20003800000 */
.L_x_823:
        /* <DEDUP_REMOVED lines=15> */
.L_x_824:
[----:B------:R-:W-:Y:S02]  /*19530*/  @P0 IMAD R8, R5, 0x2, R16 ;  /* 0x0000000205080824 */ /* 0x000fe400078e0210 */
[----:B------:R-:W-:Y:S01]  /*19540*/  IMAD.MOV.U32 R13, RZ, RZ, R2 ;  /* 0x000000ffff0d7224 */ /* 0x000fe200078e0002 */
[----:B------:R-:W-:Y:S02]  /*19550*/  MOV R12, 0x4 ;  /* 0x00000004000c7802 */ /* 0x000fe40000000f00 */
[----:B------:R-:W-:-:S07]  /*19560*/  MOV R7, R14 ;  /* 0x0000000e00077202 */ /* 0x000fce0000000f00 */
[----:B------:R-:W-:Y:S05]  /*19570*/  WARPSYNC.COLLECTIVE R15, `(.L_x_825) ;  /* 0x000000000f087348 */ /* 0x000fea0003c00000 */
[----:B------:R0:W1:Y:S02]  /*19580*/  SHFL.IDX P6, R14, R13, R12, R11 ;  /* 0x0000000c0d0e7389 */ /* 0x00006400000c000b */
[----:B01----:R-:W-:Y:S01]  /*19590*/  ENDCOLLECTIVE ;  /* 0x000000000000791b */ /* 0x003fe20003800000 */
.L_x_825:
        /* <DEDUP_REMOVED lines=15> */
.L_x_826:
[----:B------:R-:W-:Y:S02]  /*19690*/  @P0 IMAD R8, R5, 0x2, R16 ;  /* 0x0000000205080824 */ /* 0x000fe400078e0210 */
[----:B------:R-:W-:Y:S02]  /*196a0*/  IMAD.MOV.U32 R13, RZ, RZ, R2 ;  /* 0x000000ffff0d7224 */ /* 0x000fe400078e0002 */
[----:B------:R-:W-:Y:S02]  /*196b0*/  IMAD.MOV.U32 R12, RZ, RZ, 0x5 ;  /* 0x00000005ff0c7424 */ /* 0x000fe400078e00ff */
[----:B------:R-:W-:-:S07]  /*196c0*/  IMAD.MOV.U32 R7, RZ, RZ, R14 ;  /* 0x000000ffff077224 */ /* 0x000fce00078e000e */
[----:B------:R-:W-:Y:S05]  /*196d0*/  WARPSYNC.COLLECTIVE R15, `(.L_x_827) ;  /* 0x000000000f087348 */ /* 0x000fea0003c00000 */
[----:B------:R0:W1:Y:S02]  /*196e0*/  SHFL.IDX P6, R14, R13, R12, R11 ;  /* 0x0000000c0d0e7389 */ /* 0x00006400000c000b */
[----:B01----:R-:W-:Y:S01]  /*196f0*/  ENDCOLLECTIVE ;  /* 0x000000000000791b */ /* 0x003fe20003800000 */
.L_x_827:
        /* <DEDUP_REMOVED lines=15> */
.L_x_828:
[----:B------:R-:W-:Y:S01]  /*197f0*/  @P0 LEA R8, R5, R16, 0x1 ;  /* 0x0000001005080211 */ /* 0x000fe200078e08ff */
[----:B------:R-:W-:Y:S02]  /*19800*/  IMAD.MOV.U32 R13, RZ, RZ, R2 ;  /* 0x000000ffff0d7224 */ /* 0x000fe400078e0002 */
[----:B------:R-:W-:Y:S02]  /*19810*/  IMAD.MOV.U32 R12, RZ, RZ, 0x6 ;  /* 0x00000006ff0c7424 */ /* 0x000fe400078e00ff */
[----:B------:R-:W-:-:S07]  /*19820*/  IMAD.MOV.U32 R7, RZ, RZ, R14 ;  /* 0x000000ffff077224 */ /* 0x000fce00078e000e */
[----:B------:R-:W-:Y:S05]  /*19830*/  WARPSYNC.COLLECTIVE R15, `(.L_x_829) ;  /* 0x000000000f087348 */ /* 0x000fea0003c00000 */
[----:B------:R0:W1:Y:S02]  /*19840*/  SHFL.IDX P6, R14, R13, R12, R11 ;  /* 0x0000000c0d0e7389 */ /* 0x00006400000c000b */
[----:B01----:R-:W-:Y:S01]  /*19850*/  ENDCOLLECTIVE ;  /* 0x000000000000791b */ /* 0x003fe20003800000 */
.L_x_829:
        /* <DEDUP_REMOVED lines=15> */
.L_x_830:
[----:B------:R-:W-:Y:S01]  /*19950*/  @P0 IMAD R8, R5, 0x2, R16 ;  /* 0x0000000205080824 */ /* 0x000fe200078e0210 */
[----:B------:R-:W-:Y:S01]  /*19960*/  MOV R13, R2 ;  /* 0x00000002000d7202 */ /* 0x000fe20000000f00 */
[----:B------:R-:W-:Y:S02]  /*19970*/  IMAD.MOV.U32 R12, RZ, RZ, 0x7 ;  /* 0x00000007ff0c7424 */ /* 0x000fe400078e00ff */
[----:B------:R-:W-:-:S07]  /*19980*/  IMAD.MOV.U32 R7, RZ, RZ, R14 ;  /* 0x000000ffff077224 */ /* 0x000fce00078e000e */
[----:B------:R-:W-:Y:S05]  /*19990*/  WARPSYNC.COLLECTIVE R15, `(.L_x_831) ;  /* 0x000000000f087348 */ /* 0x000fea0003c00000 */
[----:B------:R0:W1:Y:S02]  /*199a0*/  SHFL.IDX P6, R14, R13, R12, R11 ;  /* 0x0000000c0d0e7389 */ /* 0x00006400000c000b */
[----:B01----:R-:W-:Y:S01]  /*199b0*/  ENDCOLLECTIVE ;  /* 0x000000000000791b */ /* 0x003fe20003800000 */
.L_x_831:
[----:B------:R-:W-:-:S05]  /*199c0*/  @P0 LEA R7, P1, R9, R7, 0x1 ;  /* 0x0000000709070211 */ /* 0x000fca00078208ff */
[----:B------:R-:W-:-:S05]  /*199d0*/  @P0 IMAD.X R6, RZ, RZ, R6, P1 ;  /* 0x000000ffff060224 */ /* 0x000fca00008e0606 */
[----:B------:R-:W-:Y:S01]  /*199e0*/  @P0 LOP3.LUT R7, R7, R6, RZ, 0x3c, !PT ;  /* 0x0000000607070212 */ /* 0x000fe200078e3cff */
[----:B------:R-:W-:-:S03]  /*199f0*/  IMAD.MOV.U32 R13, RZ, RZ, R0 ;  /* 0x000000ffff0d7224 */ /* 0x000fc600078e0000 */
[----:B------:R-:W-:-:S04]  /*19a00*/  @P0 LOP3.LUT R6, R7, R6, RZ, 0x3c, !PT ;  /* 0x0000000607060212 */ /* 0x000fc800078e3cff */
[----:B------:R-:W-:Y:S01]  /*19a10*/  @P0 LOP3.LUT R7, R7, R6, RZ, 0x3c, !PT ;  /* 0x0000000607070212 */ /* 0x000fe200078e3cff */
[----:B------:R-:W-:-:S07]  /*19a20*/  IMAD.MOV.U32 R2, RZ, RZ, R14 ;  /* 0x000000ffff027224 */ /* 0x000fce00078e000e */
[----:B------:R-:W-:Y:S05]  /*19a30*/  WARPSYNC.COLLECTIVE R15, `(.L_x_832) ;  /* 0x000000000f087348 */ /* 0x000fea0003c00000 */
[----:B------:R0:W1:Y:S02]  /*19a40*/  SHFL.IDX P6, R14, R13, R12, R11 ;  /* 0x0000000c0d0e7389 */ /* 0x00006400000c000b */
[----:B01----:R-:W-:Y:S01]  /*19a50*/  ENDCOLLECTIVE ;  /* 0x000000000000791b */ /* 0x003fe20003800000 */
.L_x_832:
[----:B------:R-:W-:Y:S01]  /*19a60*/  @!PT LDS RZ, [RZ] ;  /* 0x00000000fffff984 */ /* 0x000fe20000000800 */
[----:B------:R-:W-:Y:S01]  /*19a70*/  @!PT LDS RZ, [RZ] ;  /* 0x00000000fffff984 */ /* 0x000fe20000000800 */
[----:B------:R-:W-:Y:S01]  /*19a80*/  @!PT LDS RZ, [RZ] ;  /* 0x00000000fffff984 */ /* 0x000fe20000000800 */
[----:B------:R0:W-:Y:S01]  /*19a90*/  @P0 LDGSTS.E.BYPASS.LTC128B.128 [R8+0x11400], desc[UR42][R6.64], !P2 ;  /* 0x1140000006080fae */ /* 0x0001e2000d101d6a */
[----:B------:R-:W-:Y:S01]  /*19aa0*/  MOV R0, R14 ;  /* 0x0000000e00007202 */ /* 0x000fe20000000f00 */
[----:B------:R-:W-:Y:S06]  /*19ab0*/  BRA `(.L_x_833) ;  /* 0xffffff9c00e07947 */ /* 0x000fec000383ffff */
.L_x_682:
[----:B------:R-:W-:Y:S01]  /*19ac0*/  IMAD.MOV.U32 R13, RZ, RZ, R0 ;  /* 0x000000ffff0d7224 */ /* 0x000fe200078e0000 */
[----:B------:R-:W-:Y:S01]  /*19ad0*/  MOV R15, 0xffffffff ;  /* 0xffffffff000f7802 */ /* 0x000fe20000000f00 */
[----:B------:R-:W-:Y:S02]  /*19ae0*/  IMAD.MOV.U32 R12, RZ, RZ, RZ ;  /* 0x000000ffff0c7224 */ /* 0x000fe400078e00ff */
[----:B------:R-:W-:Y:S02]  /*19af0*/  IMAD.MOV.U32 R11, RZ, RZ, 0x181f ;  /* 0x0000181fff0b7424 */ /* 0x000fe400078e00ff */
[----:B-----5:R-:W-:Y:S02]  /*19b00*/  IMAD R3, R26, R10, RZ ;  /* 0x0000000a1a037224 */ /* 0x020fe400078e02ff */
[----:B------:R-:W-:-:S07]  /*19b10*/  IMAD R25, R25, 0xc0, R9 ;  /* 0x000000c019197824 */ /* 0x000fce00078e0209 */
[----:B------:R-:W-:Y:S05]  /*19b20*/  WARPSYNC.COLLECTIVE R15, `(.L_x_834) ;  /* 0x000000000f087348 */ /* 0x000fea0003c00000 */
[----:B------:R0:W1:Y:S02]  /*19b30*/  SHFL.IDX P6, R14, R13, R12, R11 ;  /* 0x0000000c0d0e7389 */ /* 0x00006400000c000b */
[----:B01----:R-:W-:Y:S01]  /*19b40*/  ENDCOLLECTIVE ;  /* 0x000000000000791b */ /* 0x003fe20003800000 */
.L_x_834:
[C---:B------:R-:W-:Y:S01]  /*19b50*/  VIADD R8, R25.reuse, 0x10 ;  /* 0x0000001019087836 */ /* 0x040fe20000000000 */
[----:B------:R-:W-:Y:S01]  /*19b60*/  ISETP.GE.AND P1, PT, R25, R3, PT ;  /* 0x000000031900720c */ /* 0x000fe20003f26270 */
[----:B------:R-:W-:Y:S02]  /*19b70*/  IMAD.MOV.U32 R13, RZ, RZ, R2 ;  /* 0x000000ffff0d7224 */ /* 0x000fe400078e0002 */
[----:B------:R-:W-:-:S10]  /*19b80*/  IMAD.MOV.U32 R6, RZ, RZ, R14 ;  /* 0x000000ffff067224 */ /* 0x000fd400078e000e */
[----:B------:R-:W-:Y:S05]  /*19b90*/  WARPSYNC.COLLECTIVE R15, `(.L_x_835) ;  /* 0x000000000f087348 */ /* 0x000fea0003c00000 */
[----:B------:R0:W1:Y:S02]  /*19ba0*/  SHFL.IDX P6, R14, R13, R12, R11 ;  /* 0x0000000c0d0e7389 */ /* 0x00006400000c000b */
[----:B01----:R-:W-:Y:S01]  /*19bb0*/  ENDCOLLECTIVE ;  /* 0x000000000000791b */ /* 0x003fe20003800000 */
.L_x_835:
[----:B------:R-:W-:Y:S02]  /*19bc0*/  IMAD.MOV.U32 R13, RZ, RZ, R0 ;  /* 0x000000ffff0d7224 */ /* 0x000fe400078e0000 */
[----:B------:R-:W-:Y:S02]  /*19bd0*/  IMAD.MOV.U32 R12, RZ, RZ, 0x1 ;  /* 0x00000001ff0c7424 */ /* 0x000fe400078e00ff */
[----:B------:R-:W-:-:S07]  /*19be0*/  IMAD.MOV.U32 R7, RZ, RZ, R14 ;  /* 0x000000ffff077224 */ /* 0x000fce00078e000e */
[----:B------:R-:W-:Y:S05]  /*19bf0*/  WARPSYNC.COLLECTIVE R15, `(.L_x_836) ;  /* 0x000000000f087348 */ /* 0x000fea0003c00000 */
[----:B------:R0:W1:Y:S02]  /*19c00*/  SHFL.IDX P6, R14, R13, R12, R11 ;  /* 0x0000000c0d0e7389 */ /* 0x00006400000c000b */
[----:B01----:R-:W-:Y:S01]  /*19c10*/  ENDCOLLECTIVE ;  /* 0x000000000000791b */ /* 0x003fe20003800000 */
.L_x_836:
        /* <DEDUP_REMOVED lines=9> */
[----:B------:R0:W-:Y:S01]  /*19cb0*/  @!P1 LDGSTS.E.BYPASS.LTC128B.128 [R20+0x8400], desc[UR42][R6.64], !P0 ;  /* 0x0840000006149fae */ /* 0x0001e2000c101d6a */
[----:B------:R-:W-:Y:S02]  /*19cc0*/  ISETP.GE.AND P1, PT, R8, R3, PT ;  /* 0x000000030800720c */ /* 0x000fe40003f26270 */
[----:B0-----:R-:W-:-:S11]  /*19cd0*/  MOV R6, R14 ;  /* 0x0000000e00067202 */ /* 0x001fd60000000f00 */
[----:B------:R-:W-:Y:S05]  /*19ce0*/  WARPSYNC.COLLECTIVE R15, `(.L_x_837) ;  /* 0x000000000f087348 */ /* 0x000fea0003c00000 */
[----:B------:R0:W1:Y:S02]  /*19cf0*/  SHFL.IDX P6, R14, R13, R12, R11 ;  /* 0x0000000c0d0e7389 */ /* 0x00006400000c000b */
[----:B01----:R-:W-:Y:S01]  /*19d00*/  ENDCOLLECTIVE ;  /* 0x000000000000791b */ /* 0x003fe20003800000 */
.L_x_837:
[----:B------:R-:W-:Y:S02]  /*19d10*/  IMAD.MOV.U32 R13, RZ, RZ, R0 ;  /* 0x000000ffff0d7224 */ /* 0x000fe400078e0000 */
[----:B------:R-:W-:Y:S02]  /*19d20*/  IMAD.MOV.U32 R12, RZ, RZ, 0x2 ;  /* 0x00000002ff0c7424 */ /* 0x000fe400078e00ff */
[----:B------:R-:W-:-:S07]  /*19d30*/  IMAD.MOV.U32 R7, RZ, RZ, R14 ;  /* 0x000000ffff077224 */ /* 0x000fce00078e000e */
[----:B------:R-:W-:Y:S05]  /*19d40*/  WARPSYNC.COLLECTIVE R15, `(.L_x_838) ;  /* 0x000000000f087348 */ /* 0x000fea0003c00000 */
[----:B------:R0:W1:Y:S02]  /*19d50*/  SHFL.IDX P6, R14, R13, R12, R11 ;  /* 0x0000000c0d0e7389 */ /* 0x00006400000c000b */
[----:B01----:R-:W-:Y:S01]  /*19d60*/  ENDCOLLECTIVE ;  /* 0x000000000000791b */ /* 0x003fe20003800000 */
.L_x_838:
        /* <DEDUP_REMOVED lines=16> */
.L_x_839:
[----:B------:R-:W-:Y:S01]  /*19e70*/  MOV R13, R0 ;  /* 0x00000000000d7202 */ /* 0x000fe20000000f00 */
[----:B------:R-:W-:Y:S02]  /*19e80*/  IMAD.MOV.U32 R12, RZ, RZ, 0x3 ;  /* 0x00000003ff0c7424 */ /* 0x000fe400078e00ff */
[----:B------:R-:W-:-:S07]  /*19e90*/  IMAD.MOV.U32 R7, RZ, RZ, R14 ;  /* 0x000000ffff077224 */ /* 0x000fce00078e000e */
[----:B------:R-:W-:Y:S05]  /*19ea0*/  WARPSYNC.COLLECTIVE R15, `(.L_x_840) ;  /* 0x000000000f087348 */ /* 0x000fea0003c00000 */
[----:B------:R0:W1:Y:S02]  /*19eb0*/  SHFL.IDX P6, R14, R13, R12, R11 ;  /* 0x0000000c0d0e7389 */ /* 0x00006400000c000b */
[----:B01----:R-:W-:Y:S01]  /*19ec0*/  ENDCOLLECTIVE ;  /* 0x000000000000791b */ /* 0x003fe20003800000 */
.L_x_840:
        /* <DEDUP_REMOVED lines=16> */
.L_x_841:
[----:B------:R-:W-:Y:S01]  /*19fd0*/  IMAD.MOV.U32 R13, RZ, RZ, R0 ;  /* 0x000000ffff0d7224 */ /* 0x000fe200078e0000 */
[----:B------:R-:W-:Y:S02]  /*19fe0*/  MOV R12, 0x4 ;  /* 0x00000004000c7802 */ /* 0x000fe40000000f00 */
[----:B------:R-:W-:-:S07]  /*19ff0*/  MOV R7, R14 ;  /* 0x0000000e00077202 */ /* 0x000fce0000000f00 */
[----:B------:R-:W-:Y:S05]  /*1a000*/  WARPSYNC.COLLECTIVE R15, `(.L_x_842) ;  /* 0x000000000f087348 */ /* 0x000fea0003c00000 */
[----:B------:R0:W1:Y:S02]  /*1a010*/  SHFL.IDX P6, R14, R13, R12, R11 ;  /* 0x0000000c0d0e7389 */ /* 0x00006400000c000b */
[----:B01----:R-:W-:Y:S01]  /*1a020*/  ENDCOLLECTIVE ;  /* 0x000000000000791b */ /* 0x003fe20003800000 */
.L_x_842:
        /* <DEDUP_REMOVED lines=16> */
.L_x_843:
[----:B------:R-:W-:Y:S02]  /*1a130*/  IMAD.MOV.U32 R13, RZ, RZ, R0 ;  /* 0x000000ffff0d7224 */ /* 0x000fe400078e0000 */
[----:B------:R-:W-:Y:S02]  /*1a140*/  IMAD.MOV.U32 R12, RZ, RZ, 0x5 ;  /* 0x00000005ff0c7424 */ /* 0x000fe400078e00ff */
[----:B------:R-:W-:-:S07]  /*1a150*/  IMAD.MOV.U32 R7, RZ, RZ, R14 ;  /* 0x000000ffff077224 */ /* 0x000fce00078e000e */
[----:B------:R-:W-:Y:S05]  /*1a160*/  WARPSYNC.COLLECTIVE R15, `(.L_x_844) ;  /* 0x000000000f087348 */ /* 0x000fea0003c00000 */
[----:B------:R0:W1:Y:S02]  /*1a170*/  SHFL.IDX P6, R14, R13, R12, R11 ;  /* 0x0000000c0d0e7389 */ /* 0x00006400000c000b */
[----:B01----:R-:W-:Y:S01]  /*1a180*/  ENDCOLLECTIVE ;  /* 0x000000000000791b */ /* 0x003fe20003800000 */
.L_x_844:
        /* <DEDUP_REMOVED lines=11> */
[----:B------:R-:W-:Y:S02]  /*1a240*/  ISETP.GE.AND P1, PT, R6, R3, PT ;  /* 0x000000030600720c */ /* 0x000fe40003f26270 */
[----:B------:R-:W-:-:S11]  /*1a250*/  MOV R6, R14 ;  /* 0x0000000e00067202 */ /* 0x000fd60000000f00 */
[----:B------:R-:W-:Y:S05]  /*1a260*/  WARPSYNC.COLLECTIVE R15, `(.L_x_845) ;  /* 0x000000000f087348 */ /* 0x000fea0003c00000 */
[----:B------:R0:W1:Y:S02]  /*1a270*/  SHFL.IDX P6, R14, R13, R12, R11 ;  /* 0x0000000c0d0e7389 */ /* 0x00006400000c000b */
[----:B01----:R-:W-:Y:S01]  /*1a280*/  ENDCOLLECTIVE ;  /* 0x000000000000791b */ /* 0x003fe20003800000 */
.L_x_845:
[----:B------:R-:W-:Y:S02]  /*1a290*/  IMAD.MOV.U32 R13, RZ, RZ, R0 ;  /* 0x000000ffff0d7224 */ /* 0x000fe400078e0000 */
[----:B------:R-:W-:Y:S02]  /*1a2a0*/  IMAD.MOV.U32 R12, RZ, RZ, 0x6 ;  /* 0x00000006ff0c7424 */ /* 0x000fe400078e00ff */
[----:B------:R-:W-:-:S07]  /*1a2b0*/  IMAD.MOV.U32 R7, RZ, RZ, R14 ;  /* 0x000000ffff077224 */ /* 0x000fce00078e000e */
[----:B------:R-:W-:Y:S05]  /*1a2c0*/  WARPSYNC.COLLECTIVE R15, `(.L_x_846) ;  /* 0x000000000f087348 */ /* 0x000fea0003c00000 */
[----:B------:R0:W1:Y:S02]  /*1a2d0*/  SHFL.IDX P6, R14, R13, R12, R11 ;  /* 0x0000000c0d0e7389 */ /* 0x00006400000c000b */
[----:B01----:R-:W-:Y:S01]  /*1a2e0*/  ENDCOLLECTIVE ;  /* 0x000000000000791b */ /* 0x003fe20003800000 */
.L_x_846:
        /* <DEDUP_REMOVED lines=11> */
[----:B------:R-:W-:Y:S02]  /*1a3a0*/  ISETP.GE.AND P1, PT, R6, R3, PT ;  /* 0x000000030600720c */ /* 0x000fe40003f26270 */
[----:B------:R-:W-:-:S11]  /*1a3b0*/  MOV R6, R14 ;  /* 0x0000000e00067202 */ /* 0x000fd60000000f00 */
[----:B------:R-:W-:Y:S05]  /*1a3c0*/  WARPSYNC.COLLECTIVE R15, `(.L_x_847) ;  /* 0x000000000f087348 */ /* 0x000fea0003c00000 */
[----:B------:R0:W1:Y:S02]  /*1a3d0*/  SHFL.IDX P6, R14, R13, R12, R11 ;  /* 0x0000000c0d0e7389 */ /* 0x00006400000c000b */
[----:B01----:R-:W-:Y:S01]  /*1a3e0*/  ENDCOLLECTIVE ;  /* 0x000000000000791b */ /* 0x003fe20003800000 */
.L_x_847:
[----:B------:R-:W-:Y:S02]  /*1a3f0*/  IMAD.MOV.U32 R13, RZ, RZ, R0 ;  /* 0x000000ffff0d7224 */ /* 0x000fe400078e0000 */
[----:B------:R-:W-:Y:S02]  /*1a400*/  IMAD.MOV.U32 R12, RZ, RZ, 0x7 ;  /* 0x00000007ff0c7424 */ /* 0x000fe400078e00ff */
[----:B------:R-:W-:-:S07]  /*1a410*/  IMAD.MOV.U32 R7, RZ, RZ, R14 ;  /* 0x000000ffff077224 */ /* 0x000fce00078e000e */
[----:B------:R-:W-:Y:S05]  /*1a420*/  WARPSYNC.COLLECTIVE R15, `(.L_x_848) ;  /* 0x000000000f087348 */ /* 0x000fea0003c00000 */
[----:B------:R0:W1:Y:S02]  /*1a430*/  SHFL.IDX P6, R14, R13, R12, R11 ;  /* 0x0000000c0d0e7389 */ /* 0x00006400000c000b */
[----:B01----:R-:W-:Y:S01]  /*1a440*/  ENDCOLLECTIVE ;  /* 0x000000000000791b */ /* 0x003fe20003800000 */
.L_x_848:
[----:B------:R-:W-:-:S04]  /*1a450*/  @!P1 LEA R7, P2, R21, R7, 0x1 ;  /* 0x0000000715079211 */ /* 0x000fc800078408ff */
[----:B------:R-:W-:-:S04]  /*1a460*/  @!P1 IADD3.X R6, RZ, R6, RZ, P2, !PT ;  /* 0x00000006ff069210 */ /* 0x000fc800017fe4ff */
[----:B------:R-:W-:Y:S01]  /*1a470*/  @!P1 LOP3.LUT R7, R7, R6, RZ, 0x3c, !PT ;  /* 0x0000000607079212 */ /* 0x000fe200078e3cff */
[----:B------:R-:W-:-:S03]  /*1a480*/  IMAD.MOV.U32 R13, RZ, RZ, R2 ;  /* 0x000000ffff0d7224 */ /* 0x000fc600078e0002 */
[----:B------:R-:W-:Y:S02]  /*1a490*/  @!P1 LOP3.LUT R6, R7, R6, RZ, 0x3c, !PT ;  /* 0x0000000607069212 */ /* 0x000fe400078e3cff */
[----:B------:R-:W-:Y:S02]  /*1a4a0*/  IADD3 R2, R25, 0x70, RZ ;  /* 0x0000007019027810 */ /* 0x000fe40007ffe0ff */
[----:B------:R-:W-:Y:S02]  /*1a4b0*/  @!P1 LOP3.LUT R7, R7, R6, RZ, 0x3c, !PT ;  /* 0x0000000607079212 */ /* 0x000fe400078e3cff */
[----:B------:R-:W-:-:S03]  /*1a4c0*/  MOV R0, R14 ;  /* 0x0000000e00007202 */ /* 0x000fc60000000f00 */
[----:B------:R-:W-:Y:S01]  /*1a4d0*/  @!PT LDS RZ, [RZ] ;  /* 0x00000000fffff984 */ /* 0x000fe20000000800 */
[----:B------:R-:W-:Y:S01]  /*1a4e0*/  @!PT LDS RZ, [RZ] ;  /* 0x00000000fffff984 */ /* 0x000fe20000000800 */
[----:B------:R-:W-:Y:S01]  /*1a4f0*/  @!PT LDS RZ, [RZ] ;  /* 0x00000000fffff984 */ /* 0x000fe20000000800 */
[----:B------:R0:W-:Y:S01]  /*1a500*/  @!P1 LDGSTS.E.BYPASS.LTC128B.128 [R20+0xb400], desc[UR42][R6.64], !P0 ;  /* 0x0b40000006149fae */ /* 0x0001e2000c101d6a */
[----:B------:R-:W-:-:S13]  /*1a510*/  ISETP.GE.AND P1, PT, R2, R3, PT ;  /* 0x000000030200720c */ /* 0x000fda0003f26270 */
[----:B0-----:R-:W-:Y:S05]  /*1a520*/  WARPSYNC.COLLECTIVE R15, `(.L_x_849) ;  /* 0x000000000f087348 */ /* 0x001fea0003c00000 */
[----:B------:R1:W2:Y:S02]  /*1a530*/  SHFL.IDX P6, R14, R13, R12, R11 ;  /* 0x0000000c0d0e7389 */ /* 0x0002a400000c000b */
[----:B012---:R-:W-:Y:S01]  /*1a540*/  ENDCOLLECTIVE ;  /* 0x000000000000791b */ /* 0x007fe20003800000 */
.L_x_849:
[----:B------:R-:W-:Y:S02]  /*1a550*/  IMAD.MOV.U32 R13, RZ, RZ, R4 ;  /* 0x000000ffff0d7224 */ /* 0x000fe400078e0004 */
[----:B------:R-:W-:Y:S02]  /*1a560*/  IMAD.MOV.U32 R12, RZ, RZ, RZ ;  /* 0x000000ffff0c7224 */ /* 0x000fe400078e00ff */
[----:B------:R-:W-:-:S07]  /*1a570*/  IMAD.MOV.U32 R6, RZ, RZ, R14 ;  /* 0x000000ffff067224 */ /* 0x000fce00078e000e */
[----:B------:R-:W-:Y:S05]  /*1a580*/  WARPSYNC.COLLECTIVE R15, `(.L_x_850) ;  /* 0x000000000f087348 */ /* 0x000fea0003c00000 */
[----:B------:R0:W1:Y:S02]  /*1a590*/  SHFL.IDX P6, R14, R13, R12, R11 ;  /* 0x0000000c0d0e7389 */ /* 0x00006400000c000b */
[----:B01----:R-:W-:Y:S01]  /*1a5a0*/  ENDCOLLECTIVE ;  /* 0x000000000000791b */ /* 0x003fe20003800000 */
.L_x_850:
[----:B------:R-:W-:-:S05]  /*1a5b0*/  @!P1 LEA R6, P2, R21, R6, 0x1 ;  /* 0x0000000615069211 */ /* 0x000fca00078408ff */
[----:B------:R-:W-:-:S04]  /*1a5c0*/  @!P1 IMAD.X R0, RZ, RZ, R0, P2 ;  /* 0x000000ffff009224 */ /* 0x000fc800010e0600 */
[----:B------:R-:W-:Y:S01]  /*1a5d0*/  @!P1 IMAD.MOV.U32 R7, RZ, RZ, R0 ;  /* 0x000000ffff079224 */ /* 0x000fe200078e0000 */
[----:B------:R-:W-:Y:S01]  /*1a5e0*/  IADD3 R0, R25, 0x80, RZ ;  /* 0x0000008019007810 */ /* 0x000fe20007ffe0ff */
[----:B------:R-:W-:-:S03]  /*1a5f0*/  IMAD.MOV.U32 R13, RZ, RZ, R5 ;  /* 0x000000ffff0d7224 */ /* 0x000fc600078e0005 */
[----:B------:R-:W-:Y:S01]  /*1a600*/  @!PT LDS RZ, [RZ] ;  /* 0x00000000fffff984 */ /* 0x000fe20000000800 */
[----:B------:R-:W-:Y:S01]  /*1a610*/  @!PT LDS RZ, [RZ] ;  /* 0x00000000fffff984 */ /* 0x000fe20000000800 */
[----:B------:R-:W-:Y:S01]  /*1a620*/  @!PT LDS RZ, [RZ] ;  /* 0x00000000fffff984 */ /* 0x000fe20000000800 */
[----:B------:R0:W-:Y:S01]  /*1a630*/  @!P1 LDGSTS.E.BYPASS.LTC128B.128 [R20+0xbc00], desc[UR42][R6.64], !P0 ;  /* 0x0bc0000006149fae */ /* 0x0001e2000c101d6a */
[----:B------:R-:W-:Y:S01]  /*1a640*/  ISETP.GE.AND P1, PT, R0, R3, PT ;  /* 0x000000030000720c */ /* 0x000fe20003f26270 */
[----:B------:R-:W-:Y:S01]  /*1a650*/  VIADD R0, R25, 0x90 ;  /* 0x0000009019007836 */ /* 0x000fe20000000000 */
[----:B------:R-:W-:-:S11]  /*1a660*/  MOV R2, R14 ;  /* 0x0000000e00027202 */ /* 0x000fd60000000f00 */
[----:B0-----:R-:W-:Y:S05]  /*1a670*/  WARPSYNC.COLLECTIVE R15, `(.L_x_851) ;  /* 0x000000000f087348 */ /* 0x001fea0003c00000 */
[----:B------:R1:W2:Y:S02]  /*1a680*/  SHFL.IDX P6, R14, R13, R12, R11 ;  /* 0x0000000c0d0e7389 */ /* 0x0002a400000c000b */
[----:B012---:R-:W-:Y:S01]  /*1a690*/  ENDCOLLECTIVE ;  /* 0x000000000000791b */ /* 0x007fe20003800000 */
.L_x_851:
[----:B------:R-:W-:Y:S01]  /*1a6a0*/  MOV R13, R4 ;  /* 0x00000004000d7202 */ /* 0x000fe20000000f00 */
[----:B------:R-:W-:Y:S02]  /*1a6b0*/  IMAD.MOV.U32 R12, RZ, RZ, 0x1 ;  /* 0x00000001ff0c7424 */ /* 0x000fe400078e00ff */
[----:B------:R-:W-:-:S07]  /*1a6c0*/  IMAD.MOV.U32 R8, RZ, RZ, R14 ;  /* 0x000000ffff087224 */ /* 0x000fce00078e000e */
[----:B------:R-:W-:Y:S05]  /*1a6d0*/  WARPSYNC.COLLECTIVE R15, `(.L_x_852) ;  /* 0x000000000f087348 */ /* 0x000fea0003c00000 */
[----:B------:R0:W1:Y:S02]  /*1a6e0*/  SHFL.IDX P6, R14, R13, R12, R11 ;  /* 0x0000000c0d0e7389 */ /* 0x00006400000c000b */
[----:B01----:R-:W-:Y:S01]  /*1a6f0*/  ENDCOLLECTIVE ;  /* 0x000000000000791b */ /* 0x003fe20003800000 */
.L_x_852:
[----:B------:R-:W-:-:S04]  /*1a700*/  @!P1 LEA R6, P2, R21, R8, 0x1 ;  /* 0x0000000815069211 */ /* 0x000fc800078408ff */
[----:B------:R-:W-:-:S05]  /*1a710*/  @!P1 IADD3.X R2, RZ, R2, RZ, P2, !PT ;  /* 0x00000002ff029210 */ /* 0x000fca00017fe4ff */
[----:B------:R-:W-:Y:S01]  /*1a720*/  @!P1 IMAD.MOV.U32 R7, RZ, RZ, R2 ;  /* 0x000000ffff079224 */ /* 0x000fe200078e0002 */
[----:B------:R-:W-:Y:S02]  /*1a730*/  IADD3 R2, R25, 0xa0, RZ ;  /* 0x000000a019027810 */ /* 0x000fe40007ffe0ff */
[----:B------:R-:W-:Y:S02]  /*1a740*/  MOV R13, R5 ;  /* 0x00000005000d7202 */ /* 0x000fe40000000f00 */
[----:B------:R-:W-:Y:S01]  /*1a750*/  @!PT LDS RZ, [RZ] ;  /* 0x00000000fffff984 */ /* 0x000fe20000000800 */
[----:B------:R-:W-:Y:S01]  /*1a760*/  @!PT LDS RZ, [RZ] ;  /* 0x00000000fffff984 */ /* 0x000fe20000000800 */
[----:B------:R-:W-:Y:S01]  /*1a770*/  @!PT LDS RZ, [RZ] ;  /* 0x00000000fffff984 */ /* 0x000fe20000000800 */
[----:B------:R0:W-:Y:S01]  /*1a780*/  @!P1 LDGSTS.E.BYPASS.LTC128B.128 [R20+0xc400], desc[UR42][R6.64], !P0 ;  /* 0x0c40000006149fae */ /* 0x0001e2000c101d6a */
[----:B------:R-:W-:Y:S01]  /*1a790*/  ISETP.GE.AND P1, PT, R0, R3, PT ;  /* 0x000000030000720c */ /* 0x000fe20003f26270 */
[----:B------:R-:W-:-:S12]  /*1a7a0*/  IMAD.MOV.U32 R0, RZ, RZ, R14 ;  /* 0x000000ffff007224 */ /* 0x000fd800078e000e */
[----:B0-----:R-:W-:Y:S05]  /*1a7b0*/  WARPSYNC.COLLECTIVE R15, `(.L_x_853) ;  /* 0x000000000f087348 */ /* 0x001fea0003c00000 */
[----:B------:R1:W2:Y:S02]  /*1a7c0*/  SHFL.IDX P6, R14, R13, R12, R11 ;  /* 0x0000000c0d0e7389 */ /* 0x0002a400000c000b */
[----:B012---:R-:W-:Y:S01]  /*1a7d0*/  ENDCOLLECTIVE ;  /* 0x000000000000791b */ /* 0x007fe20003800000 */
.L_x_853:
[----:B------:R-:W-:Y:S02]  /*1a7e0*/  IMAD.MOV.U32 R13, RZ, RZ, R4 ;  /* 0x000000ffff0d7224 */ /* 0x000fe400078e0004 */
[----:B------:R-:W-:Y:S02]  /*1a7f0*/  IMAD.MOV.U32 R12, RZ, RZ, 0x2 ;  /* 0x00000002ff0c7424 */ /* 0x000fe400078e00ff */
[----:B------:R-:W-:-:S07]  /*1a800*/  IMAD.MOV.U32 R6, RZ, RZ, R14 ;  /* 0x000000ffff067224 */ /* 0x000fce00078e000e */
[----:B------:R-:W-:Y:S05]  /*1a810*/  WARPSYNC.COLLECTIVE R15, `(.L_x_854) ;  /* 0x000000000f087348 */ /* 0x000fea0003c00000 */
[----:B------:R0:W1:Y:S02]  /*1a820*/  SHFL.IDX P6, R14, R13, R12, R11 ;  /* 0x0000000c0d0e7389 */ /* 0x00006400000c000b */
[----:B01----:R-:W-:Y:S01]  /*1a830*/  ENDCOLLECTIVE ;  /* 0x000000000000791b */ /* 0x003fe20003800000 */
.L_x_854:
[----:B------:R-:W-:-:S05]  /*1a840*/  @!P1 LEA R6, P2, R21, R6, 0x1 ;  /* 0x0000000615069211 */ /* 0x000fca00078408ff */
[----:B------:R-:W-:-:S05]  /*1a850*/  @!P1 IMAD.X R0, RZ, RZ, R0, P2 ;  /* 0x000000ffff009224 */ /* 0x000fca00010e0600 */
[----:B------:R-:W-:Y:S01]  /*1a860*/  @!P1 MOV R7, R0 ;  /* 0x0000000000079202 */ /* 0x000fe20000000f00 */
[----:B------:R-:W-:-:S04]  /*1a870*/  IMAD.MOV.U32 R13, RZ, RZ, R5 ;  /* 0x000000ffff0d7224 */ /* 0x000fc800078e0005 */
[----:B------:R-:W-:Y:S01]  /*1a880*/  @!PT LDS RZ, [RZ] ;  /* 0x00000000fffff984 */ /* 0x000fe20000000800 */
[----:B------:R-:W-:Y:S01]  /*1a890*/  @!PT LDS RZ, [RZ] ;  /* 0x00000000fffff984 */ /* 0x000fe20000000800 */
[----:B------:R-:W-:Y:S01]  /*1a8a0*/  @!PT LDS RZ, [RZ] ;  /* 0x00000000fffff984 */ /* 0x000fe20000000800 */
[----:B------:R0:W-:Y:S01]  /*1a8b0*/  @!P1 LDGSTS.E.BYPASS.LTC128B.128 [R20+0xcc00], desc[UR42][R6.64], !P0 ;  /* 0x0cc0000006149fae */ /* 0x0001e2000c101d6a */
[----:B------:R-:W-:Y:S02]  /*1a8c0*/  ISETP.GE.AND P1, PT, R2, R3, PT ;  /* 0x000000030200720c */ /* 0x000fe40003f26270 */
[----:B------:R-:W-:-:S11]  /*1a8d0*/  MOV R0, R14 ;  /* 0x0000000e00007202 */ /* 0x000fd60000000f00 */
[----:B0-----:R-:W-:Y:S05]  /*1a8e0*/  WARPSYNC.COLLECTIVE R15, `(.L_x_855) ;  /* 0x000000000f087348 */ /* 0x001fea0003c00000 */
[----:B------:R1:W2:Y:S02]  /*1a8f0*/  SHFL.IDX P6, R14, R13, R12, R11 ;  /* 0x0000000c0d0e7389 */ /* 0x0002a400000c000b */
[----:B012---:R-:W-:Y:S01]  /*1a900*/  ENDCOLLECTIVE ;  /* 0x000000000000791b */ /* 0x007fe20003800000 */
.L_x_855:
[----:B------:R-:W-:Y:S01]  /*1a910*/  MOV R13, R4 ;  /* 0x00000004000d7202 */ /* 0x000fe20000000f00 */
[----:B------:R-:W-:Y:S02]  /*1a920*/  IMAD.MOV.U32 R12, RZ, RZ, 0x3 ;  /* 0x00000003ff0c7424 */ /* 0x000fe400078e00ff */
[----:B------:R-:W-:-:S07]  /*1a930*/  IMAD.MOV.U32 R6, RZ, RZ, R14 ;  /* 0x000000ffff067224 */ /* 0x000fce00078e000e */
[----:B------:R-:W-:Y:S05]  /*1a940*/  WARPSYNC.COLLECTIVE R15, `(.L_x_856) ;  /* 0x000000000f087348 */ /* 0x000fea0003c00000 */
[----:B------:R0:W1:Y:S02]  /*1a950*/  SHFL.IDX P6, R14, R13, R12, R11 ;  /* 0x0000000c0d0e7389 */ /* 0x00006400000c000b */
[----:B01----:R-:W-:Y:S01]  /*1a960*/  ENDCOLLECTIVE ;  /* 0x000000000000791b */ /* 0x003fe20003800000 */
.L_x_856:
[----:B------:R-:W-:-:S05]  /*1a970*/  @!P1 LEA R6, P2, R21, R6, 0x1 ;  /* 0x0000000615069211 */ /* 0x000fca00078408ff */
[----:B------:R-:W-:-:S04]  /*1a980*/  @!P1 IMAD.X R0, RZ, RZ, R0, P2 ;  /* 0x000000ffff009224 */ /* 0x000fc800010e0600 */
        /* <DEDUP_REMOVED lines=10> */
.L_x_857:
[----:B------:R-:W-:Y:S01]  /*1aa30*/  IMAD.MOV.U32 R2, RZ, RZ, R14 ;  /* 0x000000ffff027224 */ /* 0x000fe200078e000e */
[----:B------:R-:W-:Y:S06]  /*1aa40*/  BRA `(.L_x_858) ;  /* 0xffffff9c00cc7947 */ /* 0x000fec000383ffff */
.L_x_685:
[----:B-1----:R1:W2:Y:S02]  /*1aa50*/  SYNCS.PHASECHK.TRANS64.TRYWAIT P0, [R16+URZ+0x16820], R0 ;  /* 0x01682000100075a7 */ /* 0x0022a4000800017f */
[----:B--2---:R-:W-:Y:S05]  /*1aa60*/  @!P0 NANOSLEEP.SYNCS 0x989680 ;  /* 0x009896800000895d */ /* 0x004fea0003900000 */
[----:B------:R-:W2:Y:S02]  /*1aa70*/  @!P0 SYNCS.PHASECHK.TRANS64 P0, [R16+URZ+0x16820], R0 ;  /* 0x01682000100085a7 */ /* 0x000ea4000800007f */
[----:B--2---:R-:W-:Y:S05]  /*1aa80*/  @!P0 BRA `(.L_x_685) ;  /* 0xfffffffc00f08947 */ /* 0x004fea000383ffff */
[----:B------:R-:W-:Y:S05]  /*1aa90*/  BRA `(.L_x_859) ;  /* 0xffffffa000287947 */ /* 0x000fea000383ffff */
.L_x_690:
[----:B0-----:R0:W1:Y:S02]  /*1aaa0*/  SYNCS.PHASECHK.TRANS64.TRYWAIT P0, [R5+URZ+0x16840], R2 ;  /* 0x01684002050075a7 */ /* 0x001064000800017f */
[----:B-1----:R-:W-:Y:S05]  /*1aab0*/  @!P0 NANOSLEEP.SYNCS 0x989680 ;  /* 0x009896800000895d */ /* 0x002fea0003900000 */
[----:B------:R-:W1:Y:S02]  /*1aac0*/  @!P0 SYNCS.PHASECHK.TRANS64 P0, [R5+URZ+0x16840], R2 ;  /* 0x01684002050085a7 */ /* 0x000e64000800007f */
[----:B-1----:R-:W-:Y:S05]  /*1aad0*/  @!P0 BRA `(.L_x_690) ;  /* 0xfffffffc00f08947 */ /* 0x002fea000383ffff */
[----:B------:R-:W-:Y:S05]  /*1aae0*/  BRA `(.L_x_860) ;  /* 0xffffffa400087947 */ /* 0x000fea000383ffff */
.L_x_691:
        /* <DEDUP_REMOVED lines=8> */
.L_x_862:
[----:B------:R-:W-:Y:S05]  /*1ab70*/  BSYNC B1 ;  /* 0x0000000000017941 */ /* 0x000fea0003800000 */
.L_x_861:
[----:B------:R-:W0:Y:S01]  /*1ab80*/  S2R R7, SR_TID.X ;  /* 0x0000000000077919 */ /* 0x000e220000002100 */
[----:B------:R-:W-:Y:S01]  /*1ab90*/  IMAD.MOV.U32 R13, RZ, RZ, R9 ;  /* 0x000000ffff0d7224 */ /* 0x000fe200078e0009 */
[----:B------:R-:W-:Y:S01]  /*1aba0*/  MOV R11, 0x181f ;  /* 0x0000181f000b7802 */ /* 0x000fe20000000f00 */
[----:B------:R-:W-:Y:S01]  /*1abb0*/  IMAD.MOV.U32 R12, RZ, RZ, RZ ;  /* 0x000000ffff0c7224 */ /* 0x000fe200078e00ff */
[----:B------:R-:W-:Y:S01]  /*1abc0*/  MOV R3, R14 ;  /* 0x0000000e00037202 */ /* 0x000fe20000000f00 */
[----:B------:R-:W-:Y:S01]  /*1abd0*/  IMAD.MOV.U32 R15, RZ, RZ, -0x1 ;  /* 0xffffffffff0f7424 */ /* 0x000fe200078e00ff */
[----:B------:R-:W-:-:S07]  /*1abe0*/  LEA R8, R8, R16, 0x1 ;  /* 0x0000001008087211 */ /* 0x000fce00078e08ff */
[----:B0-----:R-:W-:Y:S05]  /*1abf0*/  WARPSYNC.COLLECTIVE R15, `(.L_x_863) ;  /* 0x000000000f087348 */ /* 0x001fea0003c00000 */
[----:B------:R1:W2:Y:S02]  /*1ac00*/  SHFL.IDX P6, R14, R13, R12, R11 ;  /* 0x0000000c0d0e7389 */ /* 0x0002a400000c000b */
[----:B012---:R-:W-:Y:S01]  /*1ac10*/  ENDCOLLECTIVE ;  /* 0x000000000000791b */ /* 0x007fe20003800000 */
.L_x_863:
[----:B------:R-:W-:Y:S02]  /*1ac20*/  IMAD.MOV.U32 R13, RZ, RZ, R10 ;  /* 0x000000ffff0d7224 */ /* 0x000fe400078e000a */
[----:B------:R-:W-:Y:S02]  /*1ac30*/  IMAD.MOV.U32 R12, RZ, RZ, 0x1 ;  /* 0x00000001ff0c7424 */ /* 0x000fe400078e00ff */
[----:B------:R-:W-:Y:S01]  /*1ac40*/  IMAD.SHL.U32 R7, R7, 0x8, RZ ;  /* 0x0000000807077824 */ /* 0x000fe200078e00ff */
[----:B------:R-:W-:-:S07]  /*1ac50*/  MOV R2, R14 ;  /* 0x0000000e00027202 */ /* 0x000fce0000000f00 */
[----:B------:R-:W-:Y:S05]  /*1ac60*/  WARPSYNC.COLLECTIVE R15, `(.L_x_864) ;  /* 0x000000000f087348 */ /* 0x000fea0003c00000 */
[----:B------:R0:W1:Y:S02]  /*1ac70*/  SHFL.IDX P6, R14, R13, R12, R11 ;  /* 0x0000000c0d0e7389 */ /* 0x00006400000c000b */
[----:B01----:R-:W-:Y:S01]  /*1ac80*/  ENDCOLLECTIVE ;  /* 0x000000000000791b */ /* 0x003fe20003800000 */
.L_x_864:
[----:B------:R-:W-:-:S05]  /*1ac90*/  LOP3.LUT R7, R7, 0x38, RZ, 0xc0, !PT ;  /* 0x0000003807077812 */ /* 0x000fca00078ec0ff */
[----:B------:R-:W-:-:S05]  /*1aca0*/  IMAD.SHL.U32 R7, R7, 0x2, RZ ;  /* 0x0000000207077824 */ /* 0x000fca00078e00ff */
[----:B------:R-:W-:Y:S01]  /*1acb0*/  IADD3 R2, P0, R2, R7, RZ ;  /* 0x0000000702027210 */ /* 0x000fe20007f1e0ff */
[----:B------:R-:W-:-:S04]  /*1acc0*/  IMAD.MOV.U32 R13, RZ, RZ, R9 ;  /* 0x000000ffff0d7224 */ /* 0x000fc800078e0009 */
[----:B------:R-:W-:-:S05]  /*1acd0*/  IMAD.X R3, RZ, RZ, R3, P0 ;  /* 0x000000ffff037224 */ /* 0x000fca00000e0603 */
[----:B------:R-:W-:Y:S01]  /*1ace0*/  @!PT LDS RZ, [RZ] ;  /* 0x00000000fffff984 */ /* 0x000fe20000000800 */
[----:B------:R-:W-:Y:S01]  /*1acf0*/  @!PT LDS RZ, [RZ] ;  /* 0x00000000fffff984 */ /* 0x000fe20000000800 */
[----:B------:R-:W-:Y:S01]  /*1ad00*/  @!PT LDS RZ, [RZ] ;  /* 0x00000000fffff984 */ /* 0x000fe20000000800 */
[----:B------:R0:W-:Y:S02]  /*1ad10*/  LDGSTS.E.BYPASS.LTC128B.128 [R8+0xe400], desc[UR42][R2.64], !P2 ;  /* 0x0e40000002087fae */ /* 0x0001e4000d101d6a */
[----:B0-----:R-:W-:-:S07]  /*1ad20*/  MOV R3, R14 ;  /* 0x0000000e00037202 */ /* 0x001fce0000000f00 */
[----:B------:R-:W-:Y:S05]  /*1ad30*/  WARPSYNC.COLLECTIVE R15, `(.L_x_865) ;  /* 0x000000000f087348 */ /* 0x000fea0003c00000 */
[----:B------:R0:W1:Y:S02]  /*1ad40*/  SHFL.IDX P6, R14, R13, R12, R11 ;  /* 0x0000000c0d0e7389 */ /* 0x00006400000c000b */
[----:B01----:R-:W-:Y:S01]  /*1ad50*/  ENDCOLLECTIVE ;  /* 0x000000000000791b */ /* 0x003fe20003800000 */
.L_x_865:
[----:B------:R-:W-:Y:S02]  /*1ad60*/  IMAD.MOV.U32 R13, RZ, RZ, R10 ;  /* 0x000000ffff0d7224 */ /* 0x000fe400078e000a */
[----:B------:R-:W-:Y:S02]  /*1ad70*/  IMAD.MOV.U32 R12, RZ, RZ, 0x2 ;  /* 0x00000002ff0c7424 */ /* 0x000fe400078e00ff */
[----:B------:R-:W-:-:S07]  /*1ad80*/  IMAD.MOV.U32 R2, RZ, RZ, R14 ;  /* 0x000000ffff027224 */ /* 0x000fce00078e000e */
[----:B------:R-:W-:Y:S05]  /*1ad90*/  WARPSYNC.COLLECTIVE R15, `(.L_x_866) ;  /* 0x000000000f087348 */ /* 0x000fea0003c00000 */
[----:B------:R0:W1:Y:S02]  /*1ada0*/  SHFL.IDX P6, R14, R13, R12, R11 ;  /* 0x0000000c0d0e7389 */ /* 0x00006400000c000b */
[----:B01----:R-:W-:Y:S01]  /*1adb0*/  ENDCOLLECTIVE ;  /* 0x000000000000791b */ /* 0x003fe20003800000 */
.L_x_866:
[----:B------:R-:W-:-:S04]  /*1adc0*/  IADD3 R2, P0, R2, R7, RZ ;  /* 0x0000000702027210 */ /* 0x000fc80007f1e0ff */
[----:B------:R-:W-:-:S05]  /*1add0*/  IADD3.X R3, RZ, R3, RZ, P0, !PT ;  /* 0x00000003ff037210 */ /* 0x000fca00007fe4ff */
        /* <DEDUP_REMOVED lines=9> */
.L_x_867:
[----:B------:R-:W-:Y:S02]  /*1ae70*/  IMAD.MOV.U32 R13, RZ, RZ, R10 ;  /* 0x000000ffff0d7224 */ /* 0x000fe400078e000a */
[----:B------:R-:W-:Y:S02]  /*1ae80*/  IMAD.MOV.U32 R12, RZ, RZ, 0x3 ;  /* 0x00000003ff0c7424 */ /* 0x000fe400078e00ff */
[----:B------:R-:W-:-:S07]  /*1ae90*/  IMAD.MOV.U32 R2, RZ, RZ, R14 ;  /* 0x000000ffff027224 */ /* 0x000fce00078e000e */
[----:B------:R-:W-:Y:S05]  /*1aea0*/  WARPSYNC.COLLECTIVE R15, `(.L_x_868) ;  /* 0x000000000f087348 */ /* 0x000fea0003c00000 */
[----:B------:R0:W1:Y:S02]  /*1aeb0*/  SHFL.IDX P6, R14, R13, R12, R11 ;  /* 0x0000000c0d0e7389 */ /* 0x00006400000c000b */
[----:B01----:R-:W-:Y:S01]  /*1aec0*/  ENDCOLLECTIVE ;  /* 0x000000000000791b */ /* 0x003fe20003800000 */
.L_x_868:
        /* <DEDUP_REMOVED lines=11> */
.L_x_869:
[----:B------:R-:W-:Y:S02]  /*1af80*/  IMAD.MOV.U32 R13, RZ, RZ, R10 ;  /* 0x000000ffff0d7224 */ /* 0x000fe400078e000a */
[----:B------:R-:W-:Y:S02]  /*1af90*/  IMAD.MOV.U32 R12, RZ, RZ, 0x4 ;  /* 0x00000004ff0c7424 */ /* 0x000fe400078e00ff */
[----:B------:R-:W-:-:S07]  /*1afa0*/  IMAD.MOV.U32 R2, RZ, RZ, R14 ;  /* 0x000000ffff027224 */ /* 0x000fce00078e000e */
[----:B------:R-:W-:Y:S05]  /*1afb0*/  WARPSYNC.COLLECTIVE R15, `(.L_x_870) ;  /* 0x000000000f087348 */ /* 0x000fea0003c00000 */
[----:B------:R0:W1:Y:S02]  /*1afc0*/  SHFL.IDX P6, R14, R13, R12, R11 ;  /* 0x0000000c0d0e7389 */ /* 0x00006400000c000b */
[----:B01----:R-:W-:Y:S01]  /*1afd0*/  ENDCOLLECTIVE ;  /* 0x000000000000791b */ /* 0x003fe20003800000 */
.L_x_870:
        /* <DEDUP_REMOVED lines=11> */
.L_x_871:
[----:B------:R-:W-:Y:S02]  /*1b090*/  IMAD.MOV.U32 R13, RZ, RZ, R10 ;  /* 0x000000ffff0d7224 */ /* 0x000fe400078e000a */
[----:B------:R-:W-:Y:S02]  /*1b0a0*/  IMAD.MOV.U32 R12, RZ, RZ, 0x5 ;  /* 0x00000005ff0c7424 */ /* 0x000fe400078e00ff */
[----:B------:R-:W-:-:S07]  /*1b0b0*/  IMAD.MOV.U32 R2, RZ, RZ, R14 ;  /* 0x000000ffff027224 */ /* 0x000fce00078e000e */
[----:B------:R-:W-:Y:S05]  /*1b0c0*/  WARPSYNC.COLLECTIVE R15, `(.L_x_872) ;  /* 0x000000000f087348 */ /* 0x000fea0003c00000 */
[----:B------:R0:W1:Y:S02]  /*1b0d0*/  SHFL.IDX P6, R14, R13, R12, R11 ;  /* 0x0000000c0d0e7389 */ /* 0x00006400000c000b */
[----:B01----:R-:W-:Y:S01]  /*1b0e0*/  ENDCOLLECTIVE ;  /* 0x000000000000791b */ /* 0x003fe20003800000 */
.L_x_872:
        /* <DEDUP_REMOVED lines=11> */
.L_x_873:
[----:B------:R-:W-:Y:S02]  /*1b1a0*/  IMAD.MOV.U32 R13, RZ, RZ, R10 ;  /* 0x000000ffff0d7224 */ /* 0x000fe400078e000a */
[----:B------:R-:W-:Y:S02]  /*1b1b0*/  IMAD.MOV.U32 R12, RZ, RZ, 0x6 ;  /* 0x00000006ff0c7424 */ /* 0x000fe400078e00ff */
[----:B------:R-:W-:-:S07]  /*1b1c0*/  IMAD.MOV.U32 R2, RZ, RZ, R14 ;  /* 0x000000ffff027224 */ /* 0x000fce00078e000e */
[----:B------:R-:W-:Y:S05]  /*1b1d0*/  WARPSYNC.COLLECTIVE R15, `(.L_x_874) ;  /* 0x000000000f087348 */ /* 0x000fea0003c00000 */
[----:B------:R0:W1:Y:S02]  /*1b1e0*/  SHFL.IDX P6, R14, R13, R12, R11 ;  /* 0x0000000c0d0e7389 */ /* 0x00006400000c000b */
[----:B01----:R-:W-:Y:S01]  /*1b1f0*/  ENDCOLLECTIVE ;  /* 0x000000000000791b */ /* 0x003fe20003800000 */
.L_x_874:
        /* <DEDUP_REMOVED lines=11> */
.L_x_875:
[----:B------:R-:W-:Y:S02]  /*1b2b0*/  IMAD.MOV.U32 R13, RZ, RZ, R10 ;  /* 0x000000ffff0d7224 */ /* 0x000fe400078e000a */
[----:B------:R-:W-:Y:S02]  /*1b2c0*/  IMAD.MOV.U32 R12, RZ, RZ, 0x7 ;  /* 0x00000007ff0c7424 */ /* 0x000fe400078e00ff */
[----:B------:R-:W-:-:S07]  /*1b2d0*/  IMAD.MOV.U32 R2, RZ, RZ, R14 ;  /* 0x000000ffff027224 */ /* 0x000fce00078e000e */
[----:B------:R-:W-:Y:S05]  /*1b2e0*/  WARPSYNC.COLLECTIVE R15, `(.L_x_876) ;  /* 0x000000000f087348 */ /* 0x000fea0003c00000 */
[----:B------:R0:W1:Y:S02]  /*1b2f0*/  SHFL.IDX P6, R14, R13, R12, R11 ;  /* 0x0000000c0d0e7389 */ /* 0x00006400000c000b */
[----:B01----:R-:W-:Y:S01]  /*1b300*/  ENDCOLLECTIVE ;  /* 0x000000000000791b */ /* 0x003fe20003800000 */
.L_x_876:
        /* <DEDUP_REMOVED lines=11> */
.L_x_877:
[----:B------:R-:W-:Y:S01]  /*1b3c0*/  IMAD.MOV.U32 R2, RZ, RZ, R14 ;  /* 0x000000ffff027224 */ /* 0x000fe200078e000e */
[----:B------:R-:W-:Y:S06]  /*1b3d0*/  BRA `(.L_x_878) ;  /* 0xffffff9c00f47947 */ /* 0x000fec000383ffff */
.L_x_696:
[----:B-1----:R1:W2:Y:S02]  /*1b3e0*/  SYNCS.PHASECHK.TRANS64.TRYWAIT P0, [R5+URZ+0x16860], R2 ;  /* 0x01686002050075a7 */ /* 0x0022a4000800017f */
[----:B--2---:R-:W-:Y:S05]  /*1b3f0*/  @!P0 NANOSLEEP.SYNCS 0x989680 ;  /* 0x009896800000895d */ /* 0x004fea0003900000 */
[----:B------:R-:W2:Y:S02]  /*1b400*/  @!P0 SYNCS.PHASECHK.TRANS64 P0, [R5+URZ+0x16860], R2 ;  /* 0x01686002050085a7 */ /* 0x000ea4000800007f */
[----:B--2---:R-:W-:Y:S05]  /*1b410*/  @!P0 BRA `(.L_x_696) ;  /* 0xfffffffc00f08947 */ /* 0x004fea000383ffff */
[----:B------:R-:W-:Y:S05]  /*1b420*/  BRA `(.L_x_879) ;  /* 0xffffffa0004c7947 */ /* 0x000fea000383ffff */
.L_x_697:
[----:B------:R-:W-:Y:S01]  /*1b430*/  BSSY B1, `(.L_x_880) ;  /* 0x0000008000017945 */ /* 0x000fe20003800000 */
[----:B------:R-:W-:Y:S01]  /*1b440*/  MOV R13, R19 ;  /* 0x00000013000d7202 */ /* 0x000fe20000000f00 */
[----:B------:R-:W-:Y:S01]  /*1b450*/  IMAD.MOV.U32 R12, RZ, RZ, RZ ;  /* 0x000000ffff0c7224 */ /* 0x000fe200078e00ff */
[----:B------:R-:W-:Y:S01]  /*1b460*/  MOV R15, 0xffffffff ;  /* 0xffffffff000f7802 */ /* 0x000fe20000000f00 */
[----:B------:R-:W-:-:S07]  /*1b470*/  IMAD.MOV.U32 R11, RZ, RZ, 0x181f ;  /* 0x0000181fff0b7424 */ /* 0x000fce00078e00ff */
[----:B-1----:R-:W-:Y:S05]  /*1b480*/  WARPSYNC.COLLECTIVE R15, `(.L_x_881) ;  /* 0x000000000f087348 */ /* 0x002fea0003c00000 */
[----:B------:R0:W2:Y:S02]  /*1b490*/  SHFL.IDX P6, R14, R13, R12, R11 ;  /* 0x0000000c0d0e7389 */ /* 0x0000a400000c000b */
[----:B012---:R-:W-:Y:S01]  /*1b4a0*/  ENDCOLLECTIVE ;  /* 0x000000000000791b */ /* 0x007fe20003800000 */
.L_x_881:
[----:B------:R-:W-:Y:S05]  /*1b4b0*/  BSYNC B1 ;  /* 0x0000000000017941 */ /* 0x000fea0003800000 */
.L_x_880:
[----:B------:R-:W-:Y:S01]  /*1b4c0*/  IMAD.MOV.U32 R13, RZ, RZ, R18 ;  /* 0x000000ffff0d7224 */ /* 0x000fe200078e0012 */
[----:B------:R-:W-:Y:S01]  /*1b4d0*/  MOV R12, RZ ;  /* 0x000000ff000c7202 */ /* 0x000fe20000000f00 */
[----:B------:R-:W-:Y:S01]  /*1b4e0*/  IMAD.MOV.U32 R11, RZ, RZ, 0x181f ;  /* 0x0000181fff0b7424 */ /* 0x000fe200078e00ff */
[----:B------:R-:W-:Y:S01]  /*1b4f0*/  ISETP.LT.OR P2, PT, R8, 0x1, P1 ;  /* 0x000000010800780c */ /* 0x000fe20000f41670 */
[----:B------:R-:W-:Y:S02]  /*1b500*/  IMAD.MOV.U32 R15, RZ, RZ, -0x1 ;  /* 0xffffffffff0f7424 */ /* 0x000fe400078e00ff */
[----:B------:R-:W-:Y:S02]  /*1b510*/  IMAD.MOV.U32 R3, RZ, RZ, R14 ;  /* 0x000000ffff037224 */ /* 0x000fe400078e000e */
[----:B------:R-:W-:-:S08]  /*1b520*/  IMAD R6, R6, 0x2, R16 ;  /* 0x0000000206067824 */ /* 0x000fd000078e0210 */
[----:B------:R-:W-:Y:S05]  /*1b530*/  WARPSYNC.COLLECTIVE R15, `(.L_x_882) ;  /* 0x000000000f087348 */ /* 0x000fea0003c00000 */
[----:B------:R0:W1:Y:S02]  /*1b540*/  SHFL.IDX P6, R14, R13, R12, R11 ;  /* 0x0000000c0d0e7389 */ /* 0x00006400000c000b */
[----:B01----:R-:W-:Y:S01]  /*1b550*/  ENDCOLLECTIVE ;  /* 0x000000000000791b */ /* 0x003fe20003800000 */
.L_x_882:
[----:B------:R-:W-:Y:S01]  /*1b560*/  MOV R13, R19 ;  /* 0x00000013000d7202 */ /* 0x000fe20000000f00 */
[----:B------:R-:W-:Y:S01]  /*1b570*/  IMAD.MOV.U32 R12, RZ, RZ, 0x1 ;  /* 0x00000001ff0c7424 */ /* 0x000fe200078e00ff */
[----:B------:R-:W-:-:S07]  /*1b580*/  MOV R2, R14 ;  /* 0x0000000e00027202 */ /* 0x000fce0000000f00 */
[----:B------:R-:W-:Y:S05]  /*1b590*/  WARPSYNC.COLLECTIVE R15, `(.L_x_883) ;  /* 0x000000000f087348 */ /* 0x000fea0003c00000 */
[----:B------:R0:W1:Y:S02]  /*1b5a0*/  SHFL.IDX P6, R14, R13, R12, R11 ;  /* 0x0000000c0d0e7389 */ /* 0x00006400000c000b */
[----:B01----:R-:W-:Y:S01]  /*1b5b0*/  ENDCOLLECTIVE ;  /* 0x000000000000791b */ /* 0x003fe20003800000 */
.L_x_883:
        /* <DEDUP_REMOVED lines=12> */
.L_x_884:
[----:B------:R-:W-:Y:S01]  /*1b680*/  MOV R13, R19 ;  /* 0x00000013000d7202 */ /* 0x000fe20000000f00 */
[----:B------:R-:W-:Y:S02]  /*1b690*/  IMAD.MOV.U32 R12, RZ, RZ, 0x2 ;  /* 0x00000002ff0c7424 */ /* 0x000fe400078e00ff */
[----:B------:R-:W-:-:S07]  /*1b6a0*/  IMAD.MOV.U32 R2, RZ, RZ, R14 ;  /* 0x000000ffff027224 */ /* 0x000fce00078e000e */
[----:B------:R-:W-:Y:S05]  /*1b6b0*/  WARPSYNC.COLLECTIVE R15, `(.L_x_885) ;  /* 0x000000000f087348 */ /* 0x000fea0003c00000 */
[----:B------:R0:W1:Y:S02]  /*1b6c0*/  SHFL.IDX P6, R14, R13, R12, R11 ;  /* 0x0000000c0d0e7389 */ /* 0x00006400000c000b */
[----:B01----:R-:W-:Y:S01]  /*1b6d0*/  ENDCOLLECTIVE ;  /* 0x000000000000791b */ /* 0x003fe20003800000 */
.L_x_885:
[----:B------:R-:W-:-:S05]  /*1b6e0*/  IADD3 R2, P0, R2, R7, RZ ;  /* 0x0000000702027210 */ /* 0x000fca0007f1e0ff */
[----:B------:R-:W-:-:S05]  /*1b6f0*/  IMAD.X R3, RZ, RZ, R3, P0 ;  /* 0x000000ffff037224 */ /* 0x000fca00000e0603 */
[----:B------:R-:W-:Y:S01]  /*1b700*/  @!PT LDS RZ, [RZ] ;  /* 0x00000000fffff984 */ /* 0x000fe20000000800 */
[----:B------:R-:W-:Y:S01]  /*1b710*/  @!PT LDS RZ, [RZ] ;  /* 0x00000000fffff984 */ /* 0x000fe20000000800 */
[----:B------:R-:W-:Y:S01]  /*1b720*/  @!PT LDS RZ, [RZ] ;  /* 0x00000000fffff984 */ /* 0x000fe20000000800 */
[----:B------:R0:W-:Y:S01]  /*1b730*/  LDGSTS.E.BYPASS.LTC128B.128 [R6+0xc00], desc[UR42][R2.64], !P2 ;  /* 0x00c0000002067fae */ /* 0x0001e2000d101d6a */
[----:B------:R-:W-:Y:S02]  /*1b740*/  MOV R13, R18 ;  /* 0x00000012000d7202 */ /* 0x000fe40000000f00 */
[----:B------:R-:W-:Y:S01]  /*1b750*/  ISETP.LT.OR P2, PT, R8, 0x21, P1 ;  /* 0x000000210800780c */ /* 0x000fe20000f41670 */
[----:B0-----:R-:W-:-:S12]  /*1b760*/  IMAD.MOV.U32 R3, RZ, RZ, R14 ;  /* 0x000000ffff037224 */ /* 0x001fd800078e000e */
[----:B------:R-:W-:Y:S05]  /*1b770*/  WARPSYNC.COLLECTIVE R15, `(.L_x_886) ;  /* 0x000000000f087348 */ /* 0x000fea0003c00000 */
[----:B------:R0:W1:Y:S02]  /*1b780*/  SHFL.IDX P6, R14, R13, R12, R11 ;  /* 0x0000000c0d0e7389 */ /* 0x00006400000c000b */
[----:B01----:R-:W-:Y:S01]  /*1b790*/  ENDCOLLECTIVE ;  /* 0x000000000000791b */ /* 0x003fe20003800000 */
.L_x_886:
[----:B------:R-:W-:Y:S01]  /*1b7a0*/  MOV R13, R19 ;  /* 0x00000013000d7202 */ /* 0x000fe20000000f00 */
[----:B------:R-:W-:Y:S02]  /*1b7b0*/  IMAD.MOV.U32 R12, RZ, RZ, 0x3 ;  /* 0x00000003ff0c7424 */ /* 0x000fe400078e00ff */
[----:B------:R-:W-:-:S07]  /*1b7c0*/  IMAD.MOV.U32 R2, RZ, RZ, R14 ;  /* 0x000000ffff027224 */ /* 0x000fce00078e000e */
[----:B------:R-:W-:Y:S05]  /*1b7d0*/  WARPSYNC.COLLECTIVE R15, `(.L_x_887) ;  /* 0x000000000f087348 */ /* 0x000fea0003c00000 */
[----:B------:R0:W1:Y:S02]  /*1b7e0*/  SHFL.IDX P6, R14, R13, R12, R11 ;  /* 0x0000000c0d0e7389 */ /* 0x00006400000c000b */
[----:B01----:R-:W-:Y:S01]  /*1b7f0*/  ENDCOLLECTIVE ;  /* 0x000000000000791b */ /* 0x003fe20003800000 */
.L_x_887:
        /* <DEDUP_REMOVED lines=12> */
.L_x_888:
[----:B------:R-:W-:Y:S01]  /*1b8c0*/  MOV R13, R19 ;  /* 0x00000013000d7202 */ /* 0x000fe20000000f00 */
[----:B------:R-:W-:Y:S02]  /*1b8d0*/  IMAD.MOV.U32 R12, RZ, RZ, 0x4 ;  /* 0x00000004ff0c7424 */ /* 0x000fe400078e00ff */
[----:B------:R-:W-:-:S07]  /*1b8e0*/  IMAD.MOV.U32 R2, RZ, RZ, R14 ;  /* 0x000000ffff027224 */ /* 0x000fce00078e000e */
[----:B------:R-:W-:Y:S05]  /*1b8f0*/  WARPSYNC.COLLECTIVE R15, `(.L_x_889) ;  /* 0x000000000f087348 */ /* 0x000fea0003c00000 */
[----:B------:R0:W1:Y:S02]  /*1b900*/  SHFL.IDX P6, R14, R13, R12, R11 ;  /* 0x0000000c0d0e7389 */ /* 0x00006400000c000b */
[----:B01----:R-:W-:Y:S01]  /*1b910*/  ENDCOLLECTIVE ;  /* 0x000000000000791b */ /* 0x003fe20003800000 */
.L_x_889:
        /* <DEDUP_REMOVED lines=12> */
.L_x_890:
[----:B------:R-:W-:Y:S01]  /*1b9e0*/  MOV R13, R19 ;  /* 0x00000013000d7202 */ /* 0x000fe20000000f00 */
[----:B------:R-:W-:Y:S02]  /*1b9f0*/  IMAD.MOV.U32 R12, RZ, RZ, 0x5 ;  /* 0x00000005ff0c7424 */ /* 0x000fe400078e00ff */
[----:B------:R-:W-:-:S07]  /*1ba00*/  IMAD.MOV.U32 R2, RZ, RZ, R14 ;  /* 0x000000ffff027224 */ /* 0x000fce00078e000e */
[----:B------:R-:W-:Y:S05]  /*1ba10*/  WARPSYNC.COLLECTIVE R15, `(.L_x_891) ;  /* 0x000000000f087348 */ /* 0x000fea0003c00000 */
[----:B------:R0:W1:Y:S02]  /*1ba20*/  SHFL.IDX P6, R14, R13, R12, R11 ;  /* 0x0000000c0d0e7389 */ /* 0x00006400000c000b */
[----:B01----:R-:W-:Y:S01]  /*1ba30*/  ENDCOLLECTIVE ;  /* 0x000000000000791b */ /* 0x003fe20003800000 */
.L_x_891:
        /* <DEDUP_REMOVED lines=12> */
.L_x_892:
[----:B------:R-:W-:Y:S01]  /*1bb00*/  MOV R13, R19 ;  /* 0x00000013000d7202 */ /* 0x000fe20000000f00 */
[----:B------:R-:W-:Y:S02]  /*1bb10*/  IMAD.MOV.U32 R12, RZ, RZ, 0x6 ;  /* 0x00000006ff0c7424 */ /* 0x000fe400078e00ff */
[----:B------:R-:W-:-:S07]  /*1bb20*/  IMAD.MOV.U32 R2, RZ, RZ, R14 ;  /* 0x000000ffff027224 */ /* 0x000fce00078e000e */
[----:B------:R-:W-:Y:S05]  /*1bb30*/  WARPSYNC.COLLECTIVE R15, `(.L_x_893) ;  /* 0x000000000f087348 */ /* 0x000fea0003c00000 */
[----:B------:R0:W1:Y:S02]  /*1bb40*/  SHFL.IDX P6, R14, R13, R12, R11 ;  /* 0x0000000c0d0e7389 */ /* 0x00006400000c000b */
[----:B01----:R-:W-:Y:S01]  /*1bb50*/  ENDCOLLECTIVE ;  /* 0x000000000000791b */ /* 0x003fe20003800000 */
.L_x_893:
        /* <DEDUP_REMOVED lines=12> */
.L_x_894:
[----:B------:R-:W-:Y:S01]  /*1bc20*/  MOV R13, R19 ;  /* 0x00000013000d7202 */ /* 0x000fe20000000f00 */
[----:B------:R-:W-:Y:S02]  /*1bc30*/  IMAD.MOV.U32 R12, RZ, RZ, 0x7 ;  /* 0x00000007ff0c7424 */ /* 0x000fe400078e00ff */
[----:B------:R-:W-:-:S07]  /*1bc40*/  IMAD.MOV.U32 R2, RZ, RZ, R14 ;  /* 0x000000ffff027224 */ /* 0x000fce00078e000e */
[----:B------:R-:W-:Y:S05]  /*1bc50*/  WARPSYNC.COLLECTIVE R15, `(.L_x_895) ;  /* 0x000000000f087348 */ /* 0x000fea0003c00000 */
[----:B------:R0:W1:Y:S02]  /*1bc60*/  SHFL.IDX P6, R14, R13, R12, R11 ;  /* 0x0000000c0d0e7389 */ /* 0x00006400000c000b */
[----:B01----:R-:W-:Y:S01]  /*1bc70*/  ENDCOLLECTIVE ;  /* 0x000000000000791b */ /* 0x003fe20003800000 */
.L_x_895:
        /* <DEDUP_REMOVED lines=11> */
.L_x_896:
[----:B------:R-:W-:Y:S01]  /*1bd30*/  IMAD.MOV.U32 R2, RZ, RZ, R14 ;  /* 0x000000ffff027224 */ /* 0x000fe200078e000e */
[----:B------:R-:W-:Y:S06]  /*1bd40*/  BRA `(.L_x_897) ;  /* 0xffffff9800f87947 */ /* 0x000fec000383ffff */
.L_x_705:
[----:B0-----:R0:W1:Y:S02]  /*1bd50*/  SYNCS.PHASECHK.TRANS64.TRYWAIT P0, [R0+URZ+0x16860], R3 ;  /* 0x01686003000075a7 */ /* 0x001064000800017f */
[----:B-1----:R-:W-:Y:S05]  /*1bd60*/  @!P0 NANOSLEEP.SYNCS 0x989680 ;  /* 0x009896800000895d */ /* 0x002fea0003900000 */
[----:B------:R-:W1:Y:S02]  /*1bd70*/  @!P0 SYNCS.PHASECHK.TRANS64 P0, [R0+URZ+0x16860], R3 ;  /* 0x01686003000085a7 */ /* 0x000e64000800007f */
[----:B-1----:R-:W-:Y:S05]  /*1bd80*/  @!P0 BRA `(.L_x_705) ;  /* 0xfffffffc00f08947 */ /* 0x002fea000383ffff */
[----:B------:R-:W-:Y:S05]  /*1bd90*/  BRA `(.L_x_898) ;  /* 0xffffffa000107947 */ /* 0x000fea000383ffff */
.L_x_706:
[----:B------:R-:W-:Y:S01]  /*1bda0*/  BSSY B0, `(.L_x_899) ;  /* 0x0000008000007945 */ /* 0x000fe20003800000 */
[----:B------:R-:W-:Y:S01]  /*1bdb0*/  IMAD.MOV.U32 R13, RZ, RZ, R19 ;  /* 0x000000ffff0d7224 */ /* 0x000fe200078e0013 */
[----:B------:R-:W-:Y:S01]  /*1bdc0*/  MOV R12, RZ ;  /* 0x000000ff000c7202 */ /* 0x000fe20000000f00 */
[----:B------:R-:W-:Y:S02]  /*1bdd0*/  IMAD.MOV.U32 R11, RZ, RZ, 0x181f ;  /* 0x0000181fff0b7424 */ /* 0x000fe400078e00ff */
[----:B------:R-:W-:-:S07]  /*1bde0*/  IMAD.MOV.U32 R15, RZ, RZ, -0x1 ;  /* 0xffffffffff0f7424 */ /* 0x000fce00078e00ff */
[----:B0-----:R-:W-:Y:S05]  /*1bdf0*/  WARPSYNC.COLLECTIVE R15, `(.L_x_900) ;  /* 0x000000000f087348 */ /* 0x001fea0003c00000 */
[----:B------:R1:W2:Y:S02]  /*1be00*/  SHFL.IDX P6, R14, R13, R12, R11 ;  /* 0x0000000c0d0e7389 */ /* 0x0002a400000c000b */
[----:B012---:R-:W-:Y:S01]  /*1be10*/  ENDCOLLECTIVE ;  /* 0x000000000000791b */ /* 0x007fe20003800000 */
.L_x_900:
[----:B------:R-:W-:Y:S05]  /*1be20*/  BSYNC B0 ;  /* 0x0000000000007941 */ /* 0x000fea0003800000 */
.L_x_899:
[----:B------:R-:W-:Y:S01]  /*1be30*/  IMAD.MOV.U32 R13, RZ, RZ, R18 ;  /* 0x000000ffff0d7224 */ /* 0x000fe200078e0012 */
[----:B------:R-:W-:Y:S01]  /*1be40*/  MOV R11, 0x181f ;  /* 0x0000181f000b7802 */ /* 0x000fe20000000f00 */
[----:B------:R-:W-:Y:S01]  /*1be50*/  IMAD.MOV.U32 R12, RZ, RZ, RZ ;  /* 0x000000ffff0c7224 */ /* 0x000fe200078e00ff */
[----:B------:R-:W-:Y:S01]  /*1be60*/  MOV R3, R14 ;  /* 0x0000000e00037202 */ /* 0x000fe20000000f00 */
[----:B------:R-:W-:Y:S01]  /*1be70*/  IMAD.MOV.U32 R15, RZ, RZ, -0x1 ;  /* 0xffffffffff0f7424 */ /* 0x000fe200078e00ff */
[----:B------:R-:W-:Y:S01]  /*1be80*/  ISETP.LT.OR P2, PT, R6, 0x1, P0 ;  /* 0x000000010600780c */ /* 0x000fe20000741670 */
[----:B------:R-:W-:Y:S02]  /*1be90*/  IMAD.SHL.U32 R5, R7, 0x2, RZ ;  /* 0x0000000207057824 */ /* 0x000fe400078e00ff */
[----:B------:R-:W-:-:S10]  /*1bea0*/  IMAD R4, R4, 0x2, R16 ;  /* 0x0000000204047824 */ /* 0x000fd400078e0210 */
[----:B------:R-:W-:Y:S05]  /*1beb0*/  WARPSYNC.COLLECTIVE R15, `(.L_x_901) ;  /* 0x000000000f087348 */ /* 0x000fea0003c00000 */
[----:B------:R0:W1:Y:S02]  /*1bec0*/  SHFL.IDX P6, R14, R13, R12, R11 ;  /* 0x0000000c0d0e7389 */ /* 0x00006400000c000b */
[----:B01----:R-:W-:Y:S01]  /*1bed0*/  ENDCOLLECTIVE ;  /* 0x000000000000791b */ /* 0x003fe20003800000 */
.L_x_901:
[----:B------:R-:W-:Y:S01]  /*1bee0*/  IMAD.MOV.U32 R13, RZ, RZ, R19 ;  /* 0x000000ffff0d7224 */ /* 0x000fe200078e0013 */
[----:B------:R-:W-:Y:S02]  /*1bef0*/  MOV R12, 0x1 ;  /* 0x00000001000c7802 */ /* 0x000fe40000000f00 */
[----:B------:R-:W-:-:S13]  /*1bf00*/  IADD3 R2, P1, R14, R5, RZ ;  /* 0x000000050e027210 */ /* 0x000fda0007f3e0ff */
[----:B------:R-:W-:Y:S05]  /*1bf10*/  WARPSYNC.COLLECTIVE R15, `(.L_x_902) ;  /* 0x000000000f087348 */ /* 0x000fea0003c00000 */
[----:B------:R0:W1:Y:S02]  /*1bf20*/  SHFL.IDX P6, R14, R13, R12, R11 ;  /* 0x0000000c0d0e7389 */ /* 0x00006400000c000b */
[----:B01----:R-:W-:Y:S01]  /*1bf30*/  ENDCOLLECTIVE ;  /* 0x000000000000791b */ /* 0x003fe20003800000 */
.L_x_902:
        /* <DEDUP_REMOVED lines=11> */
.L_x_903:
[----:B------:R-:W-:Y:S02]  /*1bff0*/  IMAD.MOV.U32 R13, RZ, RZ, R19 ;  /* 0x000000ffff0d7224 */ /* 0x000fe400078e0013 */
[----:B------:R-:W-:Y:S01]  /*1c000*/  IMAD.MOV.U32 R12, RZ, RZ, 0x2 ;  /* 0x00000002ff0c7424 */ /* 0x000fe200078e00ff */
[----:B------:R-:W-:-:S13]  /*1c010*/  IADD3 R2, P1, R14, R5, RZ ;  /* 0x000000050e027210 */ /* 0x000fda0007f3e0ff */
[----:B------:R-:W-:Y:S05]  /*1c020*/  WARPSYNC.COLLECTIVE R15, `(.L_x_904) ;  /* 0x000000000f087348 */ /* 0x000fea0003c00000 */
[----:B------:R0:W1:Y:S02]  /*1c030*/  SHFL.IDX P6, R14, R13, R12, R11 ;  /* 0x0000000c0d0e7389 */ /* 0x00006400000c000b */
[----:B01----:R-:W-:Y:S01]  /*1c040*/  ENDCOLLECTIVE ;  /* 0x000000000000791b */ /* 0x003fe20003800000 */
.L_x_904:
[----:B------:R-:W-:-:S05]  /*1c050*/  IADD3.X R3, RZ, R3, RZ, P1, !PT ;  /* 0x00000003ff037210 */ /* 0x000fca0000ffe4ff */
[----:B------:R-:W-:Y:S01]  /*1c060*/  @!PT LDS RZ, [RZ] ;  /* 0x00000000fffff984 */ /* 0x000fe20000000800 */
[----:B------:R-:W-:Y:S01]  /*1c070*/  @!PT LDS RZ, [RZ] ;  /* 0x00000000fffff984 */ /* 0x000fe20000000800 */
[----:B------:R-:W-:Y:S01]  /*1c080*/  @!PT LDS RZ, [RZ] ;  /* 0x00000000fffff984 */ /* 0x000fe20000000800 */
[----:B------:R0:W-:Y:S01]  /*1c090*/  LDGSTS.E.BYPASS.LTC128B.128 [R4+0xc00], desc[UR42][R2.64], !P2 ;  /* 0x00c0000002047fae */ /* 0x0001e2000d101d6a */
[----:B------:R-:W-:Y:S01]  /*1c0a0*/  ISETP.LT.OR P2, PT, R6, 0x21, P0 ;  /* 0x000000210600780c */ /* 0x000fe20000741670 */
[----:B------:R-:W-:Y:S01]  /*1c0b0*/  IMAD.MOV.U32 R13, RZ, RZ, R18 ;  /* 0x000000ffff0d7224 */ /* 0x000fe200078e0012 */
[----:B0-----:R-:W-:-:S11]  /*1c0c0*/  MOV R3, R14 ;  /* 0x0000000e00037202 */ /* 0x001fd60000000f00 */
[----:B------:R-:W-:Y:S05]  /*1c0d0*/  WARPSYNC.COLLECTIVE R15, `(.L_x_905) ;  /* 0x000000000f087348 */ /* 0x000fea0003c00000 */
[----:B------:R0:W1:Y:S02]  /*1c0e0*/  SHFL.IDX P6, R14, R13, R12, R11 ;  /* 0x0000000c0d0e7389 */ /* 0x00006400000c000b */
[----:B01----:R-:W-:Y:S01]  /*1c0f0*/  ENDCOLLECTIVE ;  /* 0x000000000000791b */ /* 0x003fe20003800000 */
.L_x_905:
[----:B------:R-:W-:Y:S01]  /*1c100*/  MOV R13, R19 ;  /* 0x00000013000d7202 */ /* 0x000fe20000000f00 */
[----:B------:R-:W-:Y:S01]  /*1c110*/  IMAD.MOV.U32 R12, RZ, RZ, 0x3 ;  /* 0x00000003ff0c7424 */ /* 0x000fe200078e00ff */
[----:B------:R-:W-:-:S13]  /*1c120*/  IADD3 R2, P1, R14, R5, RZ ;  /* 0x000000050e027210 */ /* 0x000fda0007f3e0ff */
[----:B------:R-:W-:Y:S05]  /*1c130*/  WARPSYNC.COLLECTIVE R15, `(.L_x_906) ;  /* 0x000000000f087348 */ /* 0x000fea0003c00000 */
[----:B------:R0:W1:Y:S02]  /*1c140*/  SHFL.IDX P6, R14, R13, R12, R11 ;  /* 0x0000000c0d0e7389 */ /* 0x00006400000c000b */
[----:B01----:R-:W-:Y:S01]  /*1c150*/  ENDCOLLECTIVE ;  /* 0x000000000000791b */ /* 0x003fe20003800000 */
.L_x_906:
        /* <DEDUP_REMOVED lines=11> */
.L_x_907:
[----:B------:R-:W-:Y:S01]  /*1c210*/  IMAD.MOV.U32 R13, RZ, RZ, R19 ;  /* 0x000000ffff0d7224 */ /* 0x000fe200078e0013 */
[----:B------:R-:W-:Y:S02]  /*1c220*/  MOV R12, 0x4 ;  /* 0x00000004000c7802 */ /* 0x000fe40000000f00 */
[----:B------:R-:W-:-:S13]  /*1c230*/  IADD3 R2, P1, R14, R5, RZ ;  /* 0x000000050e027210 */ /* 0x000fda0007f3e0ff */
[----:B------:R-:W-:Y:S05]  /*1c240*/  WARPSYNC.COLLECTIVE R15, `(.L_x_908) ;  /* 0x000000000f087348 */ /* 0x000fea0003c00000 */
[----:B------:R0:W1:Y:S02]  /*1c250*/  SHFL.IDX P6, R14, R13, R12, R11 ;  /* 0x0000000c0d0e7389 */ /* 0x00006400000c000b */
[----:B01----:R-:W-:Y:S01]  /*1c260*/  ENDCOLLECTIVE ;  /* 0x000000000000791b */ /* 0x003fe20003800000 */
.L_x_908:
        /* <DEDUP_REMOVED lines=11> */
.L_x_909:
[----:B------:R-:W-:Y:S02]  /*1c320*/  IMAD.MOV.U32 R13, RZ, RZ, R19 ;  /* 0x000000ffff0d7224 */ /* 0x000fe400078e0013 */
[----:B------:R-:W-:Y:S01]  /*1c330*/  IMAD.MOV.U32 R12, RZ, RZ, 0x5 ;  /* 0x00000005ff0c7424 */ /* 0x000fe200078e00ff */
[----:B------:R-:W-:-:S13]  /*1c340*/  IADD3 R2, P1, R14, R5, RZ ;  /* 0x000000050e027210 */ /* 0x000fda0007f3e0ff */
[----:B------:R-:W-:Y:S05]  /*1c350*/  WARPSYNC.COLLECTIVE R15, `(.L_x_910) ;  /* 0x000000000f087348 */ /* 0x000fea0003c00000 */
[----:B------:R0:W1:Y:S02]  /*1c360*/  SHFL.IDX P6, R14, R13, R12, R11 ;  /* 0x0000000c0d0e7389 */ /* 0x00006400000c000b */
[----:B01----:R-:W-:Y:S01]  /*1c370*/  ENDCOLLECTIVE ;  /* 0x000000000000791b */ /* 0x003fe20003800000 */
.L_x_910:
        /* <DEDUP_REMOVED lines=11> */
.L_x_911:
[----:B------:R-:W-:Y:S01]  /*1c430*/  MOV R13, R19 ;  /* 0x00000013000d7202 */ /* 0x000fe20000000f00 */
[----:B------:R-:W-:Y:S01]  /*1c440*/  IMAD.MOV.U32 R12, RZ, RZ, 0x6 ;  /* 0x00000006ff0c7424 */ /* 0x000fe200078e00ff */
[----:B------:R-:W-:-:S13]  /*1c450*/  IADD3 R2, P1, R14, R5, RZ ;  /* 0x000000050e027210 */ /* 0x000fda0007f3e0ff */
[----:B------:R-:W-:Y:S05]  /*1c460*/  WARPSYNC.COLLECTIVE R15, `(.L_x_912) ;  /* 0x000000000f087348 */ /* 0x000fea0003c00000 */
[----:B------:R0:W1:Y:S02]  /*1c470*/  SHFL.IDX P6, R14, R13, R12, R11 ;  /* 0x0000000c0d0e7389 */ /* 0x00006400000c000b */
[----:B01----:R-:W-:Y:S01]  /*1c480*/  ENDCOLLECTIVE ;  /* 0x000000000000791b */ /* 0x003fe20003800000 */
.L_x_912:
        /* <DEDUP_REMOVED lines=11> */
.L_x_913:
[----:B------:R-:W-:Y:S01]  /*1c540*/  IMAD.MOV.U32 R13, RZ, RZ, R19 ;  /* 0x000000ffff0d7224 */ /* 0x000fe200078e0013 */
[----:B------:R-:W-:Y:S02]  /*1c550*/  MOV R12, 0x7 ;  /* 0x00000007000c7802 */ /* 0x000fe40000000f00 */
[----:B------:R-:W-:-:S13]  /*1c560*/  IADD3 R2, P1, R14, R5, RZ ;  /* 0x000000050e027210 */ /* 0x000fda0007f3e0ff */
[----:B------:R-:W-:Y:S05]  /*1c570*/  WARPSYNC.COLLECTIVE R15, `(.L_x_914) ;  /* 0x000000000f087348 */ /* 0x000fea0003c00000 */
[----:B------:R0:W1:Y:S02]  /*1c580*/  SHFL.IDX P6, R14, R13, R12, R11 ;  /* 0x0000000c0d0e7389 */ /* 0x00006400000c000b */
[----:B01----:R-:W-:Y:S01]  /*1c590*/  ENDCOLLECTIVE ;  /* 0x000000000000791b */ /* 0x003fe20003800000 */
.L_x_914:
        /* <DEDUP_REMOVED lines=10> */
.L_x_915:
[----:B------:R-:W-:Y:S05]  /*1c640*/  BRA `(.L_x_916) ;  /* 0xffffff9800e07947 */ /* 0x000fea000383ffff */
.L_x_711:
        /* <DEDUP_REMOVED lines=8> */
.L_x_918:
[----:B------:R-:W-:Y:S05]  /*1c6d0*/  BSYNC B0 ;  /* 0x0000000000007941 */ /* 0x000fea0003800000 */
.L_x_917:
        /* <DEDUP_REMOVED lines=9> */
.L_x_919:
[----:B------:R-:W-:Y:S02]  /*1c770*/  ULDC UR4, c[0x0][0xc3c] ;  /* 0x00030f0000047ab9 */ /* 0x000fe40000000800 */
[----:B------:R-:W-:-:S13]  /*1c780*/  ISETP.GE.OR P1, PT, R7, UR4, !P0 ;  /* 0x0000000407007c0c */ /* 0x000fda000c726670 */
[----:B------:R-:W0:Y:S08]  /*1c790*/  @!P1 LDC.64 R2, c[0x0][0xc80] ;  /* 0x00032000ff029b82 */ /* 0x000e300000000a00 */
[----:B------:R-:W1:Y:S01]  /*1c7a0*/  @!P1 LDC.64 R4, c[0x0][0xc78] ;  /* 0x00031e00ff049b82 */ /* 0x000e620000000a00 */
[----:B------:R-:W-:Y:S02]  /*1c7b0*/  MOV R11, RZ ;  /* 0x000000ff000b7202 */ /* 0x000fe40000000f00 */
[----:B------:R-:W-:Y:S01]  /*1c7c0*/  MOV R6, R14 ;  /* 0x0000000e00067202 */ /* 0x000fe20000000f00 */
        /* <DEDUP_REMOVED lines=8> */
[----:B------:R-:W-:Y:S01]  /*1c850*/  IMAD.MOV.U32 R24, RZ, RZ, RZ ;  /* 0x000000ffff187224 */ /* 0x000fe200078e00ff */
[C---:B------:R-:W-:Y:S02]  /*1c860*/  ISETP.GE.U32.AND P4, PT, R9.reuse, 0x8, PT ;  /* 0x000000080900780c */ /* 0x040fe40003f86070 */
[C---:B------:R-:W-:Y:S02]  /*1c870*/  ISETP.GE.U32.AND P5, PT, R9.reuse, 0x10, PT ;  /* 0x000000100900780c */ /* 0x040fe40003fa6070 */
[----:B--2---:R-:W-:Y:S01]  /*1c880*/  @!P1 MOV R7, R8 ;  /* 0x0000000800079202 */ /* 0x004fe20000000f00 */
[----:B---3--:R-:W-:Y:S01]  /*1c890*/  @!P1 IMAD.MOV.U32 R4, RZ, RZ, R5 ;  /* 0x000000ffff049224 */ /* 0x008fe200078e0005 */
[----:B------:R-:W-:-:S03]  /*1c8a0*/  ISETP.NE.AND P1, PT, R9, RZ, PT ;  /* 0x000000ff0900720c */ /* 0x000fc60003f25270 */
[----:B------:R-:W-:-:S10]  /*1c8b0*/  IMAD R13, R4, R7, RZ ;  /* 0x00000007040d7224 */ /* 0x000fd400078e02ff */
[----:B------:R-:W-:Y:S05]  /*1c8c0*/  WARPSYNC.COLLECTIVE R15, `(.L_x_920) ;  /* 0x000000000f087348 */ /* 0x000fea0003c00000 */
[----:B------:R0:W1:Y:S02]  /*1c8d0*/  SHFL.UP P6, R14, R13, R12, R11 ;  /* 0x0400000c0d0e7389 */ /* 0x00006400000c000b */
[----:B01----:R-:W-:Y:S01]  /*1c8e0*/  ENDCOLLECTIVE ;  /* 0x000000000000791b */ /* 0x003fe20003800000 */
.L_x_920:
[----:B------:R-:W-:Y:S02]  /*1c8f0*/  MOV R12, 0x2 ;  /* 0x00000002000c7802 */ /* 0x000fe40000000f00 */
[----:B------:R-:W-:-:S05]  /*1c900*/  SEL R14, R14, RZ, P1 ;  /* 0x000000ff0e0e7207 */ /* 0x000fca0000800000 */
[----:B------:R-:W-:-:S04]  /*1c910*/  IMAD.IADD R5, R13, 0x1, R14 ;  /* 0x000000010d057824 */ /* 0x000fc800078e020e */
[----:B------:R-:W-:-:S07]  /*1c920*/  IMAD.MOV.U32 R13, RZ, RZ, R5 ;  /* 0x000000ffff0d7224 */ /* 0x000fce00078e0005 */
[----:B------:R-:W-:Y:S05]  /*1c930*/  WARPSYNC.COLLECTIVE R15, `(.L_x_921) ;  /* 0x000000000f087348 */ /* 0x000fea0003c00000 */
[----:B------:R0:W1:Y:S02]  /*1c940*/  SHFL.UP P6, R14, R13, R12, R11 ;  /* 0x0400000c0d0e7389 */ /* 0x00006400000c000b */
[----:B01----:R-:W-:Y:S01]  /*1c950*/  ENDCOLLECTIVE ;  /* 0x000000000000791b */ /* 0x003fe20003800000 */
.L_x_921:
[----:B------:R-:W-:Y:S02]  /*1c960*/  MOV R12, 0x4 ;  /* 0x00000004000c7802 */ /* 0x000fe40000000f00 */
[----:B------:R-:W-:-:S05]  /*1c970*/  SEL R2, R14, RZ, P2 ;  /* 0x000000ff0e027207 */ /* 0x000fca0001000000 */
[----:B------:R-:W-:-:S04]  /*1c980*/  IMAD.IADD R2, R5, 0x1, R2 ;  /* 0x0000000105027824 */ /* 0x000fc800078e0202 */
[----:B------:R-:W-:-:S07]  /*1c990*/  IMAD.MOV.U32 R13, RZ, RZ, R2 ;  /* 0x000000ffff0d7224 */ /* 0x000fce00078e0002 */
[----:B------:R-:W-:Y:S05]  /*1c9a0*/  WARPSYNC.COLLECTIVE R15, `(.L_x_922) ;  /* 0x000000000f087348 */ /* 0x000fea0003c00000 */
[----:B------:R0:W1:Y:S02]  /*1c9b0*/  SHFL.UP P6, R14, R13, R12, R11 ;  /* 0x0400000c0d0e7389 */ /* 0x00006400000c000b */
[----:B01----:R-:W-:Y:S01]  /*1c9c0*/  ENDCOLLECTIVE ;  /* 0x000000000000791b */ /* 0x003fe20003800000 */
.L_x_922:
[----:B------:R-:W-:Y:S02]  /*1c9d0*/  MOV R12, 0x8 ;  /* 0x00000008000c7802 */ /* 0x000fe40000000f00 */
[----:B------:R-:W-:-:S05]  /*1c9e0*/  SEL R3, R14, RZ, P3 ;  /* 0x000000ff0e037207 */ /* 0x000fca0001800000 */
[----:B------:R-:W-:-:S04]  /*1c9f0*/  IMAD.IADD R8, R2, 0x1, R3 ;  /* 0x0000000102087824 */ /* 0x000fc800078e0203 */
[----:B------:R-:W-:-:S07]  /*1ca00*/  IMAD.MOV.U32 R13, RZ, RZ, R8 ;  /* 0x000000ffff0d7224 */ /* 0x000fce00078e0008 */
[----:B------:R-:W-:Y:S05]  /*1ca10*/  WARPSYNC.COLLECTIVE R15, `(.L_x_923) ;  /* 0x000000000f087348 */ /* 0x000fea0003c00000 */
[----:B------:R0:W1:Y:S02]  /*1ca20*/  SHFL.UP P6, R14, R13, R12, R11 ;  /* 0x0400000c0d0e7389 */ /* 0x00006400000c000b */
[----:B01----:R-:W-:Y:S01]  /*1ca30*/  ENDCOLLECTIVE ;  /* 0x000000000000791b */ /* 0x003fe20003800000 */
.L_x_923:
[----:B------:R-:W-:Y:S02]  /*1ca40*/  MOV R12, 0x10 ;  /* 0x00000010000c7802 */ /* 0x000fe40000000f00 */
[----:B------:R-:W-:-:S05]  /*1ca50*/  SEL R5, R14, RZ, P4 ;  /* 0x000000ff0e057207 */ /* 0x000fca0002000000 */
[----:B------:R-:W-:-:S04]  /*1ca60*/  IMAD.IADD R5, R8, 0x1, R5 ;  /* 0x0000000108057824 */ /* 0x000fc800078e0205 */
[----:B------:R-:W-:-:S07]  /*1ca70*/  IMAD.MOV.U32 R13, RZ, RZ, R5 ;  /* 0x000000ffff0d7224 */ /* 0x000fce00078e0005 */
[----:B------:R-:W-:Y:S05]  /*1ca80*/  WARPSYNC.COLLECTIVE R15, `(.L_x_924) ;  /* 0x000000000f087348 */ /* 0x000fea0003c00000 */
[----:B------:R0:W1:Y:S02]  /*1ca90*/  SHFL.UP P6, R14, R13, R12, R11 ;  /* 0x0400000c0d0e7389 */ /* 0x00006400000c000b */
[----:B01----:R-:W-:Y:S01]  /*1caa0*/  ENDCOLLECTIVE ;  /* 0x000000000000791b */ /* 0x003fe20003800000 */
.L_x_924:
[----:B------:R-:W-:Y:S01]  /*1cab0*/  MOV R12, 0x1f ;  /* 0x0000001f000c7802 */ /* 0x000fe20000000f00 */
[----:B------:R-:W-:Y:S01]  /*1cac0*/  IMAD.MOV.U32 R11, RZ, RZ, 0x1f ;  /* 0x0000001fff0b7424 */ /* 0x000fe200078e00ff */
[----:B------:R-:W-:-:S05]  /*1cad0*/  SEL R14, R14, RZ, P5 ;  /* 0x000000ff0e0e7207 */ /* 0x000fca0002800000 */
[----:B------:R-:W-:-:S04]  /*1cae0*/  IMAD.IADD R3, R5, 0x1, R14 ;  /* 0x0000000105037824 */ /* 0x000fc800078e020e */
[----:B------:R-:W-:-:S07]  /*1caf0*/  IMAD.MOV.U32 R13, RZ, RZ, R3 ;  /* 0x000000ffff0d7224 */ /* 0x000fce00078e0003 */
[----:B------:R-:W-:Y:S05]  /*1cb00*/  WARPSYNC.COLLECTIVE R15, `(.L_x_925) ;  /* 0x000000000f087348 */ /* 0x000fea0003c00000 */
[----:B------:R0:W1:Y:S02]  /*1cb10*/  SHFL.IDX P6, R14, R13, R12, R11 ;  /* 0x0000000c0d0e7389 */ /* 0x00006400000c000b */
[----:B01----:R-:W-:Y:S01]  /*1cb20*/  ENDCOLLECTIVE ;  /* 0x000000000000791b */ /* 0x003fe20003800000 */
.L_x_925:
[----:B------:R-:W-:Y:S05]  /*1cb30*/  BRA `(.L_x_926) ;  /* 0xffffff9800ec7947 */ /* 0x000fea000383ffff */
.L_x_714:
[----:B------:R-:W-:Y:S01]  /*1cb40*/  BSSY B0, `(.L_x_927) ;  /* 0x0000007000007945 */ /* 0x000fe20003800000 */
[----:B------:R-:W-:Y:S01]  /*1cb50*/  MOV R12, 0x1 ;  /* 0x00000001000c7802 */ /* 0x000fe20000000f00 */
[----:B------:R-:W-:Y:S02]  /*1cb60*/  IMAD.MOV.U32 R11, RZ, RZ, RZ ;  /* 0x000000ffff0b7224 */ /* 0x000fe400078e00ff */
[----:B------:R-:W-:-:S07]  /*1cb70*/  IMAD.MOV.U32 R15, RZ, RZ, -0x1 ;  /* 0xffffffffff0f7424 */ /* 0x000fce00078e00ff */
[----:B------:R-:W-:Y:S05]  /*1cb80*/  WARPSYNC.COLLECTIVE R15, `(.L_x_928) ;  /* 0x000000000f087348 */ /* 0x000fea0003c00000 */
[----:B------:R0:W1:Y:S02]  /*1cb90*/  SHFL.UP P6, R14, R13, R12, R11 ;  /* 0x0400000c0d0e7389 */ /* 0x00006400000c000b */
[----:B01----:R-:W-:Y:S01]  /*1cba0*/  ENDCOLLECTIVE ;  /* 0x000000000000791b */ /* 0x003fe20003800000 */
.L_x_928:
[----:B------:R-:W-:Y:S05]  /*1cbb0*/  BSYNC B0 ;  /* 0x0000000000007941 */ /* 0x000fea0003800000 */
.L_x_927:
[----:B------:R-:W-:Y:S01]  /*1cbc0*/  SEL R14, R14, RZ, P1 ;  /* 0x000000ff0e0e7207 */ /* 0x000fe20000800000 */
[----:B------:R-:W-:Y:S01]  /*1cbd0*/  IMAD.MOV.U32 R12, RZ, RZ, 0x2 ;  /* 0x00000002ff0c7424 */ /* 0x000fe200078e00ff */
[----:B------:R-:W-:Y:S01]  /*1cbe0*/  MOV R15, 0xffffffff ;  /* 0xffffffff000f7802 */ /* 0x000fe20000000f00 */
[----:B------:R-:W-:Y:S01]  /*1cbf0*/  IMAD.MOV.U32 R11, RZ, RZ, RZ ;  /* 0x000000ffff0b7224 */ /* 0x000fe200078e00ff */
[----:B------:R-:W-:-:S07]  /*1cc00*/  IADD3 R13, R13, R14, RZ ;  /* 0x0000000e0d0d7210 */ /* 0x000fce0007ffe0ff */
[----:B------:R-:W-:Y:S05]  /*1cc10*/  WARPSYNC.COLLECTIVE R15, `(.L_x_929) ;  /* 0x000000000f087348 */ /* 0x000fea0003c00000 */
[----:B------:R0:W1:Y:S02]  /*1cc20*/  SHFL.UP P6, R14, R13, R12, R11 ;  /* 0x0400000c0d0e7389 */ /* 0x00006400000c000b */
[----:B01----:R-:W-:Y:S01]  /*1cc30*/  ENDCOLLECTIVE ;  /* 0x000000000000791b */ /* 0x003fe20003800000 */
.L_x_929:
[----:B------:R-:W-:Y:S02]  /*1cc40*/  MOV R12, 0x4 ;  /* 0x00000004000c7802 */ /* 0x000fe40000000f00 */
[----:B------:R-:W-:-:S05]  /*1cc50*/  SEL R2, R14, RZ, P2 ;  /* 0x000000ff0e027207 */ /* 0x000fca0001000000 */
[----:B------:R-:W-:-:S04]  /*1cc60*/  IMAD.IADD R2, R13, 0x1, R2 ;  /* 0x000000010d027824 */ /* 0x000fc800078e0202 */
[----:B------:R-:W-:-:S07]  /*1cc70*/  IMAD.MOV.U32 R13, RZ, RZ, R2 ;  /* 0x000000ffff0d7224 */ /* 0x000fce00078e0002 */
[----:B------:R-:W-:Y:S05]  /*1cc80*/  WARPSYNC.COLLECTIVE R15, `(.L_x_930) ;  /* 0x000000000f087348 */ /* 0x000fea0003c00000 */
[----:B------:R0:W1:Y:S02]  /*1cc90*/  SHFL.UP P6, R14, R13, R12, R11 ;  /* 0x0400000c0d0e7389 */ /* 0x00006400000c000b */
[----:B01----:R-:W-:Y:S01]  /*1cca0*/  ENDCOLLECTIVE ;  /* 0x000000000000791b */ /* 0x003fe20003800000 */
.L_x_930:
[----:B------:R-:W-:Y:S02]  /*1ccb0*/  MOV R12, 0x8 ;  /* 0x00000008000c7802 */ /* 0x000fe40000000f00 */
[----:B------:R-:W-:-:S05]  /*1ccc0*/  SEL R3, R14, RZ, P3 ;  /* 0x000000ff0e037207 */ /* 0x000fca0001800000 */
[----:B------:R-:W-:-:S04]  /*1ccd0*/  IMAD.IADD R3, R2, 0x1, R3 ;  /* 0x0000000102037824 */ /* 0x000fc800078e0203 */
[----:B------:R-:W-:-:S07]  /*1cce0*/  IMAD.MOV.U32 R13, RZ, RZ, R3 ;  /* 0x000000ffff0d7224 */ /* 0x000fce00078e0003 */
[----:B------:R-:W-:Y:S05]  /*1ccf0*/  WARPSYNC.COLLECTIVE R15, `(.L_x_931) ;  /* 0x000000000f087348 */ /* 0x000fea0003c00000 */
[----:B------:R0:W1:Y:S02]  /*1cd00*/  SHFL.UP P6, R14, R13, R12, R11 ;  /* 0x0400000c0d0e7389 */ /* 0x00006400000c000b */
[----:B01----:R-:W-:Y:S01]  /*1cd10*/  ENDCOLLECTIVE ;  /* 0x000000000000791b */ /* 0x003fe20003800000 */
.L_x_931:
[----:B------:R-:W-:Y:S02]  /*1cd20*/  MOV R12, 0x10 ;  /* 0x00000010000c7802 */ /* 0x000fe40000000f00 */
[----:B------:R-:W-:-:S05]  /*1cd30*/  SEL R14, R14, RZ, P4 ;  /* 0x000000ff0e0e7207 */ /* 0x000fca0002000000 */
[----:B------:R-:W-:-:S04]  /*1cd40*/  IMAD.IADD R5, R3, 0x1, R14 ;  /* 0x0000000103057824 */ /* 0x000fc800078e020e */
[----:B------:R-:W-:-:S07]  /*1cd50*/  IMAD.MOV.U32 R13, RZ, RZ, R5 ;  /* 0x000000ffff0d7224 */ /* 0x000fce00078e0005 */
[----:B------:R-:W-:Y:S05]  /*1cd60*/  WARPSYNC.COLLECTIVE R15, `(.L_x_932) ;  /* 0x000000000f087348 */ /* 0x000fea0003c00000 */
[----:B------:R0:W1:Y:S02]  /*1cd70*/  SHFL.UP P6, R14, R13, R12, R11 ;  /* 0x0400000c0d0e7389 */ /* 0x00006400000c000b */
[----:B01----:R-:W-:Y:S01]  /*1cd80*/  ENDCOLLECTIVE ;  /* 0x000000000000791b */ /* 0x003fe20003800000 */
.L_x_932:
        /* <DEDUP_REMOVED lines=8> */
.L_x_933:
[----:B------:R-:W-:Y:S05]  /*1ce10*/  BRA `(.L_x_934) ;  /* 0xffffff9800d87947 */ /* 0x000fea000383ffff */
.L_x_716:
[----:B------:R-:W-:Y:S01]  /*1ce20*/  BSSY B0, `(.L_x_935) ;  /* 0x0000006000007945 */ /* 0x000fe20003800000 */
[----:B------:R-:W-:Y:S01]  /*1ce30*/  PLOP3.LUT P6, PT, P6, PT, PT, 0x8, 0x0 ;  /* 0x000000000000781c */ /* 0x000fe200037ce170 */
[----:B------:R-:W-:-:S12]  /*1ce40*/  IMAD.MOV.U32 R15, RZ, RZ, -0x1 ;  /* 0xffffffffff0f7424 */ /* 0x000fd800078e00ff */
[----:B0-----:R-:W-:Y:S05]  /*1ce50*/  WARPSYNC.COLLECTIVE R15, `(.L_x_936) ;  /* 0x000000000f087348 */ /* 0x001fea0003c00000 */
[----:B------:R-:W-:Y:S01]  /*1ce60*/  VOTE.ANY R14, PT, P6 ;  /* 0x00000000000e7806 */ /* 0x000fe200030e0100 */
[----:B0-----:R-:W-:Y:S06]  /*1ce70*/  ENDCOLLECTIVE ;  /* 0x000000000000791b */ /* 0x001fec0003800000 */
.L_x_936:
[----:B------:R-:W-:Y:S05]  /*1ce80*/  BSYNC B0 ;  /* 0x0000000000007941 */ /* 0x000fea0003800000 */
.L_x_935:
[----:B------:R-:W-:Y:S01]  /*1ce90*/  MOV R8, R14 ;  /* 0x0000000e00087202 */ /* 0x000fe20000000f00 */
[----:B------:R-:W-:Y:S01]  /*1cea0*/  IMAD.MOV.U32 R13, RZ, RZ, R7 ;  /* 0x000000ffff0d7224 */ /* 0x000fe200078e0007 */
[----:B------:R-:W-:Y:S01]  /*1ceb0*/  MOV R11, 0x1f ;  /* 0x0000001f000b7802 */ /* 0x000fe20000000f00 */
[----:B------:R-:W-:Y:S01]  /*1cec0*/  IMAD.MOV.U32 R15, RZ, RZ, -0x1 ;  /* 0xffffffffff0f7424 */ /* 0x000fe200078e00ff */
[----:B------:R-:W0:Y:S02]  /*1ced0*/  POPC R5, R8 ;  /* 0x0000000800057309 */ /* 0x000e240000000000 */
[----:B0-----:R-:W-:-:S07]  /*1cee0*/  IMAD.MOV.U32 R12, RZ, RZ, R5 ;  /* 0x000000ffff0c7224 */ /* 0x001fce00078e0005 */
[----:B------:R-:W-:Y:S05]  /*1cef0*/  WARPSYNC.COLLECTIVE R15, `(.L_x_937) ;  /* 0x000000000f087348 */ /* 0x000fea0003c00000 */
[----:B------:R0:W1:Y:S02]  /*1cf00*/  SHFL.IDX P6, R14, R13, R12, R11 ;  /* 0x0000000c0d0e7389 */ /* 0x00006400000c000b */
[----:B01----:R-:W-:Y:S01]  /*1cf10*/  ENDCOLLECTIVE ;  /* 0x000000000000791b */ /* 0x003fe20003800000 */
.L_x_937:
[----:B------:R-:W-:Y:S01]  /*1cf20*/  MOV R13, R4 ;  /* 0x00000004000d7202 */ /* 0x000fe20000000f00 */
[----:B------:R-:W-:-:S07]  /*1cf30*/  IMAD.MOV.U32 R7, RZ, RZ, R14 ;  /* 0x000000ffff077224 */ /* 0x000fce00078e000e */
[----:B------:R-:W-:Y:S05]  /*1cf40*/  WARPSYNC.COLLECTIVE R15, `(.L_x_938) ;  /* 0x000000000f087348 */ /* 0x000fea0003c00000 */
[----:B------:R0:W1:Y:S02]  /*1cf50*/  SHFL.IDX P6, R14, R13, R12, R11 ;  /* 0x0000000c0d0e7389 */ /* 0x00006400000c000b */
[----:B01----:R-:W-:Y:S01]  /*1cf60*/  ENDCOLLECTIVE ;  /* 0x000000000000791b */ /* 0x003fe20003800000 */
.L_x_938:
[----:B------:R-:W-:Y:S01]  /*1cf70*/  IMAD.MOV.U32 R4, RZ, RZ, R14 ;  /* 0x000000ffff047224 */ /* 0x000fe200078e000e */
[----:B------:R-:W-:Y:S06]  /*1cf80*/  BRA `(.L_x_939) ;  /* 0xffffff9800b87947 */ /* 0x000fec000383ffff */
.L_x_718:
[----:B------:R-:W-:Y:S01]  /*1cf90*/  BSSY B0, `(.L_x_940) ;  /* 0x0000007000007945 */ /* 0x000fe20003800000 */
[----:B------:R-:W-:Y:S01]  /*1cfa0*/  IMAD.MOV.U32 R13, RZ, RZ, R3 ;  /* 0x000000ffff0d7224 */ /* 0x000fe200078e0003 */
[----:B------:R-:W-:Y:S01]  /*1cfb0*/  MOV R11, 0x1f ;  /* 0x0000001f000b7802 */ /* 0x000fe20000000f00 */
[----:B------:R-:W-:-:S07]  /*1cfc0*/  IMAD.MOV.U32 R15, RZ, RZ, -0x1 ;  /* 0xffffffffff0f7424 */ /* 0x000fce00078e00ff */
[----:B0123--:R-:W-:Y:S05]  /*1cfd0*/  WARPSYNC.COLLECTIVE R15, `(.L_x_941) ;  /* 0x000000000f087348 */ /* 0x00ffea0003c00000 */
[----:B------:R4:W0:Y:S02]  /*1cfe0*/  SHFL.IDX P6, R14, R13, R12, R11 ;  /* 0x0000000c0d0e7389 */ /* 0x00082400000c000b */
[----:B01234-:R-:W-:Y:S01]  /*1cff0*/  ENDCOLLECTIVE ;  /* 0x000000000000791b */ /* 0x01ffe20003800000 */
.L_x_941:
[----:B------:R-:W-:Y:S05]  /*1d000*/  BSYNC B0 ;  /* 0x0000000000007941 */ /* 0x000fea0003800000 */
.L_x_940:
[----:B------:R-:W-:Y:S01]  /*1d010*/  IMAD.MOV.U32 R24, RZ, RZ, R14 ;  /* 0x000000ffff187224 */ /* 0x000fe200078e000e */
[----:B------:R-:W-:Y:S06]  /*1d020*/  BRA `(.L_x_717) ;  /* 0xffffff9800a87947 */ /* 0x000fec000383ffff */
.L_x_722:
[----:B0-----:R0:W1:Y:S02]  /*1d030*/  SYNCS.PHASECHK.TRANS64.TRYWAIT P0, [R5+URZ+0x16820], R0 ;  /* 0x01682000050075a7 */ /* 0x001064000800017f */
[----:B-1----:R-:W-:Y:S05]  /*1d040*/  @!P0 NANOSLEEP.SYNCS 0x989680 ;  /* 0x009896800000895d */ /* 0x002fea0003900000 */
[----:B------:R-:W1:Y:S02]  /*1d050*/  @!P0 SYNCS.PHASECHK.TRANS64 P0, [R5+URZ+0x16820], R0 ;  /* 0x01682000050085a7 */ /* 0x000e64000800007f */
[----:B-1----:R-:W-:Y:S05]  /*1d060*/  @!P0 BRA `(.L_x_722) ;  /* 0xfffffffc00f08947 */ /* 0x002fea000383ffff */
[----:B------:R-:W-:Y:S05]  /*1d070*/  BRA `(.L_x_942) ;  /* 0xffffffa000007947 */ /* 0x000fea000383ffff */
.L_x_723:
        /* <DEDUP_REMOVED lines=8> */
[----:B0-2-4-:R-:W-:Y:S05]  /*1d100*/  WARPSYNC.COLLECTIVE R15, `(.L_x_944) ;  /* 0x000000000f087348 */ /* 0x015fea0003c00000 */
[----:B------:R1:W3:Y:S02]  /*1d110*/  SHFL.IDX P6, R14, R13, R12, R11 ;  /* 0x0000000c0d0e7389 */ /* 0x0002e400000c000b */
[----:B01234-:R-:W-:Y:S01]  /*1d120*/  ENDCOLLECTIVE ;  /* 0x000000000000791b */ /* 0x01ffe20003800000 */
.L_x_944:
[----:B------:R-:W-:Y:S05]  /*1d130*/  BSYNC B0 ;  /* 0x0000000000007941 */ /* 0x000fea0003800000 */
.L_x_943:
[----:B------:R-:W-:Y:S05]  /*1d140*/  BRA `(.L_x_945) ;  /* 0xffffff9c00e87947 */ /* 0x000fea000383ffff */
.L_x_724:
[----:B------:R-:W-:Y:S01]  /*1d150*/  BSSY B0, `(.L_x_946) ;  /* 0x0000006000007945 */ /* 0x000fe20003800000 */
[----:B------:R-:W-:-:S07]  /*1d160*/  IMAD.MOV.U32 R15, RZ, RZ, -0x1 ;  /* 0xffffffffff0f7424 */ /* 0x000fce00078e00ff */
[----:B0-2-4-:R-:W-:Y:S05]  /*1d170*/  WARPSYNC.COLLECTIVE R15, `(.L_x_947) ;  /* 0x000000000f0c7348 */ /* 0x015fea0003c00000 */
[----:B------:R-:W-:Y:S02]  /*1d180*/  ELECT P6, UR62, PT ;  /* 0x00000000003e782f */ /* 0x000fe400038c0000 */
[----:B------:R-:W-:Y:S01]  /*1d190*/  MOV R14, UR62 ;  /* 0x0000003e000e7c02 */ /* 0x000fe20008000f00 */
[----:B0-2-4-:R-:W-:Y:S10]  /*1d1a0*/  ENDCOLLECTIVE ;  /* 0x000000000000791b */ /* 0x015ff40003800000 */
.L_x_947:
[----:B------:R-:W-:Y:S05]  /*1d1b0*/  BSYNC B0 ;  /* 0x0000000000007941 */ /* 0x000fea0003800000 */
.L_x_946:
[----:B------:R-:W-:Y:S05]  /*1d1c0*/  BRA `(.L_x_948) ;  /* 0xffffff9c00dc7947 */ /* 0x000fea000383ffff */
.L_x_726:
[----:B0-----:R0:W1:Y:S02]  /*1d1d0*/  SYNCS.PHASECHK.TRANS64.TRYWAIT P1, [R3+URZ+0x16840], R2 ;  /* 0x01684002030075a7 */ /* 0x001064000802017f */
[----:B-1----:R-:W-:Y:S05]  /*1d1e0*/  @!P1 NANOSLEEP.SYNCS 0x989680 ;  /* 0x009896800000995d */ /* 0x002fea0003900000 */
[----:B------:R-:W1:Y:S02]  /*1d1f0*/  @!P1 SYNCS.PHASECHK.TRANS64 P1, [R3+URZ+0x16840], R2 ;  /* 0x01684002030095a7 */ /* 0x000e64000802007f */
[----:B-1----:R-:W-:Y:S05]  /*1d200*/  @!P1 BRA `(.L_x_726) ;  /* 0xfffffffc00f09947 */ /* 0x002fea000383ffff */
[----:B------:R-:W-:Y:S05]  /*1d210*/  BRA `(.L_x_949) ;  /* 0xffffff9c00fc7947 */ /* 0x000fea000383ffff */
.L_x_728:
[----:B-1----:R1:W3:Y:S02]  /*1d220*/  SYNCS.PHASECHK.TRANS64.TRYWAIT P1, [R5+URZ+0x16840], R0 ;  /* 0x01684000050075a7 */ /* 0x0022e4000802017f */
[----:B---3--:R-:W-:Y:S05]  /*1d230*/  @!P1 NANOSLEEP.SYNCS 0x989680 ;  /* 0x009896800000995d */ /* 0x008fea0003900000 */
[----:B------:R-:W3:Y:S02]  /*1d240*/  @!P1 SYNCS.PHASECHK.TRANS64 P1, [R5+URZ+0x16840], R0 ;  /* 0x01684000050095a7 */ /* 0x000ee4000802007f */
[----:B---3--:R-:W-:Y:S05]  /*1d250*/  @!P1 BRA `(.L_x_728) ;  /* 0xfffffffc00f09947 */ /* 0x008fea000383ffff */
[----:B------:R-:W-:Y:S05]  /*1d260*/  BRA `(.L_x_950) ;  /* 0xffffffa000087947 */ /* 0x000fea000383ffff */
.L_x_730:
[----:B---3--:R3:W0:Y:S02]  /*1d270*/  SYNCS.PHASECHK.TRANS64.TRYWAIT P1, [R3+URZ+0x16860], R2 ;  /* 0x01686002030075a7 */ /* 0x008624000802017f */
[----:B0-----:R-:W-:Y:S05]  /*1d280*/  @!P1 NANOSLEEP.SYNCS 0x989680 ;  /* 0x009896800000995d */ /* 0x001fea0003900000 */
[----:B------:R-:W0:Y:S02]  /*1d290*/  @!P1 SYNCS.PHASECHK.TRANS64 P1, [R3+URZ+0x16860], R2 ;  /* 0x01686002030095a7 */ /* 0x000e24000802007f */
[----:B0-----:R-:W-:Y:S05]  /*1d2a0*/  @!P1 BRA `(.L_x_730) ;  /* 0xfffffffc00f09947 */ /* 0x001fea000383ffff */
[----:B------:R-:W-:Y:S05]  /*1d2b0*/  BRA `(.L_x_951) ;  /* 0xffffffa000047947 */ /* 0x000fea000383ffff */
.L_x_952:
        /* <DEDUP_REMOVED lines=12> */
.L_x_3168:


//--------------------- .text._ZN7cutlass13device_kernelIN5flash11enable_sm90INS1_16FlashAttnFwdSm90INS1_25CollectiveMainloopFwdSm90ILi2EN4cute5tupleIJNS5_1CILi1EEES8_S8_EEENS6_IJNS7_ILi192EEENS7_ILi128EEENS7_ILi64EEEEEELi64ENS_6half_tEfNS_4arch4Sm90ELb0ELb1ELb1ELb0ELb1ELb0ELb0ELb1ELb1ELb1ELb1ELb0EEENS1_21CollectiveEpilogueFwdINS6_IJSA_SC_SB_EEES9_SE_SG_Li384ELb0ELb1ELb1ELb0EEENS1_19SingleTileSchedulerILb0ELb1ELb1ELi192EEEEEEEEEvNT_6ParamsE --------------------------
	.section	.text._ZN7cutlass13device_kernelIN5flash11enable_sm90INS1_16FlashAttnFwdSm90INS1_25CollectiveMainloopFwdSm90ILi2EN4cute5tupleIJNS5_1CILi1EEES8_S8_EEENS6_IJNS7_ILi192EEENS7_ILi128EEENS7_ILi64EEEEEELi64ENS_6half_tEfNS_4arch4Sm90ELb0ELb1ELb1ELb0ELb1ELb0ELb0ELb1ELb1ELb1ELb1ELb0EEENS1_21CollectiveEpilogueFwdINS6_IJSA_SC_SB_EEES9_SE_SG_Li384ELb0ELb1ELb1ELb0EEENS1_19SingleTileSchedulerILb0ELb1ELb1ELi192EEEEEEEEEvNT_6ParamsE,"ax",@progbits
	.align	128
.text._ZN7cutlass13device_kernelIN5flash11enable_sm90INS1_16FlashAttnFwdSm90INS1_25CollectiveMainloopFwdSm90ILi2EN4cute5tupleIJNS5_1CILi1EEES8_S8_EEENS6_IJNS7_ILi192EEENS7_ILi128EEENS7_ILi64EEEEEELi64ENS_6half_tEfNS_4arch4Sm90ELb0ELb1ELb1ELb0ELb1ELb0ELb0ELb1ELb1ELb1ELb1ELb0EEENS1_21CollectiveEpilogueFwdINS6_IJSA_SC_SB_EEES9_SE_SG_Li384ELb0ELb1ELb1ELb0EEENS1_19SingleTileSchedulerILb0ELb1ELb1ELi192EEEEEEEEEvNT_6ParamsE:
        .type           _ZN7cutlass13device_kernelIN5flash11enable_sm90INS1_16FlashAttnFwdSm90INS1_25CollectiveMainloopFwdSm90ILi2EN4cute5tupleIJNS5_1CILi1EEES8_S8_EEENS6_IJNS7_ILi192EEENS7_ILi128EEENS7_ILi64EEEEEELi64ENS_6half_tEfNS_4arch4Sm90ELb0ELb1ELb1ELb0ELb1ELb0ELb0ELb1ELb1ELb1ELb1ELb0EEENS1_21CollectiveEpilogueFwdINS6_IJSA_SC_SB_EEES9_SE_SG_Li384ELb0ELb1ELb1ELb0EEENS1_19SingleTileSchedulerILb0ELb1ELb1ELi192EEEEEEEEEvNT_6ParamsE,@function
        .size           _ZN7cutlass13device_kernelIN5flash11enable_sm90INS1_16FlashAttnFwdSm90INS1_25CollectiveMainloopFwdSm90ILi2EN4cute5tupleIJNS5_1CILi1EEES8_S8_EEENS6_IJNS7_ILi192EEENS7_ILi128EEENS7_ILi64EEEEEELi64ENS_6half_tEfNS_4arch4Sm90ELb0ELb1ELb1ELb0ELb1ELb0ELb0ELb1ELb1ELb1ELb1ELb0EEENS1_21CollectiveEpilogueFwdINS6_IJSA_SC_SB_EEES9_SE_SG_Li384ELb0ELb1ELb1ELb0EEENS1_19SingleTileSchedulerILb0ELb1ELb1ELi192EEEEEEEEEvNT_6ParamsE,(.L_x_3169 - _ZN7cutlass13device_kernelIN5flash11enable_sm90INS1_16FlashAttnFwdSm90INS1_25CollectiveMainloopFwdSm90ILi2EN4cute5tupleIJNS5_1CILi1EEES8_S8_EEENS6_IJNS7_ILi192EEENS7_ILi128EEENS7_ILi64EEEEEELi64ENS_6half_tEfNS_4arch4Sm90ELb0ELb1ELb1ELb0ELb1ELb0ELb0ELb1ELb1ELb1ELb1ELb0EEENS1_21CollectiveEpilogueFwdINS6_IJSA_SC_SB_EEES9_SE_SG_Li384ELb0ELb1ELb1ELb0EEENS1_19SingleTileSchedulerILb0ELb1ELb1ELi192EEEEEEEEEvNT_6ParamsE)
        .other          _ZN7cutlass13device_kernelIN5flash11enable_sm90INS1_16FlashAttnFwdSm90INS1_25CollectiveMainloopFwdSm90ILi2EN4cute5tupleIJNS5_1CILi1EEES8_S8_EEENS6_IJNS7_ILi192EEENS7_ILi128EEENS7_ILi64EEEEEELi64ENS_6half_tEfNS_4arch4Sm90ELb0ELb1ELb1ELb0ELb1ELb0ELb0ELb1ELb1ELb1ELb1ELb0EEENS1_21CollectiveEpilogueFwdINS6_IJSA_SC_SB_EEES9_SE_SG_Li384ELb0ELb1ELb1ELb0EEENS1_19SingleTileSchedulerILb0ELb1ELb1ELi192EEEEEEEEEvNT_6ParamsE,@"STO_CUDA_ENTRY STV_DEFAULT"
_ZN7cutlass13device_kernelIN5flash11enable_sm90INS1_16FlashAttnFwdSm90INS1_25CollectiveMainloopFwdSm90ILi2EN4cute5tupleIJNS5_1CILi1EEES8_S8_EEENS6_IJNS7_ILi192EEENS7_ILi128EEENS7_ILi64EEEEEELi64ENS_6half_tEfNS_4arch4Sm90ELb0ELb1ELb1ELb0ELb1ELb0ELb0ELb1ELb1ELb1ELb1ELb0EEENS1_21CollectiveEpilogueFwdINS6_IJSA_SC_SB_EEES9_SE_SG_Li384ELb0ELb1ELb1ELb0EEENS1_19SingleTileSchedulerILb0ELb1ELb1ELi192EEEEEEEEEvNT_6ParamsE:
        /* <DEDUP_REMOVED lines=45> */
.L_x_953:
        /* <DEDUP_REMOVED lines=22> */
.L_x_954:
        /* <DEDUP_REMOVED lines=18> */
.L_x_955:
        /* <DEDUP_REMOVED lines=22> */
.L_x_956:
        /* <DEDUP_REMOVED lines=23> */
.L_x_957:
        /* <DEDUP_REMOVED lines=9> */
.L_x_960:
        /* <DEDUP_REMOVED lines=21> */
[----:B------:R-:W0:Y:S01]  /*0a00*/  LDC.64 R2, c[0x0][0x418] ;  /* 0x00010600ff027b82 */ /* 0x000e220000000a00 */
[----:B------:R-:W-:Y:S01]  /*0a10*/  ULDC UR4, c[0x0][0x448] ;  /* 0x0001120000047ab9 */ /* 0x000fe20000000800 */
[----:B------:R-:W-:Y:S01]  /*0a20*/  VIADD R18, R23, 0xffffff80 ;  /* 0xffffff8017127836 */ /* 0x000fe20000000000 */
[----:B------:R-:W-:-:S03]  /*0a30*/  UISETP.NE.AND UP0, UPT, UR4, 0x1, UPT ;  /* 0x000000010400788c */ /* 0x000fc6000bf05270 */
[----:B------:R-:W-:Y:S01]  /*0a40*/  ULDC.64 UR4, c[0x0][0x9e0] ;  /* 0x0002780000047ab9 */ /* 0x000fe20000000a00 */
[----:B------:R-:W-:Y:S01]  /*0a50*/  UP2UR UR40, UPR, URZ, 0x1 ;  /* 0x000000013f287883 */ /* 0x000fe20008000000 */
[----:B------:R-:W1:Y:S06]  /*0a60*/  LDC R5, c[0x0][0x288] ;  /* 0x0000a200ff057b82 */ /* 0x000e6c0000000800 */
[----:B------:R-:W-:Y:S01]  /*0a70*/  @UP0 ULDC UR9, c[0x0][0x44c] ;  /* 0x0001130000090ab9 */ /* 0x000fe20000000800 */
[----:B------:R-:W-:Y:S01]  /*0a80*/  @UP0 ULDC UR11, c[0x0][0x450] ;  /* 0x00011400000b0ab9 */ /* 0x000fe20000000800 */
[----:B------:R-:W2:Y:S08]  /*0a90*/  LDC R16, c[0x0][0x424] ;  /* 0x00010900ff107b82 */ /* 0x000eb00000000800 */
[----:B------:R-:W3:Y:S01]  /*0aa0*/  S2UR UR45, SR_CTAID.X ;  /* 0x00000000002d79c3 */ /* 0x000ee20000002500 */
[----:B0-----:R-:W-:-:S04]  /*0ab0*/  ISETP.NE.U32.AND P0, PT, R2, RZ, PT ;  /* 0x000000ff0200720c */ /* 0x001fc80003f05070 */
[----:B------:R-:W-:-:S03]  /*0ac0*/  ISETP.NE.AND.EX P0, PT, R3, RZ, PT, P0 ;  /* 0x000000ff0300720c */ /* 0x000fc60003f05300 */
[----:B------:R-:W0:Y:S01]  /*0ad0*/  LDC R7, c[0x0][0x2f0] ;  /* 0x0000bc00ff077b82 */ /* 0x000e220000000800 */
[----:B-1----:R-:W-:Y:S02]  /*0ae0*/  IADD3 R3, -R5, 0x1, RZ ;  /* 0x0000000105037810 */ /* 0x002fe40007ffe1ff */
[----:B--2---:R-:W-:Y:S01]  /*0af0*/  SEL R16, R16, 0x1, P0 ;  /* 0x0000000110107807 */ /* 0x004fe20000000000 */
[----:B---3--:R-:W-:-:S04]  /*0b00*/  UIMAD UR45, UR45, 0xc0, URZ ;  /* 0x000000c02d2d78a4 */ /* 0x008fc8000f8e023f */
[----:B------:R-:W-:Y:S02]  /*0b10*/  @UP0 UIADD3 UR8, UR45, 0xbf, URZ ;  /* 0x000000bf2d080890 */ /* 0x000fe4000fffe03f */
[----:B------:R-:W-:Y:S01]  /*0b20*/  UIADD3 UR7, UR45, 0xbf, URZ ;  /* 0x000000bf2d077890 */ /* 0x000fe2000fffe03f */
[----:B0-----:R-:W-:Y:S01]  /*0b30*/  IMAD R3, R16, R7, R3 ;  /* 0x0000000710037224 */ /* 0x001fe200078e0203 */
[----:B------:R-:W-:-:S04]  /*0b40*/  UIMAD.WIDE.U32 UR8, UR8, UR9, URZ ;  /* 0x00000009080872a5 */ /* 0x000fc8000f8e003f */
[----:B------:R-:W-:Y:S01]  /*0b50*/  R2UR UR10, R3 ;  /* 0x00000000030a72ca */ /* 0x000fe200000e0000 */
[----:B------:R-:W-:Y:S02]  /*0b60*/  @UP0 USHF.R.U32.HI UR7, URZ, UR11, UR9 ;  /* 0x0000000b3f070299 */ /* 0x000fe40008011609 */
[----:B------:R-:W-:-:S04]  /*0b70*/  UISETP.GE.AND UP0, UPT, UR5, 0x1, UPT ;  /* 0x000000010500788c */ /* 0x000fc8000bf06270 */
[----:B------:R-:W-:Y:S02]  /*0b80*/  UP2UR UR44, UPR, URZ, 0x1 ;  /* 0x000000013f2c7883 */ /* 0x000fe40008000000 */
[----:B------:R-:W-:-:S04]  /*0b90*/  PLOP3.LUT P0, PT, PT, PT, UP0, 0x40, 0x0 ;  /* 0x000000000000781c */ /* 0x000fc80003f0e808 */
[----:B------:R-:W-:-:S04]  /*0ba0*/  UIADD3 UR7, UR10, UR7, URZ ;  /* 0x000000070a077290 */ /* 0x000fc8000fffe03f */
[----:B------:R-:W-:-:S06]  /*0bb0*/  UIADD3 UR4, UR7, UR4, URZ ;  /* 0x0000000407047290 */ /* 0x000fcc000fffe03f */
[----:B------:R-:W-:Y:S01]  /*0bc0*/  IMAD.U32 R0, RZ, RZ, UR4 ;  /* 0x00000004ff007e24 */ /* 0x000fe2000f8e00ff */
[----:B------:R-:W-:Y:S06]  /*0bd0*/  @P0 BRA `(.L_x_962) ;  /* 0x0000000000400947 */ /* 0x000fec0003800000 */
[----:B------:R-:W-:Y:S01]  /*0be0*/  ISETP.LT.AND P0, PT, RZ, UR7, PT ;  /* 0x00000007ff007c0c */ /* 0x000fe2000bf01270 */
[----:B------:R-:W-:-:S12]  /*0bf0*/  UIADD3 UR4, UR7, -0x1, URZ ;  /* 0xffffffff07047890 */ /* 0x000fd8000fffe03f */
[----:B------:R-:W-:Y:S05]  /*0c00*/  @P0 BRA `(.L_x_963) ;  /* 0x00000000001c0947 */ /* 0x000fea0003800000 */
[----:B------:R-:W-:Y:S02]  /*0c10*/  UISETP.NE.AND UP0, UPT, UR5, 0x1, UPT ;  /* 0x000000010500788c */ /* 0x000fe4000bf05270 */
[----:B------:R-:W-:-:S09]  /*0c20*/  UIADD3 UR4, -UR7, URZ, URZ ;  /* 0x0000003f07047290 */ /* 0x000fd2000fffe13f */
[----:B------:R-:W-:Y:S02]  /*0c30*/  @UP0 ULDC.64 UR10, c[0x0][0x9e8] ;  /* 0x00027a00000a0ab9 */ /* 0x000fe40000000a00 */
[----:B------:R-:W-:-:S04]  /*0c40*/  UIMAD.WIDE.U32 UR8, UR4, UR10, URZ ;  /* 0x0000000a040872a5 */ /* 0x000fc8000f8e003f */
[----:B------:R-:W-:-:S04]  /*0c50*/  @UP0 USHF.R.U32.HI UR4, URZ, UR11, UR9 ;  /* 0x0000000b3f040299 */ /* 0x000fc80008011609 */
[----:B------:R-:W-:Y:S01]  /*0c60*/  ULOP3.LUT UR4, URZ, UR4, URZ, 0x33, !UPT ;  /* 0x000000043f047292 */ /* 0x000fe2000f8e333f */
[----:B------:R-:W-:Y:S11]  /*0c70*/  BRA `(.L_x_964) ;  /* 0x0000000000107947 */ /* 0x000ff60003800000 */
.L_x_963:
[----:B------:R-:W-:-:S11]  /*0c80*/  UISETP.NE.AND UP0, UPT, UR5, 0x1, UPT ;  /* 0x000000010500788c */ /* 0x000fd6000bf05270 */
[----:B------:R-:W-:Y:S02]  /*0c90*/  @UP0 ULDC.64 UR10, c[0x0][0x9e8] ;  /* 0x00027a00000a0ab9 */ /* 0x000fe40000000a00 */
[----:B------:R-:W-:-:S04]  /*0ca0*/  UIMAD.WIDE.U32 UR8, UR4, UR10, URZ ;  /* 0x0000000a040872a5 */ /* 0x000fc8000f8e003f */
[----:B------:R-:W-:-:S12]  /*0cb0*/  @UP0 USHF.R.U32.HI UR4, URZ, UR11, UR9 ;  /* 0x0000000b3f040299 */ /* 0x000fd80008011609 */
.L_x_964:
[----:B------:R-:W-:-:S06]  /*0cc0*/  UIMAD UR4, UR4, UR5, UR5 ;  /* 0x00000005040472a4 */ /* 0x000fcc000f8e0205 */
[----:B------:R-:W-:-:S07]  /*0cd0*/  VIMNMX R0, R0, UR4, PT ;  /* 0x0000000400007c48 */ /* 0x000fce000bfe0100 */
.L_x_962:
[----:B------:R-:W-:Y:S01]  /*0ce0*/  UISETP.NE.AND UP0, UPT, UR40, URZ, UPT ;  /* 0x0000003f2800728c */ /* 0x000fe2000bf05270 */
[-C--:B------:R-:W-:Y:S01]  /*0cf0*/  IMAD R22, R16, R7.reuse, -R5 ;  /* 0x0000000710167224 */ /* 0x080fe200078e0a05 */
[----:B------:R-:W-:Y:S01]  /*0d00*/  UMOV UR4, UR45 ;  /* 0x0000002d00047c82 */ /* 0x000fe20008000000 */
[----:B------:R-:W-:Y:S02]  /*0d10*/  VIADD R2, R0, 0x7f ;  /* 0x0000007f00027836 */ /* 0x000fe40000000000 */
[----:B------:R-:W-:Y:S01]  /*0d20*/  IMAD R0, R16, R7, 0x7f ;  /* 0x0000007f10007424 */ /* 0x000fe200078e0207 */
[----:B------:R-:W-:Y:S02]  /*0d30*/  R2UR UR7, R22 ;  /* 0x00000000160772ca */ /* 0x000fe400000e0000 */
[----:B------:R-:W-:Y:S02]  /*0d40*/  SHF.R.S32.HI R5, RZ, 0x1f, R2 ;  /* 0x0000001fff057819 */ /* 0x000fe40000011402 */
[----:B------:R-:W-:Y:S01]  /*0d50*/  SHF.R.S32.HI R3, RZ, 0x1f, R0 ;  /* 0x0000001fff037819 */ /* 0x000fe20000011400 */
[----:B------:R-:W-:Y:S01]  /*0d60*/  @UP0 ULDC UR8, c[0x0][0x44c] ;  /* 0x0001130000080ab9 */ /* 0x000fe20000000800 */
[----:B------:R-:W-:Y:S01]  /*0d70*/  @UP0 ULDC UR10, c[0x0][0x450] ;  /* 0x00011400000a0ab9 */ /* 0x000fe20000000800 */
[----:B------:R-:W-:Y:S01]  /*0d80*/  UIMAD.WIDE.U32 UR8, UR45, UR8, URZ ;  /* 0x000000082d0872a5 */ /* 0x000fe2000f8e003f */
[----:B------:R-:W-:-:S02]  /*0d90*/  LEA.HI R5, R5, R2, RZ, 0x7 ;  /* 0x0000000205057211 */ /* 0x000fc400078f38ff */
[----:B------:R-:W-:Y:S01]  /*0da0*/  LEA.HI R3, R3, R0, RZ, 0x7 ;  /* 0x0000000003037211 */ /* 0x000fe200078f38ff */
[----:B------:R-:W-:Y:S01]  /*0db0*/  @UP0 USHF.R.U32.HI UR4, URZ, UR10, UR9 ;  /* 0x0000000a3f040299 */ /* 0x000fe20008011609 */
[----:B------:R-:W-:Y:S01]  /*0dc0*/  SHF.R.S32.HI R0, RZ, 0x7, R5 ;  /* 0x00000007ff007819 */ /* 0x000fe20000011405 */
[----:B------:R-:W-:Y:S01]  /*0dd0*/  UISETP.GE.AND UP0, UPT, UR5, 0x1, UPT ;  /* 0x000000010500788c */ /* 0x000fe2000bf06270 */
[----:B------:R-:W-:Y:S01]  /*0de0*/  SHF.R.S32.HI R3, RZ, 0x7, R3 ;  /* 0x00000007ff037819 */ /* 0x000fe20000011403 */
[----:B------:R-:W-:-:S03]  /*0df0*/  UIADD3 UR4, UR7, UR4, URZ ;  /* 0x0000000407047290 */ /* 0x000fc6000fffe03f */
[----:B------:R-:W-:Y:S01]  /*0e00*/  ULDC UR7, c[0x0][0x9dc] ;  /* 0x0002770000077ab9 */ /* 0x000fe20000000800 */
[----:B------:R-:W-:Y:S01]  /*0e10*/  PLOP3.LUT P0, PT, PT, PT, UP0, 0x40, 0x0 ;  /* 0x000000000000781c */ /* 0x000fe20003f0e808 */
[----:B------:R-:W-:Y:S01]  /*0e20*/  UIADD3 UR7, UR4, -UR7, URZ ;  /* 0x8000000704077290 */ /* 0x000fe2000fffe03f */
[----:B------:R-:W-:-:S11]  /*0e30*/  VIMNMX R19, R3, R0, PT ;  /* 0x0000000003137248 */ /* 0x000fd60003fe0100 */
[----:B------:R-:W-:Y:S05]  /*0e40*/  @P0 BRA `(.L_x_965) ;  /* 0x0000000000440947 */ /* 0x000fea0003800000 */
[----:B------:R-:W-:-:S06]  /*0e50*/  UISETP.GT.AND UP0, UPT, UR4, -0x1, UPT ;  /* 0xffffffff0400788c */ /* 0x000fcc000bf04270 */
[----:B------:R-:W-:-:S13]  /*0e60*/  PLOP3.LUT P0, PT, PT, PT, UP0, 0x80, 0x0 ;  /* 0x000000000000781c */ /* 0x000fda0003f0f008 */
[----:B------:R-:W-:Y:S05]  /*0e70*/  @P0 BRA `(.L_x_966) ;  /* 0x00000000001c0947 */ /* 0x000fea0003800000 */
[----:B------:R-:W-:Y:S02]  /*0e80*/  UISETP.NE.AND UP0, UPT, UR5, 0x1, UPT ;  /* 0x000000010500788c */ /* 0x000fe4000bf05270 */
[----:B------:R-:W-:-:S09]  /*0e90*/  ULOP3.LUT UR4, URZ, UR4, URZ, 0x33, !UPT ;  /* 0x000000043f047292 */ /* 0x000fd2000f8e333f */
[----:B------:R-:W-:Y:S02]  /*0ea0*/  @UP0 ULDC.64 UR10, c[0x0][0x9e8] ;  /* 0x00027a00000a0ab9 */ /* 0x000fe40000000a00 */
[----:B------:R-:W-:-:S04]  /*0eb0*/  UIMAD.WIDE.U32 UR8, UR4, UR10, URZ ;  /* 0x0000000a040872a5 */ /* 0x000fc8000f8e003f */
[----:B------:R-:W-:-:S04]  /*0ec0*/  @UP0 USHF.R.U32.HI UR4, URZ, UR11, UR9 ;  /* 0x0000000b3f040299 */ /* 0x000fc80008011609 */
[----:B------:R-:W-:Y:S01]  /*0ed0*/  ULOP3.LUT UR4, URZ, UR4, URZ, 0x33, !UPT ;  /* 0x000000043f047292 */ /* 0x000fe2000f8e333f */
[----:B------:R-:W-:Y:S11]  /*0ee0*/  BRA `(.L_x_967) ;  /* 0x0000000000107947 */ /* 0x000ff60003800000 */
.L_x_966:
[----:B------:R-:W-:-:S11]  /*0ef0*/  UISETP.NE.AND UP0, UPT, UR5, 0x1, UPT ;  /* 0x000000010500788c */ /* 0x000fd6000bf05270 */
[----:B------:R-:W-:Y:S02]  /*0f00*/  @UP0 ULDC.64 UR10, c[0x0][0x9e8] ;  /* 0x00027a00000a0ab9 */ /* 0x000fe40000000a00 */
[----:B------:R-:W-:-:S04]  /*0f10*/  UIMAD.WIDE.U32 UR8, UR4, UR10, URZ ;  /* 0x0000000a040872a5 */ /* 0x000fc8000f8e003f */
[----:B------:R-:W-:-:S12]  /*0f20*/  @UP0 USHF.R.U32.HI UR4, URZ, UR11, UR9 ;  /* 0x0000000b3f040299 */ /* 0x000fd80008011609 */
.L_x_967:
[----:B------:R-:W-:-:S04]  /*0f30*/  UIMAD UR4, UR4, UR5, URZ ;  /* 0x00000005040472a4 */ /* 0x000fc8000f8e023f */
[----:B------:R-:W-:-:S04]  /*0f40*/  UISETP.LT.AND UP0, UPT, UR7, UR4, UPT ;  /* 0x000000040700728c */ /* 0x000fc8000bf01270 */
[----:B------:R-:W-:-:S12]  /*0f50*/  USEL UR7, UR7, UR4, !UP0 ;  /* 0x0000000407077287 */ /* 0x000fd8000c000000 */
.L_x_965:
[----:B------:R-:W-:Y:S02]  /*0f60*/  USHF.R.S32.HI UR4, URZ, 0x1f, UR7 ;  /* 0x0000001f3f047899 */ /* 0x000fe40008011407 */
[----:B------:R-:W-:Y:S02]  /*0f70*/  USHF.R.U32.HI UR10, URZ, 0x10, UR6 ;  /* 0x000000103f0a7899 */ /* 0x000fe40008011606 */
[----:B------:R-:W-:Y:S02]  /*0f80*/  ULEA.HI UR4, UR4, UR7, URZ, 0x7 ;  /* 0x0000000704047291 */ /* 0x000fe4000f8f383f */
[----:B------:R-:W-:Y:S02]  /*0f90*/  ULOP3.LUT UR41, UR6, 0xffff, URZ, 0xc0, !UPT ;  /* 0x0000ffff06297892 */ /* 0x000fe4000f8ec03f */
[----:B------:R-:W-:-:S04]  /*0fa0*/  USHF.R.S32.HI UR4, URZ, 0x7, UR4 ;  /* 0x000000073f047899 */ /* 0x000fc80008011404 */
[----:B------:R-:W-:-:S04]  /*0fb0*/  UISETP.LT.AND UP0, UPT, URZ, UR4, UPT ;  /* 0x000000043f00728c */ /* 0x000fc8000bf01270 */
[----:B------:R-:W-:Y:S02]  /*0fc0*/  USEL UR9, URZ, UR4, !UP0 ;  /* 0x000000043f097287 */ /* 0x000fe4000c000000 */
[----:B------:R-:W-:Y:S01]  /*0fd0*/  UISETP.NE.AND UP0, UPT, UR10, URZ, UPT ;  /* 0x0000003f0a00728c */ /* 0x000fe2000bf05270 */
[----:B------:R-:W-:-:S03]  /*0fe0*/  UMOV UR4, URZ ;  /* 0x0000003f00047c82 */ /* 0x000fc60008000000 */
[----:B------:R-:W-:-:S07]  /*0ff0*/  ISETP.GT.AND P0, PT, R19, UR9, PT ;  /* 0x0000000913007c0c */ /* 0x000fce000bf04270 */
[----:B------:R-:W-:-:S06]  /*1000*/  @!UP0 ULDC UR10, c[0x0][0x9f0] ;  /* 0x00027c00000a8ab9 */ /* 0x000fcc0000000800 */
[----:B------:R-:W-:Y:S05]  /*1010*/  @!P0 BRA `(.L_x_968) ;  /* 0x00000000008c8947 */ /* 0x000fea0003800000 */
[----:B------:R-:W-:Y:S01]  /*1020*/  IMAD.U32 R4, RZ, RZ, UR10 ;  /* 0x0000000aff047e24 */ /* 0x000fe2000f8e00ff */
[----:B------:R-:W-:-:S04]  /*1030*/  UMOV UR4, URZ ;  /* 0x0000003f00047c82 */ /* 0x000fc80008000000 */
[----:B------:R-:W-:-:S04]  /*1040*/  IABS R0, R4 ;  /* 0x0000000400007213 */ /* 0x000fc80000000000 */
[----:B------:R-:W-:Y:S02]  /*1050*/  R2UR UR11, R0 ;  /* 0x00000000000b72ca */ /* 0x000fe400000e0000 */
[----:B------:R-:W-:Y:S02]  /*1060*/  IADD3 R0, R4, -0x1, R19 ;  /* 0xffffffff04007810 */ /* 0x000fe40007ffe013 */
[----:B------:R-:W-:Y:S02]  /*1070*/  IABS R4, R4 ;  /* 0x0000000400047213 */ /* 0x000fe40000000000 */
[----:B------:R-:W-:-:S03]  /*1080*/  R2UR UR6, R0 ;  /* 0x00000000000672ca */ /* 0x000fc600000e0000 */
[----:B------:R-:W-:-:S04]  /*1090*/  IMAD.MOV R4, RZ, RZ, -R4 ;  /* 0x000000ffff047224 */ /* 0x000fc800078e0a04 */
[----:B------:R-:W0:Y:S06]  /*10a0*/  I2F.RP R2, UR11 ;  /* 0x0000000b00027d06 */ /* 0x000e2c0008209400 */
[----:B------:R-:W-:-:S06]  /*10b0*/  UIADD3 UR6, -UR9, UR6, URZ ;  /* 0x0000000609067290 */ /* 0x000fcc000fffe13f */
[----:B------:R-:W-:Y:S01]  /*10c0*/  IMAD.U32 R0, RZ, RZ, UR6 ;  /* 0x00000006ff007e24 */ /* 0x000fe2000f8e00ff */
[----:B------:R-:W-:Y:S01]  /*10d0*/  ULOP3.LUT UR6, UR6, UR10, URZ, 0x3c, !UPT ;  /* 0x0000000a06067292 */ /* 0x000fe2000f8e3c3f */
[----:B0-----:R-:W0:Y:S03]  /*10e0*/  MUFU.RCP R2, R2 ;  /* 0x0000000200027308 */ /* 0x001e260000001000 */
[----:B------:R-:W-:-:S04]  /*10f0*/  IABS R0, R0 ;  /* 0x0000000000007213 */ /* 0x000fc80000000000 */
[----:B------:R-:W-:Y:S01]  /*1100*/  R2UR UR8, R0 ;  /* 0x00000000000872ca */ /* 0x000fe200000e0000 */
[----:B------:R-:W-:Y:S02]  /*1110*/  IMAD.MOV.U32 R0, RZ, RZ, R4 ;  /* 0x000000ffff007224 */ /* 0x000fe400078e0004 */
[----:B0-----:R-:W-:-:S06]  /*1120*/  VIADD R3, R2, 0xffffffe ;  /* 0x0ffffffe02037836 */ /* 0x001fcc0000000000 */
        /* <DEDUP_REMOVED lines=18> */
.L_x_968:
[----:B------:R-:W-:Y:S02]  /*1250*/  UIMAD UR41, UR41, UR4, UR9 ;  /* 0x00000004292972a4 */ /* 0x000fe4000f8e0209 */
[----:B------:R-:W-:Y:S01]  /*1260*/  IMAD.U32 R2, RZ, RZ, UR4 ;  /* 0x00000004ff027e24 */ /* 0x000fe2000f8e00ff */
[----:B------:R-:W-:Y:S01]  /*1270*/  PLOP3.LUT P0, PT, PT, PT, PT, 0x80, 0x0 ;  /* 0x000000000000781c */ /* 0x000fe20003f0f070 */
[----:B------:R-:W-:Y:S01]  /*1280*/  IMAD.MOV.U32 R0, RZ, RZ, RZ ;  /* 0x000000ffff007224 */ /* 0x000fe200078e00ff */
[----:B------:R-:W-:Y:S02]  /*1290*/  CS2R R118, SRZ ;  /* 0x0000000000767805 */ /* 0x000fe4000001ff00 */
[----:B------:R-:W-:Y:S02]  /*12a0*/  CS2R R116, SRZ ;  /* 0x0000000000747805 */ /* 0x000fe4000001ff00 */
[----:B------:R-:W-:Y:S01]  /*12b0*/  VIADDMNMX R19, R2, UR41, R19, PT ;  /* 0x0000002902137c46 */ /* 0x000fe2000b800113 */
[----:B------:R-:W-:Y:S01]  /*12c0*/  IMAD.MOV.U32 R2, RZ, RZ, RZ ;  /* 0x000000ffff027224 */ /* 0x000fe200078e00ff */
[----:B------:R-:W-:-:S02]  /*12d0*/  CS2R R114, SRZ ;  /* 0x0000000000727805 */ /* 0x000fc4000001ff00 */
[----:B------:R-:W-:Y:S02]  /*12e0*/  CS2R R112, SRZ ;  /* 0x0000000000707805 */ /* 0x000fe4000001ff00 */
[----:B------:R-:W-:Y:S02]  /*12f0*/  ISETP.GT.AND P1, PT, R19, UR41, PT ;  /* 0x0000002913007c0c */ /* 0x000fe4000bf24270 */
        /* <DEDUP_REMOVED lines=13> */
[----:B------:R-:W-:Y:S01]  /*13d0*/  SHF.R.S32.HI R89, RZ, 0x1f, R18 ;  /* 0x0000001fff597819 */ /* 0x000fe20000011412 */
[----:B------:R-:W0:Y:S01]  /*13e0*/  S2UR UR6, SR_CgaCtaId ;  /* 0x00000000000679c3 */ /* 0x000e220000008800 */
[----:B------:R-:W-:Y:S02]  /*13f0*/  UMOV UR43, 0x400 ;  /* 0x00000400002b7882 */ /* 0x000fe40000000000 */
[----:B------:R-:W-:-:S04]  /*1400*/  LEA.HI R90, R89, R18, RZ, 0x7 ;  /* 0x00000012595a7211 */ /* 0x000fc800078f38ff */
[----:B------:R-:W-:-:S05]  /*1410*/  SHF.R.S32.HI R88, RZ, 0x7, R90 ;  /* 0x00000007ff587819 */ /* 0x000fca000001145a */
        /* <DEDUP_REMOVED lines=16> */
[----:B------:R-:W-:Y:S01]  /*1520*/  IMAD.U32 R4, RZ, RZ, UR4 ;  /* 0x00000004ff047e24 */ /* 0x000fe2000f8e00ff */
[----:B------:R0:W1:Y:S01]  /*1530*/  LDC.64 R2, c[0x4][R0] ;  /* 0x0100000000027b82 */ /* 0x0000620000000a00 */
[----:B------:R-:W-:Y:S01]  /*1540*/  IMAD.U32 R5, RZ, RZ, UR5 ;  /* 0x00000005ff057e24 */ /* 0x000fe2000f8e00ff */
[----:B------:R-:W-:Y:S01]  /*1550*/  ULDC.64 UR4, c[0x4][0x90] ;  /* 0x0100240000047ab9 */ /* 0x000fe20000000a00 */
        /* <DEDUP_REMOVED lines=9> */
.L_x_970:
[----:B------:R-:W-:-:S04]  /*15f0*/  SHF.L.U32 R0, RZ, 0x1f, RZ ;  /* 0x0000001fff007819 */ /* 0x000fc800000006ff */
[----:B------:R-:W0:Y:S02]  /*1600*/  SYNCS.PHASECHK.TRANS64.TRYWAIT P0, [UR43+0x16800], R0 ;  /* 0x01680000ff0075a7 */ /* 0x000e24000800016b */
[----:B0-----:R-:W-:Y:S05]  /*1610*/  @!P0 BRA `(.L_x_971) ;  /* 0x0000012800d48947 */ /* 0x001fea0003800000 */
.L_x_1102:
[----:B------:R-:W-:-:S06]  /*1620*/  ULOP3.LUT UR4, UR38, 0x1, URZ, 0xfc, !UPT ;  /* 0x0000000126047892 */ /* 0x000fcc000f8efc3f */
[----:B------:R-:W-:-:S05]  /*1630*/  IMAD.U32 R2, RZ, RZ, UR4 ;  /* 0x00000004ff027e24 */ /* 0x000fca000f8e00ff */
[----:B------:R-:W-:-:S13]  /*1640*/  ISETP.NE.AND P0, PT, R2, 0x3, PT ;  /* 0x000000030200780c */ /* 0x000fda0003f05270 */
[----:B------:R-:W-:Y:S05]  /*1650*/  @!P0 BRA `(.L_x_972) ;  /* 0x0000000000048947 */ /* 0x000fea0003800000 */
[----:B------:R-:W-:Y:S01]  /*1660*/  BPT.TRAP 0x1 ;  /* 0x000000040000795c */ /* 0x000fe20000300000 */
.L_x_972:
[----:B------:R1:W2:Y:S01]  /*1670*/  SYNCS.PHASECHK.TRANS64.TRYWAIT P1, [UR43+0x16830], R0 ;  /* 0x01683000ff0075a7 */ /* 0x0002a2000802016b */
[----:B------:R-:W-:Y:S05]  /*1680*/  @!P0 BRA `(.L_x_973) ;  /* 0x0000000000048947 */ /* 0x000fea0003800000 */
[----:B------:R-:W-:Y:S01]  /*1690*/  BPT.TRAP 0x1 ;  /* 0x000000040000795c */ /* 0x000fe20000300000 */
.L_x_973:
[----:B------:R-:W-:-:S05]  /*16a0*/  IMAD.U32 R4, RZ, RZ, UR46 ;  /* 0x0000002eff047e24 */ /* 0x000fca000f8e00ff */
[----:B------:R-:W-:Y:S01]  /*16b0*/  LOP3.LUT R4, R4, 0x10000, RZ, 0xfc, !PT ;  /* 0x0001000004047812 */ /* 0x000fe200078efcff */
[----:B--2---:R-:W-:Y:S06]  /*16c0*/  @P1 BRA `(.L_x_974) ;  /* 0x0000000000081947 */ /* 0x004fec0003800000 */
[----:B------:R-:W2:Y:S02]  /*16d0*/  SYNCS.PHASECHK.TRANS64.TRYWAIT P1, [UR43+0x16830], R0 ;  /* 0x01683000ff0075a7 */ /* 0x000ea4000802016b */
[----:B--2---:R-:W-:Y:S05]  /*16e0*/  @!P1 BRA `(.L_x_975) ;  /* 0x0000012800b89947 */ /* 0x004fea0003800000 */
.L_x_974:
[----:B------:R-:W-:Y:S05]  /*16f0*/  WARPSYNC.ALL ;  /* 0x0000000000007948 */ /* 0x000fea0003800000 */
[----:B------:R-:W-:Y:S01]  /*1700*/  IMAD.MOV.U32 R5, RZ, RZ, 0x40000040 ;  /* 0x40000040ff057424 */ /* 0x000fe200078e00ff */
[----:B------:R-:W-:Y:S01]  /*1710*/  UIADD3 UR4, UR43, 0xe400, URZ ;  /* 0x0000e4002b047890 */ /* 0x000fe2000fffe03f */
[C---:B------:R-:W-:Y:S01]  /*1720*/  R2UR UR8, R4.reuse ;  /* 0x00000000040872ca */ /* 0x040fe200000e0000 */
[----:B------:R-:W-:Y:S02]  /*1730*/  WARPGROUP.ARRIVE ;  /* 0x00000000000079c5 */ /* 0x000fe40000000000 */
[----:B------:R-:W-:Y:S01]  /*1740*/  R2UR UR9, R5 ;  /* 0x00000000050972ca */ /* 0x000fe200000e0000 */
[----:B------:R-:W-:Y:S01]  /*1750*/  USHF.R.U32.HI UR4, URZ, 0x4, UR4 ;  /* 0x000000043f047899 */ /* 0x000fe20008011604 */
[----:B------:R-:W-:Y:S01]  /*1760*/  R2UR UR16, R4 ;  /* 0x00000000041072ca */ /* 0x000fe200000e0000 */
[----:B------:R-:W-:Y:S01]  /*1770*/  UMOV UR11, 0x40000040 ;  /* 0x40000040000b7882 */ /* 0x000fe20000000000 */
[----:B------:R-:W-:Y:S01]  /*1780*/  UMOV UR13, 0x40000040 ;  /* 0x40000040000d7882 */ /* 0x000fe20000000000 */
[----:B------:R-:W-:Y:S01]  /*1790*/  ULOP3.LUT UR4, UR4, 0x3fff, URZ, 0xc0, !UPT ;  /* 0x00003fff04047892 */ /* 0x000fe2000f8ec03f */
[----:B------:R-:W2:Y:S01]  /*17a0*/  S2UR UR5, SR_CgaCtaId ;  /* 0x00000000000579c3 */ /* 0x000ea20000008800 */
        /* <DEDUP_REMOVED lines=24> */
[----:B--2---:R-:W-:Y:S05]  /*1930*/  @!P0 BRA `(.L_x_976) ;  /* 0x0000000000048947 */ /* 0x004fea0003800000 */
[----:B------:R-:W-:Y:S01]  /*1940*/  BPT.TRAP 0x1 ;  /* 0x000000040000795c */ /* 0x000fe20000300000 */
.L_x_976:
[----:B------:R-:W-:Y:S01]  /*1950*/  ULDC UR7, c[0x0][0x9d8] ;  /* 0x0002760000077ab9 */ /* 0x000fe20000000800 */
[----:B------:R-:W-:Y:S01]  /*1960*/  LEA.HI R89, R89, R18, RZ, 0x2 ;  /* 0x0000001259597211 */ /* 0x000fe200078f10ff */
[----:B0-----:R-:W-:Y:S01]  /*1970*/  FMUL.FTZ R3, R27, UR7 ;  /* 0x000000071b037c20 */ /* 0x001fe20008410000 */
[----:B------:R-:W-:Y:S01]  /*1980*/  LOP3.LUT R27, R90, 0xffffff80, RZ, 0xc0, !PT ;  /* 0xffffff805a1b7812 */ /* 0x000fe200078ec0ff */
[----:B------:R-:W-:Y:S01]  /*1990*/  FMUL.FTZ R95, R33, UR7 ;  /* 0x00000007215f7c20 */ /* 0x000fe20008410000 */
[----:B------:R-:W-:Y:S01]  /*19a0*/  LOP3.LUT R89, R89, 0xfffffffc, RZ, 0xc0, !PT ;  /* 0xfffffffc59597812 */ /* 0x000fe200078ec0ff */
[----:B------:R-:W-:Y:S01]  /*19b0*/  FMUL.FTZ R9, R31, UR7 ;  /* 0x000000071f097c20 */ /* 0x000fe20008410000 */
[----:B------:R-:W-:Y:S01]  /*19c0*/  FMUL.FTZ R94, R32, UR7 ;  /* 0x00000007205e7c20 */ /* 0x000fe20008410000 */
[----:B------:R-:W-:Y:S02]  /*19d0*/  IMAD.IADD R27, R18, 0x1, -R27 ;  /* 0x00000001121b7824 */ /* 0x000fe400078e0a1b */
[----:B------:R-:W-:Y:S01]  /*19e0*/  FMUL.FTZ R7, R24, UR7 ;  /* 0x0000000718077c20 */ /* 0x000fe20008410000 */
[----:B------:R-:W-:-:S04]  /*19f0*/  IMAD.HI R32, R88, 0x55555556, RZ ;  /* 0x5555555658207827 */ /* 0x000fc800078e02ff */
[----:B------:R-:W-:Y:S01]  /*1a00*/  FMUL.FTZ R24, R51, UR7 ;  /* 0x0000000733187c20 */ /* 0x000fe20008410000 */
[----:B------:R-:W-:Y:S01]  /*1a10*/  FMUL.FTZ R51, R53, UR7 ;  /* 0x0000000735337c20 */ /* 0x000fe20008410000 */
[----:B-1----:R-:W-:Y:S01]  /*1a20*/  SHF.R.S32.HI R0, RZ, 0x1f, R27 ;  /* 0x0000001fff007819 */ /* 0x002fe2000001141b */
[----:B------:R-:W-:Y:S01]  /*1a30*/  IMAD.IADD R89, R18, 0x1, -R89 ;  /* 0x0000000112597824 */ /* 0x000fe200078e0a59 */
[----:B------:R-:W-:Y:S01]  /*1a40*/  UISETP.NE.AND UP1, UPT, UR40, URZ, UPT ;  /* 0x0000003f2800728c */ /* 0x000fe2000bf25270 */
[----:B------:R-:W-:Y:S01]  /*1a50*/  FMUL.FTZ R12, R39, UR7 ;  /* 0x00000007270c7c20 */ /* 0x000fe20008410000 */
[CC--:B------:R-:W-:Y:S01]  /*1a60*/  LEA.HI R33, R0.reuse, R27.reuse, RZ, 0x2 ;  /* 0x0000001b00217211 */ /* 0x0c0fe200078f10ff */
[----:B------:R-:W-:Y:S01]  /*1a70*/  FMUL.FTZ R53, R57, UR7 ;  /* 0x0000000739357c20 */ /* 0x000fe20008410000 */
[----:B------:R-:W-:Y:S01]  /*1a80*/  LEA.HI R6, R0, R27, RZ, 0x5 ;  /* 0x0000001b00067211 */ /* 0x000fe200078f28ff */
[----:B------:R-:W-:Y:S01]  /*1a90*/  FMUL.FTZ R57, R65, UR7 ;  /* 0x0000000741397c20 */ /* 0x000fe20008410000 */
[--C-:B------:R-:W-:Y:S01]  /*1aa0*/  SHF.R.S32.HI R0, RZ, 0x2, R33.reuse ;  /* 0x00000002ff007819 */ /* 0x100fe20000011421 */
[----:B------:R-:W-:Y:S01]  /*1ab0*/  FMUL.FTZ R39, R67, UR7 ;  /* 0x0000000743277c20 */ /* 0x000fe20008410000 */
[----:B------:R-:W-:Y:S01]  /*1ac0*/  SHF.R.S32.HI R31, RZ, 0x1f, R33 ;  /* 0x0000001fff1f7819 */ /* 0x000fe20000011421 */
[----:B------:R-:W-:Y:S01]  /*1ad0*/  FMUL.FTZ R15, R42, UR7 ;  /* 0x000000072a0f7c20 */ /* 0x000fe20008410000 */
[----:B------:R-:W-:Y:S01]  /*1ae0*/  SHF.R.S32.HI R6, RZ, 0x5, R6 ;  /* 0x00000005ff067819 */ /* 0x000fe20000011406 */
[----:B------:R-:W-:Y:S01]  /*1af0*/  @UP1 ULDC UR4, c[0x0][0x44c] ;  /* 0x0001130000041ab9 */ /* 0x000fe20000000800 */
[----:B------:R-:W-:Y:S01]  /*1b00*/  LEA.HI R31, R31, R0, RZ, 0x3 ;  /* 0x000000001f1f7211 */ /* 0x000fe200078f18ff */
[----:B------:R-:W-:Y:S01]  /*1b10*/  FMUL.FTZ R42, R44, UR7 ;  /* 0x000000072c2a7c20 */ /* 0x000fe20008410000 */
[----:B------:R-:W-:Y:S01]  /*1b20*/  LEA R18, R6, UR45, 0x4 ;  /* 0x0000002d06127c11 */ /* 0x000fe2000f8e20ff */
[----:B------:R-:W-:Y:S01]  /*1b30*/  FMUL.FTZ R10, R34, UR7 ;  /* 0x00000007220a7c20 */ /* 0x000fe20008410000 */
[----:B------:R-:W-:Y:S01]  /*1b40*/  LEA.HI R67, R32, R32, RZ, 0x1 ;  /* 0x0000002020437211 */ /* 0x000fe200078f08ff */
[----:B------:R-:W-:Y:S01]  /*1b50*/  FMUL.FTZ R44, R70, UR7 ;  /* 0x00000007462c7c20 */ /* 0x000fe20008410000 */
[----:B------:R-:W-:Y:S01]  /*1b60*/  LOP3.LUT R65, R31, 0xfffffff8, RZ, 0xc0, !PT ;  /* 0xfffffff81f417812 */ /* 0x000fe200078ec0ff */
[----:B------:R-:W-:Y:S01]  /*1b70*/  @UP1 ULDC UR10, c[0x0][0x450] ;  /* 0x00011400000a1ab9 */ /* 0x000fe20000000800 */
[----:B------:R-:W-:Y:S01]  /*1b80*/  LEA.HI R6, R89, R89, RZ, 0x1 ;  /* 0x0000005959067211 */ /* 0x000fe200078f08ff */
[----:B------:R-:W-:Y:S01]  /*1b90*/  IMAD R67, R67, -0x3, R88 ;  /* 0xfffffffd43437824 */ /* 0x000fe200078e0258 */
[----:B------:R-:W-:Y:S01]  /*1ba0*/  IADD3 R18, R18, R0, -R65 ;  /* 0x0000000012127210 */ /* 0x000fe20007ffe841 */
[----:B------:R-:W-:Y:S01]  /*1bb0*/  IMAD.MOV.U32 R34, RZ, RZ, -0x80 ;  /* 0xffffff80ff227424 */ /* 0x000fe200078e00ff */
[----:B------:R-:W-:Y:S01]  /*1bc0*/  LOP3.LUT R6, R6, 0x1ffffffe, RZ, 0xc0, !PT ;  /* 0x1ffffffe06067812 */ /* 0x000fe200078ec0ff */
[----:B------:R-:W-:Y:S01]  /*1bd0*/  FMUL.FTZ R91, R25, UR7 ;  /* 0x00000007195b7c20 */ /* 0x000fe20008410000 */
[----:B------:R-:W-:Y:S01]  /*1be0*/  PLOP3.LUT P1, PT, PT, PT, UP1, 0x80, 0x0 ;  /* 0x000000000000781c */ /* 0x000fe20003f2f018 */
[----:B------:R-:W-:Y:S01]  /*1bf0*/  IMAD R67, R67, 0x40, R18 ;  /* 0x0000004043437824 */ /* 0x000fe200078e0212 */
[----:B------:R-:W-:Y:S01]  /*1c00*/  PLOP3.LUT P2, PT, PT, PT, UP1, 0x80, 0x0 ;  /* 0x000000000000781c */ /* 0x000fe20003f4f018 */
[----:B------:R-:W-:Y:S01]  /*1c10*/  IMAD.IADD R6, R89, 0x1, -R6 ;  /* 0x0000000159067824 */ /* 0x000fe200078e0a06 */
[----:B------:R-:W-:Y:S01]  /*1c20*/  LOP3.LUT R0, R33, 0x7ffffffc, RZ, 0xc0, !PT ;  /* 0x7ffffffc21007812 */ /* 0x000fe200078ec0ff */
[----:B------:R-:W-:-:S02]  /*1c30*/  IMAD R99, R19, R34, 0x80 ;  /* 0x0000008013637424 */ /* 0x000fc400078e0222 */
[----:B------:R-:W-:Y:S01]  /*1c40*/  FMUL.FTZ R25, R50, UR7 ;  /* 0x0000000732197c20 */ /* 0x000fe20008410000 */
[----:B------:R-:W-:Y:S01]  /*1c50*/  IMAD R6, R6, 0x8, R67 ;  /* 0x0000000806067824 */ /* 0x000fe200078e0243 */
[----:B------:R-:W-:Y:S01]  /*1c60*/  UISETP.NE.AND UP0, UPT, UR44, URZ, UPT ;  /* 0x0000003f2c00728c */ /* 0x000fe2000bf05270 */
[----:B------:R-:W-:Y:S02]  /*1c70*/  IMAD.IADD R0, R27, 0x1, -R0 ;  /* 0x000000011b007824 */ /* 0x000fe400078e0a00 */
[----:B------:R-:W-:Y:S01]  /*1c80*/  FMUL.FTZ R2, R26, UR7 ;  /* 0x000000071a027c20 */ /* 0x000fe20008410000 */
[----:B------:R-:W-:Y:S02]  /*1c90*/  IMAD.MOV.U32 R70, RZ, RZ, R6 ;  /* 0x000000ffff467224 */ /* 0x000fe400078e0006 */
[----:B------:R-:W-:Y:S01]  /*1ca0*/  FMUL.FTZ R92, R28, UR7 ;  /* 0x000000071c5c7c20 */ /* 0x000fe20008410000 */
[----:B------:R-:W-:Y:S01]  /*1cb0*/  @P1 IMAD.HI.U32 R18, R6, UR4, RZ ;  /* 0x0000000406121c27 */ /* 0x000fe2000f8e00ff */
[----:B------:R-:W-:-:S03]  /*1cc0*/  UIADD3 UR4, UR43, 0x16840, URZ ;  /* 0x000168402b047890 */ /* 0x000fc6000fffe03f */
[----:B------:R-:W-:Y:S01]  /*1cd0*/  FMUL.FTZ R11, R35, UR7 ;  /* 0x00000007230b7c20 */ /* 0x000fe20008410000 */
[----:B------:R-:W-:Y:S01]  /*1ce0*/  FMUL.FTZ R50, R52, UR7 ;  /* 0x0000000734327c20 */ /* 0x000fe20008410000 */
[----:B------:R-:W-:Y:S01]  /*1cf0*/  VIADD R27, R99, 0x1 ;  /* 0x00000001631b7836 */ /* 0x000fe20000000000 */
[----:B------:R-:W-:Y:S01]  /*1d00*/  @P2 SHF.R.U32.HI R70, RZ, UR10, R18 ;  /* 0x0000000aff462c19 */ /* 0x000fe20008011612 */
[----:B------:R-:W-:Y:S01]  /*1d10*/  UPRMT UR4, UR5, 0x654, UR4 ;  /* 0x0000065405047896 */ /* 0x000fe20008000004 */
[----:B------:R-:W-:Y:S01]  /*1d20*/  FMUL.FTZ R96, R36, UR7 ;  /* 0x0000000724607c20 */ /* 0x000fe20008410000 */
[----:B------:R-:W-:Y:S01]  /*1d30*/  FMUL.FTZ R97, R37, UR7 ;  /* 0x0000000725617c20 */ /* 0x000fe20008410000 */
[----:B------:R-:W-:Y:S01]  /*1d40*/  FMUL.FTZ R13, R38, UR7 ;  /* 0x00000007260d7c20 */ /* 0x000fe20008410000 */
[----:B------:R-:W0:Y:S01]  /*1d50*/  SHFL.IDX PT, R67, R70, RZ, 0x1c1f ;  /* 0x001c1fff46437589 */ /* 0x000e2200000e0000 */
[----:B------:R-:W-:Y:S01]  /*1d60*/  FMUL.FTZ R14, R43, UR7 ;  /* 0x000000072b0e7c20 */ /* 0x000fe20008410000 */
        /* <DEDUP_REMOVED lines=38> */
[----:B------:R-:W-:-:S02]  /*1fd0*/  IMAD R27, R0, -0x2, R27 ;  /* 0xfffffffe001b7824 */ /* 0x000fc400078e021b */
[----:B------:R-:W-:Y:S01]  /*1fe0*/  FMUL.FTZ R85, R85, UR7 ;  /* 0x0000000755557c20 */ /* 0x000fe20008410000 */
[----:B------:R-:W-:Y:S01]  /*1ff0*/  ULDC UR28, c[0x0][0x2f0] ;  /* 0x0000bc00001c7ab9 */ /* 0x000fe20000000800 */
[----:B------:R-:W-:Y:S01]  /*2000*/  SYNCS.ARRIVE.TRANS64.RED.A1T0 RZ, [UR4], RZ ;  /* 0x000000ffffff79a7 */ /* 0x000fe20008100404 */
[----:B------:R-:W-:Y:S01]  /*2010*/  ULDC UR4, c[0x0][0x288] ;  /* 0x0000a20000047ab9 */ /* 0x000fe20000000800 */
[----:B------:R-:W-:Y:S01]  /*2020*/  PLOP3.LUT P1, PT, PT, PT, UP0, 0x40, 0x0 ;  /* 0x000000000000781c */ /* 0x000fe20003f2e808 */
[C---:B------:R-:W-:Y:S01]  /*2030*/  IMAD R18, R16.reuse, UR28, R27 ;  /* 0x0000001c10127c24 */ /* 0x040fe2000f8e021b */
[----:B------:R-:W1:Y:S01]  /*2040*/  MUFU.TANH R7, R7 ;  /* 0x0000000700077308 */ /* 0x000e620000002400 */
[----:B------:R-:W-:Y:S01]  /*2050*/  IMAD.U32 R27, RZ, RZ, UR4 ;  /* 0x00000004ff1b7e24 */ /* 0x000fe2000f8e00ff */
[----:B------:R-:W-:Y:S01]  /*2060*/  ULDC UR24, c[0x0][0x9dc] ;  /* 0x0002770000187ab9 */ /* 0x000fe20000000800 */
[----:B------:R-:W-:Y:S01]  /*2070*/  IMAD R65, R16, UR28, R99 ;  /* 0x0000001c10417c24 */ /* 0x000fe2000f8e0263 */
[----:B------:R-:W-:Y:S01]  /*2080*/  ULOP3.LUT UR24, URZ, UR24, URZ, 0x33, !UPT ;  /* 0x000000183f187292 */ /* 0x000fe2000f8e333f */
[----:B------:R-:W-:Y:S01]  /*2090*/  IMAD.IADD R18, R18, 0x1, -R27 ;  /* 0x0000000112127824 */ /* 0x000fe200078e0a1b */
[----:B------:R-:W-:Y:S01]  /*20a0*/  ULDC UR4, c[0x0][0x9e0] ;  /* 0x0002780000047ab9 */ /* 0x000fe20000000800 */
[----:B------:R-:W-:Y:S01]  /*20b0*/  IMAD R80, R0, -0x2, R65 ;  /* 0xfffffffe00507824 */ /* 0x000fe200078e0241 */
[----:B------:R-:W2:Y:S01]  /*20c0*/  MUFU.TANH R91, R91 ;  /* 0x0000005b005b7308 */ /* 0x000ea20000002400 */
[C---:B------:R-:W-:Y:S01]  /*20d0*/  VIADD R101, R18.reuse, UR4 ;  /* 0x0000000412657c36 */ /* 0x040fe20008000000 */
[----:B------:R-:W-:Y:S01]  /*20e0*/  LEA R78, R19, 0xffffff80, 0x7 ;  /* 0xffffff80134e7811 */ /* 0x000fe200078e38ff */
[----:B------:R-:W-:-:S03]  /*20f0*/  VIADD R82, R18, UR24 ;  /* 0x0000001812527c36 */ /* 0x000fc60008000000 */
[----:B0-----:R-:W-:Y:S01]  /*2100*/  VIADDMNMX R72, R67, R101, R80, PT ;  /* 0x0000006543487246 */ /* 0x001fe20003800150 */
[----:B------:R-:W-:Y:S01]  /*2110*/  IMAD.IADD R74, R82, 0x1, R67 ;  /* 0x00000001524a7824 */ /* 0x000fe200078e0243 */
[----:B------:R-:W0:Y:S08]  /*2120*/  MUFU.TANH R2, R2 ;  /* 0x0000000200027308 */ /* 0x000e300000002400 */
[----:B------:R-:W3:Y:S08]  /*2130*/  MUFU.TANH R3, R3 ;  /* 0x0000000300037308 */ /* 0x000ef00000002400 */
[----:B------:R-:W4:Y:S08]  /*2140*/  MUFU.TANH R92, R92 ;  /* 0x0000005c005c7308 */ /* 0x000f300000002400 */
[----:B------:R-:W0:Y:S08]  /*2150*/  MUFU.TANH R93, R93 ;  /* 0x0000005d005d7308 */ /* 0x000e300000002400 */
        /* <DEDUP_REMOVED lines=55> */
[----:B------:R0:W0:Y:S08]  /*24d0*/  MUFU.TANH R76, R85 ;  /* 0x00000055004c7308 */ /* 0x0000300000002400 */
[----:B------:R-:W0:Y:S08]  /*24e0*/  MUFU.TANH R34, R34 ;  /* 0x0000002200227308 */ /* 0x000e300000002400 */
[----:B------:R-:W0:Y:S01]  /*24f0*/  MUFU.TANH R33, R33 ;  /* 0x0000002100217308 */ /* 0x000e220000002400 */
[----:B-1234-:R-:W-:Y:S05]  /*2500*/  @P1 BRA `(.L_x_977) ;  /* 0x0000000000641947 */ /* 0x01efea0003800000 */
[----:B------:R-:W-:Y:S01]  /*2510*/  IMAD R18, R16, UR28, R67 ;  /* 0x0000001c10127c24 */ /* 0x000fe2000f8e0243 */
[----:B------:R-:W-:Y:S03]  /*2520*/  BSSY B0, `(.L_x_978) ;  /* 0x0000013000007945 */ /* 0x000fe60003800000 */
[----:B------:R-:W-:-:S05]  /*2530*/  IMAD.IADD R65, R18, 0x1, -R27 ;  /* 0x0000000112417824 */ /* 0x000fca00078e0a1b */
[----:B------:R-:W-:-:S13]  /*2540*/  ISETP.GT.AND P1, PT, R65, -0x1, PT ;  /* 0xffffffff4100780c */ /* 0x000fda0003f24270 */
[----:B------:R-:W-:Y:S05]  /*2550*/  @P1 BRA `(.L_x_979) ;  /* 0x0000000000241947 */ /* 0x000fea0003800000 */
[----:B------:R-:W-:Y:S01]  /*2560*/  ULDC UR7, c[0x0][0x9e4] ;  /* 0x0002790000077ab9 */ /* 0x000fe20000000800 */
[----:B------:R-:W-:Y:S01]  /*2570*/  LOP3.LUT R65, RZ, R65, RZ, 0x33, !PT ;  /* 0x00000041ff417212 */ /* 0x000fe200078e33ff */
[----:B------:R-:W-:-:S05]  /*2580*/  IMAD.U32 R18, RZ, RZ, UR7 ;  /* 0x00000007ff127e24 */ /* 0x000fca000f8e00ff */
[----:B------:R-:W-:-:S13]  /*2590*/  ISETP.NE.AND P1, PT, R18, 0x1, PT ;  /* 0x000000011200780c */ /* 0x000fda0003f25270 */
[----:B------:R-:W1:Y:S02]  /*25a0*/  @P1 LDC.64 R66, c[0x0][0x9e8] ;  /* 0x00027a00ff421b82 */ /* 0x000e640000000a00 */
[----:B-1----:R-:W-:-:S05]  /*25b0*/  @P1 IMAD.HI.U32 R66, R65, R66, RZ ;  /* 0x0000004241421227 */ /* 0x002fca00078e00ff */
[----:B------:R-:W-:-:S04]  /*25c0*/  @P1 SHF.R.U32.HI R65, RZ, R67, R66 ;  /* 0x00000043ff411219 */ /* 0x000fc80000011642 */
[----:B------:R-:W-:Y:S01]  /*25d0*/  LOP3.LUT R65, RZ, R65, RZ, 0x33, !PT ;  /* 0x00000041ff417212 */ /* 0x000fe200078e33ff */
[----:B------:R-:W-:Y:S06]  /*25e0*/  BRA `(.L_x_980) ;  /* 0x0000000000187947 */ /* 0x000fec0003800000 */
.L_x_979:
[----:B------:R-:W-:Y:S02]  /*25f0*/  ULDC UR7, c[0x0][0x9e4] ;  /* 0x0002790000077ab9 */ /* 0x000fe40000000800 */
[----:B------:R-:W-:-:S05]  /*2600*/  IMAD.U32 R18, RZ, RZ, UR7 ;  /* 0x00000007ff127e24 */ /* 0x000fca000f8e00ff */
[----:B------:R-:W-:-:S13]  /*2610*/  ISETP.NE.AND P1, PT, R18, 0x1, PT ;  /* 0x000000011200780c */ /* 0x000fda0003f25270 */
[----:B------:R-:W1:Y:S02]  /*2620*/  @P1 LDC.64 R66, c[0x0][0x9e8] ;  /* 0x00027a00ff421b82 */ /* 0x000e640000000a00 */
[----:B-1----:R-:W-:-:S05]  /*2630*/  @P1 IMAD.HI.U32 R66, R65, R66, RZ ;  /* 0x0000004241421227 */ /* 0x002fca00078e00ff */
[----:B------:R-:W-:-:S07]  /*2640*/  @P1 SHF.R.U32.HI R65, RZ, R67, R66 ;  /* 0x00000043ff411219 */ /* 0x000fce0000011642 */
.L_x_980:
[----:B------:R-:W-:Y:S05]  /*2650*/  BSYNC B0 ;  /* 0x0000000000007941 */ /* 0x000fea0003800000 */
.L_x_978:
[----:B------:R-:W-:-:S04]  /*2660*/  IMAD R65, R65, R18, -R78 ;  /* 0x0000001241417224 */ /* 0x000fc800078e0a4e */
[----:B------:R-:W-:-:S05]  /*2670*/  IMAD R65, R0, -0x2, R65 ;  /* 0xfffffffe00417824 */ /* 0x000fca00078e0241 */
[----:B------:R-:W-:Y:S02]  /*2680*/  VIADDMNMX R72, R65, R18, R72, PT ;  /* 0x0000001241487246 */ /* 0x000fe40003800148 */
[----:B------:R-:W-:-:S07]  /*2690*/  VIMNMX R74, R74, R65, !PT ;  /* 0x000000414a4a7248 */ /* 0x000fce0007fe0100 */
.L_x_977:
[C---:B------:R-:W-:Y:S01]  /*26a0*/  ISETP.GE.AND P6, PT, R99.reuse, 0xa, PT ;  /* 0x0000000a6300780c */ /* 0x040fe20003fc6270 */
[----:B------:R-:W-:Y:S01]  /*26b0*/  UISETP.NE.AND UP0, UPT, UR44, URZ, UPT ;  /* 0x0000003f2c00728c */ /* 0x000fe2000bf05270 */
[C---:B------:R-:W-:Y:S02]  /*26c0*/  ISETP.GE.AND P1, PT, R99.reuse, 0x2, PT ;  /* 0x000000026300780c */ /* 0x040fe40003f26270 */
[C---:B------:R-:W-:Y:S02]  /*26d0*/  ISETP.GE.AND P2, PT, R99.reuse, 0x9, PT ;  /* 0x000000096300780c */ /* 0x040fe40003f46270 */
[----:B------:R-:W-:Y:S02]  /*26e0*/  ISETP.GE.AND P5, PT, R99, 0x11, PT ;  /* 0x000000116300780c */ /* 0x000fe40003fa6270 */
[----:B------:R-:W-:Y:S02]  /*26f0*/  LOP3.LUT R18, R18, 0xfffffffb, RZ, 0xc0, !PT ;  /* 0xfffffffb12127812 */ /* 0x000fe400078ec0ff */
[----:B------:R-:W-:-:S02]  /*2700*/  ISETP.GT.AND P4, PT, R74, 0x1, !P1 ;  /* 0x000000014a00780c */ /* 0x000fc40004f84270 */
[----:B------:R-:W-:Y:S02]  /*2710*/  ISETP.GT.AND P3, PT, R74, 0x8, !P2 ;  /* 0x000000084a00780c */ /* 0x000fe40005764270 */
[----:B------:R-:W-:Y:S02]  /*2720*/  @P6 LOP3.LUT R18, R18, 0x4, RZ, 0xfc, !PT ;  /* 0x0000000412126812 */ /* 0x000fe400078efcff */
[C---:B------:R-:W-:Y:S02]  /*2730*/  ISETP.LT.OR P4, PT, R72.reuse, 0x2, P4 ;  /* 0x000000024800780c */ /* 0x040fe40002781670 */
[----:B------:R-:W-:Y:S02]  /*2740*/  ISETP.LT.OR P3, PT, R72, 0x9, P3 ;  /* 0x000000094800780c */ /* 0x000fe40001f61670 */
[----:B------:R-:W-:Y:S02]  /*2750*/  LOP3.LUT R18, R18, 0xfffffff7, RZ, 0xc0, !PT ;  /* 0xfffffff712127812 */ /* 0x000fe400078ec0ff */
[----:B------:R-:W-:-:S02]  /*2760*/  FSEL R133, R91, -INF , !P4 ;  /* 0xff8000005b857808 */ /* 0x000fc40006000000 */
[----:B------:R-:W-:Y:S02]  /*2770*/  FSEL R129, R92, -INF , !P3 ;  /* 0xff8000005c817808 */ /* 0x000fe40005800000 */
[----:B------:R-:W-:Y:S02]  /*2780*/  ISETP.GT.AND P4, PT, R74, 0x9, !P6 ;  /* 0x000000094a00780c */ /* 0x000fe40007784270 */
[----:B------:R-:W-:Y:S02]  /*2790*/  @P5 LOP3.LUT R18, R18, 0x8, RZ, 0xfc, !PT ;  /* 0x0000000812125812 */ /* 0x000fe400078efcff */
[----:B------:R-:W-:Y:S02]  /*27a0*/  ISETP.GT.AND P3, PT, R74, 0x10, !P5 ;  /* 0x000000104a00780c */ /* 0x000fe40006f64270 */
[----:B------:R-:W-:Y:S02]  /*27b0*/  ISETP.GE.AND P5, PT, R99, 0x12, PT ;  /* 0x000000126300780c */ /* 0x000fe40003fa6270 */
[----:B------:R-:W-:-:S02]  /*27c0*/  ISETP.LT.OR P4, PT, R72, 0xa, P4 ;  /* 0x0000000a4800780c */ /* 0x000fc40002781670 */
[----:B------:R-:W-:Y:S02]  /*27d0*/  ISETP.LT.OR P3, PT, R72, 0x11, P3 ;  /* 0x000000114800780c */ /* 0x000fe40001f61670 */
[----:B0-----:R-:W-:Y:S02]  /*27e0*/  FSEL R131, R93, -INF , !P4 ;  /* 0xff8000005d837808 */ /* 0x001fe40006000000 */
[----:B------:R-:W-:Y:S02]  /*27f0*/  ISETP.GE.AND P4, PT, R99, 0x19, PT ;  /* 0x000000196300780c */ /* 0x000fe40003f86270 */
[----:B------:R-:W-:Y:S02]  /*2800*/  LOP3.LUT R18, R18, 0xffffffef, RZ, 0xc0, !PT ;  /* 0xffffffef12127812 */ /* 0x000fe400078ec0ff */
[----:B------:R-:W-:Y:S02]  /*2810*/  FSEL R125, R94, -INF , !P3 ;  /* 0xff8000005e7d7808 */ /* 0x000fe40005800000 */
[----:B------:R-:W-:-:S02]  /*2820*/  ISETP.GT.AND P3, PT, R74, 0x11, !P5 ;  /* 0x000000114a00780c */ /* 0x000fc40006f64270 */
[----:B------:R-:W-:Y:S02]  /*2830*/  @P5 LOP3.LUT R18, R18, 0x10, RZ, 0xfc, !PT ;  /* 0x0000001012125812 */ /* 0x000fe400078efcff */
[----:B------:R-:W-:Y:S02]  /*2840*/  ISETP.LT.OR P3, PT, R72, 0x12, P3 ;  /* 0x000000124800780c */ /* 0x000fe40001f61670 */
[----:B------:R-:W-:Y:S02]  /*2850*/  LOP3.LUT R18, R18, 0xfdffffff, RZ, 0xc0, !PT ;  /* 0xfdffffff12127812 */ /* 0x000fe400078ec0ff */
[----:B------:R-:W-:Y:S02]  /*2860*/  FSEL R95, R95, -INF , !P3 ;  /* 0xff8000005f5f7808 */ /* 0x000fe40005800000 */
[----:B------:R-:W-:Y:S02]  /*2870*/  @P4 LOP3.LUT R18, R18, 0x2000000, RZ, 0xfc, !PT ;  /* 0x0200000012124812 */ /* 0x000fe400078efcff */
[----:B------:R-:W-:-:S02]  /*2880*/  ISETP.GT.AND P3, PT, R74, 0x18, !P4 ;  /* 0x000000184a00780c */ /* 0x000fc40006764270 */
[----:B------:R-:W-:Y:S02]  /*2890*/  ISETP.GE.AND P4, PT, R99, 0x1a, PT ;  /* 0x0000001a6300780c */ /* 0x000fe40003f86270 */
[----:B------:R-:W-:Y:S02]  /*28a0*/  ISETP.LT.OR P3, PT, R72, 0x19, P3 ;  /* 0x000000194800780c */ /* 0x000fe40001f61670 */
[----:B------:R-:W-:Y:S02]  /*28b0*/  LOP3.LUT R18, R18, 0xfeffffff, RZ, 0xc0, !PT ;  /* 0xfeffffff12127812 */ /* 0x000fe400078ec0ff */
[----:B------:R-:W-:Y:S02]  /*28c0*/  FSEL R91, R96, -INF , !P3 ;  /* 0xff800000605b7808 */ /* 0x000fe40005800000 */
[----:B------:R-:W-:-:S04]  /*28d0*/  ISETP.GT.AND P3, PT, R74, 0x19, !P4 ;  /* 0x000000194a00780c */ /* 0x000fc80006764270 */
[----:B------:R-:W-:Y:S02]  /*28e0*/  ISETP.LT.OR P3, PT, R72, 0x1a, P3 ;  /* 0x0000001a4800780c */ /* 0x000fe40001f61670 */
[----:B------:R-:W-:Y:S02]  /*28f0*/  @P4 LOP3.LUT R18, R18, 0x1000000, RZ, 0xfc, !PT ;  /* 0x0100000012124812 */ /* 0x000fe400078efcff */
[----:B------:R-:W-:Y:S02]  /*2900*/  ISETP.GE.AND P4, PT, R99, 0x21, PT ;  /* 0x000000216300780c */ /* 0x000fe40003f86270 */
[----:B------:R-:W-:Y:S02]  /*2910*/  LOP3.LUT R18, R18, 0xff7fffff, RZ, 0xc0, !PT ;  /* 0xff7fffff12127812 */ /* 0x000fe400078ec0ff */
[----:B------:R-:W-:Y:S02]  /*2920*/  FSEL R97, R97, -INF , !P3 ;  /* 0xff80000061617808 */ /* 0x000fe40005800000 */
[----:B------:R-:W-:-:S04]  /*2930*/  ISETP.GT.AND P3, PT, R74, 0x20, !P4 ;  /* 0x000000204a00780c */ /* 0x000fc80006764270 */
[----:B------:R-:W-:-:S03]  /*2940*/  ISETP.LT.OR P3, PT, R72, 0x21, P3 ;  /* 0x000000214800780c */ /* 0x000fc60001f61670 */
        /* <DEDUP_REMOVED lines=22> */
[----:B------:R-:W-:Y:S01]  /*2ab0*/  ISETP.GT.AND P3, PT, R74, 0x30, !P4 ;  /* 0x000000304a00780c */ /* 0x000fe20006764270 */
[----:B------:R-:W0:Y:S03]  /*2ac0*/  SHFL.IDX PT, R43, R70, 0x1, 0x1c1f ;  /* 0x003c1f00462b7f89 */ /* 0x000e2600000e0000 */
        /* <DEDUP_REMOVED lines=11> */
[----:B------:R-:W-:Y:S02]  /*2b80*/  ISETP.GT.AND P3, PT, R74, 0x38, !P4 ;  /* 0x000000384a00780c */ /* 0x000fe40006764270 */
[----:B0-----:R-:W-:-:S02]  /*2b90*/  VIADDMNMX R46, R43, R101, R80, PT ;  /* 0x000000652b2e7246 */ /* 0x001fc40003800150 */
[----:B------:R-:W-:-:S03]  /*2ba0*/  ISETP.LT.OR P3, PT, R72, 0x39, P3 ;  /* 0x000000394800780c */ /* 0x000fc60001f61670 */
[----:B------:R-:W-:Y:S02]  /*2bb0*/  @P4 LOP3.LUT R18, R18, 0x20000, RZ, 0xfc, !PT ;  /* 0x0002000012124812 */ /* 0x000fe400078efcff */
[----:B------:R-:W-:Y:S02]  /*2bc0*/  ISETP.GE.AND P4, PT, R99, 0x3a, PT ;  /* 0x0000003a6300780c */ /* 0x000fe40003f86270 */
[----:B------:R-:W-:Y:S02]  /*2bd0*/  LOP3.LUT R18, R18, 0xfffeffff, RZ, 0xc0, !PT ;  /* 0xfffeffff12127812 */ /* 0x000fe400078ec0ff */
[----:B------:R-:W-:Y:S01]  /*2be0*/  FSEL R83, R50, -INF , !P3 ;  /* 0xff80000032537808 */ /* 0x000fe20005800000 */
[----:B------:R-:W-:Y:S01]  /*2bf0*/  IMAD.IADD R50, R82, 0x1, R43 ;  /* 0x0000000152327824 */ /* 0x000fe200078e022b */
        /* <DEDUP_REMOVED lines=64> */
[----:B------:R-:W-:Y:S02]  /*3000*/  FSEL R61, R61, -INF , !P3 ;  /* 0xff8000003d3d7808 */ /* 0x000fe40005800000 */
[----:B------:R-:W-:Y:S02]  /*3010*/  LOP3.LUT R18, R18, 0xfbffffff, RZ, 0xc0, !PT ;  /* 0xfbffffff12127812 */ /* 0x000fe400078ec0ff */
[----:B------:R-:W-:-:S04]  /*3020*/  ISETP.GT.AND P3, PT, R74, 0x68, !P4 ;  /* 0x000000684a00780c */ /* 0x000fc80006764270 */
[----:B------:R-:W-:-:S03]  /*3030*/  ISETP.LT.OR P3, PT, R72, 0x69, P3 ;  /* 0x000000694800780c */ /* 0x000fc60001f61670 */
[----:B------:R-:W-:Y:S02]  /*3040*/  @P4 LOP3.LUT R18, R18, 0x4000000, RZ, 0xfc, !PT ;  /* 0x0400000012124812 */ /* 0x000fe400078efcff */
[----:B------:R-:W-:Y:S02]  /*3050*/  ISETP.GE.AND P4, PT, R99, 0x6a, PT ;  /* 0x0000006a6300780c */ /* 0x000fe40003f86270 */
[----:B------:R-:W-:Y:S02]  /*3060*/  FSEL R53, R62, -INF , !P3 ;  /* 0xff8000003e357808 */ /* 0x000fe40005800000 */
[----:B------:R-:W-:Y:S02]  /*3070*/  ISETP.GT.AND P3, PT, R74, 0x69, !P4 ;  /* 0x000000694a00780c */ /* 0x000fe40006764270 */
[----:B------:R-:W-:Y:S02]  /*3080*/  LOP3.LUT R18, R18, 0xffffffdf, RZ, 0xc0, !PT ;  /* 0xffffffdf12127812 */ /* 0x000fe400078ec0ff */
[----:B------:R-:W-:-:S04]  /*3090*/  ISETP.LT.OR P3, PT, R72, 0x6a, P3 ;  /* 0x0000006a4800780c */ /* 0x000fc80001f61670 */
[----:B------:R-:W-:Y:S02]  /*30a0*/  FSEL R63, R63, -INF , !P3 ;  /* 0xff8000003f3f7808 */ /* 0x000fe40005800000 */
[----:B------:R-:W-:Y:S02]  /*30b0*/  ISETP.GE.AND P3, PT, R99, 0x71, PT ;  /* 0x000000716300780c */ /* 0x000fe40003f66270 */
[----:B------:R-:W-:Y:S02]  /*30c0*/  @P4 LOP3.LUT R18, R18, 0x20, RZ, 0xfc, !PT ;  /* 0x0000002012124812 */ /* 0x000fe400078efcff */
[----:B------:R-:W-:Y:S02]  /*30d0*/  ISETP.GT.AND P4, PT, R74, 0x70, !P3 ;  /* 0x000000704a00780c */ /* 0x000fe40005f84270 */
[----:B------:R-:W-:Y:S02]  /*30e0*/  LOP3.LUT R18, R18, 0xfffffffd, RZ, 0xc0, !PT ;  /* 0xfffffffd12127812 */ /* 0x000fe400078ec0ff */
[----:B------:R-:W-:-:S04]  /*30f0*/  ISETP.LT.OR P4, PT, R72, 0x71, P4 ;  /* 0x000000714800780c */ /* 0x000fc80002781670 */
[----:B------:R-:W-:Y:S02]  /*3100*/  FSEL R57, R64, -INF , !P4 ;  /* 0xff80000040397808 */ /* 0x000fe40006000000 */
[----:B------:R-:W-:-:S04]  /*3110*/  ISETP.GE.AND P4, PT, R99, 0x72, PT ;  /* 0x000000726300780c */ /* 0x000fc80003f86270 */
[----:B------:R-:W-:-:S04]  /*3120*/  ISETP.GT.AND P5, PT, R74, 0x71, !P4 ;  /* 0x000000714a00780c */ /* 0x000fc800067a4270 */
[----:B------:R-:W-:-:S04]  /*3130*/  ISETP.LT.OR P5, PT, R72, 0x72, P5 ;  /* 0x000000724800780c */ /* 0x000fc80002fa1670 */
[----:B------:R-:W-:Y:S02]  /*3140*/  FSEL R59, R68, -INF , !P5 ;  /* 0xff800000443b7808 */ /* 0x000fe40006800000 */
[----:B------:R-:W-:-:S04]  /*3150*/  ISETP.GE.AND P5, PT, R99, 0x79, PT ;  /* 0x000000796300780c */ /* 0x000fc80003fa6270 */
[----:B------:R-:W-:-:S04]  /*3160*/  ISETP.GT.AND P6, PT, R74, 0x78, !P5 ;  /* 0x000000784a00780c */ /* 0x000fc80006fc4270 */
[----:B------:R-:W-:-:S04]  /*3170*/  ISETP.LT.OR P6, PT, R72, 0x79, P6 ;  /* 0x000000794800780c */ /* 0x000fc800037c1670 */
[----:B------:R-:W-:Y:S02]  /*3180*/  FSEL R41, R84, -INF , !P6 ;  /* 0xff80000054297808 */ /* 0x000fe40007000000 */
[----:B------:R-:W-:-:S13]  /*3190*/  ISETP.GE.AND P6, PT, R99, 0x1, PT ;  /* 0x000000016300780c */ /* 0x000fda0003fc6270 */
[----:B------:R-:W-:Y:S02]  /*31a0*/  @P6 LOP3.LUT R18, R18, 0x2, RZ, 0xfc, !PT ;  /* 0x0000000212126812 */ /* 0x000fe400078efcff */
[----:B------:R-:W-:Y:S02]  /*31b0*/  ISETP.GT.AND P6, PT, R74, RZ, !P6 ;  /* 0x000000ff4a00720c */ /* 0x000fe400077c4270 */
[----:B------:R-:W-:Y:S02]  /*31c0*/  LOP3.LUT R18, R18, 0xfffffffe, RZ, 0xc0, !PT ;  /* 0xfffffffe12127812 */ /* 0x000fe400078ec0ff */
[----:B------:R-:W-:-:S04]  /*31d0*/  ISETP.LT.OR P6, PT, R72, 0x1, P6 ;  /* 0x000000014800780c */ /* 0x000fc800037c1670 */
[----:B------:R-:W-:Y:S02]  /*31e0*/  FSEL R135, R7, -INF , !P6 ;  /* 0xff80000007877808 */ /* 0x000fe40007000000 */
[----:B------:R-:W-:-:S13]  /*31f0*/  ISETP.GE.AND P6, PT, R99, 0x7a, PT ;  /* 0x0000007a6300780c */ /* 0x000fda0003fc6270 */
[----:B------:R-:W-:Y:S02]  /*3200*/  @P6 LOP3.LUT R18, R18, 0x1, RZ, 0xfc, !PT ;  /* 0x0000000112126812 */ /* 0x000fe400078efcff */
[----:B------:R-:W-:-:S04]  /*3210*/  ISETP.GT.AND P6, PT, R74, 0x79, !P6 ;  /* 0x000000794a00780c */ /* 0x000fc800077c4270 */
[----:B------:R-:W-:-:S04]  /*3220*/  ISETP.LT.OR P6, PT, R72, 0x7a, P6 ;  /* 0x0000007a4800780c */ /* 0x000fc800037c1670 */
[----:B------:R-:W-:Y:S02]  /*3230*/  FSEL R7, R76, -INF , !P6 ;  /* 0xff8000004c077808 */ /* 0x000fe40007000000 */
[----:B------:R-:W-:-:S13]  /*3240*/  PLOP3.LUT P6, PT, PT, PT, UP0, 0x40, 0x0 ;  /* 0x000000000000781c */ /* 0x000fda0003fce808 */
[----:B------:R-:W-:Y:S05]  /*3250*/  @P6 BRA `(.L_x_981) ;  /* 0x0000000000646947 */ /* 0x000fea0003800000 */
        /* <DEDUP_REMOVED lines=9> */
[----:B------:R-:W0:Y:S02]  /*32f0*/  @P6 LDC.64 R42, c[0x0][0x9e8] ;  /* 0x00027a00ff2a6b82 */ /* 0x000e240000000a00 */
[----:B0-----:R-:W-:-:S05]  /*3300*/  @P6 IMAD.HI.U32 R42, R99, R42, RZ ;  /* 0x0000002a632a6227 */ /* 0x001fca00078e00ff */
[----:B------:R-:W-:-:S04]  /*3310*/  @P6 SHF.R.U32.HI R99, RZ, R43, R42 ;  /* 0x0000002bff636219 */ /* 0x000fc8000001162a */
[----:B------:R-:W-:Y:S01]  /*3320*/  LOP3.LUT R99, RZ, R99, RZ, 0x33, !PT ;  /* 0x00000063ff637212 */ /* 0x000fe200078e33ff */
[----:B------:R-:W-:Y:S06]  /*3330*/  BRA `(.L_x_984) ;  /* 0x0000000000187947 */ /* 0x000fec0003800000 */
.L_x_983:
[----:B------:R-:W-:Y:S02]  /*3340*/  ULDC UR7, c[0x0][0x9e4] ;  /* 0x0002790000077ab9 */ /* 0x000fe40000000800 */
[----:B------:R-:W-:-:S05]  /*3350*/  IMAD.U32 R52, RZ, RZ, UR7 ;  /* 0x00000007ff347e24 */ /* 0x000fca000f8e00ff */
[----:B------:R-:W-:-:S13]  /*3360*/  ISETP.NE.AND P6, PT, R52, 0x1, PT ;  /* 0x000000013400780c */ /* 0x000fda0003fc5270 */
[----:B------:R-:W0:Y:S02]  /*3370*/  @P6 LDC.64 R42, c[0x0][0x9e8] ;  /* 0x00027a00ff2a6b82 */ /* 0x000e240000000a00 */
[----:B0-----:R-:W-:-:S05]  /*3380*/  @P6 IMAD.HI.U32 R42, R99, R42, RZ ;  /* 0x0000002a632a6227 */ /* 0x001fca00078e00ff */
[----:B------:R-:W-:-:S07]  /*3390*/  @P6 SHF.R.U32.HI R99, RZ, R43, R42 ;  /* 0x0000002bff636219 */ /* 0x000fce000001162a */
.L_x_984:
[----:B------:R-:W-:Y:S05]  /*33a0*/  BSYNC B0 ;  /* 0x0000000000007941 */ /* 0x000fea0003800000 */
.L_x_982:
[----:B------:R-:W-:-:S04]  /*33b0*/  IMAD R99, R99, R52, -R78 ;  /* 0x0000003463637224 */ /* 0x000fc800078e0a4e */
[----:B------:R-:W-:-:S05]  /*33c0*/  IMAD R99, R0, -0x2, R99 ;  /* 0xfffffffe00637824 */ /* 0x000fca00078e0263 */
[----:B------:R-:W-:Y:S02]  /*33d0*/  VIADDMNMX R46, R99, R52, R46, PT ;  /* 0x00000034632e7246 */ /* 0x000fe4000380012e */
[----:B------:R-:W-:-:S07]  /*33e0*/  VIMNMX R50, R50, R99, !PT ;  /* 0x0000006332327248 */ /* 0x000fce0007fe0100 */
.L_x_981:
[----:B------:R-:W-:Y:S01]  /*33f0*/  ISETP.GT.AND P1, PT, R50, 0x1, !P1 ;  /* 0x000000013200780c */ /* 0x000fe20004f24270 */
[----:B------:R-:W-:Y:S01]  /*3400*/  ULDC UR7, c[0x0][0x988] ;  /* 0x0002620000077ab9 */ /* 0x000fe20000000800 */
[----:B------:R-:W-:Y:S01]  /*3410*/  LOP3.LUT P6, RZ, R18, 0x4, RZ, 0xc0, !PT ;  /* 0x0000000412ff7812 */ /* 0x000fe200078cc0ff */
[----:B------:R-:W-:Y:S01]  /*3420*/  UISETP.NE.AND UP1, UPT, UR40, URZ, UPT ;  /* 0x0000003f2800728c */ /* 0x000fe2000bf25270 */
[----:B------:R-:W-:Y:S01]  /*3430*/  ISETP.LT.OR P1, PT, R46, 0x2, P1 ;  /* 0x000000022e00780c */ /* 0x000fe20000f21670 */
[----:B------:R-:W-:Y:S01]  /*3440*/  UISETP.NE.AND UP0, UPT, UR44, URZ, UPT ;  /* 0x0000003f2c00728c */ /* 0x000fe2000bf05270 */
[C---:B------:R-:W-:Y:S02]  /*3450*/  ISETP.GT.AND P2, PT, R50.reuse, 0x8, !P2 ;  /* 0x000000083200780c */ /* 0x040fe40005744270 */
[----:B------:R-:W-:Y:S02]  /*3460*/  FSEL R121, R3, -INF , !P1 ;  /* 0xff80000003797808 */ /* 0x000fe40004800000 */
[----:B------:R-:W-:-:S02]  /*3470*/  ISETP.GT.AND P1, PT, R50, 0x9, !P6 ;  /* 0x000000093200780c */ /* 0x000fc40007724270 */
[C---:B------:R-:W-:Y:S02]  /*3480*/  ISETP.LT.OR P2, PT, R46.reuse, 0x9, P2 ;  /* 0x000000092e00780c */ /* 0x040fe40001741670 */
[----:B------:R-:W-:Y:S01]  /*3490*/  ISETP.LT.OR P1, PT, R46, 0xa, P1 ;  /* 0x0000000a2e00780c */ /* 0x000fe20000f21670 */
[----:B------:R-:W-:Y:S01]  /*34a0*/  @UP1 ULDC UR10, c[0x0][0x44c] ;  /* 0x00011300000a1ab9 */ /* 0x000fe20000000800 */
[----:B------:R-:W-:Y:S01]  /*34b0*/  FSEL R3, R8, -INF , !P2 ;  /* 0xff80000008037808 */ /* 0x000fe20005000000 */
[----:B------:R-:W-:Y:S01]  /*34c0*/  UIMAD.WIDE.U32 UR10, UR45, UR10, URZ ;  /* 0x0000000a2d0a72a5 */ /* 0x000fe2000f8e003f */
[----:B------:R-:W-:Y:S01]  /*34d0*/  FSEL R119, R9, -INF , !P1 ;  /* 0xff80000009777808 */ /* 0x000fe20004800000 */
[----:B------:R-:W-:Y:S01]  /*34e0*/  @UP1 ULDC UR14, c[0x0][0x450] ;  /* 0x00011400000e1ab9 */ /* 0x000fe20000000800 */
[----:B------:R-:W-:Y:S01]  /*34f0*/  LOP3.LUT P1, RZ, R18, 0x8, RZ, 0xc0, !PT ;  /* 0x0000000812ff7812 */ /* 0x000fe2000782c0ff */
[----:B------:R-:W-:Y:S01]  /*3500*/  @UP1 USHF.R.U32.HI UR45, URZ, UR14, UR11 ;  /* 0x0000000e3f2d1299 */ /* 0x000fe2000801160b */
[----:B------:R-:W-:-:S02]  /*3510*/  FMNMX.FTZ R8, R135, R133, !PT ;  /* 0x0000008587087209 */ /* 0x000fc40007810000 */
[----:B------:R-:W-:Y:S02]  /*3520*/  ISETP.GT.AND P1, PT, R50, 0x10, !P1 ;  /* 0x000000103200780c */ /* 0x000fe40004f24270 */
[----:B------:R-:W-:Y:S02]  /*3530*/  FMNMX.FTZ R8, R129, R8, !PT ;  /* 0x0000000881087209 */ /* 0x000fe40007810000 */
[----:B------:R-:W-:Y:S02]  /*3540*/  ISETP.LT.OR P1, PT, R46, 0x11, P1 ;  /* 0x000000112e00780c */ /* 0x000fe40000f21670 */
[----:B------:R-:W-:Y:S02]  /*3550*/  FMNMX.FTZ R8, R131, R8, !PT ;  /* 0x0000000883087209 */ /* 0x000fe40007810000 */
[----:B------:R-:W-:Y:S02]  /*3560*/  FSEL R43, R10, -INF , !P1 ;  /* 0xff8000000a2b7808 */ /* 0x000fe40004800000 */
[----:B------:R-:W-:-:S02]  /*3570*/  LOP3.LUT P1, RZ, R18, 0x10, RZ, 0xc0, !PT ;  /* 0x0000001012ff7812 */ /* 0x000fc4000782c0ff */
[----:B------:R-:W-:Y:S02]  /*3580*/  FMNMX.FTZ R8, R125, R8, !PT ;  /* 0x000000087d087209 */ /* 0x000fe40007810000 */
[----:B------:R-:W-:Y:S02]  /*3590*/  ISETP.GT.AND P1, PT, R50, 0x11, !P1 ;  /* 0x000000113200780c */ /* 0x000fe40004f24270 */
[----:B------:R-:W-:Y:S02]  /*35a0*/  FMNMX.FTZ R8, R95, R8, !PT ;  /* 0x000000085f087209 */ /* 0x000fe40007810000 */
[----:B------:R-:W-:Y:S02]  /*35b0*/  ISETP.LT.OR P1, PT, R46, 0x12, P1 ;  /* 0x000000122e00780c */ /* 0x000fe40000f21670 */
[----:B------:R-:W-:Y:S02]  /*35c0*/  FMNMX.FTZ R8, R91, R8, !PT ;  /* 0x000000085b087209 */ /* 0x000fe40007810000 */
[----:B------:R-:W-:-:S02]  /*35d0*/  FSEL R117, R11, -INF , !P1 ;  /* 0xff8000000b757808 */ /* 0x000fc40004800000 */
[----:B------:R-:W-:Y:S02]  /*35e0*/  LOP3.LUT P1, RZ, R18, 0x2000000, RZ, 0xc0, !PT ;  /* 0x0200000012ff7812 */ /* 0x000fe4000782c0ff */
[----:B------:R-:W-:Y:S02]  /*35f0*/  FMNMX.FTZ R8, R97, R8, !PT ;  /* 0x0000000861087209 */ /* 0x000fe40007810000 */
[----:B------:R-:W-:Y:S02]  /*3600*/  ISETP.GT.AND P1, PT, R50, 0x18, !P1 ;  /* 0x000000183200780c */ /* 0x000fe40004f24270 */
[----:B------:R-:W-:Y:S02]  /*3610*/  LOP3.LUT P2, RZ, R18, 0x40000, RZ, 0xc0, !PT ;  /* 0x0004000012ff7812 */ /* 0x000fe4000784c0ff */
[----:B------:R-:W-:Y:S02]  /*3620*/  ISETP.LT.OR P1, PT, R46, 0x19, P1 ;  /* 0x000000192e00780c */ /* 0x000fe40000f21670 */
[----:B------:R-:W-:-:S02]  /*3630*/  FMNMX.FTZ R8, R89, R8, !PT ;  /* 0x0000000859087209 */ /* 0x000fc40007810000 */
[----:B------:R-:W-:Y:S02]  /*3640*/  FSEL R13, R13, -INF , !P1 ;  /* 0xff8000000d0d7808 */ /* 0x000fe40004800000 */
[----:B------:R-:W-:Y:S02]  /*3650*/  LOP3.LUT P1, RZ, R18, 0x1000000, RZ, 0xc0, !PT ;  /* 0x0100000012ff7812 */ /* 0x000fe4000782c0ff */
[----:B------:R-:W-:Y:S02]  /*3660*/  FMNMX.FTZ R8, R81, R8, !PT ;  /* 0x0000000851087209 */ /* 0x000fe40007810000 */
[----:B------:R-:W-:Y:S02]  /*3670*/  ISETP.GT.AND P1, PT, R50, 0x19, !P1 ;  /* 0x000000193200780c */ /* 0x000fe40004f24270 */
[----:B------:R-:W-:Y:S02]  /*3680*/  LOP3.LUT P6, RZ, R18, 0x20000, RZ, 0xc0, !PT ;  /* 0x0002000012ff7812 */ /* 0x000fe400078cc0ff */
[----:B------:R-:W-:-:S02]  /*3690*/  ISETP.LT.OR P1, PT, R46, 0x1a, P1 ;  /* 0x0000001a2e00780c */ /* 0x000fc40000f21670 */
[----:B------:R-:W-:Y:S02]  /*36a0*/  FMNMX.FTZ R8, R87, R8, !PT ;  /* 0x0000000857087209 */ /* 0x000fe40007810000 */
[----:B------:R-:W-:Y:S02]  /*36b0*/  FSEL R115, R12, -INF , !P1 ;  /* 0xff8000000c737808 */ /* 0x000fe40004800000 */
[----:B------:R-:W-:Y:S02]  /*36c0*/  LOP3.LUT P1, RZ, R18, 0x800000, RZ, 0xc0, !PT ;  /* 0x0080000012ff7812 */ /* 0x000fe4000782c0ff */
[----:B------:R-:W-:Y:S02]  /*36d0*/  FMNMX.FTZ R8, R77, R8, !PT ;  /* 0x000000084d087209 */ /* 0x000fe40007810000 */
[----:B------:R-:W-:Y:S02]  /*36e0*/  ISETP.GT.AND P1, PT, R50, 0x20, !P1 ;  /* 0x000000203200780c */ /* 0x000fe40004f24270 */
[----:B------:R-:W-:-:S02]  /*36f0*/  FMNMX.FTZ R8, R85, R8, !PT ;  /* 0x0000000855087209 */ /* 0x000fc40007810000 */
[----:B------:R-:W-:Y:S02]  /*3700*/  ISETP.LT.OR P1, PT, R46, 0x21, P1 ;  /* 0x000000212e00780c */ /* 0x000fe40000f21670 */
[----:B------:R-:W-:Y:S02]  /*3710*/  FMNMX.FTZ R8, R79, R8, !PT ;  /* 0x000000084f087209 */ /* 0x000fe40007810000 */
[----:B------:R-:W-:Y:S02]  /*3720*/  FSEL R9, R15, -INF , !P1 ;  /* 0xff8000000f097808 */ /* 0x000fe40004800000 */
[----:B------:R-:W-:Y:S02]  /*3730*/  LOP3.LUT P1, RZ, R18, 0x400000, RZ, 0xc0, !PT ;  /* 0x0040000012ff7812 */ /* 0x000fe4000782c0ff */
[----:B------:R-:W-:Y:S02]  /*3740*/  FMNMX.FTZ R8, R83, R8, !PT ;  /* 0x0000000853087209 */ /* 0x000fe40007810000 */
[----:B------:R-:W-:-:S02]  /*3750*/  ISETP.GT.AND P1, PT, R50, 0x21, !P1 ;  /* 0x000000213200780c */ /* 0x000fc40004f24270 */
[----:B------:R-:W-:Y:S02]  /*3760*/  FMNMX.FTZ R8, R93, R8, !PT ;  /* 0x000000085d087209 */ /* 0x000fe40007810000 */
[----:B------:R-:W-:Y:S02]  /*3770*/  ISETP.LT.OR P1, PT, R46, 0x22, P1 ;  /* 0x000000222e00780c */ /* 0x000fe40000f21670 */
[----:B------:R-:W-:Y:S02]  /*3780*/  FMNMX.FTZ R8, R75, R8, !PT ;  /* 0x000000084b087209 */ /* 0x000fe40007810000 */
[----:B------:R-:W-:Y:S01]  /*3790*/  FSEL R113, R14, -INF , !P1 ;  /* 0xff8000000e717808 */ /* 0x000fe20004800000 */
[----:B------:R-:W-:Y:S01]  /*37a0*/  IMAD.U32 R14, RZ, RZ, UR7 ;  /* 0x00000007ff0e7e24 */ /* 0x000fe2000f8e00ff */
[----:B------:R-:W-:Y:S02]  /*37b0*/  LOP3.LUT P1, RZ, R18, 0x200000, RZ, 0xc0, !PT ;  /* 0x0020000012ff7812 */ /* 0x000fe4000782c0ff */
        /* <DEDUP_REMOVED lines=16> */
[----:B------:R-:W-:Y:S02]  /*38c0*/  FMNMX.FTZ R8, R47, R8, !PT ;  /* 0x000000082f087209 */ /* 0x000fe40007810000 */
[----:B------:R-:W-:Y:S02]  /*38d0*/  ISETP.LT.OR P1, PT, R46, 0x31, P1 ;  /* 0x000000312e00780c */ /* 0x000fe40000f21670 */
[----:B------:R-:W-:-:S02]  /*38e0*/  FMNMX.FTZ R8, R61, R8, !PT ;  /* 0x000000083d087209 */ /* 0x000fc40007810000 */
[----:B------:R-:W-:Y:S02]  /*38f0*/  FSEL R25, R25, -INF , !P1 ;  /* 0xff80000019197808 */ /* 0x000fe40004800000 */
[----:B------:R-:W-:Y:S02]  /*3900*/  ISETP.GT.AND P1, PT, R50, 0x31, !P2 ;  /* 0x000000313200780c */ /* 0x000fe40005724270 */
[----:B------:R-:W-:Y:S02]  /*3910*/  FMNMX.FTZ R8, R53, R8, !PT ;  /* 0x0000000835087209 */ /* 0x000fe40007810000 */
[----:B------:R-:W-:Y:S02]  /*3920*/  ISETP.LT.OR P1, PT, R46, 0x32, P1 ;  /* 0x000000322e00780c */ /* 0x000fe40000f21670 */
[----:B------:R-:W-:Y:S02]  /*3930*/  FMNMX.FTZ R8, R63, R8, !PT ;  /* 0x000000083f087209 */ /* 0x000fe40007810000 */
[----:B------:R-:W-:-:S02]  /*3940*/  FSEL R109, R24, -INF , !P1 ;  /* 0xff800000186d7808 */ /* 0x000fc40004800000 */
        /* <DEDUP_REMOVED lines=10> */
[----:B------:R-:W-:Y:S01]  /*39f0*/  LOP3.LUT P2, RZ, R18, 0x80, RZ, 0xc0, !PT ;  /* 0x0000008012ff7812 */ /* 0x000fe2000784c0ff */
[----:B------:R-:W0:Y:S01]  /*3a00*/  SHFL.BFLY PT, R11, R10, 0x2, 0x1f ;  /* 0x0c401f000a0b7f89 */ /* 0x000e2200000e0000 */
[----:B------:R-:W-:-:S02]  /*3a10*/  FSEL R21, R26, -INF , !P1 ;  /* 0xff8000001a157808 */ /* 0x000fc40004800000 */
[C---:B------:R-:W-:Y:S02]  /*3a20*/  LOP3.LUT P1, RZ, R18.reuse, 0x8000, RZ, 0xc0, !PT ;  /* 0x0000800012ff7812 */ /* 0x040fe4000782c0ff */
[----:B------:R-:W-:Y:S02]  /*3a30*/  LOP3.LUT P6, RZ, R18, 0x40, RZ, 0xc0, !PT ;  /* 0x0000004012ff7812 */ /* 0x000fe400078cc0ff */
[C---:B------:R-:W-:Y:S02]  /*3a40*/  ISETP.GT.AND P1, PT, R50.reuse, 0x40, !P1 ;  /* 0x000000403200780c */ /* 0x040fe40004f24270 */
[----:B------:R-:W-:Y:S02]  /*3a50*/  ISETP.GT.AND P3, PT, R50, 0x70, !P3 ;  /* 0x000000703200780c */ /* 0x000fe40005f64270 */
[----:B------:R-:W-:Y:S02]  /*3a60*/  ISETP.LT.OR P1, PT, R46, 0x41, P1 ;  /* 0x000000412e00780c */ /* 0x000fe40000f21670 */
[----:B------:R-:W-:-:S02]  /*3a70*/  ISETP.GT.AND P4, PT, R50, 0x71, !P4 ;  /* 0x000000713200780c */ /* 0x000fc40006784270 */
[----:B------:R-:W-:Y:S02]  /*3a80*/  FSEL R107, R35, -INF , !P1 ;  /* 0xff800000236b7808 */ /* 0x000fe40004800000 */
[----:B------:R-:W-:Y:S02]  /*3a90*/  LOP3.LUT P1, RZ, R18, 0x4000, RZ, 0xc0, !PT ;  /* 0x0000400012ff7812 */ /* 0x000fe4000782c0ff */
[----:B------:R-:W-:Y:S02]  /*3aa0*/  ISETP.LT.OR P3, PT, R46, 0x71, P3 ;  /* 0x000000712e00780c */ /* 0x000fe40001f61670 */
[C---:B------:R-:W-:Y:S02]  /*3ab0*/  ISETP.GT.AND P1, PT, R50.reuse, 0x41, !P1 ;  /* 0x000000413200780c */ /* 0x040fe40004f24270 */
[----:B------:R-:W-:Y:S02]  /*3ac0*/  ISETP.GT.AND P5, PT, R50, 0x78, !P5 ;  /* 0x000000783200780c */ /* 0x000fe40006fa4270 */
[----:B------:R-:W-:-:S02]  /*3ad0*/  ISETP.LT.OR P1, PT, R46, 0x42, P1 ;  /* 0x000000422e00780c */ /* 0x000fc40000f21670 */
[----:B0-----:R-:W-:Y:S02]  /*3ae0*/  FMNMX.FTZ R11, R10, R11, !PT ;  /* 0x0000000b0a0b7209 */ /* 0x001fe40007810000 */
[----:B------:R-:W-:Y:S02]  /*3af0*/  FSEL R101, R36, -INF , !P1 ;  /* 0xff80000024657808 */ /* 0x000fe40004800000 */
[----:B------:R-:W-:Y:S01]  /*3b00*/  LOP3.LUT P1, RZ, R18, 0x2000, RZ, 0xc0, !PT ;  /* 0x0000200012ff7812 */ /* 0x000fe2000782c0ff */
[----:B------:R-:W0:Y:S01]  /*3b10*/  SHFL.BFLY PT, R8, R11, 0x1, 0x1f ;  /* 0x0c201f000b087f89 */ /* 0x000e2200000e0000 */
[----:B------:R-:W-:Y:S02]  /*3b20*/  ISETP.LT.OR P4, PT, R46, 0x72, P4 ;  /* 0x000000722e00780c */ /* 0x000fe40002781670 */
[----:B------:R-:W-:Y:S02]  /*3b30*/  ISETP.GT.AND P1, PT, R50, 0x48, !P1 ;  /* 0x000000483200780c */ /* 0x000fe40004f24270 */
[----:B------:R-:W-:-:S02]  /*3b40*/  ISETP.LT.OR P5, PT, R46, 0x79, P5 ;  /* 0x000000792e00780c */ /* 0x000fc40002fa1670 */
[----:B------:R-:W-:Y:S02]  /*3b50*/  ISETP.LT.OR P1, PT, R46, 0x49, P1 ;  /* 0x000000492e00780c */ /* 0x000fe40000f21670 */
[----:B------:R-:W-:Y:S02]  /*3b60*/  R2UR UR7, R22 ;  /* 0x00000000160772ca */ /* 0x000fe400000e0000 */
[----:B------:R-:W-:Y:S02]  /*3b70*/  FSEL R105, R37, -INF , !P1 ;  /* 0xff80000025697808 */ /* 0x000fe40004800000 */
[----:B------:R-:W-:-:S04]  /*3b80*/  LOP3.LUT P1, RZ, R18, 0x1000, RZ, 0xc0, !PT ;  /* 0x0000100012ff7812 */ /* 0x000fc8000782c0ff */
[----:B------:R-:W-:-:S04]  /*3b90*/  ISETP.GT.AND P1, PT, R50, 0x49, !P1 ;  /* 0x000000493200780c */ /* 0x000fc80004f24270 */
[----:B------:R-:W-:Y:S01]  /*3ba0*/  ISETP.LT.OR P1, PT, R46, 0x4a, P1 ;  /* 0x0000004a2e00780c */ /* 0x000fe20000f21670 */
[----:B------:R-:W-:Y:S01]  /*3bb0*/  UIADD3 UR45, UR7, UR45, URZ ;  /* 0x0000002d072d7290 */ /* 0x000fe2000fffe03f */
[----:B0-----:R-:W-:Y:S02]  /*3bc0*/  FMNMX.FTZ R15, R11, R8, !PT ;  /* 0x000000080b0f7209 */ /* 0x001fe40007810000 */
[----:B------:R-:W-:Y:S01]  /*3bd0*/  FSEL R35, R38, -INF , !P1 ;  /* 0xff80000026237808 */ /* 0x000fe20004800000 */
[----:B------:R-:W-:Y:S01]  /*3be0*/  UIADD3 UR4, UR45, UR4, URZ ;  /* 0x000000042d047290 */ /* 0x000fe2000fffe03f */
[----:B------:R-:W-:Y:S01]  /*3bf0*/  LOP3.LUT P1, RZ, R18, 0x800, RZ, 0xc0, !PT ;  /* 0x0000080012ff7812 */ /* 0x000fe2000782c0ff */
[----:B------:R-:W-:-:S03]  /*3c00*/  FMUL.FTZ R8, R15, R14 ;  /* 0x0000000e0f087220 */ /* 0x000fc60000410000 */
[----:B------:R-:W-:-:S04]  /*3c10*/  ISETP.GT.AND P1, PT, R50, 0x50, !P1 ;  /* 0x000000503200780c */ /* 0x000fc80004f24270 */
[----:B------:R-:W-:-:S04]  /*3c20*/  ISETP.LT.OR P1, PT, R46, 0x51, P1 ;  /* 0x000000512e00780c */ /* 0x000fc80000f21670 */
[----:B------:R-:W-:Y:S02]  /*3c30*/  FSEL R37, R40, -INF , !P1 ;  /* 0xff80000028257808 */ /* 0x000fe40004800000 */
[----:B------:R-:W-:-:S04]  /*3c40*/  LOP3.LUT P1, RZ, R18, 0x400, RZ, 0xc0, !PT ;  /* 0x0000040012ff7812 */ /* 0x000fc8000782c0ff */
        /* <DEDUP_REMOVED lines=11> */
[----:B------:R-:W-:Y:S02]  /*3d00*/  ISETP.GT.AND P1, PT, R50, 0x60, !P2 ;  /* 0x000000603200780c */ /* 0x000fe40005724270 */
[----:B------:R-:W-:Y:S02]  /*3d10*/  LOP3.LUT P2, RZ, R18, 0x20, RZ, 0xc0, !PT ;  /* 0x0000002012ff7812 */ /* 0x000fe4000784c0ff */
[----:B------:R-:W-:Y:S02]  /*3d20*/  ISETP.LT.OR P1, PT, R46, 0x61, P1 ;  /* 0x000000612e00780c */ /* 0x000fe40000f21670 */
[----:B------:R-:W-:Y:S02]  /*3d30*/  ISETP.GT.AND P2, PT, R50, 0x69, !P2 ;  /* 0x000000693200780c */ /* 0x000fe40005744270 */
[----:B------:R-:W-:-:S02]  /*3d40*/  FSEL R127, R48, -INF , !P1 ;  /* 0xff800000307f7808 */ /* 0x000fc40004800000 */
[----:B------:R-:W-:Y:S02]  /*3d50*/  ISETP.GT.AND P1, PT, R50, 0x61, !P6 ;  /* 0x000000613200780c */ /* 0x000fe40007724270 */
[----:B------:R-:W-:Y:S02]  /*3d60*/  LOP3.LUT P6, RZ, R18, 0x2, RZ, 0xc0, !PT ;  /* 0x0000000212ff7812 */ /* 0x000fe400078cc0ff */
[C---:B------:R-:W-:Y:S02]  /*3d70*/  ISETP.LT.OR P1, PT, R46.reuse, 0x62, P1 ;  /* 0x000000622e00780c */ /* 0x040fe40000f21670 */
[----:B------:R-:W-:Y:S02]  /*3d80*/  ISETP.LT.OR P2, PT, R46, 0x6a, P2 ;  /* 0x0000006a2e00780c */ /* 0x000fe40001741670 */
[----:B------:R-:W-:Y:S02]  /*3d90*/  FSEL R49, R49, -INF , !P1 ;  /* 0xff80000031317808 */ /* 0x000fe40004800000 */
[----:B------:R-:W-:-:S04]  /*3da0*/  FSETP.NEU.FTZ.AND P1, PT, R15, -INF , PT ;  /* 0xff8000000f00780b */ /* 0x000fc80003f3d000 */
[----:B------:R-:W-:Y:S02]  /*3db0*/  FSEL R8, R8, RZ, P1 ;  /* 0x000000ff08087208 */ /* 0x000fe40000800000 */
[----:B------:R-:W-:Y:S02]  /*3dc0*/  ISETP.GT.AND P1, PT, R50, RZ, !P6 ;  /* 0x000000ff3200720c */ /* 0x000fe40007724270 */
[----:B------:R-:W-:Y:S01]  /*3dd0*/  LOP3.LUT P6, RZ, R18, 0x1, RZ, 0xc0, !PT ;  /* 0x0000000112ff7812 */ /* 0x000fe200078cc0ff */
[-CC-:B------:R-:W-:Y:S01]  /*3de0*/  FFMA.FTZ R138, R83, R14.reuse, -R8.reuse ;  /* 0x0000000e538a7223 */ /* 0x180fe20000010808 */
[----:B------:R-:W-:Y:S01]  /*3df0*/  ISETP.LT.OR P1, PT, R46, 0x1, P1 ;  /* 0x000000012e00780c */ /* 0x000fe20000f21670 */
[-CC-:B------:R-:W-:Y:S01]  /*3e00*/  FFMA.FTZ R136, R85, R14.reuse, -R8.reuse ;  /* 0x0000000e55887223 */ /* 0x180fe20000010808 */
[----:B------:R-:W-:Y:S01]  /*3e10*/  FSEL R85, R30, -INF , !P2 ;  /* 0xff8000001e557808 */ /* 0x000fe20005000000 */
[-CC-:B------:R-:W-:Y:S01]  /*3e20*/  FFMA.FTZ R132, R75, R14.reuse, -R8.reuse ;  /* 0x0000000e4b847223 */ /* 0x180fe20000010808 */
[----:B------:R-:W-:Y:S01]  /*3e30*/  FSEL R2, R2, -INF , !P1 ;  /* 0xff80000002027808 */ /* 0x000fe20004800000 */
[-CC-:B------:R-:W-:Y:S01]  /*3e40*/  FFMA.FTZ R142, R87, R14.reuse, -R8.reuse ;  /* 0x0000000e578e7223 */ /* 0x180fe20000010808 */
[----:B------:R-:W-:Y:S01]  /*3e50*/  LOP3.LUT P1, RZ, R18, 0x4000000, RZ, 0xc0, !PT ;  /* 0x0400000012ff7812 */ /* 0x000fe2000782c0ff */
[-CC-:B------:R-:W-:Y:S01]  /*3e60*/  FFMA.FTZ R140, R89, R14.reuse, -R8.reuse ;  /* 0x0000000e598c7223 */ /* 0x180fe20000010808 */
[----:B------:R-:W-:Y:S01]  /*3e70*/  FMNMX.FTZ R10, R2, R121, !PT ;  /* 0x00000079020a7209 */ /* 0x000fe20007810000 */
[-CC-:B------:R-:W-:Y:S01]  /*3e80*/  FFMA.FTZ R148, R135, R14.reuse, -R8.reuse ;  /* 0x0000000e87947223 */ /* 0x180fe20000010808 */
[----:B------:R-:W-:Y:S01]  /*3e90*/  ISETP.GT.AND P1, PT, R50, 0x68, !P1 ;  /* 0x000000683200780c */ /* 0x000fe20004f24270 */
[--C-:B------:R-:W-:Y:S01]  /*3ea0*/  FFMA.FTZ R133, R133, R14, -R8.reuse ;  /* 0x0000000e85857223 */ /* 0x100fe20000010808 */
[----:B------:R-:W-:Y:S01]  /*3eb0*/  FMNMX.FTZ R10, R3, R10, !PT ;  /* 0x0000000a030a7209 */ /* 0x000fe20007810000 */
[--C-:B------:R-:W-:Y:S01]  /*3ec0*/  FFMA.FTZ R150, R129, R14, -R8.reuse ;  /* 0x0000000e81967223 */ /* 0x100fe20000010808 */
[----:B------:R-:W-:Y:S01]  /*3ed0*/  ISETP.LT.OR P1, PT, R46, 0x69, P1 ;  /* 0x000000692e00780c */ /* 0x000fe20000f21670 */
[----:B------:R-:W-:Y:S01]  /*3ee0*/  MUFU.EX2 R148, R148 ;  /* 0x0000009400947308 */ /* 0x000fe20000000800 */
[----:B------:R-:W-:Y:S01]  /*3ef0*/  FMNMX.FTZ R10, R119, R10, !PT ;  /* 0x0000000a770a7209 */ /* 0x000fe20007810000 */
[-CC-:B------:R-:W-:Y:S01]  /*3f00*/  FFMA.FTZ R129, R131, R14.reuse, -R8.reuse ;  /* 0x0000000e83817223 */ /* 0x180fe20000010808 */
[----:B------:R-:W-:Y:S01]  /*3f10*/  FSEL R83, R29, -INF , !P1 ;  /* 0xff8000001d537808 */ /* 0x000fe20004800000 */
[--C-:B------:R-:W-:Y:S01]  /*3f20*/  FFMA.FTZ R144, R125, R14, -R8.reuse ;  /* 0x0000000e7d907223 */ /* 0x100fe20000010808 */
[----:B------:R-:W-:Y:S01]  /*3f30*/  FMNMX.FTZ R10, R43, R10, !PT ;  /* 0x0000000a2b0a7209 */ /* 0x000fe20007810000 */
[-CC-:B------:R-:W-:Y:S01]  /*3f40*/  FFMA.FTZ R95, R95, R14.reuse, -R8.reuse ;  /* 0x0000000e5f5f7223 */ /* 0x180fe20000010808 */
[----:B------:R-:W-:Y:S01]  /*3f50*/  FSEL R75, R31, -INF , !P3 ;  /* 0xff8000001f4b7808 */ /* 0x000fe20005800000 */
[--C-:B------:R-:W-:Y:S01]  /*3f60*/  FFMA.FTZ R31, R73, R14, -R8.reuse ;  /* 0x0000000e491f7223 */ /* 0x100fe20000010808 */
[----:B------:R-:W-:Y:S01]  /*3f70*/  FMNMX.FTZ R10, R117, R10, !PT ;  /* 0x0000000a750a7209 */ /* 0x000fe20007810000 */
[----:B------:R-:W0:Y:S01]  /*3f80*/  MUFU.EX2 R133, R133 ;  /* 0x0000008500857308 */ /* 0x000e220000000800 */
[----:B------:R-:W-:Y:S01]  /*3f90*/  ISETP.GT.AND P6, PT, R50, 0x79, !P6 ;  /* 0x000000793200780c */ /* 0x000fe200077c4270 */
[--C-:B------:R-:W-:Y:S01]  /*3fa0*/  FFMA.FTZ R146, R91, R14, -R8.reuse ;  /* 0x0000000e5b927223 */ /* 0x100fe20000010808 */
[----:B------:R-:W-:Y:S01]  /*3fb0*/  FMNMX.FTZ R10, R13, R10, !PT ;  /* 0x0000000a0d0a7209 */ /* 0x000fe20007810000 */
[-CC-:B------:R-:W-:Y:S01]  /*3fc0*/  FFMA.FTZ R91, R97, R14.reuse, -R8.reuse ;  /* 0x0000000e615b7223 */ /* 0x180fe20000010808 */
[----:B------:R-:W-:Y:S01]  /*3fd0*/  FSEL R87, R32, -INF , !P4 ;  /* 0xff80000020577808 */ /* 0x000fe20006000000 */
[--C-:B------:R-:W-:Y:S01]  /*3fe0*/  FFMA.FTZ R81, R81, R14, -R8.reuse ;  /* 0x0000000e51517223 */ /* 0x100fe20000010808 */
[----:B------:R-:W-:Y:S01]  /*3ff0*/  FMNMX.FTZ R10, R115, R10, !PT ;  /* 0x0000000a730a7209 */ /* 0x000fe20007810000 */
[----:B------:R-:W1:Y:S01]  /*4000*/  MUFU.EX2 R150, R150 ;  /* 0x0000009600967308 */ /* 0x000e620000000800 */
[----:B------:R-:W-:Y:S01]  /*4010*/  ISETP.LT.OR P6, PT, R46, 0x7a, P6 ;  /* 0x0000007a2e00780c */ /* 0x000fe200037c1670 */
[--C-:B------:R-:W-:Y:S01]  /*4020*/  FFMA.FTZ R128, R51, R14, -R8.reuse ;  /* 0x0000000e33807223 */ /* 0x100fe20000010808 */
[----:B------:R-:W-:Y:S01]  /*4030*/  FMNMX.FTZ R10, R9, R10, !PT ;  /* 0x0000000a090a7209 */ /* 0x000fe20007810000 */
[-CC-:B------:R-:W-:Y:S01]  /*4040*/  FFMA.FTZ R124, R47, R14.reuse, -R8.reuse ;  /* 0x0000000e2f7c7223 */ /* 0x180fe20000010808 */
[----:B------:R-:W-:Y:S01]  /*4050*/  FSEL R73, R34, -INF , !P5 ;  /* 0xff80000022497808 */ /* 0x000fe20006800000 */
[--C-:B------:R-:W-:Y:S01]  /*4060*/  FFMA.FTZ R126, R53, R14, -R8.reuse ;  /* 0x0000000e357e7223 */ /* 0x100fe20000010808 */
[----:B------:R-:W-:Y:S01]  /*4070*/  FMNMX.FTZ R10, R113, R10, !PT ;  /* 0x0000000a710a7209 */ /* 0x000fe20007810000 */
[----:B------:R-:W2:Y:S01]  /*4080*/  MUFU.EX2 R129, R129 ;  /* 0x0000008100817308 */ /* 0x000ea20000000800 */
[----:B------:R-:W-:Y:S01]  /*4090*/  FSEL R89, R33, -INF , !P6 ;  /* 0xff80000021597808 */ /* 0x000fe20007000000 */
[--C-:B------:R-:W-:Y:S01]  /*40a0*/  FFMA.FTZ R33, R55, R14, -R8.reuse ;  /* 0x0000000e37217223 */ /* 0x100fe20000010808 */
[----:B------:R-:W-:Y:S01]  /*40b0*/  FMNMX.FTZ R10, R103, R10, !PT ;  /* 0x0000000a670a7209 */ /* 0x000fe20007810000 */
[-CC-:B------:R-:W-:Y:S01]  /*40c0*/  FFMA.FTZ R120, R57, R14.reuse, -R8.reuse ;  /* 0x0000000e39787223 */ /* 0x180fe20000010808 */
[-CC-:B------:R-:W-:Y:S01]  /*40d0*/  FFMA.FTZ R77, R77, R14.reuse, -R8.reuse ;  /* 0x0000000e4d4d7223 */ /* 0x180fe20000010808 */
[--C-:B------:R-:W-:Y:S01]  /*40e0*/  FFMA.FTZ R79, R79, R14, -R8.reuse ;  /* 0x0000000e4f4f7223 */ /* 0x100fe20000010808 */
[----:B------:R-:W-:Y:S01]  /*40f0*/  FMNMX.FTZ R10, R111, R10, !PT ;  /* 0x0000000a6f0a7209 */ /* 0x000fe20007810000 */
[----:B------:R-:W3:Y:S01]  /*4100*/  MUFU.EX2 R144, R144 ;  /* 0x0000009000907308 */ /* 0x000ee20000000800 */
[-CC-:B------:R-:W-:Y:S01]  /*4110*/  FFMA.FTZ R93, R93, R14.reuse, -R8.reuse ;  /* 0x0000000e5d5d7223 */ /* 0x180fe20000010808 */
[--C-:B------:R-:W-:Y:S01]  /*4120*/  FFMA.FTZ R134, R67, R14, -R8.reuse ;  /* 0x0000000e43867223 */ /* 0x100fe20000010808 */
[----:B------:R-:W-:Y:S01]  /*4130*/  FMNMX.FTZ R10, R25, R10, !PT ;  /* 0x0000000a190a7209 */ /* 0x000fe20007810000 */
[-CC-:B------:R-:W-:Y:S01]  /*4140*/  FFMA.FTZ R51, R71, R14.reuse, -R8.reuse ;  /* 0x0000000e47337223 */ /* 0x180fe20000010808 */
[-CC-:B------:R-:W-:Y:S01]  /*4150*/  FFMA.FTZ R130, R65, R14.reuse, -R8.reuse ;  /* 0x0000000e41827223 */ /* 0x180fe20000010808 */
[--C-:B------:R-:W-:Y:S01]  /*4160*/  FFMA.FTZ R55, R69, R14, -R8.reuse ;  /* 0x0000000e45377223 */ /* 0x100fe20000010808 */
[----:B------:R-:W-:Y:S01]  /*4170*/  FMNMX.FTZ R10, R109, R10, !PT ;  /* 0x0000000a6d0a7209 */ /* 0x000fe20007810000 */
[----:B------:R-:W4:Y:S01]  /*4180*/  MUFU.EX2 R95, R95 ;  /* 0x0000005f005f7308 */ /* 0x000f220000000800 */
[-CC-:B------:R-:W-:Y:S01]  /*4190*/  FFMA.FTZ R47, R61, R14.reuse, -R8.reuse ;  /* 0x0000000e3d2f7223 */ /* 0x180fe20000010808 */
[--C-:B------:R-:W-:Y:S01]  /*41a0*/  FFMA.FTZ R53, R63, R14, -R8.reuse ;  /* 0x0000000e3f357223 */ /* 0x100fe20000010808 */
[----:B------:R-:W-:Y:S01]  /*41b0*/  FMNMX.FTZ R10, R99, R10, !PT ;  /* 0x0000000a630a7209 */ /* 0x000fe20007810000 */
[-CC-:B------:R-:W-:Y:S01]  /*41c0*/  FFMA.FTZ R57, R59, R14.reuse, -R8.reuse ;  /* 0x0000000e3b397223 */ /* 0x180fe20000010808 */
[-CC-:B------:R-:W-:Y:S01]  /*41d0*/  FFMA.FTZ R122, R41, R14.reuse, -R8.reuse ;  /* 0x0000000e297a7223 */ /* 0x180fe20000010808 */
[----:B------:R-:W-:Y:S01]  /*41e0*/  FFMA.FTZ R7, R7, R14, -R8 ;  /* 0x0000000e07077223 */ /* 0x000fe20000010808 */
[----:B------:R-:W-:Y:S01]  /*41f0*/  FMNMX.FTZ R10, R21, R10, !PT ;  /* 0x0000000a150a7209 */ /* 0x000fe20007810000 */
[----:B------:R-:W5:Y:S03]  /*4200*/  MUFU.EX2 R146, R146 ;  /* 0x0000009200927308 */ /* 0x000f660000000800 */
        /* <DEDUP_REMOVED lines=41> */
[----:B------:R-:W-:Y:S01]  /*44a0*/  FADD.FTZ R3, R148, R133 ;  /* 0x0000008594037221 */ /* 0x000fe20000010000 */
[-CC-:B------:R-:W-:Y:S01]  /*44b0*/  FFMA.FTZ R149, R2, R14.reuse, -R26.reuse ;  /* 0x0000000e02957223 */ /* 0x180fe2000001081a */
[-CC-:B------:R-:W-:Y:S01]  /*44c0*/  FFMA.FTZ R2, R121, R14.reuse, -R26.reuse ;  /* 0x0000000e79027223 */ /* 0x180fe2000001081a */
[-CC-:B------:R-:W-:Y:S01]  /*44d0*/  FFMA.FTZ R8, R119, R14.reuse, -R26.reuse ;  /* 0x0000000e77087223 */ /* 0x180fe2000001081a */
[----:B-1----:R-:W-:Y:S01]  /*44e0*/  FADD.FTZ R30, R150, R3 ;  /* 0x00000003961e7221 */ /* 0x002fe20000010000 */
[----:B------:R-:W-:Y:S01]  /*44f0*/  MUFU.EX2 R151, R151 ;  /* 0x0000009700977308 */ /* 0x000fe20000000800 */
[-CC-:B------:R-:W-:Y:S01]  /*4500*/  FFMA.FTZ R145, R43, R14.reuse, -R26.reuse ;  /* 0x0000000e2b917223 */ /* 0x180fe2000001081a */
[-C--:B------:R-:W-:Y:S01]  /*4510*/  FFMA.FTZ R10, R117, R14.reuse, -R26 ;  /* 0x0000000e750a7223 */ /* 0x080fe2000001081a */
[----:B--2---:R-:W-:Y:S01]  /*4520*/  FADD.FTZ R3, R129, R30 ;  /* 0x0000001e81037221 */ /* 0x004fe20000010000 */
[-CC-:B------:R-:W-:Y:S01]  /*4530*/  FFMA.FTZ R147, R13, R14.reuse, -R26.reuse ;  /* 0x0000000e0d937223 */ /* 0x180fe2000001081a */
[-CC-:B------:R-:W-:Y:S01]  /*4540*/  FFMA.FTZ R12, R115, R14.reuse, -R26.reuse ;  /* 0x0000000e730c7223 */ /* 0x180fe2000001081a */
[-CC-:B------:R-:W-:Y:S01]  /*4550*/  FFMA.FTZ R141, R9, R14.reuse, -R26.reuse ;  /* 0x0000000e098d7223 */ /* 0x180fe2000001081a */
[----:B---3--:R-:W-:Y:S01]  /*4560*/  FADD.FTZ R30, R144, R3 ;  /* 0x00000003901e7221 */ /* 0x008fe20000010000 */
[----:B------:R-:W-:Y:S01]  /*4570*/  MUFU.EX2 R149, R149 ;  /* 0x0000009500957308 */ /* 0x000fe20000000800 */
[-CC-:B------:R-:W-:Y:S01]  /*4580*/  FFMA.FTZ R18, R113, R14.reuse, -R26.reuse ;  /* 0x0000000e71127223 */ /* 0x180fe2000001081a */
[-C--:B------:R-:W-:Y:S01]  /*4590*/  FFMA.FTZ R143, R103, R14.reuse, -R26 ;  /* 0x0000000e678f7223 */ /* 0x080fe2000001081a */
[----:B----4-:R-:W-:Y:S01]  /*45a0*/  FADD.FTZ R3, R95, R30 ;  /* 0x0000001e5f037221 */ /* 0x010fe20000010000 */
[-CC-:B------:R-:W-:Y:S01]  /*45b0*/  FFMA.FTZ R28, R21, R14.reuse, -R26.reuse ;  /* 0x0000000e151c7223 */ /* 0x180fe2000001081a */
[-CC-:B------:R-:W-:Y:S01]  /*45c0*/  FFMA.FTZ R20, R111, R14.reuse, -R26.reuse ;  /* 0x0000000e6f147223 */ /* 0x180fe2000001081a */
[-CC-:B------:R-:W-:Y:S01]  /*45d0*/  FFMA.FTZ R137, R25, R14.reuse, -R26.reuse ;  /* 0x0000000e19897223 */ /* 0x180fe2000001081a */
[----:B-----5:R-:W-:Y:S01]  /*45e0*/  FADD.FTZ R32, R146, R3 ;  /* 0x0000000392207221 */ /* 0x020fe20000010000 */
[----:B------:R-:W0:Y:S01]  /*45f0*/  MUFU.EX2 R2, R2 ;  /* 0x0000000200027308 */ /* 0x000e220000000800 */
[-CC-:B------:R-:W-:Y:S01]  /*4600*/  FFMA.FTZ R24, R109, R14.reuse, -R26.reuse ;  /* 0x0000000e6d187223 */ /* 0x180fe2000001081a */
[-C--:B------:R-:W-:Y:S01]  /*4610*/  FFMA.FTZ R139, R99, R14.reuse, -R26 ;  /* 0x0000000e638b7223 */ /* 0x080fe2000001081a */
[----:B------:R-:W-:Y:S01]  /*4620*/  FADD.FTZ R3, R91, R32 ;  /* 0x000000205b037221 */ /* 0x000fe20000010000 */
[-CC-:B------:R-:W-:Y:S01]  /*4630*/  FFMA.FTZ R9, R107, R14.reuse, -R26.reuse ;  /* 0x0000000e6b097223 */ /* 0x180fe2000001081a */
[-CC-:B------:R-:W-:Y:S01]  /*4640*/  FFMA.FTZ R30, R101, R14.reuse, -R26.reuse ;  /* 0x0000000e651e7223 */ /* 0x180fe2000001081a */
[-CC-:B------:R-:W-:Y:S01]  /*4650*/  FFMA.FTZ R135, R105, R14.reuse, -R26.reuse ;  /* 0x0000000e69877223 */ /* 0x180fe2000001081a */
[----:B------:R-:W-:Y:S01]  /*4660*/  FADD.FTZ R32, R140, R3 ;  /* 0x000000038c207221 */ /* 0x000fe20000010000 */
[----:B------:R-:W1:Y:S01]  /*4670*/  MUFU.EX2 R8, R8 ;  /* 0x0000000800087308 */ /* 0x000e620000000800 */
[-CC-:B------:R-:W-:Y:S01]  /*4680*/  FFMA.FTZ R22, R39, R14.reuse, -R26.reuse ;  /* 0x0000000e27167223 */ /* 0x180fe2000001081a */
[-C--:B------:R-:W-:Y:S01]  /*4690*/  FFMA.FTZ R123, R123, R14.reuse, -R26 ;  /* 0x0000000e7b7b7223 */ /* 0x080fe2000001081a */
[----:B------:R-:W-:Y:S01]  /*46a0*/  FADD.FTZ R3, R81, R32 ;  /* 0x0000002051037221 */ /* 0x000fe20000010000 */
[-CC-:B------:R-:W-:Y:S01]  /*46b0*/  FFMA.FTZ R32, R35, R14.reuse, -R26.reuse ;  /* 0x0000000e23207223 */ /* 0x180fe2000001081a */
[-CC-:B------:R-:W-:Y:S01]  /*46c0*/  FFMA.FTZ R45, R45, R14.reuse, -R26.reuse ;  /* 0x0000000e2d2d7223 */ /* 0x180fe2000001081a */
[-C--:B------:R-:W-:Y:S01]  /*46d0*/  FFMA.FTZ R127, R127, R14.reuse, -R26 ;  /* 0x0000000e7f7f7223 */ /* 0x080fe2000001081a */
[----:B------:R-:W-:Y:S01]  /*46e0*/  FADD.FTZ R36, R142, R3 ;  /* 0x000000038e247221 */ /* 0x000fe20000010000 */
[----:B------:R-:W2:Y:S01]  /*46f0*/  MUFU.EX2 R145, R145 ;  /* 0x0000009100917308 */ /* 0x000ea20000000800 */
[----:B0-----:R-:W-:Y:S01]  /*4700*/  FADD.FTZ R34, R149, R2 ;  /* 0x0000000295227221 */ /* 0x001fe20000010000 */
[-C--:B------:R-:W-:Y:S01]  /*4710*/  FFMA.FTZ R49, R49, R14.reuse, -R26 ;  /* 0x0000000e31317223 */ /* 0x080fe2000001081a */
[----:B------:R-:W-:Y:S01]  /*4720*/  FADD.FTZ R13, R77, R36 ;  /* 0x000000244d0d7221 */ /* 0x000fe20000010000 */
[-C--:B------:R-:W-:Y:S01]  /*4730*/  FFMA.FTZ R83, R83, R14.reuse, -R26 ;  /* 0x0000000e53537223 */ /* 0x080fe2000001081a */
[----:B------:R-:W-:Y:S01]  /*4740*/  FADD.FTZ R3, R151, R34 ;  /* 0x0000002297037221 */ /* 0x000fe20000010000 */
[-CC-:B------:R-:W-:Y:S01]  /*4750*/  FFMA.FTZ R85, R85, R14.reuse, -R26.reuse ;  /* 0x0000000e55557223 */ /* 0x180fe2000001081a */
[----:B------:R-:W-:Y:S01]  /*4760*/  FADD.FTZ R36, R136, R13 ;  /* 0x0000000d88247221 */ /* 0x000fe20000010000 */
[----:B------:R-:W0:Y:S01]  /*4770*/  MUFU.EX2 R10, R10 ;  /* 0x0000000a000a7308 */ /* 0x000e220000000800 */
[----:B-1----:R-:W-:Y:S01]  /*4780*/  FADD.FTZ R34, R8, R3 ;  /* 0x0000000308227221 */ /* 0x002fe20000010000 */
[-C--:B------:R-:W-:Y:S01]  /*4790*/  FFMA.FTZ R13, R37, R14.reuse, -R26 ;  /* 0x0000000e250d7223 */ /* 0x080fe2000001081a */
[----:B------:R-:W-:Y:S01]  /*47a0*/  FADD.FTZ R21, R79, R36 ;  /* 0x000000244f157221 */ /* 0x000fe20000010000 */
[-CC-:B------:R-:W-:Y:S01]  /*47b0*/  FFMA.FTZ R75, R75, R14.reuse, -R26.reuse ;  /* 0x0000000e4b4b7223 */ /* 0x180fe2000001081a */
[-CC-:B------:R-:W-:Y:S01]  /*47c0*/  FFMA.FTZ R87, R87, R14.reuse, -R26.reuse ;  /* 0x0000000e57577223 */ /* 0x180fe2000001081a */
[-C--:B------:R-:W-:Y:S01]  /*47d0*/  FFMA.FTZ R73, R73, R14.reuse, -R26 ;  /* 0x0000000e49497223 */ /* 0x080fe2000001081a */
[----:B------:R-:W-:Y:S01]  /*47e0*/  FADD.FTZ R36, R138, R21 ;  /* 0x000000158a247221 */ /* 0x000fe20000010000 */
[----:B------:R-:W1:Y:S01]  /*47f0*/  MUFU.EX2 R147, R147 ;  /* 0x0000009300937308 */ /* 0x000e620000000800 */
[----:B--2---:R-:W-:Y:S01]  /*4800*/  FADD.FTZ R3, R145, R34 ;  /* 0x0000002291037221 */ /* 0x004fe20000010000 */
[----:B------:R-:W-:Y:S01]  /*4810*/  FFMA.FTZ R89, R89, R14, -R26 ;  /* 0x0000000e59597223 */ /* 0x000fe2000001081a */
[----:B------:R-:W-:Y:S01]  /*4820*/  FADD.FTZ R21, R29, R36 ;  /* 0x000000241d157221 */ /* 0x000fe20000010000 */
[----:B------:R-:W-:-:S02]  /*4830*/  F2FP.F16.F32.PACK_AB R149, R2, R149 ;  /* 0x000000950295723e */ /* 0x000fc400000000ff */
[----:B------:R-:W-:Y:S01]  /*4840*/  F2FP.F16.F32.PACK_AB R151, R8, R151 ;  /* 0x000000970897723e */ /* 0x000fe200000000ff */
[----:B------:R-:W-:Y:S01]  /*4850*/  FADD.FTZ R36, R132, R21 ;  /* 0x0000001584247221 */ /* 0x000fe20000010000 */
[----:B------:R-:W2:Y:S01]  /*4860*/  MUFU.EX2 R12, R12 ;  /* 0x0000000c000c7308 */ /* 0x000ea20000000800 */
[C---:B0-----:R-:W-:Y:S01]  /*4870*/  FADD.FTZ R34, R10.reuse, R3 ;  /* 0x000000030a227221 */ /* 0x041fe20000010000 */
[----:B------:R-:W-:Y:S01]  /*4880*/  F2FP.F16.F32.PACK_AB R145, R10, R145 ;  /* 0x000000910a91723e */ /* 0x000fe200000000ff */
[----:B------:R-:W-:Y:S01]  /*4890*/  FADD.FTZ R21, R31, R36 ;  /* 0x000000241f157221 */ /* 0x000fe20000010000 */
[----:B------:R-:W-:Y:S02]  /*48a0*/  F2FP.F16.F32.PACK_AB R148, R133, R148 ;  /* 0x000000948594723e */ /* 0x000fe400000000ff */
[----:B------:R-:W-:Y:S01]  /*48b0*/  F2FP.F16.F32.PACK_AB R150, R129, R150 ;  /* 0x000000968196723e */ /* 0x000fe200000000ff */
[----:B------:R-:W-:Y:S01]  /*48c0*/  FADD.FTZ R36, R134, R21 ;  /* 0x0000001586247221 */ /* 0x000fe20000010000 */
[----:B------:R-:W0:Y:S01]  /*48d0*/  MUFU.EX2 R141, R141 ;  /* 0x0000008d008d7308 */ /* 0x000e220000000800 */
[----:B-1----:R-:W-:Y:S01]  /*48e0*/  FADD.FTZ R3, R147, R34 ;  /* 0x0000002293037221 */ /* 0x002fe20000010000 */
[----:B------:R-:W-:Y:S01]  /*48f0*/  F2FP.F16.F32.PACK_AB R144, R95, R144 ;  /* 0x000000905f90723e */ /* 0x000fe200000000ff */
[----:B------:R-:W-:Y:S01]  /*4900*/  FADD.FTZ R21, R33, R36 ;  /* 0x0000002421157221 */ /* 0x000fe20000010000 */
[----:B------:R-:W-:-:S02]  /*4910*/  F2FP.F16.F32.PACK_AB R146, R91, R146 ;  /* 0x000000925b92723e */ /* 0x000fc400000000ff */
[----:B------:R-:W-:Y:S01]  /*4920*/  F2FP.F16.F32.PACK_AB R140, R81, R140 ;  /* 0x0000008c518c723e */ /* 0x000fe200000000ff */
[----:B------:R-:W-:Y:S01]  /*4930*/  FADD.FTZ R38, R128, R21 ;  /* 0x0000001580267221 */ /* 0x000fe20000010000 */
[----:B------:R-:W1:Y:S01]  /*4940*/  MUFU.EX2 R18, R18 ;  /* 0x0000001200127308 */ /* 0x000e620000000800 */
[----:B--2---:R-:W-:Y:S01]  /*4950*/  FADD.FTZ R34, R12, R3 ;  /* 0x000000030c227221 */ /* 0x004fe20000010000 */
[----:B------:R-:W-:Y:S01]  /*4960*/  F2FP.F16.F32.PACK_AB R142, R77, R142 ;  /* 0x0000008e4d8e723e */ /* 0x000fe200000000ff */
[----:B------:R-:W-:Y:S01]  /*4970*/  FADD.FTZ R21, R51, R38 ;  /* 0x0000002633157221 */ /* 0x000fe20000010000 */
[----:B------:R-:W-:Y:S02]  /*4980*/  F2FP.F16.F32.PACK_AB R136, R79, R136 ;  /* 0x000000884f88723e */ /* 0x000fe400000000ff */
[----:B------:R-:W-:Y:S02]  /*4990*/  F2FP.F16.F32.PACK_AB R138, R29, R138 ;  /* 0x0000008a1d8a723e */ /* 0x000fe400000000ff */
[----:B------:R-:W2:Y:S01]  /*49a0*/  MUFU.EX2 R143, R143 ;  /* 0x0000008f008f7308 */ /* 0x000ea20000000800 */
[----:B0-----:R-:W-:Y:S01]  /*49b0*/  FADD.FTZ R3, R141, R34 ;  /* 0x000000228d037221 */ /* 0x001fe20000010000 */
[----:B------:R-:W-:-:S02]  /*49c0*/  F2FP.F16.F32.PACK_AB R132, R31, R132 ;  /* 0x000000841f84723e */ /* 0x000fc400000000ff */
[----:B------:R-:W-:Y:S02]  /*49d0*/  F2FP.F16.F32.PACK_AB R134, R33, R134 ;  /* 0x000000862186723e */ /* 0x000fe400000000ff */
[----:B------:R-:W-:Y:S02]  /*49e0*/  F2FP.F16.F32.PACK_AB R128, R51, R128 ;  /* 0x000000803380723e */ /* 0x000fe400000000ff */
[----:B------:R-:W0:Y:S01]  /*49f0*/  MUFU.EX2 R20, R20 ;  /* 0x0000001400147308 */ /* 0x000e220000000800 */
[----:B-1----:R-:W-:Y:S01]  /*4a00*/  FADD.FTZ R34, R18, R3 ;  /* 0x0000000312227221 */ /* 0x002fe20000010000 */
[----:B------:R-:W-:Y:S02]  /*4a10*/  F2FP.F16.F32.PACK_AB R147, R12, R147 ;  /* 0x000000930c93723e */ /* 0x000fe400000000ff */
[----:B------:R-:W-:-:S04]  /*4a20*/  F2FP.F16.F32.PACK_AB R141, R18, R141 ;  /* 0x0000008d128d723e */ /* 0x000fc800000000ff */
[----:B------:R-:W1:Y:S01]  /*4a30*/  MUFU.EX2 R137, R137 ;  /* 0x0000008900897308 */ /* 0x000e620000000800 */
[----:B--2---:R-:W-:-:S07]  /*4a40*/  FADD.FTZ R3, R143, R34 ;  /* 0x000000228f037221 */ /* 0x004fce0000010000 */
[----:B------:R-:W2:Y:S01]  /*4a50*/  MUFU.EX2 R24, R24 ;  /* 0x0000001800187308 */ /* 0x000ea20000000800 */
[C---:B0-----:R-:W-:Y:S01]  /*4a60*/  FADD.FTZ R36, R20.reuse, R3 ;  /* 0x0000000314247221 */ /* 0x041fe20000010000 */
[----:B------:R-:W-:-:S06]  /*4a70*/  F2FP.F16.F32.PACK_AB R143, R20, R143 ;  /* 0x0000008f148f723e */ /* 0x000fcc00000000ff */
[----:B------:R-:W0:Y:S01]  /*4a80*/  MUFU.EX2 R139, R139 ;  /* 0x0000008b008b7308 */ /* 0x000e220000000800 */
[----:B-1----:R-:W-:Y:S01]  /*4a90*/  FADD.FTZ R3, R137, R36 ;  /* 0x0000002489037221 */ /* 0x002fe20000010000 */
[----:B------:R-:W-:-:S06]  /*4aa0*/  FADD.FTZ R36, R130, R21 ;  /* 0x0000001582247221 */ /* 0x000fcc0000010000 */
        /* <DEDUP_REMOVED lines=20> */
[----:B------:R-:W-:Y:S01]  /*4bf0*/  F2FP.F16.F32.PACK_AB R133, R30, R9 ;  /* 0x000000091e85723e */ /* 0x000fe200000000ff */
[----:B------:R-:W-:-:S05]  /*4c00*/  VIADD R9, R19, 0xfffffffe ;  /* 0xfffffffe13097836 */ /* 0x000fca0000000000 */
        /* <DEDUP_REMOVED lines=44> */
[----:B------:R-:W-:-:S03]  /*4ed0*/  F2FP.F16.F32.PACK_AB R121, R2, R75 ;  /* 0x0000004b0279723e */ /* 0x000fc600000000ff */
[----:B-1----:R-:W-:-:S04]  /*4ee0*/  FADD.FTZ R7, R73, R10 ;  /* 0x0000000a49077221 */ /* 0x002fc80000010000 */
[C---:B--2---:R-:W-:Y:S01]  /*4ef0*/  FADD.FTZ R2, R8.reuse, R7 ;  /* 0x0000000708027221 */ /* 0x044fe20000010000 */
[----:B------:R-:W-:Y:S01]  /*4f00*/  F2FP.F16.F32.PACK_AB R123, R8, R73 ;  /* 0x00000049087b723e */ /* 0x000fe200000000ff */
[----:B------:R-:W-:Y:S06]  /*4f10*/  @P1 BRA `(.L_x_985) ;  /* 0x00000000004c1947 */ /* 0x000fec0003800000 */
[----:B------:R-:W-:Y:S01]  /*4f20*/  ISETP.LT.AND P1, PT, RZ, UR45, PT ;  /* 0x0000002dff007c0c */ /* 0x000fe2000bf21270 */
[----:B------:R-:W-:-:S12]  /*4f30*/  UIADD3 UR7, UR45, -0x1, URZ ;  /* 0xffffffff2d077890 */ /* 0x000fd8000fffe03f */
[----:B------:R-:W-:Y:S05]  /*4f40*/  @P1 BRA `(.L_x_986) ;  /* 0x0000000000201947 */ /* 0x000fea0003800000 */
[----:B------:R-:W-:Y:S01]  /*4f50*/  ULDC UR14, c[0x0][0x9e4] ;  /* 0x00027900000e7ab9 */ /* 0x000fe20000000800 */
[----:B------:R-:W-:Y:S02]  /*4f60*/  UIADD3 UR7, -UR45, URZ, URZ ;  /* 0x0000003f2d077290 */ /* 0x000fe4000fffe13f */
[----:B------:R-:W-:-:S11]  /*4f70*/  UISETP.NE.AND UP0, UPT, UR14, 0x1, UPT ;  /* 0x000000010e00788c */ /* 0x000fd6000bf05270 */
[----:B------:R-:W-:Y:S02]  /*4f80*/  @UP0 ULDC.64 UR18, c[0x0][0x9e8] ;  /* 0x00027a0000120ab9 */ /* 0x000fe40000000a00 */
[----:B------:R-:W-:-:S04]  /*4f90*/  UIMAD.WIDE.U32 UR10, UR7, UR18, URZ ;  /* 0x00000012070a72a5 */ /* 0x000fc8000f8e003f */
[----:B------:R-:W-:-:S04]  /*4fa0*/  @UP0 USHF.R.U32.HI UR7, URZ, UR19, UR11 ;  /* 0x000000133f070299 */ /* 0x000fc8000801160b */
[----:B------:R-:W-:Y:S01]  /*4fb0*/  ULOP3.LUT UR7, URZ, UR7, URZ, 0x33, !UPT ;  /* 0x000000073f077292 */ /* 0x000fe2000f8e333f */
[----:B------:R-:W-:Y:S11]  /*4fc0*/  BRA `(.L_x_987) ;  /* 0x0000000000147947 */ /* 0x000ff60003800000 */
.L_x_986:
[----:B------:R-:W-:Y:S02]  /*4fd0*/  ULDC UR14, c[0x0][0x9e4] ;  /* 0x00027900000e7ab9 */ /* 0x000fe40000000800 */
[----:B------:R-:W-:-:S11]  /*4fe0*/  UISETP.NE.AND UP0, UPT, UR14, 0x1, UPT ;  /* 0x000000010e00788c */ /* 0x000fd6000bf05270 */
[----:B------:R-:W-:Y:S02]  /*4ff0*/  @UP0 ULDC.64 UR18, c[0x0][0x9e8] ;  /* 0x00027a0000120ab9 */ /* 0x000fe40000000a00 */
[----:B------:R-:W-:-:S04]  /*5000*/  UIMAD.WIDE.U32 UR10, UR7, UR18, URZ ;  /* 0x00000012070a72a5 */ /* 0x000fc8000f8e003f */
[----:B------:R-:W-:-:S12]  /*5010*/  @UP0 USHF.R.U32.HI UR7, URZ, UR19, UR11 ;  /* 0x000000133f070299 */ /* 0x000fd8000801160b */
.L_x_987:
[----:B------:R-:W-:-:S04]  /*5020*/  UIMAD UR7, UR7, UR14, UR14 ;  /* 0x0000000e070772a4 */ /* 0x000fc8000f8e020e */
[----:B------:R-:W-:-:S04]  /*5030*/  UISETP.LT.AND UP0, UPT, UR4, UR7, UPT ;  /* 0x000000070400728c */ /* 0x000fc8000bf01270 */
[----:B------:R-:W-:-:S12]  /*5040*/  USEL UR4, UR4, UR7, UP0 ;  /* 0x0000000704047287 */ /* 0x000fd80008000000 */
.L_x_985:
[----:B------:R-:W-:Y:S01]  /*5050*/  USHF.R.S32.HI UR7, URZ, 0x1f, UR4 ;  /* 0x0000001f3f077899 */ /* 0x000fe20008011404 */
[----:B------:R-:W-:Y:S02]  /*5060*/  CS2R R118, SRZ ;  /* 0x0000000000767805 */ /* 0x000fe4000001ff00 */
[----:B------:R-:W-:Y:S02]  /*5070*/  CS2R R116, SRZ ;  /* 0x0000000000747805 */ /* 0x000fe4000001ff00 */
[----:B------:R-:W-:Y:S01]  /*5080*/  CS2R R114, SRZ ;  /* 0x0000000000727805 */ /* 0x000fe2000001ff00 */
[----:B------:R-:W-:Y:S01]  /*5090*/  ULEA.HI UR7, UR7, UR4, URZ, 0x7 ;  /* 0x0000000407077291 */ /* 0x000fe2000f8f383f */
[----:B------:R-:W-:Y:S02]  /*50a0*/  CS2R R112, SRZ ;  /* 0x0000000000707805 */ /* 0x000fe4000001ff00 */
[----:B------:R-:W-:Y:S01]  /*50b0*/  CS2R R110, SRZ ;  /* 0x00000000006e7805 */ /* 0x000fe2000001ff00 */
[----:B------:R-:W-:Y:S01]  /*50c0*/  UMOV UR4, URZ ;  /* 0x0000003f00047c82 */ /* 0x000fe20008000000 */
[----:B------:R-:W-:Y:S01]  /*50d0*/  USHF.R.S32.HI UR7, URZ, 0x7, UR7 ;  /* 0x000000073f077899 */ /* 0x000fe20008011407 */
[----:B------:R-:W-:-:S02]  /*50e0*/  CS2R R108, SRZ ;  /* 0x00000000006c7805 */ /* 0x000fc4000001ff00 */
[----:B------:R-:W-:Y:S02]  /*50f0*/  CS2R R106, SRZ ;  /* 0x00000000006a7805 */ /* 0x000fe4000001ff00 */
[----:B------:R-:W-:Y:S01]  /*5100*/  CS2R R104, SRZ ;  /* 0x0000000000687805 */ /* 0x000fe2000001ff00 */
[----:B------:R-:W-:Y:S01]  /*5110*/  UISETP.LT.AND UP0, UPT, UR41, UR7, UPT ;  /* 0x000000072900728c */ /* 0x000fe2000bf01270 */
[----:B------:R-:W-:Y:S02]  /*5120*/  CS2R R102, SRZ ;  /* 0x0000000000667805 */ /* 0x000fe4000001ff00 */
[----:B------:R-:W-:Y:S02]  /*5130*/  CS2R R100, SRZ ;  /* 0x0000000000647805 */ /* 0x000fe4000001ff00 */
[----:B------:R-:W-:Y:S01]  /*5140*/  CS2R R98, SRZ ;  /* 0x0000000000627805 */ /* 0x000fe2000001ff00 */
[----:B------:R-:W-:Y:S01]  /*5150*/  USEL UR27, UR41, UR7, !UP0 ;  /* 0x00000007291b7287 */ /* 0x000fe2000c000000 */
[----:B------:R-:W-:-:S02]  /*5160*/  CS2R R96, SRZ ;  /* 0x0000000000607805 */ /* 0x000fc4000001ff00 */
[----:B------:R-:W-:Y:S01]  /*5170*/  CS2R R94, SRZ ;  /* 0x00000000005e7805 */ /* 0x000fe2000001ff00 */
[----:B------:R-:W-:Y:S01]  /*5180*/  UMOV UR7, URZ ;  /* 0x0000003f00077c82 */ /* 0x000fe20008000000 */
[----:B------:R-:W-:Y:S02]  /*5190*/  CS2R R92, SRZ ;  /* 0x00000000005c7805 */ /* 0x000fe4000001ff00 */
[----:B------:R-:W-:Y:S02]  /*51a0*/  CS2R R90, SRZ ;  /* 0x00000000005a7805 */ /* 0x000fe4000001ff00 */
[----:B------:R-:W-:Y:S02]  /*51b0*/  ISETP.GE.AND P1, PT, R9, UR27, PT ;  /* 0x0000001b09007c0c */ /* 0x000fe4000bf26270 */
[----:B------:R-:W-:-:S11]  /*51c0*/  CS2R R88, SRZ ;  /* 0x0000000000587805 */ /* 0x000fd6000001ff00 */
[----:B------:R-:W-:Y:S05]  /*51d0*/  @!P1 BRA `(.L_x_988) ;  /* 0x0000003400a09947 */ /* 0x000fea0003800000 */
[----:B------:R-:W-:Y:S01]  /*51e0*/  IMAD.MOV.U32 R8, RZ, RZ, R11 ;  /* 0x000000ffff087224 */ /* 0x000fe200078e000b */
[----:B------:R-:W-:Y:S01]  /*51f0*/  UMOV UR26, URZ ;  /* 0x0000003f001a7c82 */ /* 0x000fe20008000000 */
[----:B------:R-:W-:Y:S01]  /*5200*/  IMAD.MOV.U32 R7, RZ, RZ, R15 ;  /* 0x000000ffff077224 */ /* 0x000fe200078e000f */
[----:B------:R-:W-:Y:S01]  /*5210*/  UMOV UR25, URZ ;  /* 0x0000003f00197c82 */ /* 0x000fe20008000000 */
[----:B------:R-:W-:Y:S01]  /*5220*/  IMAD.MOV.U32 R119, RZ, RZ, RZ ;  /* 0x000000ffff777224 */ /* 0x000fe200078e00ff */
[----:B------:R-:W-:Y:S01]  /*5230*/  ULDC UR29, c[0x0][0x9e4] ;  /* 0x00027900001d7ab9 */ /* 0x000fe20000000800 */
[----:B------:R-:W-:Y:S01]  /*5240*/  ULDC UR28, c[0x0][0x2f0] ;  /* 0x0000bc00001c7ab9 */ /* 0x000fe20000000800 */
[----:B------:R-:W-:Y:S01]  /*5250*/  ULDC UR30, c[0x0][0x9d8] ;  /* 0x00027600001e7ab9 */ /* 0x000fe20000000800 */
[----:B------:R-:W-:-:S05]  /*5260*/  ULDC UR31, c[0x0][0x9e0] ;  /* 0x00027800001f7ab9 */ /* 0x000fca0000000800 */
.L_x_1007:
[----:B------:R-:W-:Y:S01]  /*5270*/  ISETP.NE.AND P2, PT, RZ, UR42, PT ;  /* 0x0000002aff007c0c */ /* 0x000fe2000bf45270 */
[----:B------:R-:W-:-:S04]  /*5280*/  UISETP.NE.AND UP0, UPT, UR25, 0x1, UPT ;  /* 0x000000011900788c */ /* 0x000fc8000bf05270 */
[----:B------:R-:W-:-:S04]  /*5290*/  USEL UR4, URZ, 0x1, UP0 ;  /* 0x000000013f047887 */ /* 0x000fc80008000000 */
[----:B------:R-:W-:-:S04]  /*52a0*/  ULOP3.LUT UR4, UR26, UR4, URZ, 0x3c, !UPT ;  /* 0x000000041a047292 */ /* 0x000fc8000f8e3c3f */
[----:B------:R-:W-:Y:S08]  /*52b0*/  @P2 BRA `(.L_x_989) ;  /* 0x0000000000382947 */ /* 0x000ff00003800000 */
[----:B------:R-:W-:Y:S05]  /*52c0*/  @!P0 BRA `(.L_x_990) ;  /* 0x0000000000048947 */ /* 0x000fea0003800000 */
[----:B------:R-:W-:Y:S01]  /*52d0*/  BPT.TRAP 0x1 ;  /* 0x000000040000795c */ /* 0x000fe20000300000 */
.L_x_990:
        /* <DEDUP_REMOVED lines=9> */
.L_x_991:
[----:B-1----:R-:W-:Y:S05]  /*5370*/  @P1 BRA `(.L_x_989) ;  /* 0x0000000000081947 */ /* 0x002fea0003800000 */
[----:B------:R-:W1:Y:S02]  /*5380*/  SYNCS.PHASECHK.TRANS64.TRYWAIT P1, [UR7+0x16830], R10 ;  /* 0x0168300aff0075a7 */ /* 0x000e640008020147 */
[----:B-1----:R-:W-:Y:S05]  /*5390*/  @!P1 BRA `(.L_x_992) ;  /* 0x000000ec00a49947 */ /* 0x002fea0003800000 */
.L_x_989:
        /* <DEDUP_REMOVED lines=11> */
[----:B------:R-:W-:-:S03]  /*5450*/  UMOV UR19, 0x40000040 ;  /* 0x4000004000137882 */ /* 0x000fc60000000000 */
[----:B------:R-:W-:Y:S02]  /*5460*/  UIADD3 UR10, UR22, 0x2, URZ ;  /* 0x00000002160a7890 */ /* 0x000fe4000fffe03f */
[----:B------:R-:W-:Y:S02]  /*5470*/  UIADD3 UR14, UR22, 0x4, URZ ;  /* 0x00000004160e7890 */ /* 0x000fe4000fffe03f */
        /* <DEDUP_REMOVED lines=16> */
.L_x_994:
[----:B------:R-:W-:Y:S01]  /*5580*/  ULEA UR10, UR25, UR43, 0x3 ;  /* 0x0000002b190a7291 */ /* 0x000fe2000f8e183f */
[----:B------:R-:W-:-:S05]  /*5590*/  IMAD.U32 R10, RZ, RZ, UR26 ;  /* 0x0000001aff0a7e24 */ /* 0x000fca000f8e00ff */
[----:B------:R-:W-:-:S04]  /*55a0*/  SHF.L.U32 R10, R10, 0x1f, RZ ;  /* 0x0000001f0a0a7819 */ /* 0x000fc800000006ff */
[----:B------:R0:W1:Y:S01]  /*55b0*/  SYNCS.PHASECHK.TRANS64.TRYWAIT P1, [UR10+0x16850], R10 ;  /* 0x0168500aff0075a7 */ /* 0x000062000802014a */
[----:B------:R-:W-:Y:S05]  /*55c0*/  @!P0 BRA `(.L_x_995) ;  /* 0x0000000000048947 */ /* 0x000fea0003800000 */
[----:B------:R-:W-:Y:S01]  /*55d0*/  BPT.TRAP 0x1 ;  /* 0x000000040000795c */ /* 0x000fe20000300000 */
.L_x_995:
[----:B-1----:R-:W-:Y:S05]  /*55e0*/  @P1 BRA `(.L_x_993) ;  /* 0x0000000000081947 */ /* 0x002fea0003800000 */
[----:B------:R-:W1:Y:S02]  /*55f0*/  SYNCS.PHASECHK.TRANS64.TRYWAIT P1, [UR10+0x16850], R10 ;  /* 0x0168500aff0075a7 */ /* 0x000e64000802014a */
[----:B-1----:R-:W-:Y:S05]  /*5600*/  @!P1 BRA `(.L_x_996) ;  /* 0x000000ec00209947 */ /* 0x002fea0003800000 */
.L_x_993:
        /* <DEDUP_REMOVED lines=50> */
.L_x_997:
[----:B------:R-:W-:Y:S01]  /*5930*/  UISETP.NE.AND UP1, UPT, UR40, URZ, UPT ;  /* 0x0000003f2800728c */ /* 0x000fe2000bf25270 */
[----:B------:R-:W-:Y:S01]  /*5940*/  FMUL.FTZ R15, R25, UR30 ;  /* 0x0000001e190f7c20 */ /* 0x000fe20008410000 */
[----:B------:R-:W-:Y:S01]  /*5950*/  FMUL.FTZ R25, R46, UR30 ;  /* 0x0000001e2e197c20 */ /* 0x000fe20008410000 */
[----:B------:R-:W-:Y:S01]  /*5960*/  FMUL.FTZ R12, R30, UR30 ;  /* 0x0000001e1e0c7c20 */ /* 0x000fe20008410000 */
[----:B------:R-:W-:Y:S01]  /*5970*/  FMUL.FTZ R11, R27, UR30 ;  /* 0x0000001e1b0b7c20 */ /* 0x000fe20008410000 */
[----:B------:R-:W-:Y:S01]  /*5980*/  FMUL.FTZ R30, R54, UR30 ;  /* 0x0000001e361e7c20 */ /* 0x000fe20008410000 */
[----:B------:R-:W-:Y:S01]  /*5990*/  PLOP3.LUT P1, PT, PT, PT, UP1, 0x80, 0x0 ;  /* 0x000000000000781c */ /* 0x000fe20003f2f018 */
[----:B------:R-:W-:Y:S01]  /*59a0*/  FMUL.FTZ R54, R65, UR30 ;  /* 0x0000001e41367c20 */ /* 0x000fe20008410000 */
[----:B------:R-:W-:Y:S01]  /*59b0*/  PLOP3.LUT P2, PT, PT, PT, UP1, 0x80, 0x0 ;  /* 0x000000000000781c */ /* 0x000fe20003f4f018 */
[----:B------:R-:W1:Y:S01]  /*59c0*/  LDC R27, c[0x0][0x288] ;  /* 0x0000a200ff1b7b82 */ /* 0x000e620000000800 */
[----:B------:R-:W-:Y:S01]  /*59d0*/  FMUL.FTZ R18, R34, UR30 ;  /* 0x0000001e22127c20 */ /* 0x000fe20008410000 */
[----:B------:R-:W-:Y:S01]  /*59e0*/  @UP1 ULDC UR11, c[0x0][0x44c] ;  /* 0x00011300000b1ab9 */ /* 0x000fe20000000800 */
[----:B------:R-:W-:Y:S01]  /*59f0*/  FMUL.FTZ R65, R69, UR30 ;  /* 0x0000001e45417c20 */ /* 0x000fe20008410000 */
[----:B------:R-:W-:Y:S01]  /*5a00*/  FMUL.FTZ R34, R62, UR30 ;  /* 0x0000001e3e227c20 */ /* 0x000fe20008410000 */
[----:B------:R-:W-:-:S02]  /*5a10*/  IMAD.MOV.U32 R69, RZ, RZ, R6 ;  /* 0x000000ffff457224 */ /* 0x000fc400078e0006 */
[----:B0-----:R-:W-:Y:S01]  /*5a20*/  FMUL.FTZ R10, R26, UR30 ;  /* 0x0000001e1a0a7c20 */ /* 0x001fe20008410000 */
[----:B------:R-:W-:Y:S02]  /*5a30*/  IMAD.SHL.U32 R62, R9, 0x80, RZ ;  /* 0x00000080093e7824 */ /* 0x000fe400078e00ff */
[----:B------:R-:W-:Y:S01]  /*5a40*/  FMUL.FTZ R21, R39, UR30 ;  /* 0x0000001e27157c20 */ /* 0x000fe20008410000 */
[----:B------:R-:W-:Y:S01]  /*5a50*/  FMUL.FTZ R26, R47, UR30 ;  /* 0x0000001e2f1a7c20 */ /* 0x000fe20008410000 */
[----:B------:R-:W-:Y:S01]  /*5a60*/  @P1 IMAD.HI.U32 R46, R6, UR11, RZ ;  /* 0x0000000b062e1c27 */ /* 0x000fe2000f8e00ff */
[----:B------:R-:W-:-:S03]  /*5a70*/  @UP1 ULDC UR11, c[0x0][0x450] ;  /* 0x00011400000b1ab9 */ /* 0x000fc60000000800 */
[----:B------:R-:W-:Y:S01]  /*5a80*/  FMUL.FTZ R39, R71, UR30 ;  /* 0x0000001e47277c20 */ /* 0x000fe20008410000 */
[----:B------:R-:W-:Y:S01]  /*5a90*/  IADD3 R47, -R62, 0x1, RZ ;  /* 0x000000013e2f7810 */ /* 0x000fe20007ffe1ff */
[----:B------:R-:W-:Y:S01]  /*5aa0*/  FMUL.FTZ R120, R28, UR30 ;  /* 0x0000001e1c787c20 */ /* 0x000fe20008410000 */
[----:B------:R-:W-:Y:S01]  /*5ab0*/  @P2 SHF.R.U32.HI R69, RZ, UR11, R46 ;  /* 0x0000000bff452c19 */ /* 0x000fe2000801162e */
[----:B------:R-:W-:Y:S01]  /*5ac0*/  FMUL.FTZ R121, R29, UR30 ;  /* 0x0000001e1d797c20 */ /* 0x000fe20008410000 */
[----:B------:R-:W-:Y:S01]  /*5ad0*/  UISETP.NE.AND UP0, UPT, UR44, URZ, UPT ;  /* 0x0000003f2c00728c */ /* 0x000fe2000bf05270 */
        /* <DEDUP_REMOVED lines=13> */
[----:B------:R-:W-:Y:S01]  /*5bb0*/  ULEA UR10, UR7, UR43, 0x3 ;  /* 0x0000002b070a7291 */ /* 0x000fe2000f8e183f */
        /* <DEDUP_REMOVED lines=38> */
[----:B------:R-:W-:Y:S01]  /*5e20*/  UIADD3 UR10, UR10, 0x16840, URZ ;  /* 0x000168400a0a7890 */ /* 0x000fe2000fffe03f */
[----:B------:R-:W-:Y:S01]  /*5e30*/  PLOP3.LUT P1, PT, PT, PT, UP0, 0x40, 0x0 ;  /* 0x000000000000781c */ /* 0x000fe20003f2e808 */
[----:B------:R-:W2:Y:S01]  /*5e40*/  MUFU.TANH R14, R14 ;  /* 0x0000000e000e7308 */ /* 0x000ea20000002400 */
[----:B------:R-:W-:Y:S01]  /*5e50*/  IMAD R48, R16, UR28, R49 ;  /* 0x0000001c10307c24 */ /* 0x000fe2000f8e0231 */
[----:B------:R-:W-:-:S03]  /*5e60*/  UPRMT UR10, UR5, 0x654, UR10 ;  /* 0x00000654050a7896 */ /* 0x000fc6000800000a */
[----:B-1----:R-:W-:-:S03]  /*5e70*/  IMAD.IADD R48, R48, 0x1, -R27 ;  /* 0x0000000130307824 */ /* 0x002fc600078e0a1b */
[----:B------:R-:W1:Y:S01]  /*5e80*/  MUFU.TANH R15, R15 ;  /* 0x0000000f000f7308 */ /* 0x000e620000002400 */
[C---:B------:R-:W-:Y:S02]  /*5e90*/  VIADD R68, R48.reuse, UR31 ;  /* 0x0000001f30447c36 */ /* 0x040fe40008000000 */
[----:B------:R-:W-:Y:S01]  /*5ea0*/  VIADD R67, R48, UR24 ;  /* 0x0000001830437c36 */ /* 0x000fe20008000000 */
[----:B------:R-:W-:Y:S01]  /*5eb0*/  SYNCS.ARRIVE.TRANS64.RED.A1T0 RZ, [UR10], RZ ;  /* 0x000000ffffff79a7 */ /* 0x000fe2000810040a */
[--C-:B0-----:R-:W-:Y:S02]  /*5ec0*/  IMAD.IADD R70, R68, 0x1, R71.reuse ;  /* 0x0000000144467824 */ /* 0x101fe400078e0247 */
        /* <DEDUP_REMOVED lines=69> */
[----:B------:R-:W-:Y:S01]  /*6320*/  IMAD.U32 R73, RZ, RZ, UR29 ;  /* 0x0000001dff497e24 */ /* 0x000fe2000f8e00ff */
[----:B------:R-:W-:-:S04]  /*6330*/  LOP3.LUT R71, RZ, R71, RZ, 0x33, !PT ;  /* 0x00000047ff477212 */ /* 0x000fc800078e33ff */
[----:B------:R-:W-:-:S13]  /*6340*/  ISETP.NE.AND P1, PT, R73, 0x1, PT ;  /* 0x000000014900780c */ /* 0x000fda0003f25270 */
[----:B------:R-:W1:Y:S02]  /*6350*/  @P1 LDC.64 R48, c[0x0][0x9e8] ;  /* 0x00027a00ff301b82 */ /* 0x000e640000000a00 */
[----:B-1----:R-:W-:-:S05]  /*6360*/  @P1 IMAD.HI.U32 R48, R71, R48, RZ ;  /* 0x0000003047301227 */ /* 0x002fca00078e00ff */
[----:B------:R-:W-:-:S04]  /*6370*/  @P1 SHF.R.U32.HI R71, RZ, R49, R48 ;  /* 0x00000031ff471219 */ /* 0x000fc80000011630 */
[----:B------:R-:W-:Y:S01]  /*6380*/  LOP3.LUT R71, RZ, R71, RZ, 0x33, !PT ;  /* 0x00000047ff477212 */ /* 0x000fe200078e33ff */
[----:B------:R-:W-:Y:S06]  /*6390*/  BRA `(.L_x_1001) ;  /* 0x0000000000147947 */ /* 0x000fec0003800000 */
.L_x_1000:
[----:B------:R-:W-:-:S05]  /*63a0*/  IMAD.U32 R73, RZ, RZ, UR29 ;  /* 0x0000001dff497e24 */ /* 0x000fca000f8e00ff */
[----:B------:R-:W-:-:S13]  /*63b0*/  ISETP.NE.AND P1, PT, R73, 0x1, PT ;  /* 0x000000014900780c */ /* 0x000fda0003f25270 */
[----:B------:R-:W1:Y:S02]  /*63c0*/  @P1 LDC.64 R48, c[0x0][0x9e8] ;  /* 0x00027a00ff301b82 */ /* 0x000e640000000a00 */
[----:B-1----:R-:W-:-:S05]  /*63d0*/  @P1 IMAD.HI.U32 R48, R71, R48, RZ ;  /* 0x0000003047301227 */ /* 0x002fca00078e00ff */
[----:B------:R-:W-:-:S07]  /*63e0*/  @P1 SHF.R.U32.HI R71, RZ, R49, R48 ;  /* 0x00000031ff471219 */ /* 0x000fce0000011630 */
.L_x_1001:
[----:B------:R-:W-:Y:S05]  /*63f0*/  BSYNC B0 ;  /* 0x0000000000007941 */ /* 0x000fea0003800000 */
.L_x_999:
[----:B------:R-:W-:-:S04]  /*6400*/  IMAD R71, R71, R73, -R62 ;  /* 0x0000004947477224 */ /* 0x000fc800078e0a3e */
[----:B------:R-:W-:-:S05]  /*6410*/  IMAD R71, R0, -0x2, R71 ;  /* 0xfffffffe00477824 */ /* 0x000fca00078e0247 */
[----:B------:R-:W-:Y:S02]  /*6420*/  VIADDMNMX R70, R71, R73, R70, PT ;  /* 0x0000004947467246 */ /* 0x000fe40003800146 */
[----:B------:R-:W-:-:S07]  /*6430*/  VIMNMX R72, R72, R71, !PT ;  /* 0x0000004748487248 */ /* 0x000fce0007fe0100 */
.L_x_998:
[----:B------:R-:W-:Y:S01]  /*6440*/  ISETP.GT.AND P1, PT, R9, -0x1, PT ;  /* 0xffffffff0900780c */ /* 0x000fe20003f24270 */
[----:B------:R-:W1:Y:S01]  /*6450*/  SHFL.IDX PT, R73, R69, 0x1, 0x1c1f ;  /* 0x003c1f0045497f89 */ /* 0x000e6200000e0000 */
[----:B------:R-:W-:Y:S02]  /*6460*/  UISETP.NE.AND UP0, UPT, UR44, URZ, UPT ;  /* 0x0000003f2c00728c */ /* 0x000fe4000bf05270 */
[C---:B------:R-:W-:Y:S02]  /*6470*/  ISETP.GT.AND P3, PT, R72.reuse, 0x8, P1 ;  /* 0x000000084800780c */ /* 0x040fe40000f64270 */
[----:B------:R-:W-:Y:S02]  /*6480*/  ISETP.GT.AND P6, PT, R72, RZ, P1 ;  /* 0x000000ff4800720c */ /* 0x000fe40000fc4270 */
[----:B------:R-:W-:Y:S02]  /*6490*/  ISETP.LT.OR P3, PT, R70, 0x9, P3 ;  /* 0x000000094600780c */ /* 0x000fe40001f61670 */
[----:B------:R-:W-:-:S02]  /*64a0*/  ISETP.GT.AND P2, PT, R72, 0x1, P1 ;  /* 0x000000014800780c */ /* 0x000fc40000f44270 */
[----:B------:R-:W-:Y:S02]  /*64b0*/  FSEL R87, R120, -INF , !P3 ;  /* 0xff80000078577808 */ /* 0x000fe40005800000 */
[----:B------:R-:W-:Y:S02]  /*64c0*/  ISETP.GT.AND P3, PT, R72, 0x19, P1 ;  /* 0x000000194800780c */ /* 0x000fe40000f64270 */
[C---:B------:R-:W-:Y:S02]  /*64d0*/  ISETP.LT.OR P6, PT, R70.reuse, 0x1, P6 ;  /* 0x000000014600780c */ /* 0x040fe400037c1670 */
[C---:B------:R-:W-:Y:S02]  /*64e0*/  ISETP.LT.OR P2, PT, R70.reuse, 0x2, P2 ;  /* 0x000000024600780c */ /* 0x040fe40001741670 */
[----:B------:R-:W-:Y:S02]  /*64f0*/  ISETP.LT.OR P3, PT, R70, 0x1a, P3 ;  /* 0x0000001a4600780c */ /* 0x000fe40001f61670 */
[----:B------:R-:W-:-:S02]  /*6500*/  FSEL R77, R14, -INF , !P6 ;  /* 0xff8000000e4d7808 */ /* 0x000fc40007000000 */
[----:B------:R-:W-:Y:S01]  /*6510*/  FSEL R79, R15, -INF , !P2 ;  /* 0xff8000000f4f7808 */ /* 0x000fe20005000000 */
[----:B-1----:R-:W-:Y:S01]  /*6520*/  IMAD.IADD R48, R68, 0x1, R73 ;  /* 0x0000000144307824 */ /* 0x002fe200078e0249 */
[C---:B------:R-:W-:Y:S02]  /*6530*/  ISETP.GT.AND P5, PT, R72.reuse, 0x9, P1 ;  /* 0x000000094800780c */ /* 0x040fe40000fa4270 */
[C---:B------:R-:W-:Y:S02]  /*6540*/  ISETP.GT.AND P4, PT, R72.reuse, 0x10, P1 ;  /* 0x000000104800780c */ /* 0x040fe40000f84270 */
[C---:B------:R-:W-:Y:S02]  /*6550*/  ISETP.GT.AND P6, PT, R72.reuse, 0x11, P1 ;  /* 0x000000114800780c */ /* 0x040fe40000fc4270 */
[----:B------:R-:W-:Y:S02]  /*6560*/  ISETP.GT.AND P2, PT, R72, 0x18, P1 ;  /* 0x000000184800780c */ /* 0x000fe40000f44270 */
[----:B0-----:R-:W-:-:S02]  /*6570*/  FSEL R157, R124, -INF , !P3 ;  /* 0xff8000007c9d7808 */ /* 0x001fc40005800000 */
[----:B------:R-:W-:Y:S02]  /*6580*/  ISETP.GT.AND P3, PT, R72, 0x30, P1 ;  /* 0x000000304800780c */ /* 0x000fe40000f64270 */
[C---:B------:R-:W-:Y:S02]  /*6590*/  ISETP.LT.OR P5, PT, R70.reuse, 0xa, P5 ;  /* 0x0000000a4600780c */ /* 0x040fe40002fa1670 */
[C---:B------:R-:W-:Y:S02]  /*65a0*/  ISETP.LT.OR P4, PT, R70.reuse, 0x11, P4 ;  /* 0x000000114600780c */ /* 0x040fe40002781670 */
[C---:B------:R-:W-:Y:S02]  /*65b0*/  ISETP.LT.OR P6, PT, R70.reuse, 0x12, P6 ;  /* 0x000000124600780c */ /* 0x040fe400037c1670 */
[C---:B------:R-:W-:Y:S02]  /*65c0*/  ISETP.LT.OR P2, PT, R70.reuse, 0x19, P2 ;  /* 0x000000194600780c */ /* 0x040fe40001741670 */
[----:B------:R-:W-:-:S02]  /*65d0*/  ISETP.LT.OR P3, PT, R70, 0x31, P3 ;  /* 0x000000314600780c */ /* 0x000fc40001f61670 */
[----:B------:R-:W-:Y:S02]  /*65e0*/  FSEL R137, R121, -INF , !P5 ;  /* 0xff80000079897808 */ /* 0x000fe40006800000 */
[----:B------:R-:W-:Y:S02]  /*65f0*/  FSEL R139, R123, -INF , !P4 ;  /* 0xff8000007b8b7808 */ /* 0x000fe40006000000 */
[----:B------:R-:W-:Y:S02]  /*6600*/  FSEL R135, R122, -INF , !P6 ;  /* 0xff8000007a877808 */ /* 0x000fe40007000000 */
[----:B------:R-:W-:Y:S02]  /*6610*/  FSEL R145, R125, -INF , !P2 ;  /* 0xff8000007d917808 */ /* 0x000fe40005000000 */
[C---:B------:R-:W-:Y:S02]  /*6620*/  ISETP.GT.AND P5, PT, R72.reuse, 0x20, P1 ;  /* 0x000000204800780c */ /* 0x040fe40000fa4270 */
[----:B------:R-:W-:-:S02]  /*6630*/  ISETP.GT.AND P4, PT, R72, 0x21, P1 ;  /* 0x000000214800780c */ /* 0x000fc40000f84270 */
[C---:B------:R-:W-:Y:S02]  /*6640*/  ISETP.GT.AND P6, PT, R72.reuse, 0x28, P1 ;  /* 0x000000284800780c */ /* 0x040fe40000fc4270 */
[C---:B------:R-:W-:Y:S02]  /*6650*/  ISETP.GT.AND P2, PT, R72.reuse, 0x29, P1 ;  /* 0x000000294800780c */ /* 0x040fe40000f44270 */
[----:B------:R-:W-:Y:S02]  /*6660*/  FSEL R147, R147, -INF , !P3 ;  /* 0xff80000093937808 */ /* 0x000fe40005800000 */
[----:B------:R-:W-:Y:S02]  /*6670*/  ISETP.GT.AND P3, PT, R72, 0x41, P1 ;  /* 0x000000414800780c */ /* 0x000fe40000f64270 */
[C---:B------:R-:W-:Y:S02]  /*6680*/  ISETP.LT.OR P5, PT, R70.reuse, 0x21, P5 ;  /* 0x000000214600780c */ /* 0x040fe40002fa1670 */
[----:B------:R-:W-:-:S02]  /*6690*/  ISETP.LT.OR P4, PT, R70, 0x22, P4 ;  /* 0x000000224600780c */ /* 0x000fc40002781670 */
[C---:B------:R-:W-:Y:S02]  /*66a0*/  ISETP.LT.OR P6, PT, R70.reuse, 0x29, P6 ;  /* 0x000000294600780c */ /* 0x040fe400037c1670 */
[C---:B------:R-:W-:Y:S02]  /*66b0*/  ISETP.LT.OR P2, PT, R70.reuse, 0x2a, P2 ;  /* 0x0000002a4600780c */ /* 0x040fe40001741670 */
[----:B------:R-:W-:Y:S02]  /*66c0*/  ISETP.LT.OR P3, PT, R70, 0x42, P3 ;  /* 0x000000424600780c */ /* 0x000fe40001f61670 */
[----:B------:R-:W-:Y:S02]  /*66d0*/  FSEL R155, R127, -INF , !P5 ;  /* 0xff8000007f9b7808 */ /* 0x000fe40006800000 */
[----:B------:R-:W-:Y:S02]  /*66e0*/  FSEL R153, R126, -INF , !P4 ;  /* 0xff8000007e997808 */ /* 0x000fe40006000000 */
[----:B------:R-:W-:-:S02]  /*66f0*/  FSEL R151, R151, -INF , !P6 ;  /* 0xff80000097977808 */ /* 0x000fc40007000000 */
[----:B------:R-:W-:Y:S02]  /*6700*/  FSEL R149, R149, -INF , !P2 ;  /* 0xff80000095957808 */ /* 0x000fe40005000000 */
[C---:B------:R-:W-:Y:S02]  /*6710*/  ISETP.GT.AND P5, PT, R72.reuse, 0x31, P1 ;  /* 0x000000314800780c */ /* 0x040fe40000fa4270 */
[C---:B------:R-:W-:Y:S02]  /*6720*/  ISETP.GT.AND P4, PT, R72.reuse, 0x38, P1 ;  /* 0x000000384800780c */ /* 0x040fe40000f84270 */
[C---:B------:R-:W-:Y:S02]  /*6730*/  ISETP.GT.AND P6, PT, R72.reuse, 0x39, P1 ;  /* 0x000000394800780c */ /* 0x040fe40000fc4270 */
[----:B------:R-:W-:Y:S02]  /*6740*/  ISETP.GT.AND P2, PT, R72, 0x40, P1 ;  /* 0x000000404800780c */ /* 0x000fe40000f44270 */
[----:B------:R-:W-:-:S02]  /*6750*/  FSEL R127, R52, -INF , !P3 ;  /* 0xff800000347f7808 */ /* 0x000fc40005800000 */
        /* <DEDUP_REMOVED lines=8> */
[----:B------:R-:W-:Y:S01]  /*67e0*/  FSEL R125, R50, -INF , !P6 ;  /* 0xff800000327d7808 */ /* 0x000fe20007000000 */
[----:B------:R-:W-:Y:S01]  /*67f0*/  IMAD.IADD R50, R67, 0x1, R73 ;  /* 0x0000000143327824 */ /* 0x000fe200078e0249 */
[----:B------:R-:W-:Y:S02]  /*6800*/  FSEL R131, R131, -INF , !P2 ;  /* 0xff80000083837808 */ /* 0x000fe40005000000 */
[C---:B------:R-:W-:Y:S02]  /*6810*/  ISETP.GT.AND P5, PT, R72.reuse, 0x48, P1 ;  /* 0x000000484800780c */ /* 0x040fe40000fa4270 */
[----:B------:R-:W-:-:S02]  /*6820*/  ISETP.GT.AND P4, PT, R72, 0x49, P1 ;  /* 0x000000494800780c */ /* 0x000fc40000f84270 */
[C---:B------:R-:W-:Y:S02]  /*6830*/  ISETP.GT.AND P6, PT, R72.reuse, 0x50, P1 ;  /* 0x000000504800780c */ /* 0x040fe40000fc4270 */
[----:B------:R-:W-:Y:S02]  /*6840*/  ISETP.GT.AND P2, PT, R72, 0x51, P1 ;  /* 0x000000514800780c */ /* 0x000fe40000f44270 */
        /* <DEDUP_REMOVED lines=16> */
[----:B------:R-:W-:Y:S02]  /*6950*/  PLOP3.LUT P3, PT, PT, PT, UP0, 0x40, 0x0 ;  /* 0x000000000000781c */ /* 0x000fe40003f6e808 */
[C---:B------:R-:W-:Y:S02]  /*6960*/  ISETP.LT.OR P5, PT, R70.reuse, 0x5a, P5 ;  /* 0x0000005a4600780c */ /* 0x040fe40002fa1670 */
[C---:B------:R-:W-:Y:S02]  /*6970*/  ISETP.LT.OR P4, PT, R70.reuse, 0x61, P4 ;  /* 0x000000614600780c */ /* 0x040fe40002781670 */
[C---:B------:R-:W-:Y:S02]  /*6980*/  ISETP.LT.OR P6, PT, R70.reuse, 0x62, P6 ;  /* 0x000000624600780c */ /* 0x040fe400037c1670 */
[----:B------:R-:W-:Y:S02]  /*6990*/  ISETP.LT.OR P2, PT, R70, 0x69, P2 ;  /* 0x000000694600780c */ /* 0x000fe40001741670 */
[----:B------:R-:W-:-:S02]  /*69a0*/  FSEL R65, R65, -INF , !P5 ;  /* 0xff80000041417808 */ /* 0x000fc40006800000 */
[----:B------:R-:W-:Y:S02]  /*69b0*/  FSEL R63, R63, -INF , !P4 ;  /* 0xff8000003f3f7808 */ /* 0x000fe40006000000 */
[----:B------:R-:W-:Y:S02]  /*69c0*/  FSEL R61, R61, -INF , !P6 ;  /* 0xff8000003d3d7808 */ /* 0x000fe40007000000 */
[----:B------:R-:W-:Y:S02]  /*69d0*/  FSEL R59, R59, -INF , !P2 ;  /* 0xff8000003b3b7808 */ /* 0x000fe40005000000 */
[C---:B------:R-:W-:Y:S02]  /*69e0*/  ISETP.GT.AND P5, PT, R72.reuse, 0x70, P1 ;  /* 0x000000704800780c */ /* 0x040fe40000fa4270 */
[C---:B------:R-:W-:Y:S02]  /*69f0*/  ISETP.GT.AND P4, PT, R72.reuse, 0x71, P1 ;  /* 0x000000714800780c */ /* 0x040fe40000f84270 */
[----:B------:R-:W-:-:S02]  /*6a00*/  ISETP.GT.AND P6, PT, R72, 0x78, P1 ;  /* 0x000000784800780c */ /* 0x000fc40000fc4270 */
[----:B------:R-:W-:Y:S02]  /*6a10*/  ISETP.GT.AND P2, PT, R72, 0x79, P1 ;  /* 0x000000794800780c */ /* 0x000fe40000f44270 */
[C---:B------:R-:W-:Y:S02]  /*6a20*/  ISETP.LT.OR P5, PT, R70.reuse, 0x71, P5 ;  /* 0x000000714600780c */ /* 0x040fe40002fa1670 */
[C---:B------:R-:W-:Y:S02]  /*6a30*/  ISETP.LT.OR P4, PT, R70.reuse, 0x72, P4 ;  /* 0x000000724600780c */ /* 0x040fe40002781670 */
[C---:B------:R-:W-:Y:S02]  /*6a40*/  ISETP.LT.OR P6, PT, R70.reuse, 0x79, P6 ;  /* 0x000000794600780c */ /* 0x040fe400037c1670 */
[----:B------:R-:W-:Y:S02]  /*6a50*/  ISETP.LT.OR P2, PT, R70, 0x7a, P2 ;  /* 0x0000007a4600780c */ /* 0x000fe40001741670 */
[----:B------:R-:W-:-:S02]  /*6a60*/  FSEL R55, R58, -INF , !P5 ;  /* 0xff8000003a377808 */ /* 0x000fc40006800000 */
[----:B------:R-:W-:Y:S02]  /*6a70*/  FSEL R53, R60, -INF , !P4 ;  /* 0xff8000003c357808 */ /* 0x000fe40006000000 */
[----:B------:R-:W-:Y:S02]  /*6a80*/  FSEL R51, R64, -INF , !P6 ;  /* 0xff80000040337808 */ /* 0x000fe40007000000 */
[----:B------:R-:W-:Y:S01]  /*6a90*/  FSEL R49, R66, -INF , !P2 ;  /* 0xff80000042317808 */ /* 0x000fe20005000000 */
[----:B------:R-:W-:Y:S06]  /*6aa0*/  @P3 BRA `(.L_x_1002) ;  /* 0x00000000005c3947 */ /* 0x000fec0003800000 */
        /* <DEDUP_REMOVED lines=8> */
[----:B------:R-:W0:Y:S02]  /*6b30*/  @P2 LDC.64 R14, c[0x0][0x9e8] ;  /* 0x00027a00ff0e2b82 */ /* 0x000e240000000a00 */
[----:B0-----:R-:W-:-:S05]  /*6b40*/  @P2 IMAD.HI.U32 R14, R67, R14, RZ ;  /* 0x0000000e430e2227 */ /* 0x001fca00078e00ff */
[----:B------:R-:W-:-:S04]  /*6b50*/  @P2 SHF.R.U32.HI R67, RZ, R15, R14 ;  /* 0x0000000fff432219 */ /* 0x000fc8000001160e */
[----:B------:R-:W-:Y:S01]  /*6b60*/  LOP3.LUT R67, RZ, R67, RZ, 0x33, !PT ;  /* 0x00000043ff437212 */ /* 0x000fe200078e33ff */
[----:B------:R-:W-:Y:S06]  /*6b70*/  BRA `(.L_x_1005) ;  /* 0x0000000000147947 */ /* 0x000fec0003800000 */
.L_x_1004:
[----:B------:R-:W-:-:S05]  /*6b80*/  IMAD.U32 R52, RZ, RZ, UR29 ;  /* 0x0000001dff347e24 */ /* 0x000fca000f8e00ff */
[----:B------:R-:W-:-:S13]  /*6b90*/  ISETP.NE.AND P2, PT, R52, 0x1, PT ;  /* 0x000000013400780c */ /* 0x000fda0003f45270 */
[----:B------:R-:W0:Y:S02]  /*6ba0*/  @P2 LDC.64 R14, c[0x0][0x9e8] ;  /* 0x00027a00ff0e2b82 */ /* 0x000e240000000a00 */
[----:B0-----:R-:W-:-:S05]  /*6bb0*/  @P2 IMAD.HI.U32 R14, R67, R14, RZ ;  /* 0x0000000e430e2227 */ /* 0x001fca00078e00ff */
[----:B------:R-:W-:-:S07]  /*6bc0*/  @P2 SHF.R.U32.HI R67, RZ, R15, R14 ;  /* 0x0000000fff432219 */ /* 0x000fce000001160e */
.L_x_1005:
[----:B------:R-:W-:Y:S05]  /*6bd0*/  BSYNC B0 ;  /* 0x0000000000007941 */ /* 0x000fea0003800000 */
.L_x_1003:
[----:B------:R-:W-:-:S04]  /*6be0*/  IMAD R67, R67, R52, -R62 ;  /* 0x0000003443437224 */ /* 0x000fc800078e0a3e */
[----:B------:R-:W-:-:S05]  /*6bf0*/  IMAD R67, R0, -0x2, R67 ;  /* 0xfffffffe00437824 */ /* 0x000fca00078e0243 */
[----:B------:R-:W-:Y:S02]  /*6c00*/  VIADDMNMX R48, R67, R52, R48, PT ;  /* 0x0000003443307246 */ /* 0x000fe40003800130 */
[----:B------:R-:W-:-:S07]  /*6c10*/  VIMNMX R50, R50, R67, !PT ;  /* 0x0000004332327248 */ /* 0x000fce0007fe0100 */
.L_x_1002:
[----:B------:R-:W-:Y:S02]  /*6c20*/  FMNMX.FTZ R14, R77, R7, !PT ;  /* 0x000000074d0e7209 */ /* 0x000fe40007810000 */
[C---:B------:R-:W-:Y:S02]  /*6c30*/  ISETP.GT.AND P6, PT, R50.reuse, 0x1, P1 ;  /* 0x000000013200780c */ /* 0x040fe40000fc4270 */
[----:B------:R-:W-:Y:S02]  /*6c40*/  FMNMX.FTZ R14, R79, R14, !PT ;  /* 0x0000000e4f0e7209 */ /* 0x000fe40007810000 */
[----:B------:R-:W-:Y:S02]  /*6c50*/  ISETP.GT.AND P3, PT, R50, 0x8, P1 ;  /* 0x000000083200780c */ /* 0x000fe40000f64270 */
[----:B------:R-:W-:Y:S02]  /*6c60*/  FMNMX.FTZ R14, R87, R14, !PT ;  /* 0x0000000e570e7209 */ /* 0x000fe40007810000 */
[----:B------:R-:W-:-:S02]  /*6c70*/  ISETP.LT.OR P6, PT, R48, 0x2, P6 ;  /* 0x000000023000780c */ /* 0x000fc400037c1670 */
[----:B------:R-:W-:Y:S02]  /*6c80*/  FMNMX.FTZ R14, R137, R14, !PT ;  /* 0x0000000e890e7209 */ /* 0x000fe40007810000 */
[----:B------:R-:W-:Y:S02]  /*6c90*/  ISETP.GT.AND P5, PT, R50, 0x10, P1 ;  /* 0x000000103200780c */ /* 0x000fe40000fa4270 */
[----:B------:R-:W-:Y:S02]  /*6ca0*/  FMNMX.FTZ R14, R139, R14, !PT ;  /* 0x0000000e8b0e7209 */ /* 0x000fe40007810000 */
[----:B------:R-:W-:Y:S02]  /*6cb0*/  ISETP.LT.OR P3, PT, R48, 0x9, P3 ;  /* 0x000000093000780c */ /* 0x000fe40001f61670 */
[----:B------:R-:W-:Y:S02]  /*6cc0*/  FMNMX.FTZ R14, R135, R14, !PT ;  /* 0x0000000e870e7209 */ /* 0x000fe40007810000 */
[----:B------:R-:W-:-:S02]  /*6cd0*/  FSEL R67, R11, -INF , !P6 ;  /* 0xff8000000b437808 */ /* 0x000fc40007000000 */
[----:B------:R-:W-:Y:S02]  /*6ce0*/  FMNMX.FTZ R14, R145, R14, !PT ;  /* 0x0000000e910e7209 */ /* 0x000fe40007810000 */
[----:B------:R-:W-:Y:S02]  /*6cf0*/  ISETP.LT.OR P5, PT, R48, 0x11, P5 ;  /* 0x000000113000780c */ /* 0x000fe40002fa1670 */
[----:B------:R-:W-:Y:S02]  /*6d00*/  FMNMX.FTZ R14, R157, R14, !PT ;  /* 0x0000000e9d0e7209 */ /* 0x000fe40007810000 */
[----:B------:R-:W-:Y:S02]  /*6d10*/  FSEL R73, R12, -INF , !P3 ;  /* 0xff8000000c497808 */ /* 0x000fe40005800000 */
[----:B------:R-:W-:Y:S02]  /*6d20*/  FMNMX.FTZ R14, R155, R14, !PT ;  /* 0x0000000e9b0e7209 */ /* 0x000fe40007810000 */
[----:B------:R-:W-:-:S02]  /*6d30*/  ISETP.GT.AND P3, PT, R50, 0x18, P1 ;  /* 0x000000183200780c */ /* 0x000fc40000f64270 */
[----:B------:R-:W-:Y:S02]  /*6d40*/  FMNMX.FTZ R14, R153, R14, !PT ;  /* 0x0000000e990e7209 */ /* 0x000fe40007810000 */
[----:B------:R-:W-:Y:S02]  /*6d50*/  FSEL R75, R18, -INF , !P5 ;  /* 0xff800000124b7808 */ /* 0x000fe40006800000 */
[----:B------:R-:W-:Y:S02]  /*6d60*/  FMNMX.FTZ R14, R151, R14, !PT ;  /* 0x0000000e970e7209 */ /* 0x000fe40007810000 */
[----:B------:R-:W-:Y:S02]  /*6d70*/  ISETP.GT.AND P5, PT, R50, 0x20, P1 ;  /* 0x000000203200780c */ /* 0x000fe40000fa4270 */
[----:B------:R-:W-:Y:S02]  /*6d80*/  FMNMX.FTZ R14, R149, R14, !PT ;  /* 0x0000000e950e7209 */ /* 0x000fe40007810000 */
[----:B------:R-:W-:-:S02]  /*6d90*/  ISETP.LT.OR P3, PT, R48, 0x19, P3 ;  /* 0x000000193000780c */ /* 0x000fc40001f61670 */
[----:B------:R-:W-:Y:S02]  /*6da0*/  FMNMX.FTZ R14, R147, R14, !PT ;  /* 0x0000000e930e7209 */ /* 0x000fe40007810000 */
[----:B------:R-:W-:Y:S02]  /*6db0*/  ISETP.LT.OR P5, PT, R48, 0x21, P5 ;  /* 0x000000213000780c */ /* 0x000fe40002fa1670 */
[----:B------:R-:W-:Y:S02]  /*6dc0*/  FMNMX.FTZ R14, R121, R14, !PT ;  /* 0x0000000e790e7209 */ /* 0x000fe40007810000 */
[----:B------:R-:W-:Y:S02]  /*6dd0*/  FSEL R81, R24, -INF , !P5 ;  /* 0xff80000018517808 */ /* 0x000fe40006800000 */
[----:B------:R-:W-:Y:S02]  /*6de0*/  FMNMX.FTZ R14, R123, R14, !PT ;  /* 0x0000000e7b0e7209 */ /* 0x000fe40007810000 */
[----:B------:R-:W-:-:S02]  /*6df0*/  ISETP.GT.AND P5, PT, R50, RZ, P1 ;  /* 0x000000ff3200720c */ /* 0x000fc40000fa4270 */
[----:B------:R-:W-:Y:S02]  /*6e00*/  FMNMX.FTZ R14, R125, R14, !PT ;  /* 0x0000000e7d0e7209 */ /* 0x000fe40007810000 */
[----:B------:R-:W-:Y:S02]  /*6e10*/  ISETP.LT.OR P5, PT, R48, 0x1, P5 ;  /* 0x000000013000780c */ /* 0x000fe40002fa1670 */
[----:B------:R-:W-:Y:S02]  /*6e20*/  FMNMX.FTZ R14, R131, R14, !PT ;  /* 0x0000000e830e7209 */ /* 0x000fe40007810000 */
[----:B------:R-:W-:Y:S02]  /*6e30*/  ISETP.GT.AND P4, PT, R50, 0x9, P1 ;  /* 0x000000093200780c */ /* 0x000fe40000f84270 */
[----:B------:R-:W-:Y:S02]  /*6e40*/  FMNMX.FTZ R14, R127, R14, !PT ;  /* 0x0000000e7f0e7209 */ /* 0x000fe40007810000 */
[----:B------:R-:W-:-:S02]  /*6e50*/  ISETP.LT.OR P4, PT, R48, 0xa, P4 ;  /* 0x0000000a3000780c */ /* 0x000fc40002781670 */
[----:B------:R-:W-:Y:S02]  /*6e60*/  FMNMX.FTZ R14, R129, R14, !PT ;  /* 0x0000000e810e7209 */ /* 0x000fe40007810000 */
[----:B------:R-:W-:Y:S02]  /*6e70*/  ISETP.GT.AND P2, PT, R50, 0x11, P1 ;  /* 0x000000113200780c */ /* 0x000fe40000f44270 */
[----:B------:R-:W-:Y:S02]  /*6e80*/  FMNMX.FTZ R14, R85, R14, !PT ;  /* 0x0000000e550e7209 */ /* 0x000fe40007810000 */
[----:B------:R-:W-:Y:S02]  /*6e90*/  FSEL R13, R13, -INF , !P4 ;  /* 0xff8000000d0d7808 */ /* 0x000fe40006000000 */
        /* <DEDUP_REMOVED lines=11> */
[----:B------:R-:W-:Y:S02]  /*6f50*/  ISETP.LT.OR P2, PT, R48, 0x22, P2 ;  /* 0x000000223000780c */ /* 0x000fe40001741670 */
[----:B------:R-:W-:-:S04]  /*6f60*/  FMNMX.FTZ R14, R59, R14, !PT ;  /* 0x0000000e3b0e7209 */ /* 0x000fc80007810000 */
[----:B------:R-:W-:-:S04]  /*6f70*/  FMNMX.FTZ R14, R57, R14, !PT ;  /* 0x0000000e390e7209 */ /* 0x000fc80007810000 */
[----:B------:R-:W-:-:S04]  /*6f80*/  FMNMX.FTZ R14, R55, R14, !PT ;  /* 0x0000000e370e7209 */ /* 0x000fc80007810000 */
[----:B------:R-:W-:-:S04]  /*6f90*/  FMNMX.FTZ R14, R53, R14, !PT ;  /* 0x0000000e350e7209 */ /* 0x000fc80007810000 */
[----:B------:R-:W-:-:S04]  /*6fa0*/  FMNMX.FTZ R14, R51, R14, !PT ;  /* 0x0000000e330e7209 */ /* 0x000fc80007810000 */
[----:B------:R-:W-:Y:S02]  /*6fb0*/  FMNMX.FTZ R52, R49, R14, !PT ;  /* 0x0000000e31347209 */ /* 0x000fe40007810000 */
[----:B------:R-:W0:Y:S03]  /*6fc0*/  LDC R14, c[0x0][0x988] ;  /* 0x00026200ff0e7b82 */ /* 0x000e260000000800 */
[----:B------:R-:W1:Y:S02]  /*6fd0*/  SHFL.BFLY PT, R15, R52, 0x2, 0x1f ;  /* 0x0c401f00340f7f89 */ /* 0x000e6400000e0000 */
[----:B-1----:R-:W-:-:S05]  /*6fe0*/  FMNMX.FTZ R54, R52, R15, !PT ;  /* 0x0000000f34367209 */ /* 0x002fca0007810000 */
[----:B------:R-:W1:Y:S02]  /*6ff0*/  SHFL.BFLY PT, R15, R54, 0x1, 0x1f ;  /* 0x0c201f00360f7f89 */ /* 0x000e6400000e0000 */
[----:B-1----:R-:W-:-:S04]  /*7000*/  FMNMX.FTZ R15, R54, R15, !PT ;  /* 0x0000000f360f7209 */ /* 0x002fc80007810000 */
[C---:B------:R-:W-:Y:S01]  /*7010*/  FSETP.NEU.FTZ.AND P6, PT, R15.reuse, -INF , PT ;  /* 0xff8000000f00780b */ /* 0x040fe20003fdd000 */
[----:B0-----:R-:W-:-:S03]  /*7020*/  FMUL.FTZ R11, R15, R14 ;  /* 0x0000000e0f0b7220 */ /* 0x001fc60000410000 */
[----:B------:R-:W-:Y:S02]  /*7030*/  FSEL R18, R15, RZ, P6 ;  /* 0x000000ff0f127208 */ /* 0x000fe40003000000 */
[----:B------:R-:W-:-:S03]  /*7040*/  FSEL R12, R11, RZ, P6 ;  /* 0x000000ff0b0c7208 */ /* 0x000fc60003000000 */
[----:B------:R-:W-:Y:S02]  /*7050*/  FADD.FTZ R7, -R18, R7 ;  /* 0x0000000712077221 */ /* 0x000fe40000010100 */
[-CC-:B------:R-:W-:Y:S01]  /*7060*/  FFMA.FTZ R148, R77, R14.reuse, -R12.reuse ;  /* 0x0000000e4d947223 */ /* 0x180fe2000001080c */
[----:B------:R-:W-:Y:S01]  /*7070*/  FSEL R77, R20, -INF , !P3 ;  /* 0xff800000144d7808 */ /* 0x000fe20005800000 */
[-CC-:B------:R-:W-:Y:S01]  /*7080*/  FFMA.FTZ R11, R79, R14.reuse, -R12.reuse ;  /* 0x0000000e4f0b7223 */ /* 0x180fe2000001080c */
[----:B------:R-:W-:Y:S01]  /*7090*/  ISETP.GT.AND P3, PT, R50, 0x28, P1 ;  /* 0x000000283200780c */ /* 0x000fe20000f64270 */
[-CC-:B------:R-:W-:Y:S01]  /*70a0*/  FFMA.FTZ R150, R87, R14.reuse, -R12.reuse ;  /* 0x0000000e57967223 */ /* 0x180fe2000001080c */
[----:B------:R-:W-:Y:S01]  /*70b0*/  FSEL R79, R21, -INF , !P4 ;  /* 0xff800000154f7808 */ /* 0x000fe20006000000 */
[-CC-:B------:R-:W-:Y:S01]  /*70c0*/  FFMA.FTZ R144, R139, R14.reuse, -R12.reuse ;  /* 0x0000000e8b907223 */ /* 0x180fe2000001080c */
[----:B------:R-:W-:Y:S01]  /*70d0*/  ISETP.LT.OR P3, PT, R48, 0x29, P3 ;  /* 0x000000293000780c */ /* 0x000fe20001f61670 */
[-CC-:B------:R-:W-:Y:S01]  /*70e0*/  FFMA.FTZ R146, R145, R14.reuse, -R12.reuse ;  /* 0x0000000e91927223 */ /* 0x180fe2000001080c */
[----:B------:R-:W-:Y:S01]  /*70f0*/  ISETP.GT.AND P4, PT, R50, 0x29, P1 ;  /* 0x000000293200780c */ /* 0x000fe20000f84270 */
[----:B------:R0:W-:Y:S01]  /*7100*/  MUFU.EX2 R21, R11 ;  /* 0x0000000b00157308 */ /* 0x0001e20000000800 */
[----:B------:R-:W-:Y:S01]  /*7110*/  FSEL R133, R25, -INF , !P3 ;  /* 0xff80000019857808 */ /* 0x000fe20005800000 */
[-CC-:B------:R-:W-:Y:S01]  /*7120*/  FFMA.FTZ R25, R137, R14.reuse, -R12.reuse ;  /* 0x0000000e89197223 */ /* 0x180fe2000001080c */
[----:B------:R-:W-:Y:S01]  /*7130*/  FSEL R137, R10, -INF , !P5 ;  /* 0xff8000000a897808 */ /* 0x000fe20006800000 */
[-CC-:B------:R-:W-:Y:S01]  /*7140*/  FFMA.FTZ R140, R155, R14.reuse, -R12.reuse ;  /* 0x0000000e9b8c7223 */ /* 0x180fe2000001080c */
[----:B------:R-:W-:Y:S01]  /*7150*/  FSEL R87, R22, -INF , !P2 ;  /* 0xff80000016577808 */ /* 0x000fe20005000000 */
[--C-:B------:R-:W-:Y:S01]  /*7160*/  FFMA.FTZ R142, R151, R14, -R12.reuse ;  /* 0x0000000e978e7223 */ /* 0x100fe2000001080c */
[----:B------:R-:W-:Y:S01]  /*7170*/  FMNMX.FTZ R10, R137, R8, !PT ;  /* 0x00000008890a7209 */ /* 0x000fe20007810000 */
[-CC-:B------:R-:W-:Y:S01]  /*7180*/  FFMA.FTZ R136, R147, R14.reuse, -R12.reuse ;  /* 0x0000000e93887223 */ /* 0x180fe2000001080c */
[----:B------:R-:W-:Y:S01]  /*7190*/  ISETP.GT.AND P2, PT, R50, 0x30, P1 ;  /* 0x000000303200780c */ /* 0x000fe20000f44270 */
[--C-:B------:R-:W-:Y:S01]  /*71a0*/  FFMA.FTZ R138, R123, R14, -R12.reuse ;  /* 0x0000000e7b8a7223 */ /* 0x100fe2000001080c */
[----:B------:R-:W-:Y:S01]  /*71b0*/  FMNMX.FTZ R10, R67, R10, !PT ;  /* 0x0000000a430a7209 */ /* 0x000fe20007810000 */
[-CC-:B------:R-:W-:Y:S01]  /*71c0*/  FFMA.FTZ R132, R131, R14.reuse, -R12.reuse ;  /* 0x0000000e83847223 */ /* 0x180fe2000001080c */
[----:B------:R-:W-:Y:S01]  /*71d0*/  ISETP.LT.OR P4, PT, R48, 0x2a, P4 ;  /* 0x0000002a3000780c */ /* 0x000fe20002781670 */
        /* <DEDUP_REMOVED lines=19> */
[----:B------:R-:W-:Y:S01]  /*7310*/  FSEL R141, R28, -INF , !P2 ;  /* 0xff8000001c8d7808 */ /* 0x000fe20005000000 */
[----:B------:R-:W-:Y:S01]  /*7320*/  FFMA.FTZ R49, R49, R14, -R12 ;  /* 0x0000000e31317223 */ /* 0x000fe2000001080c */
[----:B------:R-:W-:Y:S01]  /*7330*/  FMNMX.FTZ R10, R79, R10, !PT ;  /* 0x0000000a4f0a7209 */ /* 0x000fe20007810000 */
[----:B------:R-:W-:Y:S01]  /*7340*/  FMUL.FTZ R7, R7, R14 ;  /* 0x0000000e07077220 */ /* 0x000fe20000410000 */
[----:B------:R-:W-:Y:S01]  /*7350*/  ISETP.LT.OR P3, PT, R48, 0x32, P3 ;  /* 0x000000323000780c */ /* 0x000fe20001f61670 */
[----:B------:R-:W-:Y:S01]  /*7360*/  MUFU.EX2 R148, R148 ;  /* 0x0000009400947308 */ /* 0x000fe20000000800 */
[----:B------:R-:W-:-:S02]  /*7370*/  FMNMX.FTZ R10, R81, R10, !PT ;  /* 0x0000000a510a7209 */ /* 0x000fc40007810000 */
[----:B------:R-:W-:Y:S02]  /*7380*/  ISETP.GT.AND P4, PT, R50, 0x39, P1 ;  /* 0x000000393200780c */ /* 0x000fe40000f84270 */
[----:B------:R-:W-:Y:S02]  /*7390*/  FMNMX.FTZ R10, R87, R10, !PT ;  /* 0x0000000a570a7209 */ /* 0x000fe40007810000 */
[----:B------:R-:W-:Y:S01]  /*73a0*/  ISETP.LT.OR P5, PT, R48, 0x39, P5 ;  /* 0x000000393000780c */ /* 0x000fe20002fa1670 */
[----:B------:R-:W1:Y:S01]  /*73b0*/  MUFU.EX2 R7, R7 ;  /* 0x0000000700077308 */ /* 0x000e620000000800 */
[----:B------:R-:W-:Y:S02]  /*73c0*/  FMNMX.FTZ R10, R133, R10, !PT ;  /* 0x0000000a850a7209 */ /* 0x000fe40007810000 */
[----:B------:R-:W-:Y:S01]  /*73d0*/  FSEL R143, R29, -INF , !P3 ;  /* 0xff8000001d8f7808 */ /* 0x000fe20005800000 */
[----:B------:R-:W-:Y:S01]  /*73e0*/  FFMA.FTZ R29, R157, R14, -R12 ;  /* 0x0000000e9d1d7223 */ /* 0x000fe2000001080c */
[----:B------:R-:W-:-:S02]  /*73f0*/  FMNMX.FTZ R10, R139, R10, !PT ;  /* 0x0000000a8b0a7209 */ /* 0x000fc40007810000 */
[----:B------:R-:W-:Y:S01]  /*7400*/  ISETP.GT.AND P2, PT, R50, 0x40, P1 ;  /* 0x000000403200780c */ /* 0x000fe20000f44270 */
[----:B------:R-:W-:Y:S01]  /*7410*/  MUFU.EX2 R150, R150 ;  /* 0x0000009600967308 */ /* 0x000fe20000000800 */
[----:B------:R-:W-:Y:S02]  /*7420*/  FMNMX.FTZ R10, R141, R10, !PT ;  /* 0x0000000a8d0a7209 */ /* 0x000fe40007810000 */
[----:B------:R-:W-:Y:S02]  /*7430*/  FSEL R145, R30, -INF , !P5 ;  /* 0xff8000001e917808 */ /* 0x000fe40006800000 */
[----:B------:R-:W-:Y:S02]  /*7440*/  ISETP.LT.OR P4, PT, R48, 0x3a, P4 ;  /* 0x0000003a3000780c */ /* 0x000fe40002781670 */
[----:B------:R-:W-:Y:S01]  /*7450*/  FMNMX.FTZ R10, R143, R10, !PT ;  /* 0x0000000a8f0a7209 */ /* 0x000fe20007810000 */
[----:B------:R-:W-:Y:S01]  /*7460*/  MUFU.EX2 R25, R25 ;  /* 0x0000001900197308 */ /* 0x000fe20000000800 */
[----:B------:R-:W-:-:S02]  /*7470*/  ISETP.GT.AND P3, PT, R50, 0x41, P1 ;  /* 0x000000413200780c */ /* 0x000fc40000f64270 */
[----:B------:R-:W-:Y:S02]  /*7480*/  ISETP.LT.OR P2, PT, R48, 0x41, P2 ;  /* 0x000000413000780c */ /* 0x000fe40001741670 */
[----:B------:R-:W-:Y:S01]  /*7490*/  FSEL R157, R31, -INF , !P4 ;  /* 0xff8000001f9d7808 */ /* 0x000fe20006000000 */
[----:B------:R-:W-:Y:S01]  /*74a0*/  FFMA.FTZ R31, R153, R14, -R12 ;  /* 0x0000000e991f7223 */ /* 0x000fe2000001080c */
[----:B------:R-:W-:Y:S01]  /*74b0*/  FMNMX.FTZ R10, R145, R10, !PT ;  /* 0x0000000a910a7209 */ /* 0x000fe20007810000 */
[----:B------:R-:W-:Y:S01]  /*74c0*/  MUFU.EX2 R144, R144 ;  /* 0x0000009000907308 */ /* 0x000fe20000000800 */
[----:B------:R-:W-:Y:S02]  /*74d0*/  ISETP.GT.AND P5, PT, R50, 0x48, P1 ;  /* 0x000000483200780c */ /* 0x000fe40000fa4270 */
[----:B------:R-:W-:Y:S02]  /*74e0*/  FSEL R32, R32, -INF , !P2 ;  /* 0xff80000020207808 */ /* 0x000fe40005000000 */
[----:B------:R-:W-:-:S02]  /*74f0*/  ISETP.LT.OR P3, PT, R48, 0x42, P3 ;  /* 0x000000423000780c */ /* 0x000fc40001f61670 */
[----:B0-----:R-:W-:Y:S01]  /*7500*/  FMNMX.FTZ R11, R157, R10, !PT ;  /* 0x0000000a9d0b7209 */ /* 0x001fe20007810000 */
[----:B------:R-:W-:Y:S01]  /*7510*/  MUFU.EX2 R135, R135 ;  /* 0x0000008700877308 */ /* 0x000fe20000000800 */
[----:B------:R-:W-:Y:S02]  /*7520*/  ISETP.GT.AND P4, PT, R50, 0x49, P1 ;  /* 0x000000493200780c */ /* 0x000fe40000f84270 */
[----:B------:R-:W-:Y:S02]  /*7530*/  ISETP.LT.OR P5, PT, R48, 0x49, P5 ;  /* 0x000000493000780c */ /* 0x000fe40002fa1670 */
[----:B------:R-:W-:Y:S01]  /*7540*/  FSEL R155, R33, -INF , !P3 ;  /* 0xff800000219b7808 */ /* 0x000fe20005800000 */
[----:B------:R-:W-:Y:S01]  /*7550*/  FFMA.FTZ R33, R149, R14, -R12 ;  /* 0x0000000e95217223 */ /* 0x000fe2000001080c */
[----:B------:R-:W-:Y:S01]  /*7560*/  FMNMX.FTZ R10, R32, R11, !PT ;  /* 0x0000000b200a7209 */ /* 0x000fe20007810000 */
[----:B------:R-:W-:Y:S01]  /*7570*/  MUFU.EX2 R146, R146 ;  /* 0x0000009200927308 */ /* 0x000fe20000000800 */
[----:B------:R-:W-:-:S02]  /*7580*/  ISETP.GT.AND P2, PT, R50, 0x50, P1 ;  /* 0x000000503200780c */ /* 0x000fc40000f44270 */
[----:B------:R-:W-:Y:S01]  /*7590*/  FSEL R153, R34, -INF , !P5 ;  /* 0xff80000022997808 */ /* 0x000fe20006800000 */
[----:B-1----:R-:W-:Y:S01]  /*75a0*/  FFMA.FTZ R34, R7, R3, R148 ;  /* 0x0000000307227223 */ /* 0x002fe20000010094 */
[----:B------:R-:W-:Y:S02]  /*75b0*/  ISETP.LT.OR P4, PT, R48, 0x4a, P4 ;  /* 0x0000004a3000780c */ /* 0x000fe40002781670 */
[----:B------:R-:W-:Y:S01]  /*75c0*/  FMNMX.FTZ R10, R155, R10, !PT ;  /* 0x0000000a9b0a7209 */ /* 0x000fe20007810000 */
[----:B------:R-:W-:Y:S01]  /*75d0*/  FADD.FTZ R3, R21, R34 ;  /* 0x0000002215037221 */ /* 0x000fe20000010000 */
[----:B------:R-:W-:Y:S01]  /*75e0*/  ISETP.GT.AND P3, PT, R50, 0x51, P1 ;  /* 0x000000513200780c */ /* 0x000fe20000f64270 */
[----:B------:R-:W-:Y:S01]  /*75f0*/  MUFU.EX2 R29, R29 ;  /* 0x0000001d001d7308 */ /* 0x000fe20000000800 */
[----:B------:R-:W-:Y:S02]  /*7600*/  ISETP.LT.OR P2, PT, R48, 0x51, P2 ;  /* 0x000000513000780c */ /* 0x000fe40001741670 */
[----:B------:R-:W-:Y:S01]  /*7610*/  FSEL R151, R35, -INF , !P4 ;  /* 0xff80000023977808 */ /* 0x000fe20006000000 */
[----:B------:R-:W-:Y:S01]  /*7620*/  FFMA.FTZ R35, R121, R14, -R12 ;  /* 0x0000000e79237223 */ /* 0x000fe2000001080c */
[----:B------:R-:W-:-:S02]  /*7630*/  FMNMX.FTZ R10, R153, R10, !PT ;  /* 0x0000000a990a7209 */ /* 0x000fc40007810000 */
[----:B------:R-:W-:Y:S01]  /*7640*/  ISETP.GT.AND P5, PT, R50, 0x58, P1 ;  /* 0x000000583200780c */ /* 0x000fe20000fa4270 */
[----:B------:R-:W-:Y:S01]  /*7650*/  MUFU.EX2 R140, R140 ;  /* 0x0000008c008c7308 */ /* 0x000fe20000000800 */
[----:B------:R-:W-:Y:S02]  /*7660*/  FSEL R36, R36, -INF , !P2 ;  /* 0xff80000024247808 */ /* 0x000fe40005000000 */
[----:B------:R-:W-:Y:S02]  /*7670*/  ISETP.LT.OR P3, PT, R48, 0x52, P3 ;  /* 0x000000523000780c */ /* 0x000fe40001f61670 */
[----:B------:R-:W-:Y:S02]  /*7680*/  FMNMX.FTZ R11, R151, R10, !PT ;  /* 0x0000000a970b7209 */ /* 0x000fe40007810000 */
[----:B------:R-:W-:Y:S01]  /*7690*/  ISETP.GT.AND P4, PT, R50, 0x59, P1 ;  /* 0x000000593200780c */ /* 0x000fe20000f84270 */
[----:B------:R-:W-:Y:S01]  /*76a0*/  MUFU.EX2 R31, R31 ;  /* 0x0000001f001f7308 */ /* 0x000fe20000000800 */
[----:B------:R-:W-:-:S02]  /*76b0*/  ISETP.LT.OR P5, PT, R48, 0x59, P5 ;  /* 0x000000593000780c */ /* 0x000fc40002fa1670 */
[----:B------:R-:W-:Y:S01]  /*76c0*/  FSEL R149, R37, -INF , !P3 ;  /* 0xff80000025957808 */ /* 0x000fe20005800000 */
[----:B------:R-:W-:Y:S01]  /*76d0*/  FFMA.FTZ R37, R125, R14, -R12 ;  /* 0x0000000e7d257223 */ /* 0x000fe2000001080c */
[----:B------:R-:W-:Y:S02]  /*76e0*/  FMNMX.FTZ R10, R36, R11, !PT ;  /* 0x0000000b240a7209 */ /* 0x000fe40007810000 */
[----:B------:R-:W-:Y:S01]  /*76f0*/  ISETP.GT.AND P2, PT, R50, 0x60, P1 ;  /* 0x000000603200780c */ /* 0x000fe20000f44270 */
[----:B------:R-:W-:Y:S01]  /*7700*/  MUFU.EX2 R142, R142 ;  /* 0x0000008e008e7308 */ /* 0x000fe20000000800 */
[----:B------:R-:W-:Y:S02]  /*7710*/  FSEL R147, R38, -INF , !P5 ;  /* 0xff80000026937808 */ /* 0x000fe40006800000 */
[----:B------:R-:W-:Y:S02]  /*7720*/  ISETP.LT.OR P4, PT, R48, 0x5a, P4 ;  /* 0x0000005a3000780c */ /* 0x000fe40002781670 */
[----:B------:R-:W-:-:S02]  /*7730*/  FMNMX.FTZ R10, R149, R10, !PT ;  /* 0x0000000a950a7209 */ /* 0x000fc40007810000 */
[----:B------:R-:W-:Y:S01]  /*7740*/  ISETP.GT.AND P3, PT, R50, 0x61, P1 ;  /* 0x000000613200780c */ /* 0x000fe20000f64270 */
[----:B------:R-:W-:Y:S01]  /*7750*/  MUFU.EX2 R33, R33 ;  /* 0x0000002100217308 */ /* 0x000fe20000000800 */
[----:B------:R-:W-:Y:S02]  /*7760*/  ISETP.LT.OR P2, PT, R48, 0x61, P2 ;  /* 0x000000613000780c */ /* 0x000fe40001741670 */
[----:B------:R-:W-:Y:S01]  /*7770*/  FSEL R121, R39, -INF , !P4 ;  /* 0xff80000027797808 */ /* 0x000fe20006000000 */
[----:B------:R-:W-:Y:S01]  /*7780*/  FFMA.FTZ R39, R127, R14, -R12 ;  /* 0x0000000e7f277223 */ /* 0x000fe2000001080c */
[----:B------:R-:W-:Y:S02]  /*7790*/  FMNMX.FTZ R10, R147, R10, !PT ;  /* 0x0000000a930a7209 */ /* 0x000fe40007810000 */
[----:B------:R-:W-:Y:S01]  /*77a0*/  ISETP.GT.AND P5, PT, R50, 0x68, P1 ;  /* 0x000000683200780c */ /* 0x000fe20000fa4270 */
[----:B------:R-:W-:Y:S01]  /*77b0*/  MUFU.EX2 R136, R136 ;  /* 0x0000008800887308 */ /* 0x000fe20000000800 */
[----:B------:R-:W-:-:S02]  /*77c0*/  FSEL R40, R40, -INF , !P2 ;  /* 0xff80000028287808 */ /* 0x000fc40005000000 */
[----:B------:R-:W-:Y:S02]  /*77d0*/  ISETP.LT.OR P3, PT, R48, 0x62, P3 ;  /* 0x000000623000780c */ /* 0x000fe40001f61670 */
[----:B------:R-:W-:Y:S02]  /*77e0*/  FMNMX.FTZ R11, R121, R10, !PT ;  /* 0x0000000a790b7209 */ /* 0x000fe40007810000 */
        /* <DEDUP_REMOVED lines=19> */
[----:B------:R-:W-:Y:S02]  /*7920*/  ISETP.LT.OR P3, PT, R48, 0x72, P3 ;  /* 0x000000723000780c */ /* 0x000fe40001f61670 */
[----:B------:R-:W-:Y:S02]  /*7930*/  FSEL R44, R44, -INF , !P2 ;  /* 0xff8000002c2c7808 */ /* 0x000fe40005000000 */
[----:B------:R-:W-:-:S02]  /*7940*/  FMNMX.FTZ R11, R131, R10, !PT ;  /* 0x0000000a830b7209 */ /* 0x000fc40007810000 */
[----:B------:R-:W-:Y:S01]  /*7950*/  ISETP.GT.AND P1, PT, R50, 0x79, P1 ;  /* 0x000000793200780c */ /* 0x000fe20000f24270 */
[----:B------:R-:W-:Y:S01]  /*7960*/  MUFU.EX2 R39, R39 ;  /* 0x0000002700277308 */ /* 0x000fe20000000800 */
[----:B------:R-:W-:Y:S02]  /*7970*/  ISETP.LT.OR P5, PT, R48, 0x79, P5 ;  /* 0x000000793000780c */ /* 0x000fe40002fa1670 */
[----:B------:R-:W-:Y:S01]  /*7980*/  FSEL R127, R45, -INF , !P3 ;  /* 0xff8000002d7f7808 */ /* 0x000fe20005800000 */
[----:B------:R-:W-:Y:S01]  /*7990*/  FFMA.FTZ R45, R61, R14, -R12 ;  /* 0x0000000e3d2d7223 */ /* 0x000fe2000001080c */
[----:B------:R-:W-:Y:S02]  /*79a0*/  FMNMX.FTZ R10, R44, R11, !PT ;  /* 0x0000000b2c0a7209 */ /* 0x000fe40007810000 */
[----:B------:R-:W-:Y:S01]  /*79b0*/  ISETP.LT.OR P1, PT, R48, 0x7a, P1 ;  /* 0x0000007a3000780c */ /* 0x000fe20000f21670 */
[----:B------:R-:W-:Y:S01]  /*79c0*/  MUFU.EX2 R134, R134 ;  /* 0x0000008600867308 */ /* 0x000fe20000000800 */
[----:B------:R-:W-:-:S02]  /*79d0*/  FSEL R46, R46, -INF , !P5 ;  /* 0xff8000002e2e7808 */ /* 0x000fc40006800000 */
[----:B------:R-:W-:Y:S02]  /*79e0*/  FMNMX.FTZ R11, R127, R10, !PT ;  /* 0x0000000a7f0b7209 */ /* 0x000fe40007810000 */
[----:B------:R-:W-:Y:S01]  /*79f0*/  FSEL R129, R47, -INF , !P1 ;  /* 0xff8000002f817808 */ /* 0x000fe20004800000 */
[----:B------:R-:W-:Y:S01]  /*7a00*/  FFMA.FTZ R47, R65, R14, -R12 ;  /* 0x0000000e412f7223 */ /* 0x000fe2000001080c */
[----:B------:R-:W-:Y:S01]  /*7a10*/  FMNMX.FTZ R10, R46, R11, !PT ;  /* 0x0000000b2e0a7209 */ /* 0x000fe20007810000 */
[----:B------:R-:W-:Y:S03]  /*7a20*/  MUFU.EX2 R85, R85 ;  /* 0x0000005500557308 */ /* 0x000fe60000000800 */
[----:B------:R-:W-:-:S05]  /*7a30*/  FMNMX.FTZ R10, R129, R10, !PT ;  /* 0x0000000a810a7209 */ /* 0x000fca0007810000 */
[----:B------:R-:W0:Y:S01]  /*7a40*/  SHFL.BFLY PT, R11, R10, 0x2, 0x1f ;  /* 0x0c401f000a0b7f89 */ /* 0x000e2200000e0000 */
        /* <DEDUP_REMOVED lines=13> */
[----:B------:R-:W-:-:S05]  /*7b20*/  FSEL R10, R10, RZ, P1 ;  /* 0x000000ff0a0a7208 */ /* 0x000fca0000800000 */
[----:B------:R-:W-:Y:S01]  /*7b30*/  MUFU.EX2 R120, R120 ;  /* 0x0000007800787308 */ /* 0x000fe20000000800 */
[-CC-:B------:R-:W-:Y:S01]  /*7b40*/  FFMA.FTZ R53, R13, R14.reuse, -R10.reuse ;  /* 0x0000000e0d357223 */ /* 0x180fe2000001080a */
[----:B------:R-:W-:Y:S01]  /*7b50*/  FSEL R13, R11, RZ, P1 ;  /* 0x000000ff0b0d7208 */ /* 0x000fe20000800000 */
[-CC-:B------:R-:W-:Y:S01]  /*7b60*/  FFMA.FTZ R12, R137, R14.reuse, -R10.reuse ;  /* 0x0000000e890c7223 */ /* 0x180fe2000001080a */
[-CC-:B------:R-:W-:Y:S01]  /*7b70*/  FFMA.FTZ R51, R67, R14.reuse, -R10.reuse ;  /* 0x0000000e43337223 */ /* 0x180fe2000001080a */
[-CC-:B------:R-:W-:Y:S01]  /*7b80*/  FFMA.FTZ R18, R73, R14.reuse, -R10.reuse ;  /* 0x0000000e49127223 */ /* 0x180fe2000001080a */
[-C--:B------:R-:W-:Y:S01]  /*7b90*/  FFMA.FTZ R20, R75, R14.reuse, -R10 ;  /* 0x0000000e4b147223 */ /* 0x080fe2000001080a */
[----:B------:R-:W-:Y:S01]  /*7ba0*/  FADD.FTZ R13, -R13, R8 ;  /* 0x000000080d0d7221 */ /* 0x000fe20000010100 */
[----:B------:R-:W-:Y:S01]  /*7bb0*/  MUFU.EX2 R53, R53 ;  /* 0x0000003500357308 */ /* 0x000fe20000000800 */
[-CC-:B------:R-:W-:Y:S01]  /*7bc0*/  FFMA.FTZ R19, R19, R14.reuse, -R10.reuse ;  /* 0x0000000e13137223 */ /* 0x180fe2000001080a */
[-CC-:B------:R-:W-:Y:S01]  /*7bd0*/  FFMA.FTZ R22, R77, R14.reuse, -R10.reuse ;  /* 0x0000000e4d167223 */ /* 0x180fe2000001080a */
[-C--:B------:R-:W-:Y:S01]  /*7be0*/  FMUL.FTZ R13, R13, R14.reuse ;  /* 0x0000000e0d0d7220 */ /* 0x080fe20000410000 */
[-CC-:B------:R-:W-:Y:S01]  /*7bf0*/  FFMA.FTZ R55, R79, R14.reuse, -R10.reuse ;  /* 0x0000000e4f377223 */ /* 0x180fe2000001080a */
[-CC-:B------:R-:W-:Y:S01]  /*7c00*/  FFMA.FTZ R24, R81, R14.reuse, -R10.reuse ;  /* 0x0000000e51187223 */ /* 0x180fe2000001080a */
[-CC-:B------:R-:W-:Y:S01]  /*7c10*/  FFMA.FTZ R57, R87, R14.reuse, -R10.reuse ;  /* 0x0000000e57397223 */ /* 0x180fe2000001080a */
[-CC-:B------:R-:W-:Y:S01]  /*7c20*/  FFMA.FTZ R26, R133, R14.reuse, -R10.reuse ;  /* 0x0000000e851a7223 */ /* 0x180fe2000001080a */
[----:B------:R-:W-:Y:S01]  /*7c30*/  MUFU.EX2 R12, R12 ;  /* 0x0000000c000c7308 */ /* 0x000fe20000000800 */
[-CC-:B------:R-:W-:Y:S01]  /*7c40*/  FFMA.FTZ R59, R139, R14.reuse, -R10.reuse ;  /* 0x0000000e8b3b7223 */ /* 0x180fe2000001080a */
[-CC-:B------:R-:W-:Y:S01]  /*7c50*/  FFMA.FTZ R137, R141, R14.reuse, -R10.reuse ;  /* 0x0000000e8d897223 */ /* 0x180fe2000001080a */
[-CC-:B------:R-:W-:Y:S01]  /*7c60*/  FFMA.FTZ R28, R143, R14.reuse, -R10.reuse ;  /* 0x0000000e8f1c7223 */ /* 0x180fe2000001080a */
[-CC-:B------:R-:W-:Y:S01]  /*7c70*/  FFMA.FTZ R139, R145, R14.reuse, -R10.reuse ;  /* 0x0000000e918b7223 */ /* 0x180fe2000001080a */
[-CC-:B------:R-:W-:Y:S01]  /*7c80*/  FFMA.FTZ R8, R157, R14.reuse, -R10.reuse ;  /* 0x0000000e9d087223 */ /* 0x180fe2000001080a */
[-CC-:B------:R-:W-:Y:S01]  /*7c90*/  FFMA.FTZ R133, R32, R14.reuse, -R10.reuse ;  /* 0x0000000e20857223 */ /* 0x180fe2000001080a */
[-CC-:B------:R-:W-:Y:S01]  /*7ca0*/  FFMA.FTZ R32, R155, R14.reuse, -R10.reuse ;  /* 0x0000000e9b207223 */ /* 0x180fe2000001080a */
[----:B------:R-:W0:Y:S01]  /*7cb0*/  MUFU.EX2 R13, R13 ;  /* 0x0000000d000d7308 */ /* 0x000e220000000800 */
[-CC-:B------:R-:W-:Y:S01]  /*7cc0*/  FFMA.FTZ R30, R153, R14.reuse, -R10.reuse ;  /* 0x0000000e991e7223 */ /* 0x180fe2000001080a */
[----:B------:R-:W-:-:S06]  /*7cd0*/  FFMA.FTZ R61, R151, R14, -R10 ;  /* 0x0000000e973d7223 */ /* 0x000fcc000001080a */
[----:B------:R-:W1:Y:S08]  /*7ce0*/  MUFU.EX2 R51, R51 ;  /* 0x0000003300337308 */ /* 0x000e700000000800 */
[----:B------:R-:W2:Y:S01]  /*7cf0*/  MUFU.EX2 R18, R18 ;  /* 0x0000001200127308 */ /* 0x000ea20000000800 */
[----:B0-----:R-:W-:-:S07]  /*7d00*/  FFMA.FTZ R2, R13, R2, R12 ;  /* 0x000000020d027223 */ /* 0x001fce000001000c */
[----:B------:R-:W0:Y:S01]  /*7d10*/  MUFU.EX2 R20, R20 ;  /* 0x0000001400147308 */ /* 0x000e220000000800 */
[----:B-1----:R-:W-:Y:S01]  /*7d20*/  FADD.FTZ R63, R51, R2 ;  /* 0x00000002333f7221 */ /* 0x002fe20000010000 */
[----:B------:R-:W-:-:S04]  /*7d30*/  FADD.FTZ R2, R150, R3 ;  /* 0x0000000396027221 */ /* 0x000fc80000010000 */
[----:B------:R-:W-:Y:S02]  /*7d40*/  FADD.FTZ R3, R25, R2 ;  /* 0x0000000219037221 */ /* 0x000fe40000010000 */
[----:B------:R-:W1:Y:S01]  /*7d50*/  MUFU.EX2 R19, R19 ;  /* 0x0000001300137308 */ /* 0x000e620000000800 */
[----:B--2---:R-:W-:Y:S01]  /*7d60*/  FADD.FTZ R34, R18, R63 ;  /* 0x0000003f12227221 */ /* 0x004fe20000010000 */
[----:B------:R-:W-:-:S03]  /*7d70*/  FADD.FTZ R2, R144, R3 ;  /* 0x0000000390027221 */ /* 0x000fc60000010000 */
[----:B------:R-:W-:Y:S01]  /*7d80*/  FADD.FTZ R63, R53, R34 ;  /* 0x00000022353f7221 */ /* 0x000fe20000010000 */
[-C--:B------:R-:W-:Y:S01]  /*7d90*/  FFMA.FTZ R34, R36, R14.reuse, -R10 ;  /* 0x0000000e24227223 */ /* 0x080fe2000001080a */
[----:B------:R-:W-:Y:S01]  /*7da0*/  FADD.FTZ R3, R135, R2 ;  /* 0x0000000287037221 */ /* 0x000fe20000010000 */
[----:B------:R-:W2:Y:S01]  /*7db0*/  MUFU.EX2 R22, R22 ;  /* 0x0000001600167308 */ /* 0x000ea20000000800 */
[----:B0-----:R-:W-:Y:S01]  /*7dc0*/  FADD.FTZ R36, R20, R63 ;  /* 0x0000003f14247221 */ /* 0x001fe20000010000 */
[----:B------:R-:W-:Y:S01]  /*7dd0*/  FFMA.FTZ R63, R149, R14, -R10 ;  /* 0x0000000e953f7223 */ /* 0x000fe2000001080a */
[----:B------:R-:W-:-:S04]  /*7de0*/  FADD.FTZ R2, R146, R3 ;  /* 0x0000000392027221 */ /* 0x000fc80000010000 */
[----:B------:R-:W-:Y:S01]  /*7df0*/  FADD.FTZ R3, R29, R2 ;  /* 0x000000021d037221 */ /* 0x000fe20000010000 */
[----:B------:R-:W0:Y:S01]  /*7e00*/  MUFU.EX2 R55, R55 ;  /* 0x0000003700377308 */ /* 0x000e220000000800 */
[----:B-1----:R-:W-:Y:S02]  /*7e10*/  FADD.FTZ R65, R19, R36 ;  /* 0x0000002413417221 */ /* 0x002fe40000010000 */
[----:B------:R-:W-:-:S04]  /*7e20*/  FADD.FTZ R2, R140, R3 ;  /* 0x000000038c027221 */ /* 0x000fc80000010000 */
[----:B------:R-:W-:Y:S01]  /*7e30*/  FADD.FTZ R3, R31, R2 ;  /* 0x000000021f037221 */ /* 0x000fe20000010000 */
[----:B------:R-:W1:Y:S01]  /*7e40*/  MUFU.EX2 R24, R24 ;  /* 0x0000001800187308 */ /* 0x000e620000000800 */
[----:B--2---:R-:W-:Y:S02]  /*7e50*/  FADD.FTZ R36, R22, R65 ;  /* 0x0000004116247221 */ /* 0x004fe40000010000 */
[----:B------:R-:W-:-:S04]  /*7e60*/  FADD.FTZ R2, R142, R3 ;  /* 0x000000038e027221 */ /* 0x000fc80000010000 */
[----:B------:R-:W-:Y:S01]  /*7e70*/  FADD.FTZ R3, R33, R2 ;  /* 0x0000000221037221 */ /* 0x000fe20000010000 */
[----:B------:R-:W2:Y:S01]  /*7e80*/  MUFU.EX2 R57, R57 ;  /* 0x0000003900397308 */ /* 0x000ea20000000800 */
[----:B0-----:R-:W-:Y:S01]  /*7e90*/  FADD.FTZ R65, R55, R36 ;  /* 0x0000002437417221 */ /* 0x001fe20000010000 */
[----:B------:R-:W-:-:S06]  /*7ea0*/  FFMA.FTZ R36, R147, R14, -R10 ;  /* 0x0000000e93247223 */ /* 0x000fcc000001080a */
[----:B------:R-:W0:Y:S01]  /*7eb0*/  MUFU.EX2 R26, R26 ;  /* 0x0000001a001a7308 */ /* 0x000e220000000800 */
[----:B-1----:R-:W-:Y:S01]  /*7ec0*/  FADD.FTZ R38, R24, R65 ;  /* 0x0000004118267221 */ /* 0x002fe20000010000 */
[-CC-:B------:R-:W-:Y:S01]  /*7ed0*/  FFMA.FTZ R65, R121, R14.reuse, -R10.reuse ;  /* 0x0000000e79417223 */ /* 0x180fe2000001080a */
[----:B------:R-:W-:-:S05]  /*7ee0*/  FFMA.FTZ R121, R44, R14, -R10 ;  /* 0x0000000e2c797223 */ /* 0x000fca000001080a */
[----:B------:R-:W1:Y:S01]  /*7ef0*/  MUFU.EX2 R59, R59 ;  /* 0x0000003b003b7308 */ /* 0x000e620000000800 */
[----:B--2---:R-:W-:-:S07]  /*7f00*/  FADD.FTZ R67, R57, R38 ;  /* 0x0000002639437221 */ /* 0x004fce0000010000 */
[----:B------:R-:W2:Y:S01]  /*7f10*/  MUFU.EX2 R137, R137 ;  /* 0x0000008900897308 */ /* 0x000ea20000000800 */
[----:B0-----:R-:W-:Y:S01]  /*7f20*/  FADD.FTZ R38, R26, R67 ;  /* 0x000000431a267221 */ /* 0x001fe20000010000 */
[-CC-:B------:R-:W-:Y:S01]  /*7f30*/  FFMA.FTZ R67, R123, R14.reuse, -R10.reuse ;  /* 0x0000000e7b437223 */ /* 0x180fe2000001080a */
[----:B------:R-:W-:-:S05]  /*7f40*/  FFMA.FTZ R123, R46, R14, -R10 ;  /* 0x0000000e2e7b7223 */ /* 0x000fca000001080a */
[----:B------:R-:W0:Y:S01]  /*7f50*/  MUFU.EX2 R28, R28 ;  /* 0x0000001c001c7308 */ /* 0x000e220000000800 */
[----:B-1----:R-:W-:Y:S01]  /*7f60*/  FADD.FTZ R2, R59, R38 ;  /* 0x000000263b027221 */ /* 0x002fe20000010000 */
[----:B------:R-:W-:Y:S01]  /*7f70*/  FFMA.FTZ R38, R40, R14, -R10 ;  /* 0x0000000e28267223 */ /* 0x000fe2000001080a */
        /* <DEDUP_REMOVED lines=8> */
[-CC-:B------:R-:W-:Y:S01]  /*8000*/  FFMA.FTZ R40, R125, R14.reuse, -R10.reuse ;  /* 0x0000000e7d287223 */ /* 0x180fe2000001080a */
[----:B------:R-:W-:Y:S01]  /*8010*/  FADD.FTZ R42, R132, R69 ;  /* 0x00000045842a7221 */ /* 0x000fe20000010000 */
[----:B------:R-:W-:-:S03]  /*8020*/  FFMA.FTZ R69, R131, R14, -R10 ;  /* 0x0000000e83457223 */ /* 0x000fc6000001080a */
[----:B------:R-:W-:Y:S01]  /*8030*/  FADD.FTZ R73, R39, R42 ;  /* 0x0000002a27497221 */ /* 0x000fe20000010000 */
[----:B------:R-:W0:Y:S01]  /*8040*/  MUFU.EX2 R133, R133 ;  /* 0x0000008500857308 */ /* 0x000e220000000800 */
[----:B-1----:R-:W-:-:S07]  /*8050*/  FADD.FTZ R3, R139, R2 ;  /* 0x000000028b037221 */ /* 0x002fce0000010000 */
[----:B------:R-:W1:Y:S01]  /*8060*/  MUFU.EX2 R32, R32 ;  /* 0x0000002000207308 */ /* 0x000e620000000800 */
[----:B--2---:R-:W-:-:S07]  /*8070*/  FADD.FTZ R2, R8, R3 ;  /* 0x0000000308027221 */ /* 0x004fce0000010000 */
[----:B------:R-:W2:Y:S01]  /*8080*/  MUFU.EX2 R30, R30 ;  /* 0x0000001e001e7308 */ /* 0x000ea20000000800 */
[----:B0-----:R-:W-:Y:S01]  /*8090*/  FADD.FTZ R3, R133, R2 ;  /* 0x0000000285037221 */ /* 0x001fe20000010000 */
[----:B------:R-:W-:-:S06]  /*80a0*/  FADD.FTZ R2, R134, R73 ;  /* 0x0000004986027221 */ /* 0x000fcc0000010000 */
[----:B------:R-:W0:Y:S01]  /*80b0*/  MUFU.EX2 R61, R61 ;  /* 0x0000003d003d7308 */ /* 0x000e220000000800 */
[----:B-1----:R-:W-:-:S07]  /*80c0*/  FADD.FTZ R3, R32, R3 ;  /* 0x0000000320037221 */ /* 0x002fce0000010000 */
[----:B------:R-:W1:Y:S01]  /*80d0*/  MUFU.EX2 R34, R34 ;  /* 0x0000002200227308 */ /* 0x000e620000000800 */
[----:B--2---:R-:W-:Y:S01]  /*80e0*/  FADD.FTZ R42, R30, R3 ;  /* 0x000000031e2a7221 */ /* 0x004fe20000010000 */
[----:B------:R-:W-:-:S04]  /*80f0*/  FADD.FTZ R3, R85, R2 ;  /* 0x0000000255037221 */ /* 0x000fc80000010000 */
[----:B------:R-:W-:Y:S02]  /*8100*/  FADD.FTZ R2, R128, R3 ;  /* 0x0000000380027221 */ /* 0x000fe40000010000 */
[----:B------:R-:W2:Y:S01]  /*8110*/  MUFU.EX2 R63, R63 ;  /* 0x0000003f003f7308 */ /* 0x000ea20000000800 */
[----:B0-----:R-:W-:Y:S01]  /*8120*/  FADD.FTZ R73, R61, R42 ;  /* 0x0000002a3d497221 */ /* 0x001fe20000010000 */
[----:B------:R-:W-:-:S04]  /*8130*/  FADD.FTZ R3, R71, R2 ;  /* 0x0000000247037221 */ /* 0x000fc80000010000 */
[----:B------:R-:W-:Y:S02]  /*8140*/  FADD.FTZ R2, R130, R3 ;  /* 0x0000000382027221 */ /* 0x000fe40000010000 */
[----:B------:R-:W0:Y:S01]  /*8150*/  MUFU.EX2 R36, R36 ;  /* 0x0000002400247308 */ /* 0x000e220000000800 */
[----:B-1----:R-:W-:Y:S01]  /*8160*/  FADD.FTZ R42, R34, R73 ;  /* 0x00000049222a7221 */ /* 0x002fe20000010000 */
[----:B------:R-:W-:-:S04]  /*8170*/  FADD.FTZ R3, R47, R2 ;  /* 0x000000022f037221 */ /* 0x000fc80000010000 */
[----:B------:R-:W-:Y:S02]  /*8180*/  FADD.FTZ R2, R124, R3 ;  /* 0x000000037c027221 */ /* 0x000fe40000010000 */
[----:B------:R-:W1:Y:S01]  /*8190*/  MUFU.EX2 R65, R65 ;  /* 0x0000004100417308 */ /* 0x000e620000000800 */
[----:B--2---:R-:W-:Y:S01]  /*81a0*/  FADD.FTZ R73, R63, R42 ;  /* 0x0000002a3f497221 */ /* 0x004fe20000010000 */
[-C--:B------:R-:W-:Y:S01]  /*81b0*/  FFMA.FTZ R42, R127, R14.reuse, -R10 ;  /* 0x0000000e7f2a7223 */ /* 0x080fe2000001080a */
[----:B------:R-:W-:Y:S01]  /*81c0*/  FADD.FTZ R3, R45, R2 ;  /* 0x000000022d037221 */ /* 0x000fe20000010000 */
[----:B------:R-:W-:-:S03]  /*81d0*/  FFMA.FTZ R10, R129, R14, -R10 ;  /* 0x0000000e810a7223 */ /* 0x000fc6000001080a */
[----:B------:R-:W-:Y:S01]  /*81e0*/  FADD.FTZ R2, R126, R3 ;  /* 0x000000037e027221 */ /* 0x000fe20000010000 */
[----:B------:R-:W2:Y:S01]  /*81f0*/  MUFU.EX2 R38, R38 ;  /* 0x0000002600267308 */ /* 0x000ea20000000800 */
[----:B0-----:R-:W-:Y:S02]  /*8200*/  FADD.FTZ R44, R36, R73 ;  /* 0x00000049242c7221 */ /* 0x001fe40000010000 */
[----:B------:R-:W-:-:S04]  /*8210*/  FADD.FTZ R3, R43, R2 ;  /* 0x000000022b037221 */ /* 0x000fc80000010000 */
[----:B------:R-:W-:Y:S01]  /*8220*/  FADD.FTZ R2, R120, R3 ;  /* 0x0000000378027221 */ /* 0x000fe20000010000 */
        /* <DEDUP_REMOVED lines=24> */
.L_x_1006:
[----:B------:R-:W-:Y:S01]  /*83b0*/  ULEA UR10, UR25, UR43, 0x3 ;  /* 0x0000002b190a7291 */ /* 0x000fe2000f8e183f */
[----:B------:R-:W-:Y:S01]  /*83c0*/  ISETP.GT.AND P1, PT, R9, UR27, PT ;  /* 0x0000001b09007c0c */ /* 0x000fe2000bf24270 */
[----:B------:R-:W-:Y:S01]  /*83d0*/  UMOV UR26, UR4 ;  /* 0x00000004001a7c82 */ /* 0x000fe20008000000 */
[----:B------:R-:W-:Y:S01]  /*83e0*/  UMOV UR25, UR7 ;  /* 0x0000000700197c82 */ /* 0x000fe20008000000 */
[----:B------:R-:W-:Y:S01]  /*83f0*/  UIADD3 UR10, UR10, 0x16860, URZ ;  /* 0x000168600a0a7890 */ /* 0x000fe2000fffe03f */
[----:B------:R-:W-:Y:S01]  /*8400*/  F2FP.F16.F32.PACK_AB R144, R135, R144 ;  /* 0x000000908790723e */ /* 0x000fe200000000ff */
[----:B------:R-:W-:Y:S01]  /*8410*/  FMUL.FTZ R88, R88, R7 ;  /* 0x0000000758587220 */ /* 0x000fe20000410000 */
[----:B------:R-:W-:Y:S01]  /*8420*/  F2FP.F16.F32.PACK_AB R139, R8, R139 ;  /* 0x0000008b088b723e */ /* 0x000fe200000000ff */
        /* <DEDUP_REMOVED lines=20> */
[-C--:B------:R-:W-:Y:S01]  /*8570*/  FMUL.FTZ R90, R90, R13.reuse ;  /* 0x0000000d5a5a7220 */ /* 0x080fe20000410000 */
        /* <DEDUP_REMOVED lines=19> */
[----:B------:R-:W-:Y:S01]  /*86b0*/  FMUL.FTZ R110, R110, R13 ;  /* 0x0000000d6e6e7220 */ /* 0x000fe20000410000 */
        /* <DEDUP_REMOVED lines=24> */
[----:B------:R-:W-:Y:S01]  /*8840*/  F2FP.F16.F32.PACK_AB R123, R10, R123 ;  /* 0x0000007b0a7b723e */ /* 0x000fe200000000ff */
[----:B------:R-:W-:Y:S06]  /*8850*/  @P1 BRA `(.L_x_1007) ;  /* 0xffffffc800841947 */ /* 0x000fec000383ffff */
.L_x_988:
[----:B------:R-:W0:Y:S01]  /*8860*/  S2UR UR10, SR_CTAID.X ;  /* 0x00000000000a79c3 */ /* 0x000e220000002500 */
[----:B------:R-:W-:Y:S01]  /*8870*/  IADD3 R27, -R27, 0x1, RZ ;  /* 0x000000011b1b7810 */ /* 0x000fe20007ffe1ff */
[----:B------:R-:W-:Y:S02]  /*8880*/  UISETP.NE.AND UP1, UPT, UR40, URZ, UPT ;  /* 0x0000003f2800728c */ /* 0x000fe4000bf25270 */
[----:B------:R-:W-:Y:S02]  /*8890*/  UISETP.NE.AND UP0, UPT, UR44, URZ, UPT ;  /* 0x0000003f2c00728c */ /* 0x000fe4000bf05270 */
[----:B------:R-:W-:Y:S01]  /*88a0*/  IMAD R27, R16, UR28, R27 ;  /* 0x0000001c101b7c24 */ /* 0x000fe2000f8e021b */
[----:B------:R-:W-:-:S03]  /*88b0*/  UMOV UR14, 0xc0 ;  /* 0x000000c0000e7882 */ /* 0x000fc60000000000 */
[----:B------:R-:W-:Y:S02]  /*88c0*/  PLOP3.LUT P1, PT, PT, PT, UP0, 0x40, 0x0 ;  /* 0x000000000000781c */ /* 0x000fe40003f2e808 */
[----:B------:R-:W-:Y:S01]  /*88d0*/  R2UR UR15, R27 ;  /* 0x000000001b0f72ca */ /* 0x000fe200000e0000 */
[----:B------:R-:W-:Y:S01]  /*88e0*/  @UP1 ULDC UR18, c[0x0][0x450] ;  /* 0x0001140000121ab9 */ /* 0x000fe20000000800 */
[----:B0-----:R-:W-:-:S03]  /*88f0*/  UIMAD UR14, UR10, UR14, 0xbf ;  /* 0x000000bf0a0e74a4 */ /* 0x001fc6000f8e020e */
[----:B------:R-:W-:Y:S02]  /*8900*/  @UP1 ULDC UR10, c[0x0][0x44c] ;  /* 0x00011300000a1ab9 */ /* 0x000fe40000000800 */
[----:B------:R-:W-:-:S04]  /*8910*/  UIMAD.WIDE.U32 UR10, UR14, UR10, URZ ;  /* 0x0000000a0e0a72a5 */ /* 0x000fc8000f8e003f */
[----:B------:R-:W-:-:S04]  /*8920*/  @UP1 USHF.R.U32.HI UR14, URZ, UR18, UR11 ;  /* 0x000000123f0e1299 */ /* 0x000fc8000801160b */
[----:B------:R-:W-:-:S03]  /*8930*/  UIADD3 UR14, UR15, UR14, URZ ;  /* 0x0000000e0f0e7290 */ /* 0x000fc6000fffe03f */
[----:B------:R-:W-:Y:S02]  /*8940*/  ULDC UR15, c[0x0][0x9dc] ;  /* 0x00027700000f7ab9 */ /* 0x000fe40000000800 */
[----:B------:R-:W-:Y:S01]  /*8950*/  UIADD3 UR15, UR14, -UR15, URZ ;  /* 0x8000000f0e0f7290 */ /* 0x000fe2000fffe03f */
[----:B------:R-:W-:Y:S11]  /*8960*/  @P1 BRA `(.L_x_1008) ;  /* 0x00000000004c1947 */ /* 0x000ff60003800000 */
[----:B------:R-:W-:-:S06]  /*8970*/  UISETP.GT.AND UP0, UPT, UR14, -0x1, UPT ;  /* 0xffffffff0e00788c */ /* 0x000fcc000bf04270 */
[----:B------:R-:W-:-:S13]  /*8980*/  PLOP3.LUT P1, PT, PT, PT, UP0, 0x80, 0x0 ;  /* 0x000000000000781c */ /* 0x000fda0003f2f008 */
[----:B------:R-:W-:Y:S05]  /*8990*/  @P1 BRA `(.L_x_1009) ;  /* 0x0000000000201947 */ /* 0x000fea0003800000 */
[----:B------:R-:W-:Y:S01]  /*89a0*/  ULDC UR18, c[0x0][0x9e4] ;  /* 0x0002790000127ab9 */ /* 0x000fe20000000800 */
[----:B------:R-:W-:Y:S02]  /*89b0*/  ULOP3.LUT UR14, URZ, UR14, URZ, 0x33, !UPT ;  /* 0x0000000e3f0e7292 */ /* 0x000fe4000f8e333f */
[----:B------:R-:W-:-:S11]  /*89c0*/  UISETP.NE.AND UP0, UPT, UR18, 0x1, UPT ;  /* 0x000000011200788c */ /* 0x000fd6000bf05270 */
[----:B------:R-:W-:Y:S02]  /*89d0*/  @UP0 ULDC.64 UR20, c[0x0][0x9e8] ;  /* 0x00027a0000140ab9 */ /* 0x000fe40000000a00 */
[----:B------:R-:W-:-:S04]  /*89e0*/  UIMAD.WIDE.U32 UR10, UR14, UR20, URZ ;  /* 0x000000140e0a72a5 */ /* 0x000fc8000f8e003f */
[----:B------:R-:W-:-:S04]  /*89f0*/  @UP0 USHF.R.U32.HI UR14, URZ, UR21, UR11 ;  /* 0x000000153f0e0299 */ /* 0x000fc8000801160b */
[----:B------:R-:W-:Y:S01]  /*8a00*/  ULOP3.LUT UR14, URZ, UR14, URZ, 0x33, !UPT ;  /* 0x0000000e3f0e7292 */ /* 0x000fe2000f8e333f */
[----:B------:R-:W-:Y:S11]  /*8a10*/  BRA `(.L_x_1010) ;  /* 0x0000000000147947 */ /* 0x000ff60003800000 */
.L_x_1009:
[----:B------:R-:W-:Y:S02]  /*8a20*/  ULDC UR18, c[0x0][0x9e4] ;  /* 0x0002790000127ab9 */ /* 0x000fe40000000800 */
[----:B------:R-:W-:-:S11]  /*8a30*/  UISETP.NE.AND UP0, UPT, UR18, 0x1, UPT ;  /* 0x000000011200788c */ /* 0x000fd6000bf05270 */
[----:B------:R-:W-:Y:S02]  /*8a40*/  @UP0 ULDC.64 UR20, c[0x0][0x9e8] ;  /* 0x00027a0000140ab9 */ /* 0x000fe40000000a00 */
[----:B------:R-:W-:-:S04]  /*8a50*/  UIMAD.WIDE.U32 UR10, UR14, UR20, URZ ;  /* 0x000000140e0a72a5 */ /* 0x000fc8000f8e003f */
[----:B------:R-:W-:-:S12]  /*8a60*/  @UP0 USHF.R.U32.HI UR14, URZ, UR21, UR11 ;  /* 0x000000153f0e0299 */ /* 0x000fd8000801160b */
.L_x_1010:
[----:B------:R-:W-:-:S04]  /*8a70*/  UIMAD UR14, UR14, UR18, URZ ;  /* 0x000000120e0e72a4 */ /* 0x000fc8000f8e023f */
[----:B------:R-:W-:-:S04]  /*8a80*/  UISETP.LT.AND UP0, UPT, UR15, UR14, UPT ;  /* 0x0000000e0f00728c */ /* 0x000fc8000bf01270 */
[----:B------:R-:W-:-:S12]  /*8a90*/  USEL UR15, UR15, UR14, !UP0 ;  /* 0x0000000e0f0f7287 */ /* 0x000fd8000c000000 */
.L_x_1008:
[----:B------:R-:W-:-:S04]  /*8aa0*/  UIADD3 UR15, UR15, 0x7f, URZ ;  /* 0x0000007f0f0f7890 */ /* 0x000fc8000fffe03f */
[----:B------:R-:W-:-:S04]  /*8ab0*/  USHF.R.S32.HI UR10, URZ, 0x1f, UR15 ;  /* 0x0000001f3f0a7899 */ /* 0x000fc8000801140f */
[----:B------:R-:W-:-:S04]  /*8ac0*/  ULEA.HI UR10, UR10, UR15, URZ, 0x7 ;  /* 0x0000000f0a0a7291 */ /* 0x000fc8000f8f383f */
[----:B------:R-:W-:-:S04]  /*8ad0*/  USHF.R.S32.HI UR10, URZ, 0x7, UR10 ;  /* 0x000000073f0a7899 */ /* 0x000fc8000801140a */
[----:B------:R-:W-:-:S04]  /*8ae0*/  UISETP.LT.AND UP0, UPT, UR41, UR10, UPT ;  /* 0x0000000a2900728c */ /* 0x000fc8000bf01270 */
[----:B------:R-:W-:-:S06]  /*8af0*/  USEL UR25, UR41, UR10, !UP0 ;  /* 0x0000000a29197287 */ /* 0x000fcc000c000000 */
[----:B------:R-:W-:-:S13]  /*8b00*/  ISETP.GE.AND P1, PT, R9, UR25, PT ;  /* 0x0000001909007c0c */ /* 0x000fda000bf26270 */
[----:B------:R-:W-:Y:S05]  /*8b10*/  @!P1 BRA `(.L_x_1011) ;  /* 0x00000024004c9947 */ /* 0x000fea0003800000 */
[----:B------:R-:W-:Y:S01]  /*8b20*/  IMAD.MOV.U32 R7, RZ, RZ, R11 ;  /* 0x000000ffff077224 */ /* 0x000fe200078e000b */
[----:B------:R-:W-:Y:S01]  /*8b30*/  UMOV UR27, UR4 ;  /* 0x00000004001b7c82 */ /* 0x000fe20008000000 */
[----:B------:R-:W-:Y:S01]  /*8b40*/  IMAD.MOV.U32 R8, RZ, RZ, R15 ;  /* 0x000000ffff087224 */ /* 0x000fe200078e000f */
[----:B------:R-:W-:Y:S01]  /*8b50*/  UMOV UR26, UR7 ;  /* 0x00000007001a7c82 */ /* 0x000fe20008000000 */
[----:B------:R-:W-:-:S05]  /*8b60*/  ULDC UR28, c[0x0][0x9d8] ;  /* 0x00027600001c7ab9 */ /* 0x000fca0000000800 */
.L_x_1022:
[----:B------:R-:W-:Y:S01]  /*8b70*/  ISETP.NE.AND P2, PT, RZ, UR42, PT ;  /* 0x0000002aff007c0c */ /* 0x000fe2000bf45270 */
[----:B------:R-:W-:-:S04]  /*8b80*/  UISETP.NE.AND UP0, UPT, UR26, 0x1, UPT ;  /* 0x000000011a00788c */ /* 0x000fc8000bf05270 */
[----:B------:R-:W-:-:S04]  /*8b90*/  USEL UR4, URZ, 0x1, UP0 ;  /* 0x000000013f047887 */ /* 0x000fc80008000000 */
[----:B------:R-:W-:-:S04]  /*8ba0*/  ULOP3.LUT UR4, UR27, UR4, URZ, 0x3c, !UPT ;  /* 0x000000041b047292 */ /* 0x000fc8000f8e3c3f */
[----:B------:R-:W-:Y:S08]  /*8bb0*/  @P2 BRA `(.L_x_1012) ;  /* 0x0000000000382947 */ /* 0x000ff00003800000 */
[----:B------:R-:W-:Y:S05]  /*8bc0*/  @!P0 BRA `(.L_x_1013) ;  /* 0x0000000000048947 */ /* 0x000fea0003800000 */
[----:B------:R-:W-:Y:S01]  /*8bd0*/  BPT.TRAP 0x1 ;  /* 0x000000040000795c */ /* 0x000fe20000300000 */
.L_x_1013:
        /* <DEDUP_REMOVED lines=9> */
.L_x_1014:
[----:B-1----:R-:W-:Y:S05]  /*8c70*/  @P1 BRA `(.L_x_1012) ;  /* 0x0000000000081947 */ /* 0x002fea0003800000 */
[----:B------:R-:W1:Y:S02]  /*8c80*/  SYNCS.PHASECHK.TRANS64.TRYWAIT P1, [UR7+0x16830], R10 ;  /* 0x0168300aff0075a7 */ /* 0x000e640008020147 */
[----:B-1----:R-:W-:Y:S05]  /*8c90*/  @!P1 BRA `(.L_x_1015) ;  /* 0x000000b400949947 */ /* 0x002fea0003800000 */
.L_x_1012:
        /* <DEDUP_REMOVED lines=30> */
.L_x_1017:
[----:B------:R-:W-:Y:S01]  /*8e80*/  ULEA UR10, UR26, UR43, 0x3 ;  /* 0x0000002b1a0a7291 */ /* 0x000fe2000f8e183f */
[----:B------:R-:W-:-:S05]  /*8e90*/  IMAD.U32 R10, RZ, RZ, UR27 ;  /* 0x0000001bff0a7e24 */ /* 0x000fca000f8e00ff */
[----:B------:R-:W-:-:S04]  /*8ea0*/  SHF.L.U32 R10, R10, 0x1f, RZ ;  /* 0x0000001f0a0a7819 */ /* 0x000fc800000006ff */
[----:B------:R0:W1:Y:S01]  /*8eb0*/  SYNCS.PHASECHK.TRANS64.TRYWAIT P1, [UR10+0x16850], R10 ;  /* 0x0168500aff0075a7 */ /* 0x000062000802014a */
[----:B------:R-:W-:Y:S05]  /*8ec0*/  @!P0 BRA `(.L_x_1018) ;  /* 0x0000000000048947 */ /* 0x000fea0003800000 */
[----:B------:R-:W-:Y:S01]  /*8ed0*/  BPT.TRAP 0x1 ;  /* 0x000000040000795c */ /* 0x000fe20000300000 */
.L_x_1018:
[----:B-1----:R-:W-:Y:S05]  /*8ee0*/  @P1 BRA `(.L_x_1016) ;  /* 0x0000000000081947 */ /* 0x002fea0003800000 */
[----:B------:R-:W1:Y:S02]  /*8ef0*/  SYNCS.PHASECHK.TRANS64.TRYWAIT P1, [UR10+0x16850], R10 ;  /* 0x0168500aff0075a7 */ /* 0x000e64000802014a */
[----:B-1----:R-:W-:Y:S05]  /*8f00*/  @!P1 BRA `(.L_x_1019) ;  /* 0x000000b400109947 */ /* 0x002fea0003800000 */
.L_x_1016:
        /* <DEDUP_REMOVED lines=50> */
.L_x_1020:
        /* <DEDUP_REMOVED lines=82> */
[----:B------:R-:W-:-:S04]  /*9750*/  ULEA UR10, UR7, UR43, 0x3 ;  /* 0x0000002b070a7291 */ /* 0x000fc8000f8e183f */
[----:B------:R-:W1:Y:S01]  /*9760*/  MUFU.TANH R33, R33 ;  /* 0x0000002100217308 */ /* 0x000e620000002400 */
[----:B--2---:R-:W-:Y:S01]  /*9770*/  FMNMX.FTZ R12, R121, R12, !PT ;  /* 0x0000000c790c7209 */ /* 0x004fe20007810000 */
[----:B------:R-:W-:-:S04]  /*9780*/  UIADD3 UR10, UR10, 0x16840, URZ ;  /* 0x000168400a0a7890 */ /* 0x000fc8000fffe03f */
[----:B------:R-:W-:Y:S02]  /*9790*/  UPRMT UR10, UR5, 0x654, UR10 ;  /* 0x00000654050a7896 */ /* 0x000fe4000800000a */
[----:B------:R-:W2:Y:S01]  /*97a0*/  MUFU.TANH R35, R35 ;  /* 0x0000002300237308 */ /* 0x000ea20000002400 */
[----:B0-----:R-:W-:-:S06]  /*97b0*/  FMNMX.FTZ R12, R123, R12, !PT ;  /* 0x0000000c7b0c7209 */ /* 0x001fcc0007810000 */
[----:B------:R-:W-:Y:S01]  /*97c0*/  SYNCS.ARRIVE.TRANS64.RED.A1T0 RZ, [UR10], RZ ;  /* 0x000000ffffff79a7 */ /* 0x000fe2000810040a */
        /* <DEDUP_REMOVED lines=106> */
[----:B0-----:R-:W-:Y:S02]  /*9e70*/  FMNMX.FTZ R42, R87, R14, !PT ;  /* 0x0000000e572a7209 */ /* 0x001fe40007810000 */
[----:B------:R-:W0:Y:S03]  /*9e80*/  LDC R14, c[0x0][0x988] ;  /* 0x00026200ff0e7b82 */ /* 0x000e260000000800 */
[----:B------:R-:W2:Y:S01]  /*9e90*/  SHFL.BFLY PT, R15, R42, 0x2, 0x1f ;  /* 0x0c401f002a0f7f89 */ /* 0x000ea200000e0000 */
[----:B-1----:R-:W-:Y:S02]  /*9ea0*/  FMNMX.FTZ R44, R12, R11, !PT ;  /* 0x0000000b0c2c7209 */ /* 0x002fe40007810000 */
[----:B--2---:R-:W-:-:S03]  /*9eb0*/  FMNMX.FTZ R46, R42, R15, !PT ;  /* 0x0000000f2a2e7209 */ /* 0x004fc60007810000 */
[----:B------:R-:W1:Y:S04]  /*9ec0*/  SHFL.BFLY PT, R15, R44, 0x1, 0x1f ;  /* 0x0c201f002c0f7f89 */ /* 0x000e6800000e0000 */
[----:B------:R-:W2:Y:S01]  /*9ed0*/  SHFL.BFLY PT, R11, R46, 0x1, 0x1f ;  /* 0x0c201f002e0b7f89 */ /* 0x000ea200000e0000 */
[----:B-1----:R-:W-:Y:S02]  /*9ee0*/  FMNMX.FTZ R15, R44, R15, !PT ;  /* 0x0000000f2c0f7209 */ /* 0x002fe40007810000 */
[----:B--2---:R-:W-:-:S03]  /*9ef0*/  FMNMX.FTZ R11, R46, R11, !PT ;  /* 0x0000000b2e0b7209 */ /* 0x004fc60007810000 */
[C---:B0-----:R-:W-:Y:S01]  /*9f00*/  FMUL.FTZ R42, R15.reuse, R14 ;  /* 0x0000000e0f2a7220 */ /* 0x041fe20000410000 */
[----:B------:R-:W-:-:S03]  /*9f10*/  FADD.FTZ R153, -R15, R8 ;  /* 0x000000080f997221 */ /* 0x000fc60000010100 */
[-CC-:B------:R-:W-:Y:S01]  /*9f20*/  FFMA.FTZ R157, R123, R14.reuse, -R42.reuse ;  /* 0x0000000e7b9d7223 */ /* 0x180fe2000001082a */
[-CC-:B------:R-:W-:Y:S01]  /*9f30*/  FFMA.FTZ R123, R20, R14.reuse, -R42.reuse ;  /* 0x0000000e147b7223 */ /* 0x180fe2000001082a */
[C---:B------:R-:W-:Y:S01]  /*9f40*/  FADD.FTZ R7, -R11.reuse, R7 ;  /* 0x000000070b077221 */ /* 0x040fe20000010100 */
[-C--:B------:R-:W-:Y:S01]  /*9f50*/  FMUL.FTZ R20, R11, R14.reuse ;  /* 0x0000000e0b147220 */ /* 0x080fe20000410000 */
[-C--:B------:R-:W-:Y:S01]  /*9f60*/  FMUL.FTZ R8, R153, R14.reuse ;  /* 0x0000000e99087220 */ /* 0x080fe20000410000 */
[-C--:B------:R-:W-:Y:S01]  /*9f70*/  FFMA.FTZ R13, R13, R14.reuse, -R42 ;  /* 0x0000000e0d0d7223 */ /* 0x080fe2000001082a */
[-C--:B------:R-:W-:Y:S01]  /*9f80*/  FMUL.FTZ R7, R7, R14.reuse ;  /* 0x0000000e07077220 */ /* 0x080fe20000410000 */
[-C--:B------:R-:W-:Y:S01]  /*9f90*/  FFMA.FTZ R10, R10, R14.reuse, -R20 ;  /* 0x0000000e0a0a7223 */ /* 0x080fe20000010814 */
[-CC-:B------:R-:W-:Y:S01]  /*9fa0*/  FFMA.FTZ R148, R19, R14.reuse, -R42.reuse ;  /* 0x0000000e13947223 */ /* 0x180fe2000001082a */
[-C--:B------:R-:W-:Y:S01]  /*9fb0*/  FFMA.FTZ R134, R149, R14.reuse, -R42 ;  /* 0x0000000e95867223 */ /* 0x080fe2000001082a */
[-C--:B------:R-:W-:Y:S01]  /*9fc0*/  FFMA.FTZ R149, R21, R14.reuse, -R20 ;  /* 0x0000000e15957223 */ /* 0x080fe20000010814 */
[----:B------:R-:W-:Y:S01]  /*9fd0*/  MUFU.EX2 R8, R8 ;  /* 0x0000000800087308 */ /* 0x000fe20000000800 */
[-CC-:B------:R-:W-:Y:S01]  /*9fe0*/  FFMA.FTZ R146, R125, R14.reuse, -R42.reuse ;  /* 0x0000000e7d927223 */ /* 0x180fe2000001082a */
[-CC-:B------:R-:W-:Y:S01]  /*9ff0*/  FFMA.FTZ R150, R25, R14.reuse, -R42.reuse ;  /* 0x0000000e19967223 */ /* 0x180fe2000001082a */
[-C--:B------:R-:W-:Y:S01]  /*a000*/  FFMA.FTZ R125, R151, R14.reuse, -R42 ;  /* 0x0000000e977d7223 */ /* 0x080fe2000001082a */
[-C--:B------:R-:W-:Y:S01]  /*a010*/  FFMA.FTZ R151, R29, R14.reuse, -R20 ;  /* 0x0000000e1d977223 */ /* 0x080fe20000010814 */
[-CC-:B------:R-:W-:Y:S01]  /*a020*/  FFMA.FTZ R12, R27, R14.reuse, -R42.reuse ;  /* 0x0000000e1b0c7223 */ /* 0x180fe2000001082a */
[-C--:B------:R-:W-:Y:S01]  /*a030*/  FFMA.FTZ R130, R22, R14.reuse, -R42 ;  /* 0x0000000e16827223 */ /* 0x080fe2000001082a */
[-C--:B------:R-:W-:Y:S01]  /*a040*/  FFMA.FTZ R22, R31, R14.reuse, -R20 ;  /* 0x0000000e1f167223 */ /* 0x080fe20000010814 */
[----:B------:R-:W0:Y:S01]  /*a050*/  MUFU.EX2 R13, R13 ;  /* 0x0000000d000d7308 */ /* 0x000e220000000800 */
[-CC-:B------:R-:W-:Y:S01]  /*a060*/  FFMA.FTZ R144, R121, R14.reuse, -R42.reuse ;  /* 0x0000000e79907223 */ /* 0x180fe2000001082a */
[-C--:B------:R-:W-:Y:S01]  /*a070*/  FFMA.FTZ R132, R145, R14.reuse, -R42 ;  /* 0x0000000e91847223 */ /* 0x080fe2000001082a */
[-C--:B------:R-:W-:Y:S01]  /*a080*/  FFMA.FTZ R145, R33, R14.reuse, -R20 ;  /* 0x0000000e21917223 */ /* 0x080fe20000010814 */
[-C--:B------:R-:W-:Y:S01]  /*a090*/  FFMA.FTZ R121, R24, R14.reuse, -R42 ;  /* 0x0000000e18797223 */ /* 0x080fe2000001082a */
[-C--:B------:R-:W-:Y:S01]  /*a0a0*/  FFMA.FTZ R24, R35, R14.reuse, -R20 ;  /* 0x0000000e23187223 */ /* 0x080fe20000010814 */
[-CC-:B------:R-:W-:Y:S01]  /*a0b0*/  FFMA.FTZ R155, R127, R14.reuse, -R42.reuse ;  /* 0x0000000e7f9b7223 */ /* 0x180fe2000001082a */
[-C--:B------:R-:W-:Y:S01]  /*a0c0*/  FFMA.FTZ R127, R147, R14.reuse, -R42 ;  /* 0x0000000e937f7223 */ /* 0x080fe2000001082a */
[----:B------:R-:W-:Y:S01]  /*a0d0*/  MUFU.EX2 R7, R7 ;  /* 0x0000000700077308 */ /* 0x000fe20000000800 */
[-C--:B------:R-:W-:Y:S01]  /*a0e0*/  FFMA.FTZ R147, R37, R14.reuse, -R20 ;  /* 0x0000000e25937223 */ /* 0x080fe20000010814 */
[-C--:B------:R-:W-:Y:S01]  /*a0f0*/  FFMA.FTZ R124, R26, R14.reuse, -R42 ;  /* 0x0000000e1a7c7223 */ /* 0x080fe2000001082a */
[-C--:B------:R-:W-:Y:S01]  /*a100*/  FFMA.FTZ R26, R39, R14.reuse, -R20 ;  /* 0x0000000e271a7223 */ /* 0x080fe20000010814 */
[-CC-:B------:R-:W-:Y:S01]  /*a110*/  FFMA.FTZ R138, R141, R14.reuse, -R42.reuse ;  /* 0x0000000e8d8a7223 */ /* 0x180fe2000001082a */
[-C--:B------:R-:W-:Y:S01]  /*a120*/  FFMA.FTZ R140, R129, R14.reuse, -R42 ;  /* 0x0000000e818c7223 */ /* 0x080fe2000001082a */
[-C--:B------:R-:W-:Y:S01]  /*a130*/  FFMA.FTZ R141, R41, R14.reuse, -R20 ;  /* 0x0000000e298d7223 */ /* 0x080fe20000010814 */
[-CC-:B------:R-:W-:Y:S01]  /*a140*/  FFMA.FTZ R27, R28, R14.reuse, -R42.reuse ;  /* 0x0000000e1c1b7223 */ /* 0x180fe2000001082a */
[----:B------:R-:W1:Y:S01]  /*a150*/  MUFU.EX2 R10, R10 ;  /* 0x0000000a000a7308 */ /* 0x000e620000000800 */
[----:B0-----:R-:W-:Y:S01]  /*a160*/  FFMA.FTZ R3, R8, R3, R13 ;  /* 0x0000000308037223 */ /* 0x001fe2000001000d */
[-CC-:B------:R-:W-:Y:S01]  /*a170*/  FFMA.FTZ R153, R131, R14.reuse, -R42.reuse ;  /* 0x0000000e83997223 */ /* 0x180fe2000001082a */
[-C--:B------:R-:W-:Y:S01]  /*a180*/  FFMA.FTZ R128, R18, R14.reuse, -R42 ;  /* 0x0000000e12807223 */ /* 0x080fe2000001082a */
[-C--:B------:R-:W-:Y:S01]  /*a190*/  FFMA.FTZ R28, R43, R14.reuse, -R20 ;  /* 0x0000000e2b1c7223 */ /* 0x080fe20000010814 */
[-CC-:B------:R-:W-:Y:S01]  /*a1a0*/  FFMA.FTZ R18, R40, R14.reuse, -R42.reuse ;  /* 0x0000000e28127223 */ /* 0x180fe2000001082a */
[-CC-:B------:R-:W-:Y:S01]  /*a1b0*/  FFMA.FTZ R129, R143, R14.reuse, -R42.reuse ;  /* 0x0000000e8f817223 */ /* 0x180fe2000001082a */
[-C--:B------:R-:W-:Y:S01]  /*a1c0*/  FFMA.FTZ R142, R133, R14.reuse, -R42 ;  /* 0x0000000e858e7223 */ /* 0x080fe2000001082a */
[----:B------:R-:W0:Y:S01]  /*a1d0*/  MUFU.EX2 R148, R148 ;  /* 0x0000009400947308 */ /* 0x000e220000000800 */
[-C--:B------:R-:W-:Y:S01]  /*a1e0*/  FFMA.FTZ R143, R45, R14.reuse, -R20 ;  /* 0x0000000e2d8f7223 */ /* 0x080fe20000010814 */
[-CC-:B------:R-:W-:Y:S01]  /*a1f0*/  FFMA.FTZ R126, R30, R14.reuse, -R42.reuse ;  /* 0x0000000e1e7e7223 */ /* 0x180fe2000001082a */
[-C--:B------:R-:W-:Y:S01]  /*a200*/  FFMA.FTZ R133, R135, R14.reuse, -R42 ;  /* 0x0000000e87857223 */ /* 0x080fe2000001082a */
[-C--:B------:R-:W-:Y:S01]  /*a210*/  FFMA.FTZ R30, R47, R14.reuse, -R20 ;  /* 0x0000000e2f1e7223 */ /* 0x080fe20000010814 */
[-CC-:B------:R-:W-:Y:S01]  /*a220*/  FFMA.FTZ R136, R137, R14.reuse, -R42.reuse ;  /* 0x0000000e89887223 */ /* 0x180fe2000001082a */
[-CC-:B------:R-:W-:Y:S01]  /*a230*/  FFMA.FTZ R131, R139, R14.reuse, -R42.reuse ;  /* 0x0000000e8b837223 */ /* 0x180fe2000001082a */
[----:B------:R-:W-:Y:S01]  /*a240*/  FFMA.FTZ R25, R32, R14, -R42 ;  /* 0x0000000e20197223 */ /* 0x000fe2000001082a */
[----:B------:R-:W2:Y:S01]  /*a250*/  MUFU.EX2 R149, R149 ;  /* 0x0000009500957308 */ /* 0x000ea20000000800 */
[----:B-1----:R-:W-:Y:S01]  /*a260*/  FFMA.FTZ R2, R7, R2, R10 ;  /* 0x0000000207027223 */ /* 0x002fe2000001000a */
[-CC-:B------:R-:W-:Y:S01]  /*a270*/  FFMA.FTZ R120, R34, R14.reuse, -R42.reuse ;  /* 0x0000000e22787223 */ /* 0x180fe2000001082a */
[-CC-:B------:R-:W-:Y:S01]  /*a280*/  FFMA.FTZ R19, R36, R14.reuse, -R42.reuse ;  /* 0x0000000e24137223 */ /* 0x180fe2000001082a */
[-C--:B------:R-:W-:Y:S01]  /*a290*/  FFMA.FTZ R122, R38, R14.reuse, -R42 ;  /* 0x0000000e267a7223 */ /* 0x080fe2000001082a */
[-CC-:B------:R-:W-:Y:S01]  /*a2a0*/  FFMA.FTZ R137, R49, R14.reuse, -R20.reuse ;  /* 0x0000000e31897223 */ /* 0x180fe20000010814 */
[-CC-:B------:R-:W-:Y:S01]  /*a2b0*/  FFMA.FTZ R32, R51, R14.reuse, -R20.reuse ;  /* 0x0000000e33207223 */ /* 0x180fe20000010814 */
[-CC-:B------:R-:W-:Y:S01]  /*a2c0*/  FFMA.FTZ R139, R53, R14.reuse, -R20.reuse ;  /* 0x0000000e358b7223 */ /* 0x180fe20000010814 */
[----:B------:R-:W1:Y:S01]  /*a2d0*/  MUFU.EX2 R150, R150 ;  /* 0x0000009600967308 */ /* 0x000e620000000800 */
[----:B0-----:R-:W-:Y:S01]  /*a2e0*/  FADD.FTZ R3, R148, R3 ;  /* 0x0000000394037221 */ /* 0x001fe20000010000 */
[-CC-:B------:R-:W-:Y:S01]  /*a2f0*/  FFMA.FTZ R34, R55, R14.reuse, -R20.reuse ;  /* 0x0000000e37227223 */ /* 0x180fe20000010814 */
[-CC-:B------:R-:W-:Y:S01]  /*a300*/  FFMA.FTZ R21, R57, R14.reuse, -R20.reuse ;  /* 0x0000000e39157223 */ /* 0x180fe20000010814 */
[-CC-:B------:R-:W-:Y:S01]  /*a310*/  FFMA.FTZ R36, R59, R14.reuse, -R20.reuse ;  /* 0x0000000e3b247223 */ /* 0x180fe20000010814 */
[-CC-:B------:R-:W-:Y:S01]  /*a320*/  FFMA.FTZ R135, R61, R14.reuse, -R20.reuse ;  /* 0x0000000e3d877223 */ /* 0x180fe20000010814 */
[----:B------:R-:W-:-:S02]  /*a330*/  FFMA.FTZ R38, R63, R14, -R20 ;  /* 0x0000000e3f267223 */ /* 0x000fc40000010814 */
        /* <DEDUP_REMOVED lines=134> */
.L_x_1021:
        /* <DEDUP_REMOVED lines=9> */
[----:B------:R-:W-:Y:S01]  /*ac30*/  F2FP.F16.F32.PACK_AB R138, R129, R138 ;  /* 0x0000008a818a723e */ /* 0x000fe200000000ff */
[----:B------:R-:W-:Y:S01]  /*ac40*/  FMUL.FTZ R89, R89, R8 ;  /* 0x0000000859597220 */ /* 0x000fe20000410000 */
[----:B------:R-:W-:Y:S01]  /*ac50*/  F2FP.F16.F32.PACK_AB R132, R127, R132 ;  /* 0x000000847f84723e */ /* 0x000fe200000000ff */
[----:B------:R-:W-:Y:S01]  /*ac60*/  FMUL.FTZ R92, R92, R8 ;  /* 0x000000085c5c7220 */ /* 0x000fe20000410000 */
[----:B------:R-:W-:Y:S01]  /*ac70*/  F2FP.F16.F32.PACK_AB R134, R125, R134 ;  /* 0x000000867d86723e */ /* 0x000fe200000000ff */
[----:B------:R-:W-:Y:S01]  /*ac80*/  FMUL.FTZ R93, R93, R8 ;  /* 0x000000085d5d7220 */ /* 0x000fe20000410000 */
[----:B------:R-:W-:Y:S01]  /*ac90*/  F2FP.F16.F32.PACK_AB R128, R123, R128 ;  /* 0x000000807b80723e */ /* 0x000fe200000000ff */
[----:B------:R-:W-:Y:S01]  /*aca0*/  FMUL.FTZ R96, R96, R8 ;  /* 0x0000000860607220 */ /* 0x000fe20000410000 */
[----:B------:R-:W-:Y:S01]  /*acb0*/  SYNCS.ARRIVE.TRANS64.RED.A1T0 RZ, [UR10], RZ ;  /* 0x000000ffffff79a7 */ /* 0x000fe2000810040a */
[----:B------:R-:W-:Y:S01]  /*acc0*/  F2FP.F16.F32.PACK_AB R130, R121, R130 ;  /* 0x000000827982723e */ /* 0x000fe200000000ff */
        /* <DEDUP_REMOVED lines=54> */
[----:B------:R-:W-:Y:S01]  /*b030*/  F2FP.F16.F32.PACK_AB R123, R20, R39 ;  /* 0x00000027147b723e */ /* 0x000fe200000000ff */
[----:B------:R-:W-:Y:S06]  /*b040*/  @P1 BRA `(.L_x_1022) ;  /* 0xffffffd800c81947 */ /* 0x000fec000383ffff */
.L_x_1011:
[----:B------:R-:W-:-:S13]  /*b050*/  ISETP.GE.AND P1, PT, R9, UR41, PT ;  /* 0x0000002909007c0c */ /* 0x000fda000bf26270 */
[----:B------:R-:W-:Y:S05]  /*b060*/  @!P1 BRA `(.L_x_1023) ;  /* 0x00000034008c9947 */ /* 0x000fea0003800000 */
[----:B------:R-:W-:Y:S01]  /*b070*/  VIADD R10, R17, 0x9 ;  /* 0x00000009110a7836 */ /* 0x000fe20000000000 */
[----:B------:R-:W-:Y:S01]  /*b080*/  ISETP.GE.U32.AND P1, PT, R23, 0x180, PT ;  /* 0x000001801700780c */ /* 0x000fe20003f26070 */
[----:B------:R-:W-:Y:S01]  /*b090*/  IMAD.MOV.U32 R8, RZ, RZ, R11 ;  /* 0x000000ffff087224 */ /* 0x000fe200078e000b */
[----:B------:R-:W-:Y:S01]  /*b0a0*/  UMOV UR31, UR4 ;  /* 0x00000004001f7c82 */ /* 0x000fe20008000000 */
[----:B------:R-:W-:Y:S01]  /*b0b0*/  IMAD.MOV.U32 R7, RZ, RZ, R15 ;  /* 0x000000ffff077224 */ /* 0x000fe200078e000f */
[----:B------:R-:W-:Y:S01]  /*b0c0*/  SEL R10, R10, 0x9, !P1 ;  /* 0x000000090a0a7807 */ /* 0x000fe20004800000 */
[----:B------:R-:W-:Y:S01]  /*b0d0*/  VIADD R17, R17, 0x8 ;  /* 0x0000000811117836 */ /* 0x000fe20000000000 */
[----:B------:R-:W-:Y:S01]  /*b0e0*/  UMOV UR25, UR7 ;  /* 0x0000000700197c82 */ /* 0x000fe20008000000 */
[----:B------:R-:W-:Y:S01]  /*b0f0*/  ULDC UR26, c[0x0][0x9e4] ;  /* 0x00027900001a7ab9 */ /* 0x000fe20000000800 */
[----:B------:R-:W-:Y:S01]  /*b100*/  ULDC UR27, c[0x0][0x288] ;  /* 0x0000a200001b7ab9 */ /* 0x000fe20000000800 */
[----:B------:R-:W-:Y:S01]  /*b110*/  ULDC UR28, c[0x0][0x2f0] ;  /* 0x0000bc00001c7ab9 */ /* 0x000fe20000000800 */
[----:B------:R-:W-:Y:S01]  /*b120*/  ULDC UR29, c[0x0][0x9d8] ;  /* 0x00027600001d7ab9 */ /* 0x000fe20000000800 */
[----:B------:R-:W-:-:S05]  /*b130*/  ULDC UR30, c[0x0][0x9e0] ;  /* 0x00027800001e7ab9 */ /* 0x000fca0000000800 */
.L_x_1042:
[----:B------:R-:W-:Y:S01]  /*b140*/  UIADD3 UR7, UR25, 0x1, URZ ;  /* 0x0000000119077890 */ /* 0x000fe2000fffe03f */
[----:B------:R-:W-:-:S03]  /*b150*/  ISETP.NE.AND P2, PT, RZ, UR42, PT ;  /* 0x0000002aff007c0c */ /* 0x000fc6000bf45270 */
[----:B------:R-:W-:-:S04]  /*b160*/  UISETP.NE.AND UP0, UPT, UR7, 0x2, UPT ;  /* 0x000000020700788c */ /* 0x000fc8000bf05270 */
[----:B------:R-:W-:Y:S02]  /*b170*/  USEL UR4, URZ, 0x1, UP0 ;  /* 0x000000013f047887 */ /* 0x000fe40008000000 */
[----:B------:R-:W-:Y:S02]  /*b180*/  USEL UR7, UR7, URZ, UP0 ;  /* 0x0000003f07077287 */ /* 0x000fe40008000000 */
[----:B------:R-:W-:Y:S02]  /*b190*/  ULOP3.LUT UR4, UR31, UR4, URZ, 0x3c, !UPT ;  /* 0x000000041f047292 */ /* 0x000fe4000f8e3c3f */
[----:B--2---:R-:W-:Y:S10]  /*b1a0*/  @P2 BRA `(.L_x_1024) ;  /* 0x00000000002c2947 */ /* 0x004ff40003800000 */
[----:B------:R-:W-:Y:S05]  /*b1b0*/  @!P0 BRA `(.L_x_1025) ;  /* 0x0000000000048947 */ /* 0x000fea0003800000 */
[----:B------:R-:W-:Y:S01]  /*b1c0*/  BPT.TRAP 0x1 ;  /* 0x000000040000795c */ /* 0x000fe20000300000 */
.L_x_1025:
[----:B------:R-:W-:Y:S01]  /*b1d0*/  ULEA UR10, UR7, UR43, 0x3 ;  /* 0x0000002b070a7291 */ /* 0x000fe2000f8e183f */
[----:B------:R-:W-:-:S05]  /*b1e0*/  IMAD.U32 R11, RZ, RZ, UR4 ;  /* 0x00000004ff0b7e24 */ /* 0x000fca000f8e00ff */
[----:B------:R-:W-:-:S04]  /*b1f0*/  SHF.L.U32 R11, R11, 0x1f, RZ ;  /* 0x0000001f0b0b7819 */ /* 0x000fc800000006ff */
[----:B------:R0:W1:Y:S01]  /*b200*/  SYNCS.PHASECHK.TRANS64.TRYWAIT P1, [UR10+0x16830], R11 ;  /* 0x0168300bff0075a7 */ /* 0x000062000802014a */
[----:B------:R-:W-:Y:S05]  /*b210*/  @!P0 BRA `(.L_x_1026) ;  /* 0x0000000000048947 */ /* 0x000fea0003800000 */
[----:B------:R-:W-:Y:S01]  /*b220*/  BPT.TRAP 0x1 ;  /* 0x000000040000795c */ /* 0x000fe20000300000 */
.L_x_1026:
[----:B-1----:R-:W-:Y:S05]  /*b230*/  @P1 BRA `(.L_x_1024) ;  /* 0x0000000000081947 */ /* 0x002fea0003800000 */
[----:B------:R-:W1:Y:S02]  /*b240*/  SYNCS.PHASECHK.TRANS64.TRYWAIT P1, [UR10+0x16830], R11 ;  /* 0x0168300bff0075a7 */ /* 0x000e64000802014a */
[----:B-1----:R-:W-:Y:S05]  /*b250*/  @!P1 BRA `(.L_x_1027) ;  /* 0x0000009000549947 */ /* 0x002fea0003800000 */
.L_x_1024:
[----:B------:R2:W-:Y:S01]  /*b260*/  BAR.SYNC.DEFER_BLOCKING R17, 0x100 ;  /* 0x000400110000751d */ /* 0x0005e20000010000 */
[----:B------:R-:W-:Y:S01]  /*b270*/  R2UR UR20, R4 ;  /* 0x00000000041472ca */ /* 0x000fe200000e0000 */
[----:B------:R-:W-:Y:S01]  /*b280*/  ULEA UR22, UR7, UR6, 0xa ;  /* 0x0000000607167291 */ /* 0x000fe2000f8e503f */
[----:B------:R-:W-:-:S03]  /*b290*/  R2UR UR21, R5 ;  /* 0x00000000051572ca */ /* 0x000fc600000e0000 */
[----:B------:R-:W-:Y:S01]  /*b2a0*/  UMOV UR23, 0x40000040 ;  /* 0x4000004000177882 */ /* 0x000fe20000000000 */
[----:B------:R-:W-:Y:S01]  /*b2b0*/  UIADD3 UR10, UR22, 0x2, URZ ;  /* 0x00000002160a7890 */ /* 0x000fe2000fffe03f */
[----:B------:R-:W-:Y:S01]  /*b2c0*/  UMOV UR11, 0x40000040 ;  /* 0x40000040000b7882 */ /* 0x000fe20000000000 */
[----:B------:R-:W-:Y:S01]  /*b2d0*/  UIADD3 UR14, UR22, 0x4, URZ ;  /* 0x00000004160e7890 */ /* 0x000fe2000fffe03f */
[----:B------:R-:W-:Y:S01]  /*b2e0*/  UMOV UR15, 0x40000040 ;  /* 0x40000040000f7882 */ /* 0x000fe20000000000 */
[----:B------:R-:W-:Y:S01]  /*b2f0*/  UIADD3 UR18, UR22, 0x6, URZ ;  /* 0x0000000616127890 */ /* 0x000fe2000fffe03f */
[----:B------:R-:W-:Y:S01]  /*b300*/  UMOV UR19, 0x40000040 ;  /* 0x4000004000137882 */ /* 0x000fe20000000000 */
        /* <DEDUP_REMOVED lines=12> */
[----:B--2---:R-:W-:Y:S05]  /*b3d0*/  @P2 BRA `(.L_x_1028) ;  /* 0x00000000002c2947 */ /* 0x004fea0003800000 */
[----:B------:R-:W-:Y:S05]  /*b3e0*/  @!P0 BRA `(.L_x_1029) ;  /* 0x0000000000048947 */ /* 0x000fea0003800000 */
[----:B------:R-:W-:Y:S01]  /*b3f0*/  BPT.TRAP 0x1 ;  /* 0x000000040000795c */ /* 0x000fe20000300000 */
.L_x_1029:
[----:B------:R-:W-:Y:S01]  /*b400*/  ULEA UR10, UR25, UR43, 0x3 ;  /* 0x0000002b190a7291 */ /* 0x000fe2000f8e183f */
[----:B01----:R-:W-:-:S05]  /*b410*/  IMAD.U32 R11, RZ, RZ, UR31 ;  /* 0x0000001fff0b7e24 */ /* 0x003fca000f8e00ff */
[----:B------:R-:W-:-:S04]  /*b420*/  SHF.L.U32 R11, R11, 0x1f, RZ ;  /* 0x0000001f0b0b7819 */ /* 0x000fc800000006ff */
[----:B------:R0:W1:Y:S01]  /*b430*/  SYNCS.PHASECHK.TRANS64.TRYWAIT P1, [UR10+0x16850], R11 ;  /* 0x0168500bff0075a7 */ /* 0x000062000802014a */
[----:B------:R-:W-:Y:S05]  /*b440*/  @!P0 BRA `(.L_x_1030) ;  /* 0x0000000000048947 */ /* 0x000fea0003800000 */
[----:B------:R-:W-:Y:S01]  /*b450*/  BPT.TRAP 0x1 ;  /* 0x000000040000795c */ /* 0x000fe20000300000 */
.L_x_1030:
[----:B-1----:R-:W-:Y:S05]  /*b460*/  @P1 BRA `(.L_x_1028) ;  /* 0x0000000000081947 */ /* 0x002fea0003800000 */
[----:B------:R-:W1:Y:S02]  /*b470*/  SYNCS.PHASECHK.TRANS64.TRYWAIT P1, [UR10+0x16850], R11 ;  /* 0x0168500bff0075a7 */ /* 0x000e64000802014a */
[----:B-1----:R-:W-:Y:S05]  /*b480*/  @!P1 BRA `(.L_x_1031) ;  /* 0x0000008c00e09947 */ /* 0x002fea0003800000 */
.L_x_1028:
[----:B------:R-:W-:Y:S01]  /*b490*/  UIADD3 UR10, UR43, 0x400, URZ ;  /* 0x000004002b0a7890 */ /* 0x000fe2000fffe03f */
[----:B------:R-:W-:Y:S01]  /*b4a0*/  WARPGROUP.ARRIVE ;  /* 0x00000000000079c5 */ /* 0x000fe20000000000 */
[----:B------:R-:W-:Y:S02]  /*b4b0*/  UMOV UR11, 0x40000040 ;  /* 0x40000040000b7882 */ /* 0x000fe40000000000 */
[----:B------:R-:W-:-:S04]  /*b4c0*/  USHF.R.U32.HI UR10, URZ, 0x4, UR10 ;  /* 0x000000043f0a7899 */ /* 0x000fc8000801160a */
[----:B------:R-:W-:-:S04]  /*b4d0*/  ULOP3.LUT UR10, UR10, 0x3fff, URZ, 0xc0, !UPT ;  /* 0x00003fff0a0a7892 */ /* 0x000fc8000f8ec03f */
        /* <DEDUP_REMOVED lines=42> */
.L_x_1032:
[----:B------:R-:W-:Y:S01]  /*b780*/  UISETP.NE.AND UP1, UPT, UR40, URZ, UPT ;  /* 0x0000003f2800728c */ /* 0x000fe2000bf25270 */
[----:B01----:R-:W-:Y:S01]  /*b790*/  FMUL.FTZ R11, R26, UR29 ;  /* 0x0000001d1a0b7c20 */ /* 0x003fe20008410000 */
[----:B------:R-:W-:Y:S01]  /*b7a0*/  FMUL.FTZ R26, R46, UR29 ;  /* 0x0000001d2e1a7c20 */ /* 0x000fe20008410000 */
[----:B------:R-:W-:Y:S01]  /*b7b0*/  FMUL.FTZ R18, R31, UR29 ;  /* 0x0000001d1f127c20 */ /* 0x000fe20008410000 */
[----:B------:R-:W-:Y:S01]  /*b7c0*/  FMUL.FTZ R31, R55, UR29 ;  /* 0x0000001d371f7c20 */ /* 0x000fe20008410000 */
[----:B------:R-:W-:Y:S01]  /*b7d0*/  FMUL.FTZ R55, R65, UR29 ;  /* 0x0000001d41377c20 */ /* 0x000fe20008410000 */
[----:B------:R-:W-:Y:S01]  /*b7e0*/  PLOP3.LUT P1, PT, PT, PT, UP1, 0x80, 0x0 ;  /* 0x000000000000781c */ /* 0x000fe20003f2f018 */
[----:B------:R-:W-:Y:S01]  /*b7f0*/  FMUL.FTZ R129, R56, UR29 ;  /* 0x0000001d38817c20 */ /* 0x000fe20008410000 */
[----:B------:R-:W-:Y:S01]  /*b800*/  PLOP3.LUT P2, PT, PT, PT, UP1, 0x80, 0x0 ;  /* 0x000000000000781c */ /* 0x000fe20003f4f018 */
[----:B------:R-:W-:Y:S01]  /*b810*/  FMUL.FTZ R65, R69, UR29 ;  /* 0x0000001d45417c20 */ /* 0x000fe20008410000 */
[----:B------:R-:W-:Y:S01]  /*b820*/  FMUL.FTZ R56, R64, UR29 ;  /* 0x0000001d40387c20 */ /* 0x000fe20008410000 */
[----:B------:R-:W-:Y:S01]  /*b830*/  @UP1 ULDC UR11, c[0x0][0x44c] ;  /* 0x00011300000b1ab9 */ /* 0x000fe20000000800 */
[----:B------:R-:W-:-:S02]  /*b840*/  IMAD.MOV.U32 R69, RZ, RZ, R6 ;  /* 0x000000ffff457224 */ /* 0x000fc400078e0006 */
[----:B------:R-:W-:Y:S01]  /*b850*/  FMUL.FTZ R12, R27, UR29 ;  /* 0x0000001d1b0c7c20 */ /* 0x000fe20008410000 */
[----:B------:R-:W-:Y:S02]  /*b860*/  IMAD.SHL.U32 R64, R9, 0x80, RZ ;  /* 0x0000008009407824 */ /* 0x000fe400078e00ff */
[----:B------:R-:W-:Y:S01]  /*b870*/  FMUL.FTZ R22, R39, UR29 ;  /* 0x0000001d27167c20 */ /* 0x000fe20008410000 */
[----:B------:R-:W-:Y:S01]  /*b880*/  FMUL.FTZ R27, R47, UR29 ;  /* 0x0000001d2f1b7c20 */ /* 0x000fe20008410000 */
[----:B------:R-:W-:Y:S01]  /*b890*/  FMUL.FTZ R39, R71, UR29 ;  /* 0x0000001d47277c20 */ /* 0x000fe20008410000 */
[----:B------:R-:W-:Y:S01]  /*b8a0*/  FMUL.FTZ R120, R28, UR29 ;  /* 0x0000001d1c787c20 */ /* 0x000fe20008410000 */
[----:B------:R-:W-:Y:S01]  /*b8b0*/  @P1 IMAD.HI.U32 R46, R6, UR11, RZ ;  /* 0x0000000b062e1c27 */ /* 0x000fe2000f8e00ff */
[----:B------:R-:W-:Y:S01]  /*b8c0*/  @UP1 ULDC UR11, c[0x0][0x450] ;  /* 0x00011400000b1ab9 */ /* 0x000fe20000000800 */
[----:B------:R-:W-:Y:S02]  /*b8d0*/  IADD3 R47, -R64, 0x1, RZ ;  /* 0x00000001402f7810 */ /* 0x000fe40007ffe1ff */
[----:B------:R-:W-:Y:S01]  /*b8e0*/  FMUL.FTZ R121, R29, UR29 ;  /* 0x0000001d1d797c20 */ /* 0x000fe20008410000 */
[----:B------:R-:W-:Y:S01]  /*b8f0*/  UISETP.NE.AND UP0, UPT, UR44, URZ, UPT ;  /* 0x0000003f2c00728c */ /* 0x000fe2000bf05270 */
[----:B------:R-:W-:Y:S01]  /*b900*/  @P2 SHF.R.U32.HI R69, RZ, UR11, R46 ;  /* 0x0000000bff452c19 */ /* 0x000fe2000801162e */
[----:B------:R-:W-:Y:S01]  /*b910*/  FMUL.FTZ R13, R30, UR29 ;  /* 0x0000001d1e0d7c20 */ /* 0x000fe20008410000 */
        /* <DEDUP_REMOVED lines=54> */
[----:B------:R-:W1:Y:S01]  /*bc80*/  MUFU.TANH R14, R14 ;  /* 0x0000000e000e7308 */ /* 0x000e620000002400 */
[----:B------:R-:W-:Y:S01]  /*bc90*/  IMAD R49, R16, UR28, R49 ;  /* 0x0000001c10317c24 */ /* 0x000fe2000f8e0231 */
[----:B------:R-:W-:-:S03]  /*bca0*/  UPRMT UR10, UR5, 0x654, UR10 ;  /* 0x00000654050a7896 */ /* 0x000fc6000800000a */
[----:B------:R-:W-:-:S03]  /*bcb0*/  VIADD R49, R49, -UR27 ;  /* 0x8000001b31317c36 */ /* 0x000fc60008000000 */
[----:B------:R-:W3:Y:S01]  /*bcc0*/  MUFU.TANH R15, R15 ;  /* 0x0000000f000f7308 */ /* 0x000ee20000002400 */
[C---:B------:R-:W-:Y:S02]  /*bcd0*/  VIADD R70, R49.reuse, UR30 ;  /* 0x0000001e31467c36 */ /* 0x040fe40008000000 */
[----:B------:R-:W-:Y:S01]  /*bce0*/  VIADD R68, R49, UR24 ;  /* 0x0000001831447c36 */ /* 0x000fe20008000000 */
[----:B------:R-:W-:Y:S01]  /*bcf0*/  SYNCS.ARRIVE.TRANS64.RED.A1T0 RZ, [UR10], RZ ;  /* 0x000000ffffff79a7 */ /* 0x000fe2000810040a */
[--C-:B0-----:R-:W-:Y:S02]  /*bd00*/  IMAD.IADD R72, R70, 0x1, R71.reuse ;  /* 0x0000000146487824 */ /* 0x101fe400078e0247 */
[----:B------:R-:W-:Y:S01]  /*bd10*/  IMAD.IADD R73, R68, 0x1, R71 ;  /* 0x0000000144497824 */ /* 0x000fe200078e0247 */
[----:B------:R-:W0:Y:S08]  /*bd20*/  MUFU.TANH R11, R11 ;  /* 0x0000000b000b7308 */ /* 0x000e300000002400 */
        /* <DEDUP_REMOVED lines=61> */
[----:B-1-34-:R-:W-:Y:S05]  /*c100*/  @P1 BRA `(.L_x_1033) ;  /* 0x00000000005c1947 */ /* 0x01afea0003800000 */
[----:B------:R-:W-:Y:S01]  /*c110*/  IMAD R48, R16, UR28, R71 ;  /* 0x0000001c10307c24 */ /* 0x000fe2000f8e0247 */
[----:B------:R-:W-:Y:S03]  /*c120*/  BSSY B0, `(.L_x_1034) ;  /* 0x0000011000007945 */ /* 0x000fe60003800000 */
[----:B------:R-:W-:-:S05]  /*c130*/  VIADD R71, R48, -UR27 ;  /* 0x8000001b30477c36 */ /* 0x000fca0008000000 */
        /* <DEDUP_REMOVED lines=10> */
.L_x_1035:
[----:B------:R-:W-:-:S05]  /*c1e0*/  IMAD.U32 R74, RZ, RZ, UR26 ;  /* 0x0000001aff4a7e24 */ /* 0x000fca000f8e00ff */
[----:B------:R-:W-:-:S13]  /*c1f0*/  ISETP.NE.AND P1, PT, R74, 0x1, PT ;  /* 0x000000014a00780c */ /* 0x000fda0003f25270 */
[----:B------:R-:W1:Y:S02]  /*c200*/  @P1 LDC.64 R48, c[0x0][0x9e8] ;  /* 0x00027a00ff301b82 */ /* 0x000e640000000a00 */
[----:B-1----:R-:W-:-:S05]  /*c210*/  @P1 IMAD.HI.U32 R48, R71, R48, RZ ;  /* 0x0000003047301227 */ /* 0x002fca00078e00ff */
[----:B------:R-:W-:-:S07]  /*c220*/  @P1 SHF.R.U32.HI R71, RZ, R49, R48 ;  /* 0x00000031ff471219 */ /* 0x000fce0000011630 */
.L_x_1036:
[----:B------:R-:W-:Y:S05]  /*c230*/  BSYNC B0 ;  /* 0x0000000000007941 */ /* 0x000fea0003800000 */
.L_x_1034:
[----:B------:R-:W-:-:S04]  /*c240*/  IMAD R71, R71, R74, -R64 ;  /* 0x0000004a47477224 */ /* 0x000fc800078e0a40 */
[----:B------:R-:W-:-:S05]  /*c250*/  IMAD R71, R0, -0x2, R71 ;  /* 0xfffffffe00477824 */ /* 0x000fca00078e0247 */
[----:B------:R-:W-:Y:S02]  /*c260*/  VIADDMNMX R72, R71, R74, R72, PT ;  /* 0x0000004a47487246 */ /* 0x000fe40003800148 */
[----:B------:R-:W-:-:S07]  /*c270*/  VIMNMX R73, R73, R71, !PT ;  /* 0x0000004749497248 */ /* 0x000fce0007fe0100 */
.L_x_1033:
[----:B------:R-:W-:Y:S01]  /*c280*/  ISETP.GT.AND P1, PT, R9, -0x1, PT ;  /* 0xffffffff0900780c */ /* 0x000fe20003f24270 */
[----:B------:R-:W1:Y:S01]  /*c290*/  SHFL.IDX PT, R79, R69, 0x1, 0x1c1f ;  /* 0x003c1f00454f7f89 */ /* 0x000e6200000e0000 */
[----:B------:R-:W-:Y:S02]  /*c2a0*/  UISETP.NE.AND UP0, UPT, UR44, URZ, UPT ;  /* 0x0000003f2c00728c */ /* 0x000fe4000bf05270 */
[C---:B------:R-:W-:Y:S02]  /*c2b0*/  ISETP.GT.AND P3, PT, R73.reuse, 0x8, P1 ;  /* 0x000000084900780c */ /* 0x040fe40000f64270 */
[C---:B------:R-:W-:Y:S02]  /*c2c0*/  ISETP.GT.AND P6, PT, R73.reuse, RZ, P1 ;  /* 0x000000ff4900720c */ /* 0x040fe40000fc4270 */
[----:B------:R-:W-:Y:S02]  /*c2d0*/  ISETP.LT.OR P3, PT, R72, 0x9, P3 ;  /* 0x000000094800780c */ /* 0x000fe40001f61670 */
[----:B------:R-:W-:-:S02]  /*c2e0*/  ISETP.GT.AND P2, PT, R73, 0x1, P1 ;  /* 0x000000014900780c */ /* 0x000fc40000f44270 */
[----:B0-----:R-:W-:Y:S02]  /*c2f0*/  FSEL R85, R120, -INF , !P3 ;  /* 0xff80000078557808 */ /* 0x001fe40005800000 */
        /* <DEDUP_REMOVED lines=108> */
.L_x_1039:
[----:B------:R-:W-:-:S05]  /*c9c0*/  IMAD.U32 R52, RZ, RZ, UR26 ;  /* 0x0000001aff347e24 */ /* 0x000fca000f8e00ff */
[----:B------:R-:W-:-:S13]  /*c9d0*/  ISETP.NE.AND P2, PT, R52, 0x1, PT ;  /* 0x000000013400780c */ /* 0x000fda0003f45270 */
[----:B------:R-:W0:Y:S02]  /*c9e0*/  @P2 LDC.64 R14, c[0x0][0x9e8] ;  /* 0x00027a00ff0e2b82 */ /* 0x000e240000000a00 */
[----:B0-----:R-:W-:-:S05]  /*c9f0*/  @P2 IMAD.HI.U32 R14, R67, R14, RZ ;  /* 0x0000000e430e2227 */ /* 0x001fca00078e00ff */
[----:B------:R-:W-:-:S07]  /*ca00*/  @P2 SHF.R.U32.HI R67, RZ, R15, R14 ;  /* 0x0000000fff432219 */ /* 0x000fce000001160e */
.L_x_1040:
[----:B------:R-:W-:Y:S05]  /*ca10*/  BSYNC B0 ;  /* 0x0000000000007941 */ /* 0x000fea0003800000 */
.L_x_1038:
[----:B------:R-:W-:-:S04]  /*ca20*/  IMAD R67, R67, R52, -R64 ;  /* 0x0000003443437224 */ /* 0x000fc800078e0a40 */
[----:B------:R-:W-:-:S05]  /*ca30*/  IMAD R67, R0, -0x2, R67 ;  /* 0xfffffffe00437824 */ /* 0x000fca00078e0243 */
[----:B------:R-:W-:Y:S02]  /*ca40*/  VIADDMNMX R48, R67, R52, R48, PT ;  /* 0x0000003443307246 */ /* 0x000fe40003800130 */
[----:B------:R-:W-:-:S07]  /*ca50*/  VIMNMX R50, R50, R67, !PT ;  /* 0x0000004332327248 */ /* 0x000fce0007fe0100 */
.L_x_1037:
[----:B------:R-:W-:Y:S02]  /*ca60*/  FMNMX.FTZ R14, R75, R7, !PT ;  /* 0x000000074b0e7209 */ /* 0x000fe40007810000 */
[----:B------:R-:W-:Y:S02]  /*ca70*/  ISETP.GT.AND P5, PT, R50, 0x10, P1 ;  /* 0x000000103200780c */ /* 0x000fe40000fa4270 */
[----:B------:R-:W-:Y:S02]  /*ca80*/  FMNMX.FTZ R14, R77, R14, !PT ;  /* 0x0000000e4d0e7209 */ /* 0x000fe40007810000 */
[----:B------:R-:W-:Y:S02]  /*ca90*/  ISETP.LT.OR P5, PT, R48, 0x11, P5 ;  /* 0x000000113000780c */ /* 0x000fe40002fa1670 */
[----:B------:R-:W-:Y:S02]  /*caa0*/  FMNMX.FTZ R14, R85, R14, !PT ;  /* 0x0000000e550e7209 */ /* 0x000fe40007810000 */
[----:B------:R-:W-:-:S02]  /*cab0*/  FSEL R19, R19, -INF , !P5 ;  /* 0xff80000013137808 */ /* 0x000fc40006800000 */
[----:B------:R-:W-:Y:S02]  /*cac0*/  FMNMX.FTZ R14, R131, R14, !PT ;  /* 0x0000000e830e7209 */ /* 0x000fe40007810000 */
[----:B------:R-:W-:Y:S02]  /*cad0*/  ISETP.GT.AND P5, PT, R50, 0x20, P1 ;  /* 0x000000203200780c */ /* 0x000fe40000fa4270 */
[----:B------:R-:W-:Y:S02]  /*cae0*/  FMNMX.FTZ R14, R137, R14, !PT ;  /* 0x0000000e890e7209 */ /* 0x000fe40007810000 */
[----:B------:R-:W-:Y:S02]  /*caf0*/  ISETP.LT.OR P5, PT, R48, 0x21, P5 ;  /* 0x000000213000780c */ /* 0x000fe40002fa1670 */
[----:B------:R-:W-:Y:S02]  /*cb00*/  FMNMX.FTZ R14, R141, R14, !PT ;  /* 0x0000000e8d0e7209 */ /* 0x000fe40007810000 */
[----:B------:R-:W-:-:S02]  /*cb10*/  FSEL R25, R25, -INF , !P5 ;  /* 0xff80000019197808 */ /* 0x000fc40006800000 */
[----:B------:R-:W-:Y:S02]  /*cb20*/  FMNMX.FTZ R14, R143, R14, !PT ;  /* 0x0000000e8f0e7209 */ /* 0x000fe40007810000 */
[C---:B------:R-:W-:Y:S02]  /*cb30*/  ISETP.GT.AND P5, PT, R50.reuse, RZ, P1 ;  /* 0x000000ff3200720c */ /* 0x040fe40000fa4270 */
[----:B------:R-:W-:Y:S02]  /*cb40*/  FMNMX.FTZ R14, R155, R14, !PT ;  /* 0x0000000e9b0e7209 */ /* 0x000fe40007810000 */
[C---:B------:R-:W-:Y:S02]  /*cb50*/  ISETP.GT.AND P4, PT, R50.reuse, 0x9, P1 ;  /* 0x000000093200780c */ /* 0x040fe40000f84270 */
[----:B------:R-:W-:Y:S02]  /*cb60*/  FMNMX.FTZ R14, R153, R14, !PT ;  /* 0x0000000e990e7209 */ /* 0x000fe40007810000 */
[----:B------:R-:W-:-:S02]  /*cb70*/  ISETP.GT.AND P6, PT, R50, 0x1, P1 ;  /* 0x000000013200780c */ /* 0x000fc40000fc4270 */
[----:B------:R-:W-:Y:S02]  /*cb80*/  FMNMX.FTZ R14, R151, R14, !PT ;  /* 0x0000000e970e7209 */ /* 0x000fe40007810000 */
[C---:B------:R-:W-:Y:S02]  /*cb90*/  ISETP.LT.OR P5, PT, R48.reuse, 0x1, P5 ;  /* 0x000000013000780c */ /* 0x040fe40002fa1670 */
[----:B------:R-:W-:Y:S02]  /*cba0*/  FMNMX.FTZ R14, R149, R14, !PT ;  /* 0x0000000e950e7209 */ /* 0x000fe40007810000 */
[----:B------:R-:W-:Y:S02]  /*cbb0*/  ISETP.LT.OR P4, PT, R48, 0xa, P4 ;  /* 0x0000000a3000780c */ /* 0x000fe40002781670 */
[----:B------:R-:W-:Y:S02]  /*cbc0*/  FMNMX.FTZ R14, R147, R14, !PT ;  /* 0x0000000e930e7209 */ /* 0x000fe40007810000 */
[----:B------:R-:W-:-:S02]  /*cbd0*/  ISETP.GT.AND P3, PT, R50, 0x8, P1 ;  /* 0x000000083200780c */ /* 0x000fc40000f64270 */
[----:B------:R-:W-:Y:S02]  /*cbe0*/  FMNMX.FTZ R14, R145, R14, !PT ;  /* 0x0000000e910e7209 */ /* 0x000fe40007810000 */
[----:B------:R-:W-:Y:S02]  /*cbf0*/  ISETP.LT.OR P6, PT, R48, 0x2, P6 ;  /* 0x000000023000780c */ /* 0x000fe400037c1670 */
[----:B------:R-:W-:Y:S02]  /*cc00*/  FMNMX.FTZ R14, R87, R14, !PT ;  /* 0x0000000e570e7209 */ /* 0x000fe40007810000 */
[----:B------:R-:W-:Y:S02]  /*cc10*/  FSEL R135, R11, -INF , !P5 ;  /* 0xff8000000b877808 */ /* 0x000fe40006800000 */
[----:B------:R-:W-:Y:S02]  /*cc20*/  FMNMX.FTZ R14, R121, R14, !PT ;  /* 0x0000000e790e7209 */ /* 0x000fe40007810000 */
[----:B------:R-:W-:-:S02]  /*cc30*/  FSEL R73, R18, -INF , !P4 ;  /* 0xff80000012497808 */ /* 0x000fc40006000000 */
[----:B------:R-:W-:Y:S02]  /*cc40*/  FMNMX.FTZ R14, R123, R14, !PT ;  /* 0x0000000e7b0e7209 */ /* 0x000fe40007810000 */
[----:B------:R-:W-:Y:S02]  /*cc50*/  ISETP.LT.OR P3, PT, R48, 0x9, P3 ;  /* 0x000000093000780c */ /* 0x000fe40001f61670 */
[----:B------:R-:W-:Y:S02]  /*cc60*/  FMNMX.FTZ R14, R129, R14, !PT ;  /* 0x0000000e810e7209 */ /* 0x000fe40007810000 */
[----:B------:R-:W-:Y:S02]  /*cc70*/  FSEL R67, R12, -INF , !P6 ;  /* 0xff8000000c437808 */ /* 0x000fe40007000000 */
[----:B------:R-:W-:Y:S02]  /*cc80*/  FMNMX.FTZ R14, R125, R14, !PT ;  /* 0x0000000e7d0e7209 */ /* 0x000fe40007810000 */
[----:B------:R-:W-:-:S02]  /*cc90*/  FMNMX.FTZ R18, R135, R8, !PT ;  /* 0x0000000887127209 */ /* 0x000fc40007810000 */
[----:B------:R-:W-:Y:S02]  /*cca0*/  FMNMX.FTZ R14, R127, R14, !PT ;  /* 0x0000000e7f0e7209 */ /* 0x000fe40007810000 */
[----:B------:R-:W-:Y:S02]  /*ccb0*/  FSEL R13, R13, -INF , !P3 ;  /* 0xff8000000d0d7808 */ /* 0x000fe40005800000 */
[----:B------:R-:W-:Y:S02]  /*ccc0*/  FMNMX.FTZ R14, R83, R14, !PT ;  /* 0x0000000e530e7209 */ /* 0x000fe40007810000 */
[----:B------:R-:W-:Y:S02]  /*ccd0*/  FMNMX.FTZ R18, R67, R18, !PT ;  /* 0x0000001243127209 */ /* 0x000fe40007810000 */
[----:B------:R-:W-:Y:S02]  /*cce0*/  FMNMX.FTZ R14, R81, R14, !PT ;  /* 0x0000000e510e7209 */ /* 0x000fe40007810000 */
[----:B------:R-:W-:-:S02]  /*ccf0*/  ISETP.GT.AND P2, PT, R50, 0x11, P1 ;  /* 0x000000113200780c */ /* 0x000fc40000f44270 */
[----:B------:R-:W-:Y:S02]  /*cd00*/  FMNMX.FTZ R14, R71, R14, !PT ;  /* 0x0000000e470e7209 */ /* 0x000fe40007810000 */
[----:B------:R-:W-:Y:S02]  /*cd10*/  FMNMX.FTZ R18, R13, R18, !PT ;  /* 0x000000120d127209 */ /* 0x000fe40007810000 */
[----:B------:R-:W-:Y:S02]  /*cd20*/  FMNMX.FTZ R14, R69, R14, !PT ;  /* 0x0000000e450e7209 */ /* 0x000fe40007810000 */
[----:B------:R-:W-:Y:S02]  /*cd30*/  ISETP.GT.AND P3, PT, R50, 0x18, P1 ;  /* 0x000000183200780c */ /* 0x000fe40000f64270 */
[----:B------:R-:W-:Y:S02]  /*cd40*/  FMNMX.FTZ R14, R65, R14, !PT ;  /* 0x0000000e410e7209 */ /* 0x000fe40007810000 */
[----:B------:R-:W-:-:S02]  /*cd50*/  ISETP.LT.OR P2, PT, R48, 0x12, P2 ;  /* 0x000000123000780c */ /* 0x000fc40001741670 */
        /* <DEDUP_REMOVED lines=9> */
[----:B------:R-:W-:Y:S02]  /*cdf0*/  ISETP.LT.OR P4, PT, R48, 0x1a, P4 ;  /* 0x0000001a3000780c */ /* 0x000fe40002781670 */
[----:B------:R-:W-:Y:S02]  /*ce00*/  FMNMX.FTZ R14, R53, R14, !PT ;  /* 0x0000000e350e7209 */ /* 0x000fe40007810000 */
[----:B------:R-:W-:-:S02]  /*ce10*/  FSEL R21, R21, -INF , !P3 ;  /* 0xff80000015157808 */ /* 0x000fc40005800000 */
[----:B------:R-:W-:Y:S02]  /*ce20*/  FMNMX.FTZ R14, R51, R14, !PT ;  /* 0x0000000e330e7209 */ /* 0x000fe40007810000 */
[----:B------:R-:W-:Y:S02]  /*ce30*/  FSEL R79, R22, -INF , !P4 ;  /* 0xff800000164f7808 */ /* 0x000fe40006000000 */
[----:B------:R-:W-:Y:S02]  /*ce40*/  FMNMX.FTZ R52, R49, R14, !PT ;  /* 0x0000000e31347209 */ /* 0x000fe40007810000 */
[----:B------:R-:W0:Y:S01]  /*ce50*/  LDC R14, c[0x0][0x988] ;  /* 0x00026200ff0e7b82 */ /* 0x000e220000000800 */
[C---:B------:R-:W-:Y:S02]  /*ce60*/  ISETP.GT.AND P3, PT, R50.reuse, 0x28, P1 ;  /* 0x000000283200780c */ /* 0x040fe40000f64270 */
[----:B------:R-:W1:Y:S01]  /*ce70*/  SHFL.BFLY PT, R15, R52, 0x2, 0x1f ;  /* 0x0c401f00340f7f89 */ /* 0x000e6200000e0000 */
[----:B------:R-:W-:-:S02]  /*ce80*/  ISETP.GT.AND P4, PT, R50, 0x29, P1 ;  /* 0x000000293200780c */ /* 0x000fc40000f84270 */
[C---:B------:R-:W-:Y:S02]  /*ce90*/  ISETP.LT.OR P3, PT, R48.reuse, 0x29, P3 ;  /* 0x000000293000780c */ /* 0x040fe40001f61670 */
[----:B------:R-:W-:Y:S02]  /*cea0*/  ISETP.LT.OR P4, PT, R48, 0x2a, P4 ;  /* 0x0000002a3000780c */ /* 0x000fe40002781670 */
[----:B------:R-:W-:Y:S02]  /*ceb0*/  FSEL R133, R26, -INF , !P3 ;  /* 0xff8000001a857808 */ /* 0x000fe40005800000 */
[C---:B------:R-:W-:Y:S02]  /*cec0*/  ISETP.GT.AND P3, PT, R50.reuse, 0x31, P1 ;  /* 0x000000313200780c */ /* 0x040fe40000f64270 */
[----:B------:R-:W-:Y:S02]  /*ced0*/  ISETP.GT.AND P5, PT, R50, 0x38, P1 ;  /* 0x000000383200780c */ /* 0x000fe40000fa4270 */
[----:B------:R-:W-:-:S02]  /*cee0*/  ISETP.LT.OR P3, PT, R48, 0x32, P3 ;  /* 0x000000323000780c */ /* 0x000fc40001f61670 */
[----:B------:R-:W-:Y:S02]  /*cef0*/  ISETP.LT.OR P5, PT, R48, 0x39, P5 ;  /* 0x000000393000780c */ /* 0x000fe40002fa1670 */
[----:B-1----:R-:W-:-:S05]  /*cf00*/  FMNMX.FTZ R54, R52, R15, !PT ;  /* 0x0000000f34367209 */ /* 0x002fca0007810000 */
[----:B------:R-:W1:Y:S02]  /*cf10*/  SHFL.BFLY PT, R15, R54, 0x1, 0x1f ;  /* 0x0c201f00360f7f89 */ /* 0x000e6400000e0000 */
[----:B-1----:R-:W-:-:S04]  /*cf20*/  FMNMX.FTZ R15, R54, R15, !PT ;  /* 0x0000000f360f7209 */ /* 0x002fc80007810000 */
[C---:B------:R-:W-:Y:S01]  /*cf30*/  FSETP.NEU.FTZ.AND P6, PT, R15.reuse, -INF , PT ;  /* 0xff8000000f00780b */ /* 0x040fe20003fdd000 */
[----:B0-----:R-:W-:-:S05]  /*cf40*/  FMUL.FTZ R12, R15, R14 ;  /* 0x0000000e0f0c7220 */ /* 0x001fca0000410000 */
[----:B------:R-:W-:-:S05]  /*cf50*/  FSEL R12, R12, RZ, P6 ;  /* 0x000000ff0c0c7208 */ /* 0x000fca0003000000 */
[-CC-:B------:R-:W-:Y:S01]  /*cf60*/  FFMA.FTZ R148, R75, R14.reuse, -R12.reuse ;  /* 0x0000000e4b947223 */ /* 0x180fe2000001080c */
[----:B------:R-:W-:Y:S01]  /*cf70*/  FSEL R75, R20, -INF , !P2 ;  /* 0xff800000144b7808 */ /* 0x000fe20005000000 */
        /* <DEDUP_REMOVED lines=28> */
[-CC-:B------:R-:W-:Y:S01]  /*d140*/  FFMA.FTZ R71, R71, R14.reuse, -R12.reuse ;  /* 0x0000000e47477223 */ /* 0x180fe2000001080c */
[C---:B------:R-:W-:Y:S01]  /*d150*/  ISETP.GT.AND P4, PT, R50.reuse, 0x39, P1 ;  /* 0x000000393200780c */ /* 0x040fe20000f84270 */
[-CC-:B------:R-:W-:Y:S01]  /*d160*/  FFMA.FTZ R130, R69, R14.reuse, -R12.reuse ;  /* 0x0000000e45827223 */ /* 0x180fe2000001080c */
[----:B------:R-:W-:Y:S01]  /*d170*/  FSEL R141, R29, -INF , !P3 ;  /* 0xff8000001d8d7808 */ /* 0x000fe20005800000 */
[--C-:B------:R-:W-:Y:S01]  /*d180*/  FFMA.FTZ R29, R155, R14, -R12.reuse ;  /* 0x0000000e9b1d7223 */ /* 0x100fe2000001080c */
[----:B------:R-:W-:Y:S01]  /*d190*/  FMNMX.FTZ R18, R139, R18, !PT ;  /* 0x000000128b127209 */ /* 0x000fe20007810000 */
[-CC-:B------:R-:W-:Y:S01]  /*d1a0*/  FFMA.FTZ R124, R63, R14.reuse, -R12.reuse ;  /* 0x0000000e3f7c7223 */ /* 0x180fe2000001080c */
[----:B------:R-:W-:Y:S01]  /*d1b0*/  ISETP.GT.AND P2, PT, R50, 0x40, P1 ;  /* 0x000000403200780c */ /* 0x000fe20000f44270 */
[-CC-:B------:R-:W-:Y:S01]  /*d1c0*/  FFMA.FTZ R126, R59, R14.reuse, -R12.reuse ;  /* 0x0000000e3b7e7223 */ /* 0x180fe2000001080c */
[----:B------:R-:W-:Y:S01]  /*d1d0*/  FSEL R143, R30, -INF , !P5 ;  /* 0xff8000001e8f7808 */ /* 0x000fe20006800000 */
[-CC-:B------:R-:W-:Y:S01]  /*d1e0*/  FFMA.FTZ R120, R55, R14.reuse, -R12.reuse ;  /* 0x0000000e37787223 */ /* 0x180fe2000001080c */
[----:B------:R-:W-:Y:S01]  /*d1f0*/  ISETP.LT.OR P4, PT, R48, 0x3a, P4 ;  /* 0x0000003a3000780c */ /* 0x000fe20002781670 */
[--C-:B------:R-:W-:Y:S01]  /*d200*/  FFMA.FTZ R122, R51, R14, -R12.reuse ;  /* 0x0000000e337a7223 */ /* 0x100fe2000001080c */
[----:B------:R-:W-:Y:S01]  /*d210*/  FMNMX.FTZ R18, R141, R18, !PT ;  /* 0x000000128d127209 */ /* 0x000fe20007810000 */
[----:B------:R-:W-:Y:S01]  /*d220*/  FFMA.FTZ R49, R49, R14, -R12 ;  /* 0x0000000e31317223 */ /* 0x000fe2000001080c */
        /* <DEDUP_REMOVED lines=90> */
[----:B------:R-:W-:Y:S01]  /*d7d0*/  MUFU.EX2 R132, R132 ;  /* 0x0000008400847308 */ /* 0x000fe20000000800 */
[----:B------:R-:W-:Y:S02]  /*d7e0*/  FSEL R20, R15, RZ, P6 ;  /* 0x000000ff0f147208 */ /* 0x000fe40003000000 */
[----:B------:R-:W-:-:S03]  /*d7f0*/  FMNMX.FTZ R18, R127, R18, !PT ;  /* 0x000000127f127209 */ /* 0x000fc60007810000 */
[----:B------:R-:W-:Y:S02]  /*d800*/  FADD.FTZ R7, -R20, R7 ;  /* 0x0000000714077221 */ /* 0x000fe40000010100 */
[----:B------:R-:W0:Y:S01]  /*d810*/  SHFL.BFLY PT, R11, R18, 0x2, 0x1f ;  /* 0x0c401f00120b7f89 */ /* 0x000e2200000e0000 */
[----:B------:R-:W-:Y:S01]  /*d820*/  MUFU.EX2 R39, R39 ;  /* 0x0000002700277308 */ /* 0x000fe20000000800 */
[----:B------:R-:W-:-:S07]  /*d830*/  FMUL.FTZ R7, R7, R14 ;  /* 0x0000000e07077220 */ /* 0x000fce0000410000 */
[----:B------:R-:W1:Y:S08]  /*d840*/  MUFU.EX2 R7, R7 ;  /* 0x0000000700077308 */ /* 0x000e700000000800 */
[----:B------:R-:W-:Y:S01]  /*d850*/  MUFU.EX2 R134, R134 ;  /* 0x0000008600867308 */ /* 0x000fe20000000800 */
[----:B0-----:R-:W-:-:S07]  /*d860*/  FMNMX.FTZ R11, R18, R11, !PT ;  /* 0x0000000b120b7209 */ /* 0x001fce0007810000 */
[----:B------:R-:W-:Y:S01]  /*d870*/  MUFU.EX2 R83, R83 ;  /* 0x0000005300537308 */ /* 0x000fe20000000800 */
[----:B-1----:R-:W-:Y:S01]  /*d880*/  FFMA.FTZ R34, R7, R3, R148 ;  /* 0x0000000307227223 */ /* 0x002fe20000010094 */
[----:B------:R-:W0:Y:S03]  /*d890*/  SHFL.BFLY PT, R18, R11, 0x1, 0x1f ;  /* 0x0c201f000b127f89 */ /* 0x000e2600000e0000 */
[----:B------:R-:W-:-:S03]  /*d8a0*/  FADD.FTZ R3, R77, R34 ;  /* 0x000000224d037221 */ /* 0x000fc60000010000 */
        /* <DEDUP_REMOVED lines=34> */
[-CC-:B------:R-:W-:Y:S01]  /*dad0*/  FFMA.FTZ R34, R149, R14.reuse, -R12.reuse ;  /* 0x0000000e95227223 */ /* 0x180fe2000001080c */
[-CC-:B------:R-:W-:Y:S01]  /*dae0*/  FFMA.FTZ R36, R36, R14.reuse, -R12.reuse ;  /* 0x0000000e24247223 */ /* 0x180fe2000001080c */
[----:B------:R-:W-:-:S04]  /*daf0*/  FFMA.FTZ R40, R40, R14, -R12 ;  /* 0x0000000e28287223 */ /* 0x000fc8000001080c */
[----:B------:R-:W1:Y:S08]  /*db00*/  MUFU.EX2 R51, R51 ;  /* 0x0000003300337308 */ /* 0x000e700000000800 */
[----:B------:R-:W3:Y:S01]  /*db10*/  MUFU.EX2 R53, R53 ;  /* 0x0000003500357308 */ /* 0x000ee20000000800 */
[----:B0-----:R-:W-:-:S07]  /*db20*/  FFMA.FTZ R2, R13, R2, R18 ;  /* 0x000000020d027223 */ /* 0x001fce0000010012 */
[----:B------:R-:W0:Y:S01]  /*db30*/  MUFU.EX2 R19, R19 ;  /* 0x0000001300137308 */ /* 0x000e220000000800 */
[----:B-1----:R-:W-:Y:S01]  /*db40*/  FADD.FTZ R57, R51, R2 ;  /* 0x0000000233397221 */ /* 0x002fe20000010000 */
[----:B------:R-:W-:-:S03]  /*db50*/  FADD.FTZ R2, R150, R3 ;  /* 0x0000000396027221 */ /* 0x000fc60000010000 */
[----:B------:R-:W-:Y:S01]  /*db60*/  FADD.FTZ R38, R20, R57 ;  /* 0x0000003914267221 */ /* 0x000fe20000010000 */
[----:B------:R-:W-:Y:S01]  /*db70*/  FADD.FTZ R3, R131, R2 ;  /* 0x0000000283037221 */ /* 0x000fe20000010000 */
[----:B------:R-:W-:Y:S01]  /*db80*/  FFMA.FTZ R57, R147, R14, -R12 ;  /* 0x0000000e93397223 */ /* 0x000fe2000001080c */
[----:B------:R-:W1:Y:S01]  /*db90*/  MUFU.EX2 R22, R22 ;  /* 0x0000001600167308 */ /* 0x000e620000000800 */
[----:B---3--:R-:W-:Y:S01]  /*dba0*/  FADD.FTZ R38, R53, R38 ;  /* 0x0000002635267221 */ /* 0x008fe20000010000 */
[----:B------:R-:W-:-:S04]  /*dbb0*/  FADD.FTZ R2, R144, R3 ;  /* 0x0000000390027221 */ /* 0x000fc80000010000 */
[----:B------:R-:W-:Y:S02]  /*dbc0*/  FADD.FTZ R59, R27, R2 ;  /* 0x000000021b3b7221 */ /* 0x000fe40000010000 */
[----:B------:R-:W3:Y:S01]  /*dbd0*/  MUFU.EX2 R21, R21 ;  /* 0x0000001500157308 */ /* 0x000ee20000000800 */
[----:B0-----:R-:W-:Y:S01]  /*dbe0*/  FADD.FTZ R3, R19, R38 ;  /* 0x0000002613037221 */ /* 0x001fe20000010000 */
[----:B------:R-:W-:-:S04]  /*dbf0*/  FADD.FTZ R38, R146, R59 ;  /* 0x0000003b92267221 */ /* 0x000fc80000010000 */
[----:B------:R-:W-:Y:S01]  /*dc00*/  FADD.FTZ R59, R29, R38 ;  /* 0x000000261d3b7221 */ /* 0x000fe20000010000 */
[-CC-:B------:R-:W-:Y:S01]  /*dc10*/  FFMA.FTZ R38, R145, R14.reuse, -R12.reuse ;  /* 0x0000000e91267223 */ /* 0x180fe2000001080c */
[----:B------:R-:W0:Y:S01]  /*dc20*/  MUFU.EX2 R24, R24 ;  /* 0x0000001800187308 */ /* 0x000e220000000800 */
[----:B-1----:R-:W-:Y:S01]  /*dc30*/  FADD.FTZ R2, R22, R3 ;  /* 0x0000000316027221 */ /* 0x002fe20000010000 */
[----:B------:R-:W-:Y:S01]  /*dc40*/  FADD.FTZ R42, R140, R59 ;  /* 0x0000003b8c2a7221 */ /* 0x000fe20000010000 */
[----:B------:R-:W-:-:S03]  /*dc50*/  FFMA.FTZ R59, R87, R14, -R12 ;  /* 0x0000000e573b7223 */ /* 0x000fc6000001080c */
[----:B------:R-:W-:Y:S02]  /*dc60*/  FADD.FTZ R61, R31, R42 ;  /* 0x0000002a1f3d7221 */ /* 0x000fe40000010000 */
[----:B------:R-:W1:Y:S01]  /*dc70*/  MUFU.EX2 R25, R25 ;  /* 0x0000001900197308 */ /* 0x000e620000000800 */
[----:B---3--:R-:W-:-:S07]  /*dc80*/  FADD.FTZ R3, R21, R2 ;  /* 0x0000000215037221 */ /* 0x008fce0000010000 */
[----:B------:R-:W3:Y:S01]  /*dc90*/  MUFU.EX2 R26, R26 ;  /* 0x0000001a001a7308 */ /* 0x000ee20000000800 */
[----:B0-----:R-:W-:-:S07]  /*dca0*/  FADD.FTZ R2, R24, R3 ;  /* 0x0000000318027221 */ /* 0x001fce0000010000 */
[----:B------:R-:W0:Y:S01]  /*dcb0*/  MUFU.EX2 R28, R28 ;  /* 0x0000001c001c7308 */ /* 0x000e220000000800 */
[----:B-1----:R-:W-:Y:S01]  /*dcc0*/  FADD.FTZ R3, R25, R2 ;  /* 0x0000000219037221 */ /* 0x002fe20000010000 */
[----:B------:R-:W-:Y:S01]  /*dcd0*/  FADD.FTZ R2, R142, R61 ;  /* 0x0000003d8e027221 */ /* 0x000fe20000010000 */
[-CC-:B------:R-:W-:Y:S01]  /*dce0*/  FFMA.FTZ R61, R121, R14.reuse, -R12.reuse ;  /* 0x0000000e793d7223 */ /* 0x180fe2000001080c */
[----:B------:R-:W-:-:S04]  /*dcf0*/  FFMA.FTZ R121, R44, R14, -R12 ;  /* 0x0000000e2c797223 */ /* 0x000fc8000001080c */
[----:B------:R-:W1:Y:S01]  /*dd00*/  MUFU.EX2 R55, R55 ;  /* 0x0000003700377308 */ /* 0x000e620000000800 */
[----:B---3--:R-:W-:-:S07]  /*dd10*/  FADD.FTZ R3, R26, R3 ;  /* 0x000000031a037221 */ /* 0x008fce0000010000 */
[----:B------:R-:W3:Y:S01]  /*dd20*/  MUFU.EX2 R137, R137 ;  /* 0x0000008900897308 */ /* 0x000ee20000000800 */
[----:B0-----:R-:W-:Y:S01]  /*dd30*/  FADD.FTZ R42, R28, R3 ;  /* 0x000000031c2a7221 */ /* 0x001fe20000010000 */
[----:B------:R-:W-:-:S04]  /*dd40*/  FADD.FTZ R3, R33, R2 ;  /* 0x0000000221037221 */ /* 0x000fc80000010000 */
[----:B------:R-:W-:Y:S02]  /*dd50*/  FADD.FTZ R2, R136, R3 ;  /* 0x0000000388027221 */ /* 0x000fe40000010000 */
[----:B------:R-:W0:Y:S01]  /*dd60*/  MUFU.EX2 R30, R30 ;  /* 0x0000001e001e7308 */ /* 0x000e220000000800 */
[----:B-1----:R-:W-:Y:S01]  /*dd70*/  FADD.FTZ R42, R55, R42 ;  /* 0x0000002a372a7221 */ /* 0x002fe20000010000 */
[----:B------:R-:W-:-:S06]  /*dd80*/  FADD.FTZ R63, R35, R2 ;  /* 0x00000002233f7221 */ /* 0x000fcc0000010000 */
[----:B------:R-:W1:Y:S01]  /*dd90*/  MUFU.EX2 R139, R139 ;  /* 0x0000008b008b7308 */ /* 0x000e620000000800 */
[----:B---3--:R-:W-:Y:S01]  /*dda0*/  FADD.FTZ R3, R137, R42 ;  /* 0x0000002a89037221 */ /* 0x008fe20000010000 */
[----:B------:R-:W-:-:S04]  /*ddb0*/  FADD.FTZ R42, R138, R63 ;  /* 0x0000003f8a2a7221 */ /* 0x000fc80000010000 */
[----:B------:R-:W-:Y:S01]  /*ddc0*/  FADD.FTZ R63, R37, R42 ;  /* 0x0000002a253f7221 */ /* 0x000fe20000010000 */
[-CC-:B------:R-:W-:Y:S01]  /*ddd0*/  FFMA.FTZ R42, R123, R14.reuse, -R12.reuse ;  /* 0x0000000e7b2a7223 */ /* 0x180fe2000001080c */
[----:B------:R-:W3:Y:S01]  /*dde0*/  MUFU.EX2 R8, R8 ;  /* 0x0000000800087308 */ /* 0x000ee20000000800 */
[----:B0-----:R-:W-:Y:S01]  /*ddf0*/  FADD.FTZ R2, R30, R3 ;  /* 0x000000031e027221 */ /* 0x001fe20000010000 */
[----:B------:R-:W-:Y:S01]  /*de00*/  FADD.FTZ R48, R132, R63 ;  /* 0x0000003f84307221 */ /* 0x000fe20000010000 */
[-CC-:B------:R-:W-:Y:S01]  /*de10*/  FFMA.FTZ R63, R129, R14.reuse, -R12.reuse ;  /* 0x0000000e813f7223 */ /* 0x180fe2000001080c */
[----:B------:R-:W-:Y:S02]  /*de20*/  FFMA.FTZ R123, R46, R14, -R12 ;  /* 0x0000000e2e7b7223 */ /* 0x000fe4000001080c */
[----:B------:R-:W-:Y:S02]  /*de30*/  FADD.FTZ R65, R39, R48 ;  /* 0x0000003027417221 */ /* 0x000fe40000010000 */
[----:B------:R-:W0:Y:S01]  /*de40*/  MUFU.EX2 R133, R133 ;  /* 0x0000008500857308 */ /* 0x000e220000000800 */
[----:B-1----:R-:W-:Y:S01]  /*de50*/  FADD.FTZ R3, R139, R2 ;  /* 0x000000028b037221 */ /* 0x002fe20000010000 */
[----:B------:R-:W-:-:S04]  /*de60*/  FADD.FTZ R48, R134, R65 ;  /* 0x0000004186307221 */ /* 0x000fc80000010000 */
[----:B------:R-:W-:Y:S02]  /*de70*/  FADD.FTZ R65, R83, R48 ;  /* 0x0000003053417221 */ /* 0x000fe40000010000 */
[----:B------:R-:W1:Y:S01]  /*de80*/  MUFU.EX2 R32, R32 ;  /* 0x0000002000207308 */ /* 0x000e620000000800 */
[----:B---3--:R-:W-:-:S07]  /*de90*/  FADD.FTZ R2, R8, R3 ;  /* 0x0000000308027221 */ /* 0x008fce0000010000 */
[----:B------:R-:W3:Y:S01]  /*dea0*/  MUFU.EX2 R135, R135 ;  /* 0x0000008700877308 */ /* 0x000ee20000000800 */
[----:B0-----:R-:W-:-:S07]  /*deb0*/  FADD.FTZ R3, R133, R2 ;  /* 0x0000000285037221 */ /* 0x001fce0000010000 */
[----:B------:R-:W0:Y:S01]  /*dec0*/  MUFU.EX2 R34, R34 ;  /* 0x0000002200227308 */ /* 0x000e220000000800 */
[----:B-1----:R-:W-:-:S07]  /*ded0*/  FADD.FTZ R2, R32, R3 ;  /* 0x0000000320027221 */ /* 0x002fce0000010000 */
[----:B------:R-:W1:Y:S01]  /*dee0*/  MUFU.EX2 R36, R36 ;  /* 0x0000002400247308 */ /* 0x000e620000000800 */
[----:B---3--:R-:W-:Y:S01]  /*def0*/  FADD.FTZ R3, R135, R2 ;  /* 0x0000000287037221 */ /* 0x008fe20000010000 */
[----:B------:R-:W-:-:S06]  /*df00*/  FADD.FTZ R2, R128, R65 ;  /* 0x0000004180027221 */ /* 0x000fcc0000010000 */
[----:B------:R-:W3:Y:S01]  /*df10*/  MUFU.EX2 R57, R57 ;  /* 0x0000003900397308 */ /* 0x000ee20000000800 */
[----:B0-----:R-:W-:-:S07]  /*df20*/  FADD.FTZ R3, R34, R3 ;  /* 0x0000000322037221 */ /* 0x001fce0000010000 */
[----:B------:R-:W0:Y:S01]  /*df30*/  MUFU.EX2 R38, R38 ;  /* 0x0000002600267308 */ /* 0x000e220000000800 */
[----:B-1----:R-:W-:Y:S01]  /*df40*/  FADD.FTZ R44, R36, R3 ;  /* 0x00000003242c7221 */ /* 0x002fe20000010000 */
[----:B------:R-:W-:-:S04]  /*df50*/  FADD.FTZ R3, R71, R2 ;  /* 0x0000000247037221 */ /* 0x000fc80000010000 */
[----:B------:R-:W-:Y:S02]  /*df60*/  FADD.FTZ R2, R130, R3 ;  /* 0x0000000382027221 */ /* 0x000fe40000010000 */
[----:B------:R-:W1:Y:S01]  /*df70*/  MUFU.EX2 R59, R59 ;  /* 0x0000003b003b7308 */ /* 0x000e620000000800 */
[----:B---3--:R-:W-:Y:S01]  /*df80*/  FADD.FTZ R65, R57, R44 ;  /* 0x0000002c39417221 */ /* 0x008fe20000010000 */
[----:B------:R-:W-:Y:S01]  /*df90*/  FADD.FTZ R3, R47, R2 ;  /* 0x000000022f037221 */ /* 0x000fe20000010000 */
[-CC-:B------:R-:W-:Y:S01]  /*dfa0*/  FFMA.FTZ R44, R125, R14.reuse, -R12.reuse ;  /* 0x0000000e7d2c7223 */ /* 0x180fe2000001080c */
[----:B------:R-:W-:Y:S02]  /*dfb0*/  FFMA.FTZ R12, R127, R14, -R12 ;  /* 0x0000000e7f0c7223 */ /* 0x000fe4000001080c */
[----:B------:R-:W-:Y:S02]  /*dfc0*/  FADD.FTZ R2, R124, R3 ;  /* 0x000000037c027221 */ /* 0x000fe40000010000 */
[----:B------:R-:W3:Y:S01]  /*dfd0*/  MUFU.EX2 R40, R40 ;  /* 0x0000002800287308 */ /* 0x000ee20000000800 */
[----:B0-----:R-:W-:-:S07]  /*dfe0*/  FADD.FTZ R48, R38, R65 ;  /* 0x0000004126307221 */ /* 0x001fce0000010000 */
[----:B------:R-:W0:Y:S01]  /*dff0*/  MUFU.EX2 R45, R45 ;  /* 0x0000002d002d7308 */ /* 0x000e220000000800 */
[----:B-1----:R-:W-:-:S07]  /*e000*/  FADD.FTZ R65, R59, R48 ;  /* 0x000000303b417221 */ /* 0x002fce0000010000 */
[----:B------:R-:W1:Y:S01]  /*e010*/  MUFU.EX2 R61, R61 ;  /* 0x0000003d003d7308 */ /* 0x000e620000000800 */
[----:B---3--:R-:W-:-:S07]  /*e020*/  FADD.FTZ R46, R40, R65 ;  /* 0x00000041282e7221 */ /* 0x008fce0000010000 */
        /* <DEDUP_REMOVED lines=24> */
[----:B0-----:R-:W-:-:S03]  /*e1b0*/  FADD.FTZ R3, R49, R46 ;  /* 0x0000002e31037221 */ /* 0x001fc60000010000 */
[----:B-1----:R-:W-:Y:S01]  /*e1c0*/  FADD.FTZ R2, R12, R2 ;  /* 0x000000020c027221 */ /* 0x002fe20000010000 */
[----:B------:R-:W-:Y:S06]  /*e1d0*/  @!P0 BRA `(.L_x_1041) ;  /* 0x0000000000048947 */ /* 0x000fec0003800000 */
[----:B------:R-:W-:Y:S01]  /*e1e0*/  BPT.TRAP 0x1 ;  /* 0x000000040000795c */ /* 0x000fe20000300000 */
.L_x_1041:
        /* <DEDUP_REMOVED lines=75> */
.L_x_1023:
[----:B------:R-:W-:Y:S06]  /*e6a0*/  BAR.ARV 0x8, 0x200 ;  /* 0x0208000000007b1d */ /* 0x000fec0000002000 */
[----:B------:R-:W-:Y:S05]  /*e6b0*/  @!P0 BRA `(.L_x_1043) ;  /* 0x0000000000048947 */ /* 0x000fea0003800000 */
[----:B------:R-:W-:Y:S01]  /*e6c0*/  BPT.TRAP 0x1 ;  /* 0x000000040000795c */ /* 0x000fe20000300000 */
.L_x_1043:
[----:B------:R-:W-:Y:S01]  /*e6d0*/  ULEA UR8, UR7, UR43, 0x3 ;  /* 0x0000002b07087291 */ /* 0x000fe2000f8e183f */
[----:B------:R-:W-:-:S05]  /*e6e0*/  IMAD.U32 R0, RZ, RZ, UR4 ;  /* 0x00000004ff007e24 */ /* 0x000fca000f8e00ff */
[----:B------:R-:W-:-:S04]  /*e6f0*/  SHF.L.U32 R0, R0, 0x1f, RZ ;  /* 0x0000001f00007819 */ /* 0x000fc800000006ff */
[----:B------:R0:W1:Y:S01]  /*e700*/  SYNCS.PHASECHK.TRANS64.TRYWAIT P1, [UR8+0x16850], R0 ;  /* 0x01685000ff0075a7 */ /* 0x0000620008020148 */
[----:B------:R-:W-:Y:S05]  /*e710*/  @!P0 BRA `(.L_x_1044) ;  /* 0x0000000000048947 */ /* 0x000fea0003800000 */
[----:B------:R-:W-:Y:S01]  /*e720*/  BPT.TRAP 0x1 ;  /* 0x000000040000795c */ /* 0x000fe20000300000 */
.L_x_1044:
[----:B-1----:R-:W-:Y:S05]  /*e730*/  @P1 BRA `(.L_x_1045) ;  /* 0x0000000000081947 */ /* 0x002fea0003800000 */
[----:B------:R-:W1:Y:S02]  /*e740*/  SYNCS.PHASECHK.TRANS64.TRYWAIT P1, [UR8+0x16850], R0 ;  /* 0x01685000ff0075a7 */ /* 0x000e640008020148 */
[----:B-1----:R-:W-:Y:S05]  /*e750*/  @!P1 BRA `(.L_x_1046) ;  /* 0x0000005c00449947 */ /* 0x002fea0003800000 */
.L_x_1045:
[----:B------:R-:W-:Y:S01]  /*e760*/  UIADD3 UR43, UR43, 0x400, URZ ;  /* 0x000004002b2b7890 */ /* 0x000fe2000fffe03f */
[----:B------:R-:W-:Y:S01]  /*e770*/  WARPGROUP.ARRIVE ;  /* 0x00000000000079c5 */ /* 0x000fe20000000000 */
[----:B01----:R-:W0:Y:S01]  /*e780*/  SHFL.BFLY PT, R0, R3, 0x2, 0x1f ;  /* 0x0c401f0003007f89 */ /* 0x003e2200000e0000 */
[----:B------:R-:W-:Y:S01]  /*e790*/  IMAD.MOV.U32 R6, RZ, RZ, RZ ;  /* 0x000000ffff067224 */ /* 0x000fe200078e00ff */
[----:B------:R-:W-:Y:S02]  /*e7a0*/  USHF.R.U32.HI UR43, URZ, 0x4, UR43 ;  /* 0x000000043f2b7899 */ /* 0x000fe4000801162b */
[----:B------:R-:W1:Y:S02]  /*e7b0*/  SHFL.BFLY PT, R5, R2, 0x2, 0x1f ;  /* 0x0c401f0002057f89 */ /* 0x000e6400000e0000 */
[----:B------:R-:W-:-:S04]  /*e7c0*/  ULOP3.LUT UR4, UR43, 0x3fff, URZ, 0xc0, !UPT ;  /* 0x00003fff2b047892 */ /* 0x000fc8000f8ec03f */
[----:B------:R-:W-:-:S03]  /*e7d0*/  ULEA UR4, UR7, UR4, 0xa ;  /* 0x0000000407047291 */ /* 0x000fc6000f8e503f */
[----:B------:R-:W-:-:S04]  /*e7e0*/  UMOV UR7, 0x40000040 ;  /* 0x4000004000077882 */ /* 0x000fc80000000000 */
[----:B------:R-:W-:Y:S02]  /*e7f0*/  UMOV UR6, UR4 ;  /* 0x0000000400067c82 */ /* 0x000fe40008000000 */
[----:B------:R-:W-:Y:S01]  /*e800*/  HGMMA.64x64x16.F32 R88, R148, gdesc[UR4].tnspB, R88, gsb0 ;  /* 0x40e0000494587df0 */ /* 0x000fe20008000858 */
[----:B------:R-:W-:Y:S01]  /*e810*/  UIADD3 UR6, UR4, 0x80, URZ ;  /* 0x0000008004067890 */ /* 0x000fe2000fffe03f */
[----:B------:R-:W-:Y:S01]  /*e820*/  UMOV UR7, 0x40000040 ;  /* 0x4000004000077882 */ /* 0x000fe20000000000 */
[----:B0-----:R-:W-:Y:S01]  /*e830*/  FADD.FTZ R0, R0, R3 ;  /* 0x0000000300007221 */ /* 0x001fe20000010000 */
[----:B------:R-:W-:Y:S02]  /*e840*/  IMAD.MOV.U32 R3, RZ, RZ, RZ ;  /* 0x000000ffff037224 */ /* 0x000fe400078e00ff */
[----:B-1----:R-:W-:Y:S01]  /*e850*/  FADD.FTZ R4, R5, R2 ;  /* 0x0000000205047221 */ /* 0x002fe20000010000 */
[----:B------:R-:W-:Y:S01]  /*e860*/  IMAD.MOV.U32 R2, RZ, RZ, -0x800000 ;  /* 0xff800000ff027424 */ /* 0x000fe200078e00ff */
[----:B------:R-:W0:Y:S04]  /*e870*/  SHFL.BFLY PT, R5, R0, 0x1, 0x1f ;  /* 0x0c201f0000057f89 */ /* 0x000e2800000e0000 */
[----:B------:R-:W2:Y:S01]  /*e880*/  SHFL.BFLY PT, R7, R4, 0x1, 0x1f ;  /* 0x0c201f0004077f89 */ /* 0x000ea200000e0000 */
[----:B0-----:R-:W-:Y:S01]  /*e890*/  FADD.FTZ R9, R0, R5 ;  /* 0x0000000500097221 */ /* 0x001fe20000010000 */
[----:B------:R-:W-:-:S02]  /*e8a0*/  IMAD.MOV.U32 R0, RZ, RZ, -0x800000 ;  /* 0xff800000ff007424 */ /* 0x000fc400078e00ff */
[----:B--2---:R-:W-:Y:S02]  /*e8b0*/  FADD.FTZ R10, R4, R7 ;  /* 0x00000007040a7221 */ /* 0x004fe40000010000 */
[----:B------:R-:W-:-:S03]  /*e8c0*/  FSETP.NE.FTZ.AND P1, PT, R9, RZ, PT ;  /* 0x000000ff0900720b */ /* 0x000fc60003f35000 */
[----:B------:R-:W-:-:S10]  /*e8d0*/  FSETP.NE.FTZ.AND P2, PT, R10, RZ, PT ;  /* 0x000000ff0a00720b */ /* 0x000fd40003f55000 */
[----:B------:R-:W0:Y:S01]  /*e8e0*/  @P1 MUFU.LG2 R5, R9 ;  /* 0x0000000900051308 */ /* 0x000e220000000c00 */
[C---:B------:R-:W-:Y:S02]  /*e8f0*/  @P1 FMUL.FTZ R4, R14.reuse, 0.69314718246459960938 ;  /* 0x3f3172180e041820 */ /* 0x040fe40000410000 */
[----:B------:R-:W-:-:S05]  /*e900*/  @P2 FMUL.FTZ R13, R14, 0.69314718246459960938 ;  /* 0x3f3172180e0d2820 */ /* 0x000fca0000410000 */
        /* <DEDUP_REMOVED lines=44> */
.L_x_1047:
        /* <DEDUP_REMOVED lines=36> */
.L_x_969:
        /* <DEDUP_REMOVED lines=17> */
[----:B------:R-:W-:Y:S01]  /*ef20*/  LOP3.LUT R12, R7, 0xfffffffc, RZ, 0xc0, !PT ;  /* 0xfffffffc070c7812 */ /* 0x000fe200078ec0ff */
[----:B------:R-:W-:Y:S01]  /*ef30*/  IMAD.IADD R21, R23, 0x1, -R6 ;  /* 0x0000000117157824 */ /* 0x000fe200078e0a06 */
[----:B------:R-:W3:Y:S01]  /*ef40*/  S2UR UR11, SR_CTAID.Y ;  /* 0x00000000000b79c3 */ /* 0x000ee20000002600 */
[----:B------:R-:W-:Y:S01]  /*ef50*/  IMAD.HI R4, R3, 0x55555556, RZ ;  /* 0x5555555603047827 */ /* 0x000fe200078e02ff */
[----:B------:R-:W-:Y:S02]  /*ef60*/  UIADD3 UR6, UR5, UR6, URZ ;  /* 0x0000000605067290 */ /* 0x000fe4000fffe03f */
[----:B------:R-:W-:Y:S01]  /*ef70*/  SHF.R.S32.HI R8, RZ, 0x1f, R21 ;  /* 0x0000001fff087819 */ /* 0x000fe20000011415 */
[----:B------:R-:W-:Y:S01]  /*ef80*/  IMAD.IADD R12, R23, 0x1, -R12 ;  /* 0x00000001170c7824 */ /* 0x000fe200078e0a0c */
[----:B------:R-:W-:Y:S01]  /*ef90*/  LEA.HI R4, R4, R4, RZ, 0x1 ;  /* 0x0000000404047211 */ /* 0x000fe200078f08ff */
[----:B------:R-:W-:Y:S01]  /*efa0*/  ULDC.64 UR8, c[0x0][0xb38] ;  /* 0x0002ce0000087ab9 */ /* 0x000fe20000000a00 */
[----:B------:R-:W-:Y:S01]  /*efb0*/  LEA.HI R22, R8, R21, RZ, 0x2 ;  /* 0x0000001508167211 */ /* 0x000fe200078f10ff */
[----:B------:R-:W3:Y:S01]  /*efc0*/  LDC R19, c[0x0][0xc50] ;  /* 0x00031400ff137b82 */ /* 0x000ee20000000800 */
[----:B0-----:R-:W-:Y:S01]  /*efd0*/  ISETP.NE.AND P0, PT, R17, 0x1, PT ;  /* 0x000000011100780c */ /* 0x001fe20003f05270 */
[----:B------:R-:W-:Y:S01]  /*efe0*/  UIMAD UR7, UR7, UR8, URZ ;  /* 0x00000008070772a4 */ /* 0x000fe2000f8e023f */
[----:B------:R-:W-:-:S02]  /*eff0*/  SHF.R.S32.HI R5, RZ, 0x2, R22 ;  /* 0x00000002ff057819 */ /* 0x000fc40000011416 */
[----:B------:R-:W-:Y:S01]  /*f000*/  SHF.R.S32.HI R6, RZ, 0x1f, R22 ;  /* 0x0000001fff067819 */ /* 0x000fe20000011416 */
[----:B--2---:R-:W-:Y:S01]  /*f010*/  USHF.R.S32.HI UR10, URZ, 0x1f, UR12 ;  /* 0x0000001f3f0a7899 */ /* 0x004fe2000801140c */
[----:B------:R-:W-:Y:S01]  /*f020*/  LEA.HI R8, R8, R21, RZ, 0x5 ;  /* 0x0000001508087211 */ /* 0x000fe200078f28ff */
[----:B------:R-:W0:Y:S01]  /*f030*/  LDC.64 R14, c[0x0][0xb40] ;  /* 0x0002d000ff0e7b82 */ /* 0x000e220000000a00 */
[----:B------:R-:W-:Y:S02]  /*f040*/  LEA.HI R6, R6, R5, RZ, 0x3 ;  /* 0x0000000506067211 */ /* 0x000fe400078f18ff */
[----:B------:R-:W-:Y:S02]  /*f050*/  SHF.R.S32.HI R8, RZ, 0x5, R8 ;  /* 0x00000005ff087819 */ /* 0x000fe40000011408 */
[----:B------:R-:W-:Y:S01]  /*f060*/  LOP3.LUT R10, R6, 0xfffffff8, RZ, 0xc0, !PT ;  /* 0xfffffff8060a7812 */ /* 0x000fe200078ec0ff */
[----:B------:R-:W-:Y:S01]  /*f070*/  IMAD R6, R4, -0x3, R3 ;  /* 0xfffffffd04067824 */ /* 0x000fe200078e0203 */
[----:B------:R-:W-:Y:S01]  /*f080*/  LEA.HI R4, R12, R12, RZ, 0x1 ;  /* 0x0000000c0c047211 */ /* 0x000fe200078f08ff */
[----:B------:R-:W2:Y:S01]  /*f090*/  @P0 LDC R9, c[0x0][0xbec] ;  /* 0x0002fb00ff090b82 */ /* 0x000ea20000000800 */
[----:B------:R-:W-:Y:S01]  /*f0a0*/  LOP3.LUT R22, R22, 0x7ffffffc, RZ, 0xc0, !PT ;  /* 0x7ffffffc16167812 */ /* 0x000fe200078ec0ff */
[----:B------:R-:W-:Y:S01]  /*f0b0*/  IMAD.IADD R3, R5, 0x1, -R10 ;  /* 0x0000000105037824 */ /* 0x000fe200078e0a0a */
[----:B------:R-:W-:Y:S01]  /*f0c0*/  LOP3.LUT R5, R4, 0x1ffffffe, RZ, 0xc0, !PT ;  /* 0x1ffffffe04057812 */ /* 0x000fe200078ec0ff */
[----:B------:R-:W-:-:S02]  /*f0d0*/  IMAD.U32 R4, RZ, RZ, UR4 ;  /* 0x00000004ff047e24 */ /* 0x000fc4000f8e00ff */
[----:B------:R-:W-:Y:S02]  /*f0e0*/  IMAD R3, R8, 0x10, R3 ;  /* 0x0000001008037824 */ /* 0x000fe400078e0203 */
[----:B------:R-:W4:Y:S01]  /*f0f0*/  LDC.64 R10, c[0x0][0xbd8] ;  /* 0x0002f600ff0a7b82 */ /* 0x000f220000000a00 */
[----:B------:R-:W-:Y:S02]  /*f100*/  IMAD.IADD R12, R12, 0x1, -R5 ;  /* 0x000000010c0c7824 */ /* 0x000fe400078e0a05 */
[----:B------:R-:W-:Y:S02]  /*f110*/  IMAD R3, R6, 0x40, R3 ;  /* 0x0000004006037824 */ /* 0x000fe400078e0203 */
[----:B------:R-:W-:Y:S01]  /*f120*/  IMAD.U32 R5, RZ, RZ, UR5 ;  /* 0x00000005ff057e24 */ /* 0x000fe2000f8e00ff */
[----:B------:R-:W-:Y:S01]  /*f130*/  UIMAD.WIDE.U32 UR4, UR39, UR8, URZ ;  /* 0x00000008270472a5 */ /* 0x000fe2000f8e003f */
[----:B------:R-:W-:Y:S01]  /*f140*/  IMAD.U32 R5, RZ, RZ, UR6 ;  /* 0x00000006ff057e24 */ /* 0x000fe2000f8e00ff */
[----:B------:R-:W5:Y:S01]  /*f150*/  @P0 LDC R13, c[0x0][0xbf0] ;  /* 0x0002fc00ff0d0b82 */ /* 0x000f620000000800 */
[----:B------:R-:W-:Y:S01]  /*f160*/  IMAD R6, R12, 0x8, R3 ;  /* 0x000000080c067824 */ /* 0x000fe200078e0203 */
[----:B------:R-:W-:Y:S01]  /*f170*/  UIMAD UR6, UR39, UR9, UR7 ;  /* 0x00000009270672a4 */ /* 0x000fe2000f8e0207 */
[----:B0-----:R-:W-:-:S02]  /*f180*/  IMAD R12, R14, UR10, RZ ;  /* 0x0000000a0e0c7c24 */ /* 0x001fc4000f8e02ff */
[----:B------:R-:W-:Y:S01]  /*f190*/  IMAD.U32 R7, RZ, RZ, UR5 ;  /* 0x00000005ff077e24 */ /* 0x000fe2000f8e00ff */
[----:B------:R-:W-:Y:S01]  /*f1a0*/  UIADD3 UR6, UR5, UR6, URZ ;  /* 0x0000000605067290 */ /* 0x000fe2000fffe03f */
[----:B---3--:R-:W-:Y:S01]  /*f1b0*/  IMAD R19, R19, R18, UR11 ;  /* 0x0000000b13137e24 */ /* 0x008fe2000f8e0212 */
[----:B------:R-:W0:Y:S01]  /*f1c0*/  @P0 LDC R23, c[0x0][0xbec] ;  /* 0x0002fb00ff170b82 */ /* 0x000e220000000800 */
[----:B------:R-:W-:Y:S01]  /*f1d0*/  ULDC.64 UR8, c[0x0][0xb28] ;  /* 0x0002ca0000087ab9 */ /* 0x000fe20000000a00 */
[----:B-1----:R-:W-:Y:S02]  /*f1e0*/  IMAD R3, R16, 0xc0, R3 ;  /* 0x000000c010037824 */ /* 0x002fe400078e0203 */
[----:B------:R-:W-:Y:S01]  /*f1f0*/  IMAD.U32 R7, RZ, RZ, UR6 ;  /* 0x00000006ff077e24 */ /* 0x000fe2000f8e00ff */
[----:B------:R-:W-:Y:S01]  /*f200*/  ULDC.64 UR6, c[0x0][0xb48] ;  /* 0x0002d20000067ab9 */ /* 0x000fe20000000a00 */
[C---:B----4-:R-:W-:Y:S02]  /*f210*/  IMAD R8, R10.reuse, UR10, RZ ;  /* 0x0000000a0a087c24 */ /* 0x050fe4000f8e02ff */
[----:B------:R-:W1:Y:S01]  /*f220*/  @P0 LDC R20, c[0x0][0xbf0] ;  /* 0x0002fc00ff140b82 */ /* 0x000e620000000800 */
[----:B------:R-:W-:-:S04]  /*f230*/  IMAD.WIDE.U32 R4, R10, UR12, R4 ;  /* 0x0000000c0a047c25 */ /* 0x000fc8000f8e0004 */
[----:B------:R-:W-:Y:S02]  /*f240*/  IMAD R11, R11, UR12, R8 ;  /* 0x0000000c0b0b7c24 */ /* 0x000fe4000f8e0208 */
[----:B------:R-:W-:Y:S02]  /*f250*/  IMAD R8, R16, 0xc0, R6 ;  /* 0x000000c010087824 */ /* 0x000fe400078e0206 */
[----:B------:R-:W-:Y:S01]  /*f260*/  IMAD.U32 R6, RZ, RZ, UR4 ;  /* 0x00000004ff067e24 */ /* 0x000fe2000f8e00ff */
[----:B------:R-:W-:Y:S01]  /*f270*/  ULDC.64 UR4, c[0x0][0xbe0] ;  /* 0x0002f80000047ab9 */ /* 0x000fe20000000a00 */
[----:B--2---:R-:W-:-:S04]  /*f280*/  @P0 IMAD.HI.U32 R10, R8, R9, RZ ;  /* 0x00000009080a0227 */ /* 0x004fc800078e00ff */
[----:B------:R-:W-:Y:S01]  /*f290*/  IMAD.MOV.U32 R9, RZ, RZ, R8 ;  /* 0x000000ffff097224 */ /* 0x000fe200078e0008 */
[----:B-----5:R-:W-:Y:S01]  /*f2a0*/  @P0 SHF.R.U32.HI R9, RZ, R13, R10 ;  /* 0x0000000dff090219 */ /* 0x020fe2000001160a */
[----:B------:R-:W-:Y:S01]  /*f2b0*/  IMAD R13, R15, UR12, R12 ;  /* 0x0000000c0f0d7c24 */ /* 0x000fe2000f8e020c */
[----:B------:R-:W-:Y:S01]  /*f2c0*/  SHF.R.S32.HI R12, RZ, 0x1f, R19 ;  /* 0x0000001fff0c7819 */ /* 0x000fe20000011413 */
[----:B------:R-:W-:-:S04]  /*f2d0*/  IMAD.WIDE.U32 R6, R14, UR12, R6 ;  /* 0x0000000c0e067c25 */ /* 0x000fc8000f8e0006 */
[----:B------:R-:W-:Y:S02]  /*f2e0*/  IMAD.IADD R5, R5, 0x1, R11 ;  /* 0x0000000105057824 */ /* 0x000fe400078e020b */
[----:B0-----:R-:W-:-:S04]  /*f2f0*/  @P0 IMAD.HI.U32 R23, R8, R23, RZ ;  /* 0x0000001708170227 */ /* 0x001fc800078e00ff */
[----:B------:R-:W-:Y:S02]  /*f300*/  IMAD.IADD R7, R7, 0x1, R13 ;  /* 0x0000000107077824 */ /* 0x000fe400078e020d */
[----:B------:R-:W-:Y:S02]  /*f310*/  IMAD R13, R12, UR6, RZ ;  /* 0x000000060c0d7c24 */ /* 0x000fe4000f8e02ff */
[----:B------:R-:W-:-:S04]  /*f320*/  IMAD.WIDE.U32 R4, R19, UR4, R4 ;  /* 0x0000000413047c25 */ /* 0x000fc8000f8e0004 */
[----:B------:R-:W-:Y:S01]  /*f330*/  IMAD.MOV.U32 R11, RZ, RZ, R8 ;  /* 0x000000ffff0b7224 */ /* 0x000fe200078e0008 */
[----:B-1----:R-:W-:Y:S01]  /*f340*/  @P0 SHF.R.U32.HI R11, RZ, R20, R23 ;  /* 0x00000014ff0b0219 */ /* 0x002fe20000011617 */
[----:B------:R-:W-:Y:S01]  /*f350*/  IMAD R10, R12, UR4, RZ ;  /* 0x000000040c0a7c24 */ /* 0x000fe2000f8e02ff */
[----:B------:R-:W-:Y:S01]  /*f360*/  BAR.SYNC.DEFER_BLOCKING 0x1, 0x180 ;  /* 0x0046000000007b1d */ /* 0x000fe20000010000 */
[C---:B------:R-:W-:Y:S01]  /*f370*/  IMAD R15, R19.reuse, UR7, R13 ;  /* 0x00000007130f7c24 */ /* 0x040fe2000f8e020d */
[--C-:B------:R-:W-:Y:S01]  /*f380*/  SHF.R.S32.HI R13, RZ, 0x1f, R9.reuse ;  /* 0x0000001fff0d7819 */ /* 0x100fe20000011409 */
[----:B------:R-:W-:Y:S01]  /*f390*/  IMAD R12, R19, UR5, R10 ;  /* 0x00000005130c7c24 */ /* 0x000fe2000f8e020a */
[----:B------:R-:W-:Y:S01]  /*f3a0*/  IADD3 R4, P0, R9, R4, RZ ;  /* 0x0000000409047210 */ /* 0x000fe20007f1e0ff */
[----:B------:R-:W-:Y:S01]  /*f3b0*/  IMAD.MOV R9, RZ, RZ, -R9 ;  /* 0x000000ffff097224 */ /* 0x000fe200078e0a09 */
[--C-:B------:R-:W-:Y:S01]  /*f3c0*/  SHF.R.S32.HI R10, RZ, 0x1f, R11.reuse ;  /* 0x0000001fff0a7819 */ /* 0x100fe2000001140b */
[----:B------:R-:W-:Y:S01]  /*f3d0*/  IMAD.MOV R14, RZ, RZ, -R11 ;  /* 0x000000ffff0e7224 */ /* 0x000fe200078e0a0b */
[----:B------:R-:W-:Y:S01]  /*f3e0*/  ULDC.64 UR4, c[0x0][0xb30] ;  /* 0x0002cc0000047ab9 */ /* 0x000fe20000000a00 */
[----:B------:R-:W-:Y:S01]  /*f3f0*/  IMAD R9, R17, R9, R8 ;  /* 0x0000000911097224 */ /* 0x000fe200078e0208 */
[----:B------:R-:W-:Y:S01]  /*f400*/  IADD3.X R5, R13, R5, R12, P0, !PT ;  /* 0x000000050d057210 */ /* 0x000fe200007fe40c */
[----:B------:R-:W-:Y:S01]  /*f410*/  IMAD.WIDE.U32 R6, R19, UR6, R6 ;  /* 0x0000000613067c25 */ /* 0x000fe2000f8e0006 */
[----:B------:R-:W-:-:S03]  /*f420*/  ULDC.64 UR6, c[0x0][0xbc8] ;  /* 0x0002f20000067ab9 */ /* 0x000fc60000000a00 */
[----:B------:R-:W-:Y:S02]  /*f430*/  IMAD R10, R10, UR4, RZ ;  /* 0x000000040a0a7c24 */ /* 0x000fe4000f8e02ff */
[----:B------:R-:W-:Y:S01]  /*f440*/  IMAD R13, R17, R14, R8 ;  /* 0x0000000e110d7224 */ /* 0x000fe200078e0208 */
[----:B------:R-:W-:Y:S01]  /*f450*/  SHF.R.S32.HI R8, RZ, 0x1f, R9 ;  /* 0x0000001fff087819 */ /* 0x000fe20000011409 */
[----:B------:R-:W-:Y:S02]  /*f460*/  IMAD.IADD R7, R7, 0x1, R15 ;  /* 0x0000000107077824 */ /* 0x000fe400078e020f */
[C---:B------:R-:W-:Y:S01]  /*f470*/  IMAD R15, R11.reuse, UR5, R10 ;  /* 0x000000050b0f7c24 */ /* 0x040fe2000f8e020a */
[----:B------:R-:W-:Y:S01]  /*f480*/  SHF.R.S32.HI R10, RZ, 0x1f, R13 ;  /* 0x0000001fff0a7819 */ /* 0x000fe2000001140d */
[----:B------:R-:W-:Y:S01]  /*f490*/  IMAD.WIDE.U32 R6, R11, UR4, R6 ;  /* 0x000000040b067c25 */ /* 0x000fe2000f8e0006 */
[----:B------:R-:W0:Y:S01]  /*f4a0*/  S2UR UR5, SR_CgaCtaId ;  /* 0x00000000000579c3 */ /* 0x000e220000008800 */
[----:B------:R-:W-:-:S02]  /*f4b0*/  UMOV UR4, 0x400 ;  /* 0x0000040000047882 */ /* 0x000fc40000000000 */
[----:B------:R-:W-:Y:S02]  /*f4c0*/  IMAD R8, R8, UR6, RZ ;  /* 0x0000000608087c24 */ /* 0x000fe4000f8e02ff */
[----:B------:R-:W-:Y:S02]  /*f4d0*/  IMAD.IADD R7, R7, 0x1, R15 ;  /* 0x0000000107077824 */ /* 0x000fe400078e020f */
[----:B------:R-:W-:Y:S02]  /*f4e0*/  IMAD R10, R10, UR8, RZ ;  /* 0x000000080a0a7c24 */ /* 0x000fe4000f8e02ff */
[C---:B------:R-:W-:Y:S02]  /*f4f0*/  IMAD R11, R9.reuse, UR7, R8 ;  /* 0x00000007090b7c24 */ /* 0x040fe4000f8e0208 */
[----:B------:R-:W-:Y:S01]  /*f500*/  IMAD.WIDE.U32 R4, R9, UR6, R4 ;  /* 0x0000000609047c25 */ /* 0x000fe2000f8e0004 */
[----:B------:R-:W-:-:S03]  /*f510*/  ULDC.64 UR6, c[0x0][0xba8] ;  /* 0x0002ea0000067ab9 */ /* 0x000fc60000000a00 */
[C---:B------:R-:W-:Y:S01]  /*f520*/  IMAD R15, R13.reuse, UR9, R10 ;  /* 0x000000090d0f7c24 */ /* 0x040fe2000f8e020a */
[----:B------:R-:W-:Y:S01]  /*f530*/  LEA R8, P0, R4, UR6, 0x2 ;  /* 0x0000000604087c11 */ /* 0x000fe2000f8010ff */
[----:B------:R-:W-:Y:S01]  /*f540*/  IMAD.WIDE.U32 R6, R13, UR8, R6 ;  /* 0x000000080d067c25 */ /* 0x000fe2000f8e0006 */
[----:B------:R-:W-:Y:S01]  /*f550*/  ULDC.64 UR8, c[0x0][0xb00] ;  /* 0x0002c00000087ab9 */ /* 0x000fe20000000a00 */
[----:B------:R-:W-:Y:S02]  /*f560*/  ULDC UR6, c[0x0][0xa88] ;  /* 0x0002a20000067ab9 */ /* 0x000fe40000000800 */
[----:B------:R-:W-:Y:S01]  /*f570*/  IMAD.IADD R9, R5, 0x1, R11 ;  /* 0x0000000105097824 */ /* 0x000fe200078e020b */
[----:B------:R-:W-:Y:S01]  /*f580*/  LEA R18, P1, R6, UR8, 0x2 ;  /* 0x0000000806127c11 */ /* 0x000fe2000f8210ff */
[----:B------:R-:W-:Y:S01]  /*f590*/  IMAD.IADD R5, R7, 0x1, R15 ;  /* 0x0000000107057824 */ /* 0x000fe200078e020f */
[----:B0-----:R-:W-:Y:S01]  /*f5a0*/  ULEA UR4, UR5, UR4, 0x18 ;  /* 0x0000000405047291 */ /* 0x001fe2000f8ec03f */
[----:B------:R-:W-:Y:S01]  /*f5b0*/  IMAD R16, R17, UR6, RZ ;  /* 0x0000000611107c24 */ /* 0x000fe2000f8e02ff */
[----:B------:R-:W-:Y:S01]  /*f5c0*/  LEA.HI.X R9, R4, UR7, R9, 0x2, P0 ;  /* 0x0000000704097c11 */ /* 0x000fe200080f1409 */
[----:B------:R-:W-:Y:S01]  /*f5d0*/  VIADD R17, R3, 0x8 ;  /* 0x0000000803117836 */ /* 0x000fe20000000000 */
[----:B------:R-:W-:Y:S01]  /*f5e0*/  LEA.HI.X R20, R6, UR9, R5, 0x2, P1 ;  /* 0x0000000906147c11 */ /* 0x000fe200088f1405 */
[----:B------:R-:W-:Y:S01]  /*f5f0*/  SHFL.IDX PT, R4, R8, RZ, 0x1c1f ;  /* 0x001c1fff08047589 */ /* 0x000fe200000e0000 */
[----:B------:R-:W-:Y:S01]  /*f600*/  LOP3.LUT P0, RZ, R21, 0x3, RZ, 0xc0, !PT ;  /* 0x0000000315ff7812 */ /* 0x000fe2000780c0ff */
[----:B------:R-:W-:Y:S01]  /*f610*/  UIADD3 UR4, UR4, 0x16820, URZ ;  /* 0x0001682004047890 */ /* 0x000fe2000fffe03f */
[CC--:B------:R-:W-:Y:S01]  /*f620*/  ISETP.GE.AND P2, PT, R3.reuse, R16.reuse, PT ;  /* 0x000000100300720c */ /* 0x0c0fe20003f46270 */
[----:B------:R-:W0:Y:S01]  /*f630*/  SHFL.IDX PT, R5, R9, RZ, 0x1c1f ;  /* 0x001c1fff09057589 */ /* 0x000e2200000e0000 */
[-C--:B------:R-:W-:Y:S01]  /*f640*/  ISETP.GE.OR P1, PT, R3, R16.reuse, P0 ;  /* 0x000000100300720c */ /* 0x080fe20000726670 */
[----:B------:R-:W-:Y:S01]  /*f650*/  UPRMT UR4, URZ, 0x654, UR4 ;  /* 0x000006543f047896 */ /* 0x000fe20008000004 */
[----:B------:R-:W-:Y:S01]  /*f660*/  ISETP.GE.OR P0, PT, R17, R16, P0 ;  /* 0x000000101100720c */ /* 0x000fe20000706670 */
[----:B------:R-:W-:Y:S01]  /*f670*/  SHFL.IDX PT, R6, R8, 0x1, 0x1c1f ;  /* 0x003c1f0008067f89 */ /* 0x000fe200000e0000 */
[----:B------:R-:W-:-:S03]  /*f680*/  IMAD.IADD R19, R21, 0x1, -R22 ;  /* 0x0000000115137824 */ /* 0x000fc600078e0a16 */
[----:B------:R-:W1:Y:S01]  /*f690*/  SHFL.IDX PT, R7, R9, 0x1, 0x1c1f ;  /* 0x003c1f0009077f89 */ /* 0x000e6200000e0000 */
[----:B------:R-:W-:Y:S02]  /*f6a0*/  IMAD.SHL.U32 R19, R19, 0x2, RZ ;  /* 0x0000000213137824 */ /* 0x000fe400078e00ff */
[----:B------:R-:W-:Y:S01]  /*f6b0*/  SYNCS.ARRIVE.TRANS64.RED.A1T0 RZ, [UR4], RZ ;  /* 0x000000ffffff79a7 */ /* 0x000fe20008100404 */
[----:B------:R2:W3:Y:S04]  /*f6c0*/  SHFL.IDX PT, R14, R18, RZ, 0x1c1f ;  /* 0x001c1fff120e7589 */ /* 0x0004e800000e0000 */
[----:B------:R2:W4:Y:S04]  /*f6d0*/  SHFL.IDX PT, R15, R20, RZ, 0x1c1f ;  /* 0x001c1fff140f7589 */ /* 0x00052800000e0000 */
[----:B0-----:R2:W-:Y:S04]  /*f6e0*/  @!P1 ST.E desc[UR36][R4.64], R2 ;  /* 0x0000000204009985 */ /* 0x0015e8000c101924 */
[----:B-1----:R2:W-:Y:S01]  /*f6f0*/  @!P0 ST.E desc[UR36][R6.64], R0 ;  /* 0x0000000006008985 */ /* 0x0025e2000c101924 */
[----:B------:R-:W-:Y:S05]  /*f700*/  @P2 BRA `(.L_x_1050) ;  /* 0x0000000000b82947 */ /* 0x000fea0003800000 */
[----:B------:R-:W-:Y:S01]  /*f710*/  ULDC UR4, c[0x0][0xac8] ;  /* 0x0002b20000047ab9 */ /* 0x000fe20000000800 */
[C---:B--2---:R-:W-:Y:S01]  /*f720*/  VIADD R0, R19.reuse, 0x8 ;  /* 0x0000000813007836 */ /* 0x044fe20000000000 */
[C---:B------:R-:W-:Y:S01]  /*f730*/  ISETP.GE.AND P0, PT, R19.reuse, UR4, PT ;  /* 0x0000000413007c0c */ /* 0x040fe2000bf06270 */
[C---:B------:R-:W-:Y:S02]  /*f740*/  VIADD R4, R19.reuse, 0x10 ;  /* 0x0000001013047836 */ /* 0x040fe40000000000 */
[C---:B------:R-:W-:Y:S02]  /*f750*/  VIADD R5, R19.reuse, 0x18 ;  /* 0x0000001813057836 */ /* 0x040fe40000000000 */
[C---:B------:R-:W-:Y:S01]  /*f760*/  VIADD R6, R19.reuse, 0x20 ;  /* 0x0000002013067836 */ /* 0x040fe20000000000 */
[----:B------:R-:W-:Y:S01]  /*f770*/  ISETP.GE.AND P1, PT, R4, UR4, PT ;  /* 0x0000000404007c0c */ /* 0x000fe2000bf26270 */
[----:B------:R-:W-:Y:S01]  /*f780*/  VIADD R7, R19, 0x28 ;  /* 0x0000002813077836 */ /* 0x000fe20000000000 */
[----:B------:R-:W-:Y:S01]  /*f790*/  ISETP.GE.AND P2, PT, R5, UR4, PT ;  /* 0x0000000405007c0c */ /* 0x000fe2000bf46270 */
[C---:B------:R-:W-:Y:S01]  /*f7a0*/  VIADD R9, R19.reuse, 0x30 ;  /* 0x0000003013097836 */ /* 0x040fe20000000000 */
[----:B------:R-:W-:Y:S01]  /*f7b0*/  ISETP.GE.AND P3, PT, R6, UR4, PT ;  /* 0x0000000406007c0c */ /* 0x000fe2000bf66270 */
[----:B------:R-:W-:Y:S01]  /*f7c0*/  VIADD R11, R19, 0x38 ;  /* 0x00000038130b7836 */ /* 0x000fe20000000000 */
[----:B------:R-:W-:Y:S01]  /*f7d0*/  ISETP.GE.AND P4, PT, R7, UR4, PT ;  /* 0x0000000407007c0c */ /* 0x000fe2000bf86270 */
[----:B---34-:R-:W-:Y:S01]  /*f7e0*/  @!P0 IMAD.WIDE R2, R19, 0x4, R14 ;  /* 0x0000000413028825 */ /* 0x018fe200078e020e */
[----:B------:R-:W-:-:S02]  /*f7f0*/  ISETP.GE.AND P5, PT, R9, UR4, PT ;  /* 0x0000000409007c0c */ /* 0x000fc4000bfa6270 */
[----:B------:R-:W-:Y:S02]  /*f800*/  ISETP.GE.AND P6, PT, R11, UR4, PT ;  /* 0x000000040b007c0c */ /* 0x000fe4000bfc6270 */
[----:B------:R0:W-:Y:S01]  /*f810*/  @!P0 ST.E.64 desc[UR36][R2.64], R88 ;  /* 0x0000005802008985 */ /* 0x0001e2000c101b24 */
[----:B------:R-:W-:Y:S02]  /*f820*/  ISETP.GE.AND P0, PT, R0, UR4, PT ;  /* 0x0000000400007c0c */ /* 0x000fe4000bf06270 */
[----:B------:R-:W-:Y:S02]  /*f830*/  @!P1 LEA.HI R4, R4, R4, RZ, 0x1 ;  /* 0x0000000404049211 */ /* 0x000fe400078f08ff */
[----:B------:R-:W-:Y:S02]  /*f840*/  @!P3 LEA.HI R6, R6, R6, RZ, 0x1 ;  /* 0x000000060606b211 */ /* 0x000fe400078f08ff */
[----:B------:R-:W-:Y:S02]  /*f850*/  @!P4 LEA.HI R8, R7, R7, RZ, 0x1 ;  /* 0x000000070708c211 */ /* 0x000fe400078f08ff */
[----:B------:R-:W-:-:S02]  /*f860*/  @!P5 LEA.HI R10, R9, R9, RZ, 0x1 ;  /* 0x00000009090ad211 */ /* 0x000fc400078f08ff */
[----:B------:R-:W-:Y:S02]  /*f870*/  @!P6 LEA.HI R12, R11, R11, RZ, 0x1 ;  /* 0x0000000b0b0ce211 */ /* 0x000fe400078f08ff */
[----:B------:R-:W-:Y:S02]  /*f880*/  @!P3 LOP3.LUT R9, R6, 0xfffffffe, RZ, 0xc0, !PT ;  /* 0xfffffffe0609b812 */ /* 0x000fe400078ec0ff */
[----:B------:R-:W-:Y:S02]  /*f890*/  @!P0 LEA.HI R0, R0, R0, RZ, 0x1 ;  /* 0x0000000000008211 */ /* 0x000fe400078f08ff */
[----:B0-----:R-:W-:Y:S02]  /*f8a0*/  @!P2 LEA.HI R2, R5, R5, RZ, 0x1 ;  /* 0x000000050502a211 */ /* 0x001fe400078f08ff */
[----:B------:R-:W-:Y:S02]  /*f8b0*/  @!P0 LOP3.LUT R3, R0, 0xfffffffe, RZ, 0xc0, !PT ;  /* 0xfffffffe00038812 */ /* 0x000fe400078ec0ff */
[----:B------:R-:W-:-:S02]  /*f8c0*/  @!P1 LOP3.LUT R5, R4, 0xfffffffe, RZ, 0xc0, !PT ;  /* 0xfffffffe04059812 */ /* 0x000fc400078ec0ff */
[----:B------:R-:W-:Y:S01]  /*f8d0*/  @!P2 LOP3.LUT R7, R2, 0xfffffffe, RZ, 0xc0, !PT ;  /* 0xfffffffe0207a812 */ /* 0x000fe200078ec0ff */
[--C-:B------:R-:W-:Y:S01]  /*f8e0*/  @!P0 IMAD.WIDE R2, R3, 0x4, R14.reuse ;  /* 0x0000000403028825 */ /* 0x100fe200078e020e */
[----:B------:R-:W-:Y:S02]  /*f8f0*/  @!P4 LOP3.LUT R11, R8, 0xfffffffe, RZ, 0xc0, !PT ;  /* 0xfffffffe080bc812 */ /* 0x000fe400078ec0ff */
[----:B------:R-:W-:Y:S01]  /*f900*/  @!P5 LOP3.LUT R13, R10, 0xfffffffe, RZ, 0xc0, !PT ;  /* 0xfffffffe0a0dd812 */ /* 0x000fe200078ec0ff */
[--C-:B------:R-:W-:Y:S01]  /*f910*/  @!P1 IMAD.WIDE R4, R5, 0x4, R14.reuse ;  /* 0x0000000405049825 */ /* 0x100fe200078e020e */
[----:B------:R-:W-:Y:S01]  /*f920*/  @!P6 LOP3.LUT R21, R12, 0xfffffffe, RZ, 0xc0, !PT ;  /* 0xfffffffe0c15e812 */ /* 0x000fe200078ec0ff */
[----:B------:R0:W-:Y:S02]  /*f930*/  @!P0 ST.E.64 desc[UR36][R2.64], R92 ;  /* 0x0000005c02008985 */ /* 0x0001e4000c101b24 */
[--C-:B------:R-:W-:Y:S02]  /*f940*/  @!P2 IMAD.WIDE R6, R7, 0x4, R14.reuse ;  /* 0x000000040706a825 */ /* 0x100fe400078e020e */
        /* <DEDUP_REMOVED lines=8> */
[----:B------:R0:W-:Y:S04]  /*f9d0*/  @!P5 ST.E.64 desc[UR36][R12.64], R112 ;  /* 0x000000700c00d985 */ /* 0x0001e8000c101b24 */
[----:B------:R0:W-:Y:S02]  /*f9e0*/  @!P6 ST.E.64 desc[UR36][R14.64], R116 ;  /* 0x000000740e00e985 */ /* 0x0001e4000c101b24 */
.L_x_1050:
[----:B------:R-:W-:Y:S05]  /*f9f0*/  BSYNC B0 ;  /* 0x0000000000007941 */ /* 0x000fea0003800000 */
.L_x_1049:
[----:B------:R-:W-:Y:S01]  /*fa00*/  ISETP.GE.AND P0, PT, R17, R16, PT ;  /* 0x000000101100720c */ /* 0x000fe20003f06270 */
[----:B0-----:R0:W1:Y:S04]  /*fa10*/  SHFL.IDX PT, R13, R20, 0x1, 0x1c1f ;  /* 0x003c1f00140d7f89 */ /* 0x00106800000e0000 */
[----:B------:R0:W0:Y:S08]  /*fa20*/  SHFL.IDX PT, R12, R18, 0x1, 0x1c1f ;  /* 0x003c1f00120c7f89 */ /* 0x00003000000e0000 */
[----:B------:R-:W-:Y:S05]  /*fa30*/  @P0 BRA `(.L_x_961) ;  /* 0x0000004400c40947 */ /* 0x000fea0003800000 */
[C---:B--2---:R-:W-:Y:S01]  /*fa40*/  VIADD R0, R19.reuse, 0x8 ;  /* 0x0000000813007836 */ /* 0x044fe20000000000 */
[----:B------:R-:W-:Y:S01]  /*fa50*/  ULDC UR4, c[0x0][0xac8] ;  /* 0x0002b20000047ab9 */ /* 0x000fe20000000800 */
[C---:B------:R-:W-:Y:S01]  /*fa60*/  VIADD R6, R19.reuse, 0x10 ;  /* 0x0000001013067836 */ /* 0x040fe20000000000 */
[C---:B------:R-:W-:Y:S01]  /*fa70*/  ISETP.GE.AND P0, PT, R19.reuse, UR4, PT ;  /* 0x0000000413007c0c */ /* 0x040fe2000bf06270 */
[C---:B------:R-:W-:Y:S01]  /*fa80*/  VIADD R7, R19.reuse, 0x18 ;  /* 0x0000001813077836 */ /* 0x040fe20000000000 */
[----:B------:R-:W-:Y:S01]  /*fa90*/  ISETP.GE.AND P1, PT, R0, UR4, PT ;  /* 0x0000000400007c0c */ /* 0x000fe2000bf26270 */
[C---:B------:R-:W-:Y:S01]  /*faa0*/  VIADD R8, R19.reuse, 0x20 ;  /* 0x0000002013087836 */ /* 0x040fe20000000000 */
[----:B------:R-:W-:Y:S01]  /*fab0*/  ISETP.GE.AND P2, PT, R6, UR4, PT ;  /* 0x0000000406007c0c */ /* 0x000fe2000bf46270 */
[----:B------:R-:W-:Y:S01]  /*fac0*/  VIADD R9, R19, 0x28 ;  /* 0x0000002813097836 */ /* 0x000fe20000000000 */
[----:B------:R-:W-:Y:S01]  /*fad0*/  ISETP.GE.AND P3, PT, R7, UR4, PT ;  /* 0x0000000407007c0c */ /* 0x000fe2000bf66270 */
[----:B------:R-:W-:Y:S01]  /*fae0*/  VIADD R11, R19, 0x30 ;  /* 0x00000030130b7836 */ /* 0x000fe20000000000 */
[----:B------:R-:W-:-:S02]  /*faf0*/  ISETP.GE.AND P4, PT, R8, UR4, PT ;  /* 0x0000000408007c0c */ /* 0x000fc4000bf86270 */
[----:B------:R-:W-:Y:S02]  /*fb00*/  ISETP.GE.AND P5, PT, R9, UR4, PT ;  /* 0x0000000409007c0c */ /* 0x000fe4000bfa6270 */
[----:B------:R-:W-:Y:S01]  /*fb10*/  ISETP.GE.AND P6, PT, R11, UR4, PT ;  /* 0x000000040b007c0c */ /* 0x000fe2000bfc6270 */
[C---:B01----:R-:W-:Y:S02]  /*fb20*/  @!P0 IMAD.WIDE R2, R19.reuse, 0x4, R12 ;  /* 0x0000000413028825 */ /* 0x043fe400078e020c */
[----:B------:R-:W-:Y:S02]  /*fb30*/  @!P1 LEA.HI R0, R0, R0, RZ, 0x1 ;  /* 0x0000000000009211 */ /* 0x000fe400078f08ff */
[----:B------:R-:W-:Y:S01]  /*fb40*/  @!P2 LEA.HI R6, R6, R6, RZ, 0x1 ;  /* 0x000000060606a211 */ /* 0x000fe200078f08ff */
[----:B------:R0:W-:Y:S01]  /*fb50*/  @!P0 ST.E.64 desc[UR36][R2.64], R90 ;  /* 0x0000005a02008985 */ /* 0x0001e2000c101b24 */
[----:B------:R-:W-:Y:S01]  /*fb60*/  @!P1 LOP3.LUT R5, R0, 0xfffffffe, RZ, 0xc0, !PT ;  /* 0xfffffffe00059812 */ /* 0x000fe200078ec0ff */
[----:B------:R-:W-:Y:S01]  /*fb70*/  VIADD R19, R19, 0x38 ;  /* 0x0000003813137836 */ /* 0x000fe20000000000 */
[----:B------:R-:W-:-:S02]  /*fb80*/  @!P3 LEA.HI R0, R7, R7, RZ, 0x1 ;  /* 0x000000070700b211 */ /* 0x000fc400078f08ff */
[----:B------:R-:W-:Y:S01]  /*fb90*/  @!P4 LEA.HI R8, R8, R8, RZ, 0x1 ;  /* 0x000000080808c211 */ /* 0x000fe200078f08ff */
[--C-:B------:R-:W-:Y:S01]  /*fba0*/  @!P1 IMAD.WIDE R4, R5, 0x4, R12.reuse ;  /* 0x0000000405049825 */ /* 0x100fe200078e020c */
[----:B------:R-:W-:Y:S02]  /*fbb0*/  @!P5 LEA.HI R10, R9, R9, RZ, 0x1 ;  /* 0x00000009090ad211 */ /* 0x000fe400078f08ff */
[----:B---3--:R-:W-:Y:S02]  /*fbc0*/  @!P6 LEA.HI R14, R11, R11, RZ, 0x1 ;  /* 0x0000000b0b0ee211 */ /* 0x008fe400078f08ff */
[----:B------:R-:W-:Y:S01]  /*fbd0*/  @!P2 LOP3.LUT R7, R6, 0xfffffffe, RZ, 0xc0, !PT ;  /* 0xfffffffe0607a812 */ /* 0x000fe200078ec0ff */
[----:B------:R1:W-:Y:S01]  /*fbe0*/  @!P1 ST.E.64 desc[UR36][R4.64], R94 ;  /* 0x0000005e04009985 */ /* 0x0003e2000c101b24 */
[----:B------:R-:W-:Y:S02]  /*fbf0*/  @!P3 LOP3.LUT R9, R0, 0xfffffffe, RZ, 0xc0, !PT ;  /* 0xfffffffe0009b812 */ /* 0x000fe400078ec0ff */
[----:B------:R-:W-:Y:S01]  /*fc00*/  @!P4 LOP3.LUT R11, R8, 0xfffffffe, RZ, 0xc0, !PT ;  /* 0xfffffffe080bc812 */ /* 0x000fe200078ec0ff */
[----:B0-----:R-:W-:Y:S01]  /*fc10*/  @!P2 IMAD.WIDE R2, R7, 0x4, R12 ;  /* 0x000000040702a825 */ /* 0x001fe200078e020c */
[----:B----4-:R-:W-:-:S02]  /*fc20*/  @!P5 LOP3.LUT R15, R10, 0xfffffffe, RZ, 0xc0, !PT ;  /* 0xfffffffe0a0fd812 */ /* 0x010fc400078ec0ff */
[----:B------:R-:W-:Y:S01]  /*fc30*/  @!P6 LOP3.LUT R17, R14, 0xfffffffe, RZ, 0xc0, !PT ;  /* 0xfffffffe0e11e812 */ /* 0x000fe200078ec0ff */
[--C-:B------:R-:W-:Y:S01]  /*fc40*/  @!P4 IMAD.WIDE R6, R11, 0x4, R12.reuse ;  /* 0x000000040b06c825 */ /* 0x100fe200078e020c */
[----:B------:R0:W-:Y:S01]  /*fc50*/  @!P2 ST.E.64 desc[UR36][R2.64], R98 ;  /* 0x000000620200a985 */ /* 0x0001e2000c101b24 */
[----:B------:R-:W-:Y:S02]  /*fc60*/  ISETP.GE.AND P0, PT, R19, UR4, PT ;  /* 0x0000000413007c0c */ /* 0x000fe4000bf06270 */
[----:B------:R-:W-:-:S04]  /*fc70*/  @!P6 IMAD.WIDE R10, R17, 0x4, R12 ;  /* 0x00000004110ae825 */ /* 0x000fc800078e020c */
[----:B-1----:R-:W-:-:S04]  /*fc80*/  @!P3 IMAD.WIDE R4, R9, 0x4, R12 ;  /* 0x000000040904b825 */ /* 0x002fc800078e020c */
[----:B------:R-:W-:Y:S01]  /*fc90*/  @!P5 IMAD.WIDE R8, R15, 0x4, R12 ;  /* 0x000000040f08d825 */ /* 0x000fe200078e020c */
[----:B------:R0:W-:Y:S04]  /*fca0*/  @!P3 ST.E.64 desc[UR36][R4.64], R102 ;  /* 0x000000660400b985 */ /* 0x0001e8000c101b24 */
[----:B------:R0:W-:Y:S04]  /*fcb0*/  @!P4 ST.E.64 desc[UR36][R6.64], R106 ;  /* 0x0000006a0600c985 */ /* 0x0001e8000c101b24 */
[----:B------:R0:W-:Y:S04]  /*fcc0*/  @!P5 ST.E.64 desc[UR36][R8.64], R110 ;  /* 0x0000006e0800d985 */ /* 0x0001e8000c101b24 */
[----:B------:R0:W-:Y:S01]  /*fcd0*/  @!P6 ST.E.64 desc[UR36][R10.64], R114 ;  /* 0x000000720a00e985 */ /* 0x0001e2000c101b24 */
[----:B------:R-:W-:Y:S05]  /*fce0*/  @P0 BRA `(.L_x_961) ;  /* 0x0000004400180947 */ /* 0x000fea0003800000 */
[----:B------:R-:W-:-:S04]  /*fcf0*/  LEA.HI R19, R19, R19, RZ, 0x1 ;  /* 0x0000001313137211 */ /* 0x000fc800078f08ff */
[----:B0-----:R-:W-:-:S05]  /*fd00*/  LOP3.LUT R3, R19, 0xfffffffe, RZ, 0xc0, !PT ;  /* 0xfffffffe13037812 */ /* 0x001fca00078ec0ff */
[----:B------:R-:W-:-:S05]  /*fd10*/  IMAD.WIDE R2, R3, 0x4, R12 ;  /* 0x0000000403027825 */ /* 0x000fca00078e020c */
[----:B------:R0:W-:Y:S01]  /*fd20*/  ST.E.64 desc[UR36][R2.64], R118 ;  /* 0x0000007602007985 */ /* 0x0001e2000c101b24 */
[----:B------:R-:W-:Y:S05]  /*fd30*/  BRA `(.L_x_961) ;  /* 0x0000004400047947 */ /* 0x000fea0003800000 */
.L_x_1048:
[----:B------:R-:W-:-:S05]  /*fd40*/  VIADD R0, R23, 0xffffff80 ;  /* 0xffffff8017007836 */ /* 0x000fca0000000000 */
[----:B------:R-:W-:-:S13]  /*fd50*/  ISETP.GT.AND P0, PT, R0, 0xbf, PT ;  /* 0x000000bf0000780c */ /* 0x000fda0003f04270 */
[----:B------:R-:W-:Y:S05]  /*fd60*/  @P0 BRA `(.L_x_961) ;  /* 0x0000004000f80947 */ /* 0x000fea0003800000 */
[----:B------:R-:W0:Y:S01]  /*fd70*/  S2R R0, SR_CTAID.X ;  /* 0x0000000000007919 */ /* 0x000e220000002500 */
[----:B------:R-:W1:Y:S01]  /*fd80*/  LDC R7, c[0x0][0xbe8] ;  /* 0x0002fa00ff077b82 */ /* 0x000e620000000800 */
[----:B------:R-:W-:Y:S01]  /*fd90*/  ULDC UR4, c[0x0][0xa88] ;  /* 0x0002a20000047ab9 */ /* 0x000fe20000000800 */
[----:B0-----:R-:W-:Y:S02]  /*fda0*/  IMAD R23, R0, 0xc0, R23 ;  /* 0x000000c000177824 */ /* 0x001fe400078e0217 */
[----:B-1----:R-:W-:Y:S02]  /*fdb0*/  IMAD R0, R7, UR4, RZ ;  /* 0x0000000407007c24 */ /* 0x002fe4000f8e02ff */
[----:B------:R-:W-:-:S05]  /*fdc0*/  VIADD R23, R23, 0xffffff80 ;  /* 0xffffff8017177836 */ /* 0x000fca0000000000 */
        /* <DEDUP_REMOVED lines=17> */
[----:B------:R-:W-:-:S05]  /*fee0*/  IMAD.U32 R3, RZ, RZ, UR6 ;  /* 0x00000006ff037e24 */ /* 0x000fca000f8e00ff */
        /* <DEDUP_REMOVED lines=26> */
[----:B------:R-:W-:Y:S01]  /*10090*/  LEA R4, P0, R2, UR4, 0x2 ;  /* 0x0000000402047c11 */ /* 0x000fe2000f8010ff */
[----:B------:R-:W-:-:S05]  /*100a0*/  IMAD.IADD R3, R3, 0x1, R5 ;  /* 0x0000000103037824 */ /* 0x000fca00078e0205 */
[----:B------:R-:W-:Y:S01]  /*100b0*/  LEA.HI.X R5, R2, UR5, R3, 0x2, P0 ;  /* 0x0000000502057c11 */ /* 0x000fe200080f1403 */
[----:B------:R-:W-:-:S05]  /*100c0*/  IMAD.MOV.U32 R3, RZ, RZ, -0x800000 ;  /* 0xff800000ff037424 */ /* 0x000fca00078e00ff */
[----:B------:R0:W-:Y:S01]  /*100d0*/  STG.E desc[UR36][R4.64], R3 ;  /* 0x0000000304007986 */ /* 0x0001e2000c101924 */
[----:B------:R-:W-:Y:S05]  /*100e0*/  BRA `(.L_x_961) ;  /* 0x0000004000187947 */ /* 0x000fea0003800000 */
.L_x_959:
        /* <DEDUP_REMOVED lines=18> */
.L_x_1051:
[----:B------:R-:W-:Y:S01]  /*10210*/  ULDC UR7, c[0x0][0xc50] ;  /* 0x0003140000077ab9 */ /* 0x000fe20000000800 */
[----:B------:R-:W-:Y:S01]  /*10220*/  UMOV UR42, UR6 ;  /* 0x00000006002a7c82 */ /* 0x000fe20008000000 */
[----:B------:R-:W-:-:S11]  /*10230*/  UISETP.NE.AND UP0, UPT, UR7, 0x1, UPT ;  /* 0x000000010700788c */ /* 0x000fd6000bf05270 */
[----:B------:R-:W-:Y:S01]  /*10240*/  @UP0 ULDC UR4, c[0x0][0xc54] ;  /* 0x0003150000040ab9 */ /* 0x000fe20000000800 */
[----:B------:R-:W-:Y:S01]  /*10250*/  @UP0 ULDC UR8, c[0x0][0xc58] ;  /* 0x0003160000080ab9 */ /* 0x000fe20000000800 */
[----:B------:R-:W-:-:S04]  /*10260*/  UIMAD.WIDE.U32 UR4, UR6, UR4, URZ ;  /* 0x00000004060472a5 */ /* 0x000fc8000f8e003f */
[----:B------:R-:W-:-:S12]  /*10270*/  @UP0 USHF.R.U32.HI UR42, URZ, UR8, UR5 ;  /* 0x000000083f2a0299 */ /* 0x000fd80008011605 */
.L_x_1052:
[----:B------:R-:W-:Y:S01]  /*10280*/  ISETP.GE.AND P0, PT, R25, RZ, PT ;  /* 0x000000ff1900720c */ /* 0x000fe20003f06270 */
[----:B------:R-:W-:Y:S01]  /*10290*/  UIADD3 UR47, -UR42, URZ, URZ ;  /* 0x0000003f2a2f7290 */ /* 0x000fe2000fffe13f */
[----:B------:R-:W-:Y:S02]  /*102a0*/  IMAD.MOV.U32 R0, RZ, RZ, 0x1 ;  /* 0x00000001ff007424 */ /* 0x000fe400078e00ff */
[----:B------:R-:W-:Y:S01]  /*102b0*/  IMAD.MOV.U32 R2, RZ, RZ, RZ ;  /* 0x000000ffff027224 */ /* 0x000fe200078e00ff */
[----:B------:R-:W-:Y:S01]  /*102c0*/  UIMAD UR47, UR7, UR47, UR6 ;  /* 0x0000002f072f72a4 */ /* 0x000fe2000f8e0206 */
[----:B------:R-:W-:-:S07]  /*102d0*/  IMAD.MOV.U32 R10, RZ, RZ, 0x1 ;  /* 0x00000001ff0a7424 */ /* 0x000fce00078e00ff */
[----:B------:R-:W-:Y:S05]  /*102e0*/  @!P0 BRA `(.L_x_1053) ;  /* 0x0000003800d88947 */ /* 0x000fea0003800000 */
[----:B------:R-:W0:Y:S01]  /*102f0*/  LDC.64 R2, c[0x0][0xa28] ;  /* 0x00028a00ff027b82 */ /* 0x000e220000000a00 */
[----:B------:R-:W-:Y:S01]  /*10300*/  IMAD.MOV.U32 R24, RZ, RZ, RZ ;  /* 0x000000ffff187224 */ /* 0x000fe200078e00ff */
[----:B------:R-:W-:Y:S01]  /*10310*/  ULDC.64 UR4, c[0x0][0x418] ;  /* 0x0001060000047ab9 */ /* 0x000fe20000000a00 */
[----:B------:R-:W-:Y:S01]  /*10320*/  ULDC UR6, c[0x0][0x448] ;  /* 0x0001120000067ab9 */ /* 0x000fe20000000800 */
[----:B------:R-:W-:Y:S01]  /*10330*/  ULDC UR10, c[0x0][0x2f0] ;  /* 0x0000bc00000a7ab9 */ /* 0x000fe20000000800 */
[----:B------:R-:W-:Y:S01]  /*10340*/  ULDC UR11, c[0x0][0x288] ;  /* 0x0000a200000b7ab9 */ /* 0x000fe20000000800 */
[----:B0-----:R-:W-:-:S04]  /*10350*/  ISETP.NE.U32.AND P0, PT, R2, RZ, PT ;  /* 0x000000ff0200720c */ /* 0x001fc80003f05070 */
[----:B------:R-:W-:-:S13]  /*10360*/  ISETP.NE.AND.EX P0, PT, R3, RZ, PT, P0 ;  /* 0x000000ff0300720c */ /* 0x000fda0003f05300 */
[----:B------:R-:W0:Y:S02]  /*10370*/  @P0 LDC.64 R2, c[0x0][0xa28] ;  /* 0x00028a00ff020b82 */ /* 0x000e240000000a00 */
[----:B0-----:R-:W-:-:S05]  /*10380*/  @P0 IMAD.WIDE R2, R25, 0x4, R2 ;  /* 0x0000000419020825 */ /* 0x001fca00078e0202 */
[----:B------:R0:W5:Y:S01]  /*10390*/  @P0 LDG.E R24, desc[UR36][R2.64] ;  /* 0x0000002402180981 */ /* 0x000162000c1e1900 */
[----:B------:R-:W1:Y:S01]  /*103a0*/  S2UR UR43, SR_CTAID.X ;  /* 0x00000000002b79c3 */ /* 0x000e620000002500 */
[----:B------:R-:W-:Y:S02]  /*103b0*/  UISETP.NE.U32.AND UP0, UPT, UR4, URZ, UPT ;  /* 0x0000003f0400728c */ /* 0x000fe4000bf05070 */
[----:B------:R-:W-:Y:S02]  /*103c0*/  UISETP.NE.AND UP1, UPT, UR6, 0x1, UPT ;  /* 0x000000010600788c */ /* 0x000fe4000bf25270 */
[----:B------:R-:W-:Y:S01]  /*103d0*/  UISETP.NE.AND.EX UP0, UPT, UR5, URZ, UPT, UP0 ;  /* 0x0000003f0500728c */ /* 0x000fe2000bf05300 */
[----:B------:R-:W-:Y:S02]  /*103e0*/  ULDC UR6, c[0x0][0x424] ;  /* 0x0001090000067ab9 */ /* 0x000fe40000000800 */
[----:B------:R-:W-:Y:S01]  /*103f0*/  ULDC.64 UR4, c[0x0][0x9e0] ;  /* 0x0002780000047ab9 */ /* 0x000fe20000000a00 */
[----:B------:R-:W-:-:S02]  /*10400*/  USEL UR9, UR6, 0x1, UP0 ;  /* 0x0000000106097887 */ /* 0x000fc40008000000 */
[----:B------:R-:W-:Y:S02]  /*10410*/  UISETP.GE.AND UP0, UPT, UR5, 0x1, UPT ;  /* 0x000000010500788c */ /* 0x000fe4000bf06270 */
[----:B------:R-:W-:Y:S01]  /*10420*/  UIMAD UR50, UR9, UR10, URZ ;  /* 0x0000000a093272a4 */ /* 0x000fe2000f8e023f */
[----:B------:R-:W-:Y:S01]  /*10430*/  @UP1 ULDC UR7, c[0x0][0x44c] ;  /* 0x0001130000071ab9 */ /* 0x000fe20000000800 */
[----:B------:R-:W-:Y:S02]  /*10440*/  UIMAD UR9, UR9, UR10, 0x7f ;  /* 0x0000007f090974a4 */ /* 0x000fe4000f8e020a */
[----:B------:R-:W-:Y:S01]  /*10450*/  PLOP3.LUT P1, PT, PT, PT, UP0, 0x80, 0x0 ;  /* 0x000000000000781c */ /* 0x000fe20003f2f008 */
[----:B------:R-:W-:Y:S01]  /*10460*/  @UP1 ULDC UR12, c[0x0][0x450] ;  /* 0x00011400000c1ab9 */ /* 0x000fe20000000800 */
[----:B------:R-:W-:Y:S02]  /*10470*/  UP2UR UR51, UPR, URZ, 0x2 ;  /* 0x000000023f337883 */ /* 0x000fe40008000000 */
[----:B-1----:R-:W-:-:S04]  /*10480*/  UIMAD UR43, UR43, 0xc0, URZ ;  /* 0x000000c02b2b78a4 */ /* 0x002fc8000f8e023f */
[----:B------:R-:W-:-:S04]  /*10490*/  UIADD3 UR8, UR43, 0xbf, URZ ;  /* 0x000000bf2b087890 */ /* 0x000fc8000fffe03f */
[----:B------:R-:W-:Y:S02]  /*104a0*/  UIMAD.WIDE.U32 UR6, UR8, UR7, URZ ;  /* 0x00000007080672a5 */ /* 0x000fe4000f8e003f */
[----:B------:R-:W-:Y:S02]  /*104b0*/  UIADD3 UR6, UR50, 0x1, -UR11 ;  /* 0x0000000132067890 */ /* 0x000fe4000fffe80b */
[----:B------:R-:W-:Y:S02]  /*104c0*/  @UP1 USHF.R.U32.HI UR8, URZ, UR12, UR7 ;  /* 0x0000000c3f081299 */ /* 0x000fe40008011607 */
[----:B------:R-:W-:Y:S02]  /*104d0*/  USHF.R.S32.HI UR7, URZ, 0x1f, UR9 ;  /* 0x0000001f3f077899 */ /* 0x000fe40008011409 */
[----:B------:R-:W-:Y:S02]  /*104e0*/  UIADD3 UR6, UR6, UR8, URZ ;  /* 0x0000000806067290 */ /* 0x000fe4000fffe03f */
[----:B------:R-:W-:-:S02]  /*104f0*/  ULEA.HI UR7, UR7, UR9, URZ, 0x7 ;  /* 0x0000000907077291 */ /* 0x000fc4000f8f383f */
[----:B------:R-:W-:Y:S02]  /*10500*/  UIADD3 UR4, UR6, UR4, URZ ;  /* 0x0000000406047290 */ /* 0x000fe4000fffe03f */
[----:B------:R-:W-:Y:S01]  /*10510*/  USHF.R.S32.HI UR44, URZ, 0x7, UR7 ;  /* 0x000000073f2c7899 */ /* 0x000fe20008011407 */
[----:B0-----:R-:W-:Y:S11]  /*10520*/  @!P1 BRA `(.L_x_1054) ;  /* 0x0000000000449947 */ /* 0x001ff60003800000 */
        /* <DEDUP_REMOVED lines=10> */
.L_x_1055:
[----:B------:R-:W-:-:S11]  /*105d0*/  UISETP.NE.AND UP0, UPT, UR5, 0x1, UPT ;  /* 0x000000010500788c */ /* 0x000fd6000bf05270 */
[----:B------:R-:W-:Y:S02]  /*105e0*/  @UP0 ULDC.64 UR12, c[0x0][0x9e8] ;  /* 0x00027a00000c0ab9 */ /* 0x000fe40000000a00 */
[----:B------:R-:W-:-:S04]  /*105f0*/  UIMAD.WIDE.U32 UR6, UR8, UR12, URZ ;  /* 0x0000000c080672a5 */ /* 0x000fc8000f8e003f */
[----:B------:R-:W-:-:S12]  /*10600*/  @UP0 USHF.R.U32.HI UR8, URZ, UR13, UR7 ;  /* 0x0000000d3f080299 */ /* 0x000fd80008011607 */
.L_x_1056:
[----:B------:R-:W-:-:S04]  /*10610*/  UIMAD UR8, UR8, UR5, UR5 ;  /* 0x00000005080872a4 */ /* 0x000fc8000f8e0205 */
[----:B------:R-:W-:-:S04]  /*10620*/  UISETP.LT.AND UP0, UPT, UR4, UR8, UPT ;  /* 0x000000080400728c */ /* 0x000fc8000bf01270 */
[----:B------:R-:W-:-:S12]  /*10630*/  USEL UR4, UR4, UR8, UP0 ;  /* 0x0000000804047287 */ /* 0x000fd80008000000 */
.L_x_1054:
[----:B------:R-:W-:Y:S02]  /*10640*/  UISETP.NE.AND UP0, UPT, UR51, URZ, UPT ;  /* 0x0000003f3300728c */ /* 0x000fe4000bf05270 */
[----:B------:R-:W-:-:S04]  /*10650*/  UIADD3 UR4, UR4, 0x7f, URZ ;  /* 0x0000007f04047890 */ /* 0x000fc8000fffe03f */
[----:B------:R-:W-:-:S04]  /*10660*/  USHF.R.S32.HI UR8, URZ, 0x1f, UR4 ;  /* 0x0000001f3f087899 */ /* 0x000fc80008011404 */
[----:B------:R-:W-:Y:S01]  /*10670*/  ULEA.HI UR8, UR8, UR4, URZ, 0x7 ;  /* 0x0000000408087291 */ /* 0x000fe2000f8f383f */
[----:B------:R-:W-:Y:S01]  /*10680*/  @UP0 ULDC UR6, c[0x0][0x44c] ;  /* 0x0001130000060ab9 */ /* 0x000fe20000000800 */
[----:B------:R-:W-:Y:S01]  /*10690*/  @UP0 ULDC UR9, c[0x0][0x450] ;  /* 0x0001140000090ab9 */ /* 0x000fe20000000800 */
[----:B------:R-:W-:Y:S02]  /*106a0*/  UIMAD.WIDE.U32 UR6, UR43, UR6, URZ ;  /* 0x000000062b0672a5 */ /* 0x000fe4000f8e003f */
[----:B------:R-:W-:Y:S01]  /*106b0*/  UMOV UR4, UR43 ;  /* 0x0000002b00047c82 */ /* 0x000fe20008000000 */
[----:B------:R-:W-:Y:S02]  /*106c0*/  USHF.R.S32.HI UR45, URZ, 0x7, UR8 ;  /* 0x000000073f2d7899 */ /* 0x000fe40008011408 */
[----:B------:R-:W-:Y:S02]  /*106d0*/  @UP0 USHF.R.U32.HI UR4, URZ, UR9, UR7 ;  /* 0x000000093f040299 */ /* 0x000fe40008011607 */
[----:B------:R-:W-:-:S02]  /*106e0*/  UISETP.LT.AND UP0, UPT, UR44, UR45, UPT ;  /* 0x0000002d2c00728c */ /* 0x000fc4000bf01270 */
[----:B------:R-:W-:Y:S01]  /*106f0*/  UIADD3 UR4, UR4, -UR11, UR50 ;  /* 0x8000000b04047290 */ /* 0x000fe2000fffe032 */
[----:B------:R-:W-:Y:S01]  /*10700*/  ULDC UR8, c[0x0][0x9dc] ;  /* 0x0002770000087ab9 */ /* 0x000fe20000000800 */
[----:B------:R-:W-:Y:S02]  /*10710*/  USEL UR12, UR44, UR45, UP0 ;  /* 0x0000002d2c0c7287 */ /* 0x000fe40008000000 */
[----:B------:R-:W-:Y:S01]  /*10720*/  UIADD3 UR8, UR4, -UR8, URZ ;  /* 0x8000000804087290 */ /* 0x000fe2000fffe03f */
[----:B------:R-:W-:Y:S11]  /*10730*/  @!P1 BRA `(.L_x_1057) ;  /* 0x0000000000449947 */ /* 0x000ff60003800000 */
        /* <DEDUP_REMOVED lines=10> */
.L_x_1058:
[----:B------:R-:W-:-:S11]  /*107e0*/  UISETP.NE.AND UP0, UPT, UR5, 0x1, UPT ;  /* 0x000000010500788c */ /* 0x000fd6000bf05270 */
[----:B------:R-:W-:Y:S02]  /*107f0*/  @UP0 ULDC.64 UR10, c[0x0][0x9e8] ;  /* 0x00027a00000a0ab9 */ /* 0x000fe40000000a00 */
[----:B------:R-:W-:-:S04]  /*10800*/  UIMAD.WIDE.U32 UR6, UR4, UR10, URZ ;  /* 0x0000000a040672a5 */ /* 0x000fc8000f8e003f */
[----:B------:R-:W-:-:S12]  /*10810*/  @UP0 USHF.R.U32.HI UR4, URZ, UR11, UR7 ;  /* 0x0000000b3f040299 */ /* 0x000fd80008011607 */
.L_x_1059:
[----:B------:R-:W-:-:S04]  /*10820*/  UIMAD UR4, UR4, UR5, URZ ;  /* 0x00000005040472a4 */ /* 0x000fc8000f8e023f */
[----:B------:R-:W-:-:S04]  /*10830*/  UISETP.LT.AND UP0, UPT, UR8, UR4, UPT ;  /* 0x000000040800728c */ /* 0x000fc8000bf01270 */
[----:B------:R-:W-:-:S12]  /*10840*/  USEL UR8, UR8, UR4, !UP0 ;  /* 0x0000000408087287 */ /* 0x000fd8000c000000 */
.L_x_1057:
[----:B------:R-:W-:Y:S02]  /*10850*/  USHF.R.S32.HI UR4, URZ, 0x1f, UR8 ;  /* 0x0000001f3f047899 */ /* 0x000fe40008011408 */
[----:B------:R-:W-:Y:S02]  /*10860*/  USHF.R.U32.HI UR9, URZ, 0x10, UR47 ;  /* 0x000000103f097899 */ /* 0x000fe4000801162f */
[----:B------:R-:W-:Y:S02]  /*10870*/  ULEA.HI UR4, UR4, UR8, URZ, 0x7 ;  /* 0x0000000804047291 */ /* 0x000fe4000f8f383f */
[----:B------:R-:W-:Y:S02]  /*10880*/  ULOP3.LUT UR47, UR47, 0xffff, URZ, 0xc0, !UPT ;  /* 0x0000ffff2f2f7892 */ /* 0x000fe4000f8ec03f */
[----:B------:R-:W-:Y:S01]  /*10890*/  USHF.R.S32.HI UR4, URZ, 0x7, UR4 ;  /* 0x000000073f047899 */ /* 0x000fe20008011404 */
[----:B------:R-:W-:-:S03]  /*108a0*/  UMOV UR39, URZ ;  /* 0x0000003f00277c82 */ /* 0x000fc60008000000 */
[----:B------:R-:W-:-:S04]  /*108b0*/  UISETP.LT.AND UP0, UPT, URZ, UR4, UPT ;  /* 0x000000043f00728c */ /* 0x000fc8000bf01270 */
[----:B------:R-:W-:Y:S02]  /*108c0*/  USEL UR46, URZ, UR4, !UP0 ;  /* 0x000000043f2e7287 */ /* 0x000fe4000c000000 */
[----:B------:R-:W-:Y:S02]  /*108d0*/  UISETP.NE.AND UP0, UPT, UR9, URZ, UPT ;  /* 0x0000003f0900728c */ /* 0x000fe4000bf05270 */
[----:B------:R-:W-:-:S06]  /*108e0*/  UISETP.GT.AND UP1, UPT, UR12, UR46, UPT ;  /* 0x0000002e0c00728c */ /* 0x000fcc000bf24270 */
[----:B------:R-:W-:-:S03]  /*108f0*/  PLOP3.LUT P0, PT, PT, PT, UP1, 0x80, 0x0 ;  /* 0x000000000000781c */ /* 0x000fc60003f0f018 */
[----:B------:R-:W-:-:S10]  /*10900*/  @!UP0 ULDC UR9, c[0x0][0x9f0] ;  /* 0x00027c0000098ab9 */ /* 0x000fd40000000800 */
[----:B------:R-:W-:Y:S05]  /*10910*/  @!P0 BRA `(.L_x_1060) ;  /* 0x00000000007c8947 */ /* 0x000fea0003800000 */
[----:B------:R-:W-:Y:S01]  /*10920*/  IABS R0, UR9 ;  /* 0x0000000900007c13 */ /* 0x000fe20008000000 */
[----:B------:R-:W-:Y:S02]  /*10930*/  UIADD3 UR4, UR9, -0x1, UR12 ;  /* 0xffffffff09047890 */ /* 0x000fe4000fffe00c */
[----:B------:R-:W-:Y:S02]  /*10940*/  IABS R4, UR9 ;  /* 0x0000000900047c13 */ /* 0x000fe40008000000 */
[----:B------:R-:W-:Y:S01]  /*10950*/  R2UR UR10, R0 ;  /* 0x00000000000a72ca */ /* 0x000fe200000e0000 */
[----:B------:R-:W-:-:S03]  /*10960*/  UIADD3 UR6, -UR46, UR4, URZ ;  /* 0x000000042e067290 */ /* 0x000fc6000fffe13f */
[----:B------:R-:W-:-:S03]  /*10970*/  UMOV UR4, URZ ;  /* 0x0000003f00047c82 */ /* 0x000fc60008000000 */
[----:B------:R-:W-:Y:S01]  /*10980*/  IABS R3, UR6 ;  /* 0x0000000600037c13 */ /* 0x000fe20008000000 */
[----:B------:R-:W-:-:S03]  /*10990*/  ULOP3.LUT UR6, UR6, UR9, URZ, 0x3c, !UPT ;  /* 0x0000000906067292 */ /* 0x000fc6000f8e3c3f */
[----:B------:R-:W-:Y:S02]  /*109a0*/  R2UR UR8, R3 ;  /* 0x00000000030872ca */ /* 0x000fe400000e0000 */
        /* <DEDUP_REMOVED lines=22> */
.L_x_1060:
[----:B------:R-:W-:Y:S02]  /*10b10*/  UIMAD UR52, UR47, UR39, UR46 ;  /* 0x000000272f3472a4 */ /* 0x000fe4000f8e022e */
[----:B------:R-:W-:Y:S02]  /*10b20*/  IMAD.U32 R3, RZ, RZ, UR39 ;  /* 0x00000027ff037e24 */ /* 0x000fe4000f8e00ff */
[----:B------:R-:W-:Y:S02]  /*10b30*/  IMAD.MOV.U32 R2, RZ, RZ, RZ ;  /* 0x000000ffff027224 */ /* 0x000fe400078e00ff */
[----:B------:R-:W-:Y:S02]  /*10b40*/  IMAD.MOV.U32 R0, RZ, RZ, 0x1 ;  /* 0x00000001ff007424 */ /* 0x000fe400078e00ff */
[----:B------:R-:W-:Y:S02]  /*10b50*/  IMAD.U32 R22, RZ, RZ, UR52 ;  /* 0x00000034ff167e24 */ /* 0x000fe4000f8e00ff */
[----:B------:R-:W-:-:S03]  /*10b60*/  IMAD.MOV.U32 R10, RZ, RZ, 0x1 ;  /* 0x00000001ff0a7424 */ /* 0x000fc600078e00ff */
[----:B------:R-:W-:-:S04]  /*10b70*/  VIADDMNMX R22, R22, R3, UR12, PT ;  /* 0x0000000c16167e46 */ /* 0x000fc8000b800103 */
[----:B------:R-:W-:-:S13]  /*10b80*/  ISETP.GT.AND P0, PT, R22, UR52, PT ;  /* 0x0000003416007c0c */ /* 0x000fda000bf04270 */
        /* <DEDUP_REMOVED lines=11> */
[----:B------:R-:W-:Y:S02]  /*10c40*/  IMAD.U32 R4, RZ, RZ, UR4 ;  /* 0x00000004ff047e24 */ /* 0x000fe4000f8e00ff */
[----:B------:R-:W-:Y:S01]  /*10c50*/  IMAD.U32 R5, RZ, RZ, UR5 ;  /* 0x00000005ff057e24 */ /* 0x000fe2000f8e00ff */
[----:B------:R-:W0:Y:S01]  /*10c60*/  LDC.64 R2, c[0x4][R2] ;  /* 0x0100000002027b82 */ /* 0x000e220000000a00 */
[----:B------:R-:W-:Y:S01]  /*10c70*/  ULDC.64 UR4, c[0x4][0x8] ;  /* 0x0100020000047ab9 */ /* 0x000fe20000000a00 */
[----:B------:R-:W-:Y:S02]  /*10c80*/  IMAD.U32 R6, RZ, RZ, UR6 ;  /* 0x00000006ff067e24 */ /* 0x000fe4000f8e00ff */
[----:B------:R-:W-:-:S02]  /*10c90*/  IMAD.U32 R7, RZ, RZ, UR7 ;  /* 0x00000007ff077e24 */ /* 0x000fc4000f8e00ff */
[----:B------:R-:W-:Y:S02]  /*10ca0*/  IMAD.U32 R10, RZ, RZ, UR4 ;  /* 0x00000004ff0a7e24 */ /* 0x000fe4000f8e00ff */
[----:B------:R-:W-:Y:S02]  /*10cb0*/  IMAD.U32 R11, RZ, RZ, UR5 ;  /* 0x00000005ff0b7e24 */ /* 0x000fe4000f8e00ff */
[----:B------:R-:W-:Y:S02]  /*10cc0*/  IMAD.MOV.U32 R8, RZ, RZ, 0x70 ;  /* 0x00000070ff087424 */ /* 0x000fe400078e00ff */
[----:B------:R-:W-:Y:S02]  /*10cd0*/  IMAD.MOV.U32 R12, RZ, RZ, 0x1 ;  /* 0x00000001ff0c7424 */ /* 0x000fe400078e00ff */
[----:B------:R-:W-:-:S07]  /*10ce0*/  IMAD.MOV.U32 R13, RZ, RZ, RZ ;  /* 0x000000ffff0d7224 */ /* 0x000fce00078e00ff */
[----:B------:R-:W-:-:S07]  /*10cf0*/  LEPC R20, `(.L_x_1061) ;  /* 0x000000001014794e */ /* 0x000fce0000000000 */
[----:B0----5:R-:W-:Y:S05]  /*10d00*/  CALL.ABS.NOINC R2 ;  /* 0x0000000002007343 */ /* 0x021fea0003c00000 */
.L_x_1061:
        /* <DEDUP_REMOVED lines=19> */
[----:B-1---5:R-:W-:Y:S05]  /*10e40*/  CALL.ABS.NOINC R2 ;  /* 0x0000000002007343 */ /* 0x022fea0003c00000 */
.L_x_1063:
[----:B------:R0:W1:Y:S01]  /*10e50*/  LDC.64 R2, c[0x4][R16] ;  /* 0x0100000010027b82 */ /* 0x0000620000000a00 */
[----:B------:R-:W-:Y:S01]  /*10e60*/  ULDC.64 UR4, c[0x4][0x88] ;  /* 0x0100220000047ab9 */ /* 0x000fe20000000a00 */
[----:B------:R-:W-:Y:S01]  /*10e70*/  ULDC.64 UR6, c[0x4][0x90] ;  /* 0x0100240000067ab9 */ /* 0x000fe20000000a00 */
[----:B------:R-:W-:Y:S02]  /*10e80*/  IMAD.U32 R4, RZ, RZ, UR4 ;  /* 0x00000004ff047e24 */ /* 0x000fe4000f8e00ff */
        /* <DEDUP_REMOVED lines=11> */
.L_x_1062:
        /* <DEDUP_REMOVED lines=8> */
[C---:B------:R-:W-:Y:S01]  /*10fc0*/  LOP3.LUT R20, R23.reuse, 0x7f, RZ, 0xc0, !PT ;  /* 0x0000007f17147812 */ /* 0x040fe200078ec0ff */
[----:B------:R-:W-:Y:S01]  /*10fd0*/  IMAD.SHL.U32 R26, R23, 0x10, RZ ;  /* 0x00000010171a7824 */ /* 0x000fe200078e00ff */
[----:B-1----:R-:W-:Y:S01]  /*10fe0*/  ISETP.NE.AND P1, PT, R16, 0x1, PT ;  /* 0x000000011000780c */ /* 0x002fe20003f25270 */
[----:B------:R-:W-:Y:S01]  /*10ff0*/  VIADD R0, R22, 0xffffffff ;  /* 0xffffffff16007836 */ /* 0x000fe20000000000 */
[----:B------:R-:W-:Y:S02]  /*11000*/  SHF.R.U32.HI R4, RZ, 0x3, R20 ;  /* 0x00000003ff047819 */ /* 0x000fe40000011614 */
[----:B------:R-:W-:Y:S02]  /*11010*/  LOP3.LUT R26, R26, 0x70, RZ, 0xc0, !PT ;  /* 0x000000701a1a7812 */ /* 0x000fe400078ec0ff */
[----:B------:R-:W-:Y:S01]  /*11020*/  LOP3.LUT R18, R18, 0xfffffffb, RZ, 0xc0, !PT ;  /* 0xfffffffb12127812 */ /* 0x000fe200078ec0ff */
[----:B------:R-:W-:-:S04]  /*11030*/  IMAD R5, R0, 0x80, R4 ;  /* 0x0000008000057824 */ /* 0x000fc800078e0204 */
[----:B------:R-:W-:Y:S02]  /*11040*/  IMAD.IADD R5, R26, 0x1, R5 ;  /* 0x000000011a057824 */ /* 0x000fe400078e0205 */
[----:B------:R-:W1:Y:S01]  /*11050*/  @P1 LDC R4, c[0x0][0x434] ;  /* 0x00010d00ff041b82 */ /* 0x000e620000000800 */
[----:B------:R-:W-:Y:S01]  /*11060*/  @P1 LOP3.LUT R18, R18, 0x4, RZ, 0xfc, !PT ;  /* 0x0000000412121812 */ /* 0x000fe200078efcff */
[C---:B-----5:R-:W-:Y:S01]  /*11070*/  IMAD.IADD R7, R5.reuse, 0x1, R24 ;  /* 0x0000000105077824 */ /* 0x060fe200078e0218 */
[----:B------:R-:W-:-:S03]  /*11080*/  ISETP.GE.AND P0, PT, R5, UR50, PT ;  /* 0x0000003205007c0c */ /* 0x000fc6000bf06270 */
[----:B------:R-:W-:Y:S02]  /*11090*/  IMAD.MOV.U32 R10, RZ, RZ, R7 ;  /* 0x000000ffff0a7224 */ /* 0x000fe400078e0007 */
[----:B0-----:R-:W0:Y:S08]  /*110a0*/  @P1 LDC R3, c[0x0][0x438] ;  /* 0x00010e00ff031b82 */ /* 0x001e300000000800 */
[----:B------:R-:W3:Y:S01]  /*110b0*/  @!P0 LDC.64 R8, c[0x0][0x428] ;  /* 0x00010a00ff088b82 */ /* 0x000ee20000000a00 */
[----:B-1----:R-:W-:-:S07]  /*110c0*/  @P1 IMAD.HI.U32 R2, R7, R4, RZ ;  /* 0x0000000407021227 */ /* 0x002fce00078e00ff */
[----:B------:R-:W1:Y:S01]  /*110d0*/  @!P0 LDC.64 R4, c[0x0][0x418] ;  /* 0x00010600ff048b82 */ /* 0x000e620000000a00 */
[----:B0-----:R-:W-:-:S04]  /*110e0*/  @P1 SHF.R.U32.HI R10, RZ, R3, R2 ;  /* 0x00000003ff0a1219 */ /* 0x001fc80000011602 */
[----:B------:R-:W-:Y:S02]  /*110f0*/  @!P0 SHF.R.S32.HI R3, RZ, 0x1f, R10 ;  /* 0x0000001fff038819 */ /* 0x000fe4000001140a */
[----:B--2---:R-:W-:-:S05]  /*11100*/  SHF.R.S32.HI R6, RZ, 0x1f, R29 ;  /* 0x0000001fff067819 */ /* 0x004fca000001141d */
[----:B---3--:R-:W-:Y:S01]  /*11110*/  @!P0 IMAD R2, R6, R8, RZ ;  /* 0x0000000806028224 */ /* 0x008fe200078e02ff */
[----:B------:R0:W-:Y:S03]  /*11120*/  STL [R1], R6 ;  /* 0x0000000601007387 */ /* 0x0001e60000100800 */
[----:B------:R-:W-:Y:S02]  /*11130*/  @!P0 IMAD R9, R29, R9, R2 ;  /* 0x000000091d098224 */ /* 0x000fe400078e0202 */
[----:B------:R-:W-:-:S04]  /*11140*/  @!P0 IMAD.MOV.U32 R2, RZ, RZ, R10 ;  /* 0x000000ffff028224 */ /* 0x000fc800078e000a */
[----:B------:R-:W-:-:S04]  /*11150*/  @!P0 IMAD.WIDE.U32 R2, R29, R8, R2 ;  /* 0x000000081d028225 */ /* 0x000fc800078e0002 */
[----:B------:R-:W-:Y:S01]  /*11160*/  @!P0 IMAD.IADD R3, R3, 0x1, R9 ;  /* 0x0000000103038824 */ /* 0x000fe200078e0209 */
[----:B-1----:R-:W-:Y:S01]  /*11170*/  @!P0 LEA R4, P1, R2, R4, 0x2 ;  /* 0x0000000402048211 */ /* 0x002fe200078210ff */
[----:B0-----:R-:W-:-:S03]  /*11180*/  IMAD.MOV.U32 R6, RZ, RZ, RZ ;  /* 0x000000ffff067224 */ /* 0x001fc600078e00ff */
[----:B------:R-:W-:-:S05]  /*11190*/  @!P0 LEA.HI.X R5, R2, R5, R3, 0x2, P1 ;  /* 0x0000000502058211 */ /* 0x000fca00008f1403 */
[----:B------:R0:W5:Y:S01]  /*111a0*/  @!P0 LDG.E R6, desc[UR36][R4.64] ;  /* 0x0000002404068981 */ /* 0x000162000c1e1900 */
[----:B------:R-:W-:-:S03]  /*111b0*/  UMOV UR4, 0xffffffff ;  /* 0xffffffff00047882 */ /* 0x000fc60000000000 */
[----:B------:R-:W-:Y:S05]  /*111c0*/  BRA.DIV UR4, `(.L_x_1064) ;  /* 0x0000003204c07947 */ /* 0x000fea000b800000 */
.L_x_1104:
[----:B------:R-:W-:Y:S01]  /*111d0*/  ULOP3.LUT UR4, UR38, 0x2, URZ, 0xfc, !UPT ;  /* 0x0000000226047892 */ /* 0x000fe2000f8efc3f */
[----:B------:R-:W-:Y:S01]  /*111e0*/  IMAD.U32 R28, RZ, RZ, UR42 ;  /* 0x0000002aff1c7e24 */ /* 0x000fe2000f8e00ff */
[----:B------:R-:W-:Y:S01]  /*111f0*/  LOP3.LUT R18, R18, 0xfffffffd, RZ, 0xc0, !PT ;  /* 0xfffffffd12127812 */ /* 0x000fe200078ec0ff */
[----:B------:R-:W-:Y:S02]  /*11200*/  IMAD.SHL.U32 R8, R23, 0x8, RZ ;  /* 0x0000000817087824 */ /* 0x000fe400078e00ff */
[----:B------:R-:W-:Y:S01]  /*11210*/  IMAD.MOV R2, RZ, RZ, -R10 ;  /* 0x000000ffff027224 */ /* 0x000fe200078e0a0a */
[----:B------:R-:W-:Y:S01]  /*11220*/  SHF.R.S32.HI R28, RZ, 0x1f, R28 ;  /* 0x0000001fff1c7819 */ /* 0x000fe2000001141c */
[----:B------:R-:W-:Y:S01]  /*11230*/  IMAD.U32 R3, RZ, RZ, UR4 ;  /* 0x00000004ff037e24 */ /* 0x000fe2000f8e00ff */
[----:B------:R-:W-:Y:S01]  /*11240*/  LOP3.LUT R17, R8, 0x38, RZ, 0xc0, !PT ;  /* 0x0000003808117812 */ /* 0x000fe200078ec0ff */
[----:B0-----:R-:W-:Y:S02]  /*11250*/  IMAD R5, R16, R2, R7 ;  /* 0x0000000210057224 */ /* 0x001fe400078e0207 */
[----:B------:R-:W-:Y:S01]  /*11260*/  IMAD.MOV.U32 R27, RZ, RZ, R0 ;  /* 0x000000ffff1b7224 */ /* 0x000fe200078e0000 */
[----:B------:R-:W-:-:S13]  /*11270*/  ISETP.NE.AND P0, PT, R3, 0x3, PT ;  /* 0x000000030300780c */ /* 0x000fda0003f05270 */
[----:B------:R-:W-:Y:S01]  /*11280*/  @P0 LOP3.LUT R18, R18, 0x2, RZ, 0xfc, !PT ;  /* 0x0000000212120812 */ /* 0x000fe200078efcff */
[----:B------:R-:W-:Y:S06]  /*11290*/  @!P0 BRA `(.L_x_1065) ;  /* 0x0000000000048947 */ /* 0x000fec0003800000 */
[----:B------:R-:W-:Y:S01]  /*112a0*/  BPT.TRAP 0x1 ;  /* 0x000000040000795c */ /* 0x000fe20000300000 */
.L_x_1065:
        /* <DEDUP_REMOVED lines=8> */
[----:B------:R-:W-:Y:S02]  /*11330*/  IMAD.IADD R3, R3, 0x1, R9 ;  /* 0x0000000103037824 */ /* 0x000fe400078e0209 */
[----:B------:R-:W-:Y:S02]  /*11340*/  IMAD.MOV.U32 R9, RZ, RZ, 0x1 ;  /* 0x00000001ff097424 */ /* 0x000fe400078e00ff */
        /* <DEDUP_REMOVED lines=16> */
.L_x_1105:
        /* <DEDUP_REMOVED lines=8> */
[----:B------:R-:W-:Y:S02]  /*114d0*/  IMAD.IADD R3, R3, 0x1, R7 ;  /* 0x0000000103037824 */ /* 0x000fe400078e0207 */
[----:B------:R-:W-:Y:S02]  /*114e0*/  IMAD R5, R4, UR4, RZ ;  /* 0x0000000404057c24 */ /* 0x000fe4000f8e02ff */
[----:B------:R-:W-:-:S04]  /*114f0*/  IMAD.WIDE.U32 R2, R6, UR4, R2 ;  /* 0x0000000406027c25 */ /* 0x000fc8000f8e0002 */
[----:B------:R-:W-:Y:S01]  /*11500*/  IMAD R5, R6, UR5, R5 ;  /* 0x0000000506057c24 */ /* 0x000fe2000f8e0205 */
[----:B------:R-:W-:Y:S01]  /*11510*/  ULDC.64 UR4, c[0x0][0x308] ;  /* 0x0000c20000047ab9 */ /* 0x000fe20000000a00 */
[----:B------:R-:W-:Y:S02]  /*11520*/  IMAD.MOV.U32 R7, RZ, RZ, -0x80 ;  /* 0xffffff80ff077424 */ /* 0x000fe400078e00ff */
[----:B------:R-:W-:Y:S02]  /*11530*/  IMAD.IADD R3, R3, 0x1, R5 ;  /* 0x0000000103037824 */ /* 0x000fe400078e0205 */
[----:B------:R-:W-:Y:S01]  /*11540*/  IMAD.U32 R5, RZ, RZ, UR4 ;  /* 0x00000004ff057e24 */ /* 0x000fe2000f8e00ff */
[----:B------:R-:W-:-:S03]  /*11550*/  UIMAD UR4, UR6, UR4, URZ ;  /* 0x00000004060472a4 */ /* 0x000fc6000f8e023f */
[----:B------:R-:W-:Y:S01]  /*11560*/  IMAD.WIDE.U32 R2, R5, UR42, R2 ;  /* 0x0000002a05027c25 */ /* 0x000fe2000f8e0002 */
[----:B------:R-:W-:Y:S01]  /*11570*/  UIMAD UR4, UR42, UR5, UR4 ;  /* 0x000000052a0472a4 */ /* 0x000fe2000f8e0204 */
[----:B------:R-:W-:Y:S01]  /*11580*/  LOP3.LUT R5, R8, 0x1c0, RZ, 0xc0, !PT ;  /* 0x000001c008057812 */ /* 0x000fe200078ec0ff */
[----:B------:R-:W-:-:S03]  /*11590*/  ULDC.64 UR6, c[0x0][0x2e8] ;  /* 0x0000ba0000067ab9 */ /* 0x000fc60000000a00 */
[----:B------:R-:W-:Y:S01]  /*115a0*/  LOP3.LUT R8, R5, 0x38, R8, 0xf8, !PT ;  /* 0x0000003805087812 */ /* 0x000fe200078ef808 */
[----:B------:R-:W-:Y:S01]  /*115b0*/  VIADD R3, R3, UR4 ;  /* 0x0000000403037c36 */ /* 0x000fe20008000000 */
[----:B------:R-:W-:Y:S01]  /*115c0*/  ULDC UR4, c[0x0][0x2f4] ;  /* 0x0000bd0000047ab9 */ /* 0x000fe20000000800 */
[----:B------:R-:W-:Y:S01]  /*115d0*/  IMAD R5, R0, R7, UR50 ;  /* 0x0000003200057e24 */ /* 0x000fe2000f8e0207 */
[----:B------:R-:W-:Y:S01]  /*115e0*/  ISETP.GE.AND P3, PT, R17, UR4, PT ;  /* 0x0000000411007c0c */ /* 0x000fe2000bf66270 */
[----:B------:R-:W-:Y:S01]  /*115f0*/  UMOV UR4, 0xffffffff ;  /* 0xffffffff00047882 */ /* 0x000fe20000000000 */
[----:B------:R-:W-:Y:S01]  /*11600*/  LEA R0, P0, R2, UR6, 0x1 ;  /* 0x0000000602007c11 */ /* 0x000fe2000f8008ff */
[----:B------:R-:W-:Y:S01]  /*11610*/  IMAD.IADD R5, R5, 0x1, -R10 ;  /* 0x0000000105057824 */ /* 0x000fe200078e0a0a */
[----:B------:R-:W-:Y:S01]  /*11620*/  LOP3.LUT R8, R8, 0x38, R23, 0x78, !PT ;  /* 0x0000003808087812 */ /* 0x000fe200078e7817 */
[----:B------:R-:W-:Y:S01]  /*11630*/  IMAD.SHL.U32 R23, R20, 0x8, RZ ;  /* 0x0000000814177824 */ /* 0x000fe200078e00ff */
[----:B------:R-:W-:-:S02]  /*11640*/  LEA.HI.X R4, R2, UR7, R3, 0x1, P0 ;  /* 0x0000000702047c11 */ /* 0x000fc400080f0c03 */
[----:B------:R-:W-:Y:S02]  /*11650*/  ISETP.GE.AND P0, PT, R5, 0x1, PT ;  /* 0x000000010500780c */ /* 0x000fe40003f06270 */
[----:B------:R-:W-:-:S03]  /*11660*/  LOP3.LUT R23, R8, 0x200, R23, 0xf8, !PT ;  /* 0x0000020008177812 */ /* 0x000fc600078ef817 */
[----:B------:R-:W-:Y:S01]  /*11670*/  @P3 LOP3.LUT R18, R18, 0x1, RZ, 0xfc, !PT ;  /* 0x0000000112123812 */ /* 0x000fe200078efcff */
[----:B------:R-:W-:Y:S07]  /*11680*/  BRA.DIV UR4, `(.L_x_1067) ;  /* 0x0000002e04c87947 */ /* 0x000fee000b800000 */
        /* <DEDUP_REMOVED lines=12> */
[----:B------:R-:W-:-:S05]  /*11750*/  ISETP.GE.AND P0, PT, R5, 0x11, PT ;  /* 0x000000110500780c */ /* 0x000fca0003f06270 */
[----:B-1----:R-:W-:-:S08]  /*11760*/  @P1 LEA R9, R23, UR48, 0x1 ;  /* 0x0000003017091c11 */ /* 0x002fd0000f8e08ff */
[----:B------:R-:W-:Y:S02]  /*11770*/  @P0 LEA R21, R23, UR48, 0x1 ;  /* 0x0000003017150c11 */ /* 0x000fe4000f8e08ff */
[C---:B0-----:R-:W-:Y:S02]  /*11780*/  @P0 LEA R2, P2, R17.reuse, R14, 0x1 ;  /* 0x0000000e11020211 */ /* 0x041fe400078408ff */
[----:B------:R-:W0:Y:S03]  /*11790*/  SHFL.IDX PT, R14, R0, 0x3, 0x181f ;  /* 0x00781f00000e7f89 */ /* 0x000e2600000e0000 */
[----:B------:R-:W-:Y:S02]  /*117a0*/  @P0 IMAD.X R3, RZ, RZ, R7, P2 ;  /* 0x000000ffff030224 */ /* 0x000fe400010e0607 */
[----:B------:R-:W1:Y:S04]  /*117b0*/  SHFL.IDX PT, R7, R4, 0x3, 0x181f ;  /* 0x00781f0004077f89 */ /* 0x000e6800000e0000 */
[----:B------:R2:W-:Y:S02]  /*117c0*/  @P0 LDGSTS.E.BYPASS.LTC128B.128 [R21+0xec00], desc[UR36][R2.64], !P3 ;  /* 0x0ec0000002150fae */ /* 0x0005e4000d901d64 */
[----:B--2---:R-:W-:-:S02]  /*117d0*/  @P1 LEA R2, P0, R17, R8, 0x1 ;  /* 0x0000000811021211 */ /* 0x004fc400078008ff */
[----:B------:R-:W2:Y:S03]  /*117e0*/  SHFL.IDX PT, R8, R0, 0x4, 0x181f ;  /* 0x00981f0000087f89 */ /* 0x000ea600000e0000 */
[----:B------:R-:W-:Y:S01]  /*117f0*/  @P1 IMAD.X R3, RZ, RZ, R6, P0 ;  /* 0x000000ffff031224 */ /* 0x000fe200000e0606 */
[C---:B------:R-:W-:Y:S01]  /*11800*/  ISETP.GE.AND P0, PT, R5.reuse, 0x31, PT ;  /* 0x000000310500780c */ /* 0x040fe20003f06270 */
[----:B------:R-:W3:Y:S04]  /*11810*/  SHFL.IDX PT, R6, R4, 0x4, 0x181f ;  /* 0x00981f0004067f89 */ /* 0x000ee800000e0000 */
        /* <DEDUP_REMOVED lines=9> */
[----:B--2---:R-:W-:-:S02]  /*118b0*/  @P1 LEA R2, P0, R17, R8, 0x1 ;  /* 0x0000000811021211 */ /* 0x004fc400078008ff */
[----:B------:R-:W2:Y:S03]  /*118c0*/  SHFL.IDX PT, R8, R0, 0x6, 0x181f ;  /* 0x00d81f0000087f89 */ /* 0x000ea600000e0000 */
[----:B---3--:R-:W-:Y:S01]  /*118d0*/  @P1 IMAD.X R3, RZ, RZ, R6, P0 ;  /* 0x000000ffff031224 */ /* 0x008fe200000e0606 */
[C---:B------:R-:W-:Y:S01]  /*118e0*/  ISETP.GE.AND P0, PT, R5.reuse, 0x51, PT ;  /* 0x000000510500780c */ /* 0x040fe20003f06270 */
[----:B------:R-:W3:Y:S04]  /*118f0*/  SHFL.IDX PT, R6, R4, 0x6, 0x181f ;  /* 0x00d81f0004067f89 */ /* 0x000ee800000e0000 */
[----:B------:R0:W-:Y:S01]  /*11900*/  @P1 LDGSTS.E.BYPASS.LTC128B.128 [R9+0x10400], desc[UR36][R2.64], !P3 ;  /* 0x1040000002091fae */ /* 0x0001e2000d901d64 */
[----:B------:R-:W-:-:S03]  /*11910*/  ISETP.GE.AND P1, PT, R5, 0x61, PT ;  /* 0x000000610500780c */ /* 0x000fc60003f26270 */
[----:B------:R-:W4:Y:S04]  /*11920*/  SHFL.IDX PT, R4, R4, 0x7, 0x181f ;  /* 0x00f81f0004047f89 */ /* 0x000f2800000e0000 */
[----:B0-----:R-:W-:-:S06]  /*11930*/  @P0 LEA R2, P2, R17, R14, 0x1 ;  /* 0x0000000e11020211 */ /* 0x001fcc00078408ff */
[C---:B------:R-:W-:Y:S01]  /*11940*/  @P1 LEA R9, R23.reuse, UR48, 0x1 ;  /* 0x0000003017091c11 */ /* 0x040fe2000f8e08ff */
[----:B------:R0:W0:Y:S01]  /*11950*/  SHFL.IDX PT, R14, R0, 0x7, 0x181f ;  /* 0x00f81f00000e7f89 */ /* 0x00002200000e0000 */
[----:B-1----:R-:W-:Y:S01]  /*11960*/  @P0 IMAD.X R3, RZ, RZ, R7, P2 ;  /* 0x000000ffff030224 */ /* 0x002fe200010e0607 */
[----:B------:R-:W-:-:S05]  /*11970*/  @P0 LEA R7, R23, UR48, 0x1 ;  /* 0x0000003017070c11 */ /* 0x000fca000f8e08ff */
[----:B------:R2:W-:Y:S02]  /*11980*/  @P0 LDGSTS.E.BYPASS.LTC128B.128 [R7+0x10c00], desc[UR36][R2.64], !P3 ;  /* 0x10c0000002070fae */ /* 0x0005e4000d901d64 */
[----:B--2---:R-:W-:-:S05]  /*11990*/  @P1 LEA R2, P0, R17, R8, 0x1 ;  /* 0x0000000811021211 */ /* 0x004fca00078008ff */
[----:B---3--:R-:W-:-:S05]  /*119a0*/  @P1 IMAD.X R3, RZ, RZ, R6, P0 ;  /* 0x000000ffff031224 */ /* 0x008fca00000e0606 */
[----:B0---4-:R1:W-:Y:S03]  /*119b0*/  @P1 LDGSTS.E.BYPASS.LTC128B.128 [R9+0x11400], desc[UR36][R2.64], !P3 ;  /* 0x1140000002091fae */ /* 0x0113e6000d901d64 */
.L_x_1123:
[----:B------:R-:W-:-:S13]  /*119c0*/  ISETP.GE.AND P0, PT, R5, 0x71, PT ;  /* 0x000000710500780c */ /* 0x000fda0003f06270 */
[----:B-1----:R-:W-:Y:S02]  /*119d0*/  @P0 LEA R2, P1, R17, R14, 0x1 ;  /* 0x0000000e11020211 */ /* 0x002fe400078208ff */
[----:B------:R-:W-:-:S03]  /*119e0*/  @P0 LEA R5, R23, UR48, 0x1 ;  /* 0x0000003017050c11 */ /* 0x000fc6000f8e08ff */
[----:B------:R-:W-:-:S05]  /*119f0*/  @P0 IMAD.X R3, RZ, RZ, R4, P1 ;  /* 0x000000ffff030224 */ /* 0x000fca00008e0604 */
        /* <DEDUP_REMOVED lines=13> */
.L_x_1068:
[----:B------:R-:W-:Y:S01]  /*11ad0*/  SYNCS.ARRIVE.TRANS64.A1T0 RZ, [UR48+0x16830], RZ ;  /* 0x016830ffffff79a7 */ /* 0x000fe20008100030 */
[----:B------:R-:W-:Y:S05]  /*11ae0*/  WARPSYNC.ALL ;  /* 0x0000000000007948 */ /* 0x000fea0003800000 */
[----:B------:R-:W-:Y:S01]  /*11af0*/  UIADD3 UR5, UR48, 0x8400, URZ ;  /* 0x0000840030057890 */ /* 0x000fe2000fffe03f */
[----:B------:R-:W-:Y:S01]  /*11b00*/  R2UR UR4, R28 ;  /* 0x000000001c0472ca */ /* 0x000fe200000e0000 */
[----:B------:R-:W-:Y:S02]  /*11b10*/  ULDC.64 UR6, c[0x0][0x2d8] ;  /* 0x0000b60000067ab9 */ /* 0x000fe40000000a00 */
        /* <DEDUP_REMOVED lines=12> */
[----:B------:R-:W-:Y:S02]  /*11be0*/  IMAD.U32 R4, RZ, RZ, UR6 ;  /* 0x00000006ff047e24 */ /* 0x000fe4000f8e00ff */
[----:B------:R-:W0:Y:S01]  /*11bf0*/  LDC.64 R2, c[0x4][R2] ;  /* 0x0100000002027b82 */ /* 0x000e220000000a00 */
[----:B------:R-:W-:Y:S02]  /*11c00*/  IMAD.U32 R5, RZ, RZ, UR7 ;  /* 0x00000007ff057e24 */ /* 0x000fe4000f8e00ff */
        /* <DEDUP_REMOVED lines=8> */
[----:B0-----:R-:W-:Y:S05]  /*11c90*/  CALL.ABS.NOINC R2 ;  /* 0x0000000002007343 */ /* 0x001fea0003c00000 */
.L_x_1069:
[----:B------:R-:W-:Y:S01]  /*11ca0*/  SHF.R.S32.HI R20, RZ, 0x1f, R25 ;  /* 0x0000001fff147819 */ /* 0x000fe20000011419 */
[----:B------:R-:W-:Y:S01]  /*11cb0*/  ULDC.64 UR4, c[0x0][0x2e0] ;  /* 0x0000b80000047ab9 */ /* 0x000fe20000000a00 */
[----:B------:R-:W-:Y:S01]  /*11cc0*/  UISETP.NE.AND UP0, UPT, UR51, URZ, UPT ;  /* 0x0000003f3300728c */ /* 0x000fe2000bf05270 */
[----:B------:R-:W-:Y:S01]  /*11cd0*/  IMAD.U32 R4, RZ, RZ, UR40 ;  /* 0x00000028ff047e24 */ /* 0x000fe2000f8e00ff */
[----:B------:R-:W0:Y:S01]  /*11ce0*/  LDC R9, c[0x0][0x448] ;  /* 0x00011200ff097b82 */ /* 0x000e220000000800 */
[----:B------:R-:W-:Y:S02]  /*11cf0*/  IMAD R0, R20, UR4, RZ ;  /* 0x0000000414007c24 */ /* 0x000fe4000f8e02ff */
[----:B------:R-:W1:Y:S01]  /*11d00*/  S2R R20, SR_TID.X ;  /* 0x0000000000147919 */ /* 0x000e620000002100 */
[----:B------:R-:W-:Y:S01]  /*11d10*/  PLOP3.LUT P0, PT, PT, PT, UP0, 0x80, 0x0 ;  /* 0x000000000000781c */ /* 0x000fe20003f0f008 */
[----:B------:R-:W-:Y:S01]  /*11d20*/  IMAD.U32 R3, RZ, RZ, UR49 ;  /* 0x00000031ff037e24 */ /* 0x000fe2000f8e00ff */
[----:B------:R-:W-:Y:S01]  /*11d30*/  PLOP3.LUT P1, PT, PT, PT, UP0, 0x80, 0x0 ;  /* 0x000000000000781c */ /* 0x000fe20003f2f008 */
[----:B------:R-:W-:Y:S01]  /*11d40*/  IMAD.MOV.U32 R2, RZ, RZ, R4 ;  /* 0x000000ffff027224 */ /* 0x000fe200078e0004 */
[----:B------:R-:W-:Y:S01]  /*11d50*/  PLOP3.LUT P2, PT, PT, PT, UP0, 0x80, 0x0 ;  /* 0x000000000000781c */ /* 0x000fe20003f4f008 */
[----:B------:R-:W-:-:S02]  /*11d60*/  IMAD.U32 R5, RZ, RZ, UR41 ;  /* 0x00000029ff057e24 */ /* 0x000fc4000f8e00ff */
[----:B------:R-:W-:Y:S01]  /*11d70*/  IMAD.WIDE.U32 R2, R25, UR4, R2 ;  /* 0x0000000419027c25 */ /* 0x000fe2000f8e0002 */
[----:B------:R-:W-:-:S03]  /*11d80*/  @UP0 ULDC UR4, c[0x0][0x44c] ;  /* 0x0001130000040ab9 */ /* 0x000fc60000000800 */
[----:B------:R-:W-:Y:S01]  /*11d90*/  IMAD R5, R25, UR5, R0 ;  /* 0x0000000519057c24 */ /* 0x000fe2000f8e0200 */
[----:B------:R-:W-:-:S03]  /*11da0*/  @UP0 ULDC UR5, c[0x0][0x450] ;  /* 0x0001140000050ab9 */ /* 0x000fc60000000800 */
[----:B------:R-:W-:Y:S01]  /*11db0*/  IMAD.IADD R3, R3, 0x1, R5 ;  /* 0x0000000103037824 */ /* 0x000fe200078e0205 */
[----:B-1----:R-:W-:-:S04]  /*11dc0*/  LOP3.LUT R20, R20, 0x7f, RZ, 0xc0, !PT ;  /* 0x0000007f14147812 */ /* 0x002fc800078ec0ff */
[----:B------:R-:W-:-:S04]  /*11dd0*/  SHF.R.U32.HI R20, RZ, 0x3, R20 ;  /* 0x00000003ff147819 */ /* 0x000fc80000011614 */
[----:B------:R-:W-:-:S05]  /*11de0*/  IADD3 R4, R20, UR43, R26 ;  /* 0x0000002b14047c10 */ /* 0x000fca000fffe01a */
[C---:B------:R-:W-:Y:S01]  /*11df0*/  @P0 IMAD.HI.U32 R0, R4.reuse, UR4, RZ ;  /* 0x0000000404000c27 */ /* 0x040fe2000f8e00ff */
[----:B------:R-:W-:Y:S01]  /*11e00*/  PLOP3.LUT P0, PT, PT, PT, UP0, 0x80, 0x0 ;  /* 0x000000000000781c */ /* 0x000fe20003f0f008 */
[----:B------:R-:W-:Y:S02]  /*11e10*/  @UP0 ULDC UR4, c[0x0][0x44c] ;  /* 0x0001130000040ab9 */ /* 0x000fe40000000800 */
[----:B------:R-:W-:Y:S01]  /*11e20*/  IMAD.MOV.U32 R5, RZ, RZ, R4 ;  /* 0x000000ffff057224 */ /* 0x000fe200078e0004 */
[----:B------:R-:W-:Y:S01]  /*11e30*/  @P1 SHF.R.U32.HI R5, RZ, UR5, R0 ;  /* 0x00000005ff051c19 */ /* 0x000fe20008011600 */
[----:B------:R-:W-:-:S04]  /*11e40*/  VIADD R0, R4, 0x80 ;  /* 0x0000008004007836 */ /* 0x000fc80000000000 */
[----:B------:R-:W-:Y:S01]  /*11e50*/  @P2 IMAD.HI.U32 R6, R0, UR4, RZ ;  /* 0x0000000400062c27 */ /* 0x000fe2000f8e00ff */
[----:B------:R-:W-:-:S03]  /*11e60*/  @UP0 ULDC UR4, c[0x0][0x450] ;  /* 0x0001140000040ab9 */ /* 0x000fc60000000800 */
[--C-:B------:R-:W-:Y:S02]  /*11e70*/  IMAD.MOV R15, RZ, RZ, -R5.reuse ;  /* 0x000000ffff0f7224 */ /* 0x100fe400078e0a05 */
[----:B------:R-:W-:Y:S01]  /*11e80*/  IMAD.MOV.U32 R21, RZ, RZ, R0 ;  /* 0x000000ffff157224 */ /* 0x000fe200078e0000 */
[----:B------:R-:W-:Y:S01]  /*11e90*/  @P0 SHF.R.U32.HI R21, RZ, UR4, R6 ;  /* 0x00000004ff150c19 */ /* 0x000fe20008011606 */
[----:B0-----:R-:W-:Y:S01]  /*11ea0*/  IMAD R15, R9, R15, R4 ;  /* 0x0000000f090f7224 */ /* 0x001fe200078e0204 */
[----:B------:R-:W-:Y:S01]  /*11eb0*/  SHF.R.S32.HI R4, RZ, 0x1f, R5 ;  /* 0x0000001fff047819 */ /* 0x000fe20000011405 */
[----:B------:R-:W-:Y:S01]  /*11ec0*/  ULDC.64 UR4, c[0x0][0x2d0] ;  /* 0x0000b40000047ab9 */ /* 0x000fe20000000a00 */
[--C-:B------:R-:W-:Y:S01]  /*11ed0*/  SHF.R.S32.HI R8, RZ, 0x1f, R21.reuse ;  /* 0x0000001fff087819 */ /* 0x100fe20000011415 */
[----:B------:R-:W-:Y:S02]  /*11ee0*/  IMAD.MOV R11, RZ, RZ, -R21 ;  /* 0x000000ffff0b7224 */ /* 0x000fe400078e0a15 */
[----:B------:R-:W-:-:S02]  /*11ef0*/  IMAD R4, R4, UR4, RZ ;  /* 0x0000000404047c24 */ /* 0x000fc4000f8e02ff */
[----:B------:R-:W-:Y:S02]  /*11f00*/  IMAD R8, R8, UR4, RZ ;  /* 0x0000000408087c24 */ /* 0x000fe4000f8e02ff */
[----:B------:R-:W-:Y:S01]  /*11f10*/  IMAD R11, R9, R11, R0 ;  /* 0x0000000b090b7224 */ /* 0x000fe200078e0200 */
[----:B------:R-:W-:Y:S01]  /*11f20*/  SHF.R.S32.HI R0, RZ, 0x1f, R15 ;  /* 0x0000001fff007819 */ /* 0x000fe2000001140f */
[----:B------:R-:W-:Y:S02]  /*11f30*/  IMAD R13, R5, UR5, R4 ;  /* 0x00000005050d7c24 */ /* 0x000fe4000f8e0204 */
[----:B------:R-:W-:-:S04]  /*11f40*/  IMAD.WIDE.U32 R6, R21, UR4, R2 ;  /* 0x0000000415067c25 */ /* 0x000fc8000f8e0002 */
[----:B------:R-:W-:-:S04]  /*11f50*/  IMAD.WIDE.U32 R4, R5, UR4, R2 ;  /* 0x0000000405047c25 */ /* 0x000fc8000f8e0002 */
[----:B------:R-:W-:Y:S01]  /*11f60*/  IMAD R21, R21, UR5, R8 ;  /* 0x0000000515157c24 */ /* 0x000fe2000f8e0208 */
[----:B------:R-:W-:Y:S01]  /*11f70*/  ULDC.64 UR4, c[0x0][0x2c8] ;  /* 0x0000b20000047ab9 */ /* 0x000fe20000000a00 */
[----:B------:R-:W-:Y:S02]  /*11f80*/  IMAD.IADD R3, R5, 0x1, R13 ;  /* 0x0000000105037824 */ /* 0x000fe400078e020d */
[----:B------:R-:W-:Y:S02]  /*11f90*/  IMAD R0, R0, UR4, RZ ;  /* 0x0000000400007c24 */ /* 0x000fe4000f8e02ff */
[----:B------:R-:W-:Y:S02]  /*11fa0*/  IMAD.MOV.U32 R2, RZ, RZ, R4 ;  /* 0x000000ffff027224 */ /* 0x000fe400078e0004 */
[C---:B------:R-:W-:Y:S01]  /*11fb0*/  IMAD R13, R15.reuse, UR5, R0 ;  /* 0x000000050f0d7c24 */ /* 0x040fe2000f8e0200 */
[----:B------:R-:W-:Y:S01]  /*11fc0*/  SHF.R.S32.HI R0, RZ, 0x1f, R11 ;  /* 0x0000001fff007819 */ /* 0x000fe2000001140b */
[----:B------:R-:W-:-:S04]  /*11fd0*/  IMAD.WIDE.U32 R4, R15, UR4, R2 ;  /* 0x000000040f047c25 */ /* 0x000fc8000f8e0002 */
[----:B------:R-:W-:Y:S02]  /*11fe0*/  IMAD.IADD R3, R7, 0x1, R21 ;  /* 0x0000000107037824 */ /* 0x000fe400078e0215 */
[----:B------:R-:W-:Y:S02]  /*11ff0*/  IMAD R0, R0, UR4, RZ ;  /* 0x0000000400007c24 */ /* 0x000fe4000f8e02ff */
[----:B------:R-:W-:Y:S02]  /*12000*/  IMAD.MOV.U32 R2, RZ, RZ, R6 ;  /* 0x000000ffff027224 */ /* 0x000fe400078e0006 */
[C---:B------:R-:W-:Y:S02]  /*12010*/  IMAD R15, R11.reuse, UR5, R0 ;  /* 0x000000050b0f7c24 */ /* 0x040fe4000f8e0200 */
[----:B------:R-:W-:Y:S01]  /*12020*/  IMAD.WIDE.U32 R2, R11, UR4, R2 ;  /* 0x000000040b027c25 */ /* 0x000fe2000f8e0002 */
[----:B------:R-:W-:Y:S02]  /*12030*/  ULDC.64 UR4, c[0x0][0x280] ;  /* 0x0000a00000047ab9 */ /* 0x000fe40000000a00 */
[----:B------:R-:W-:Y:S01]  /*12040*/  LEA R7, P0, R4, UR4, 0x1 ;  /* 0x0000000404077c11 */ /* 0x000fe2000f8008ff */
[----:B------:R-:W-:-:S02]  /*12050*/  IMAD.IADD R13, R5, 0x1, R13 ;  /* 0x00000001050d7824 */ /* 0x000fc400078e020d */
[----:B------:R-:W-:-:S03]  /*12060*/  IMAD.IADD R3, R3, 0x1, R15 ;  /* 0x0000000103037824 */ /* 0x000fc600078e020f */
[----:B------:R-:W-:Y:S02]  /*12070*/  LEA.HI.X R8, R4, UR5, R13, 0x1, P0 ;  /* 0x0000000504087c11 */ /* 0x000fe400080f0c0d */
[----:B------:R-:W-:Y:S01]  /*12080*/  LEA R0, P0, R2, UR4, 0x1 ;  /* 0x0000000402007c11 */ /* 0x000fe2000f8008ff */
[----:B------:R-:W-:-:S03]  /*12090*/  ULDC UR4, c[0x0][0x2b8] ;  /* 0x0000ae0000047ab9 */ /* 0x000fc60000000800 */
[----:B------:R-:W-:Y:S02]  /*120a0*/  LEA.HI.X R6, R2, UR5, R3, 0x1, P0 ;  /* 0x0000000502067c11 */ /* 0x000fe400080f0c03 */
[----:B------:R-:W-:Y:S01]  /*120b0*/  ISETP.GE.AND P0, PT, R17, UR4, PT ;  /* 0x0000000411007c0c */ /* 0x000fe2000bf06270 */
[----:B------:R-:W-:-:S03]  /*120c0*/  UMOV UR4, 0xffffffff ;  /* 0xffffffff00047882 */ /* 0x000fc60000000000 */
[----:B------:R-:W-:Y:S09]  /*120d0*/  BRA.DIV UR4, `(.L_x_1070) ;  /* 0x0000002e04807947 */ /* 0x000ff2000b800000 */
[----:B------:R-:W0:Y:S01]  /*120e0*/  S2R R3, SR_TID.X ;  /* 0x0000000000037919 */ /* 0x000e220000002100 */
[----:B------:R-:W-:Y:S02]  /*120f0*/  ULDC UR4, c[0x0][0x288] ;  /* 0x0000a20000047ab9 */ /* 0x000fe40000000800 */
[----:B------:R-:W-:Y:S01]  /*12100*/  IMAD R5, R9, UR4, RZ ;  /* 0x0000000409057c24 */ /* 0x000fe2000f8e02ff */
[----:B------:R-:W1:Y:S04]  /*12110*/  SHFL.IDX PT, R14, R7, RZ, 0x181f ;  /* 0x00181fff070e7589 */ /* 0x000e6800000e0000 */
[----:B------:R-:W2:Y:S04]  /*12120*/  SHFL.IDX PT, R2, R8, RZ, 0x181f ;  /* 0x00181fff08027589 */ /* 0x000ea800000e0000 */
[----:B------:R-:W3:Y:S04]  /*12130*/  SHFL.IDX PT, R20, R7, 0x1, 0x181f ;  /* 0x00381f0007147f89 */ /* 0x000ee800000e0000 */
[----:B------:R-:W4:Y:S04]  /*12140*/  SHFL.IDX PT, R10, R8, 0x1, 0x181f ;  /* 0x00381f00080a7f89 */ /* 0x000f2800000e0000 */
[----:B------:R-:W-:Y:S01]  /*12150*/  SHFL.IDX PT, R9, R8, 0x2, 0x181f ;  /* 0x00581f0008097f89 */ /* 0x000fe200000e0000 */
[----:B0-----:R-:W-:-:S04]  /*12160*/  LOP3.LUT R3, R3, 0x7f, RZ, 0xc0, !PT ;  /* 0x0000007f03037812 */ /* 0x001fc800078ec0ff */
[----:B------:R-:W-:-:S05]  /*12170*/  SHF.R.U32.HI R3, RZ, 0x3, R3 ;  /* 0x00000003ff037819 */ /* 0x000fca0000011603 */
[----:B------:R-:W-:-:S04]  /*12180*/  VIADD R4, R3, UR43 ;  /* 0x0000002b03047c36 */ /* 0x000fc80008000000 */
[C---:B------:R-:W-:Y:S01]  /*12190*/  VIADD R12, R4.reuse, 0x10 ;  /* 0x00000010040c7836 */ /* 0x040fe20000000000 */
[----:B------:R-:W-:-:S04]  /*121a0*/  ISETP.GE.AND P1, PT, R4, R5, PT ;  /* 0x000000050400720c */ /* 0x000fc80003f26270 */
[----:B------:R-:W-:Y:S01]  /*121b0*/  ISETP.GE.AND P3, PT, R12, R5, PT ;  /* 0x000000050c00720c */ /* 0x000fe20003f66270 */
[----:B------:R-:W-:-:S08]  /*121c0*/  VIADD R12, R4, 0x20 ;  /* 0x00000020040c7836 */ /* 0x000fd00000000000 */
[----:B-1----:R-:W-:Y:S02]  /*121d0*/  @!P1 LEA R14, P2, R17, R14, 0x1 ;  /* 0x0000000e110e9211 */ /* 0x002fe400078408ff */
[----:B------:R-:W-:-:S03]  /*121e0*/  @!P1 LEA R21, R23, UR48, 0x1 ;  /* 0x0000003017159c11 */ /* 0x000fc6000f8e08ff */
[----:B--2---:R-:W-:Y:S02]  /*121f0*/  @!P1 IMAD.X R3, RZ, RZ, R2, P2 ;  /* 0x000000ffff039224 */ /* 0x004fe400010e0602 */
[----:B------:R-:W-:Y:S02]  /*12200*/  @!P1 IMAD.MOV.U32 R2, RZ, RZ, R14 ;  /* 0x000000ffff029224 */ /* 0x000fe400078e000e */
[----:B------:R-:W0:Y:S04]  /*12210*/  SHFL.IDX PT, R14, R7, 0x2, 0x181f ;  /* 0x00581f00070e7f89 */ /* 0x000e2800000e0000 */
[----:B------:R3:W-:Y:S01]  /*12220*/  @!P1 LDGSTS.E.BYPASS.LTC128B.128 [R21+0x8400], desc[UR36][R2.64], !P0 ;  /* 0x0840000002159fae */ /* 0x0007e2000c101d64 */
[----:B------:R-:W-:Y:S01]  /*12230*/  ISETP.GE.AND P1, PT, R12, R5, PT ;  /* 0x000000050c00720c */ /* 0x000fe20003f26270 */
[----:B------:R-:W-:Y:S01]  /*12240*/  VIADD R12, R4, 0x30 ;  /* 0x00000030040c7836 */ /* 0x000fe20000000000 */
[----:B---3--:R-:W-:-:S02]  /*12250*/  @!P3 LEA R2, P2, R17, R20, 0x1 ;  /* 0x000000141102b211 */ /* 0x008fc400078408ff */
[----:B------:R-:W1:Y:S01]  /*12260*/  SHFL.IDX PT, R20, R7, 0x3, 0x181f ;  /* 0x00781f0007147f89 */ /* 0x000e6200000e0000 */
[----:B------:R-:W-:Y:S02]  /*12270*/  @!P3 LEA R21, R23, UR48, 0x1 ;  /* 0x000000301715bc11 */ /* 0x000fe4000f8e08ff */
[----:B----4-:R-:W-:-:S06]  /*12280*/  @!P3 IMAD.X R3, RZ, RZ, R10, P2 ;  /* 0x000000ffff03b224 */ /* 0x010fcc00010e060a */
[----:B------:R-:W-:Y:S01]  /*12290*/  @!P1 LEA R25, R23, UR48, 0x1 ;  /* 0x0000003017199c11 */ /* 0x000fe2000f8e08ff */
[----:B------:R-:W2:Y:S04]  /*122a0*/  SHFL.IDX PT, R10, R8, 0x3, 0x181f ;  /* 0x00781f00080a7f89 */ /* 0x000ea800000e0000 */
[----:B------:R0:W-:Y:S01]  /*122b0*/  @!P3 LDGSTS.E.BYPASS.LTC128B.128 [R21+0x8c00], desc[UR36][R2.64], !P0 ;  /* 0x08c000000215bfae */ /* 0x0001e2000c101d64 */
[----:B------:R-:W-:Y:S01]  /*122c0*/  ISETP.GE.AND P3, PT, R12, R5, PT ;  /* 0x000000050c00720c */ /* 0x000fe20003f66270 */
[----:B------:R-:W-:Y:S01]  /*122d0*/  VIADD R12, R4, 0x40 ;  /* 0x00000040040c7836 */ /* 0x000fe20000000000 */
[----:B0-----:R-:W-:Y:S02]  /*122e0*/  @!P1 LEA R2, P2, R17, R14, 0x1 ;  /* 0x0000000e11029211 */ /* 0x001fe400078408ff */
[----:B------:R-:W0:Y:S09]  /*122f0*/  SHFL.IDX PT, R14, R7, 0x4, 0x181f ;  /* 0x00981f00070e7f89 */ /* 0x000e3200000e0000 */
[----:B------:R-:W-:Y:S01]  /*12300*/  @!P3 LEA R21, R23, UR48, 0x1 ;  /* 0x000000301715bc11 */ /* 0x000fe2000f8e08ff */
[----:B------:R-:W-:-:S02]  /*12310*/  @!P1 IMAD.X R3, RZ, RZ, R9, P2 ;  /* 0x000000ffff039224 */ /* 0x000fc400010e0609 */
[----:B------:R-:W3:Y:S04]  /*12320*/  SHFL.IDX PT, R9, R8, 0x4, 0x181f ;  /* 0x00981f0008097f89 */ /* 0x000ee800000e0000 */
[----:B------:R1:W-:Y:S01]  /*12330*/  @!P1 LDGSTS.E.BYPASS.LTC128B.128 [R25+0x9400], desc[UR36][R2.64], !P0 ;  /* 0x0940000002199fae */ /* 0x0003e2000c101d64 */
[----:B------:R-:W-:Y:S01]  /*12340*/  ISETP.GE.AND P1, PT, R12, R5, PT ;  /* 0x000000050c00720c */ /* 0x000fe20003f26270 */
[----:B------:R-:W-:Y:S01]  /*12350*/  VIADD R12, R4, 0x50 ;  /* 0x00000050040c7836 */ /* 0x000fe20000000000 */
[----:B-1----:R-:W-:Y:S02]  /*12360*/  @!P3 LEA R2, P2, R17, R20, 0x1 ;  /* 0x000000141102b211 */ /* 0x002fe400078408ff */
[----:B------:R-:W1:Y:S09]  /*12370*/  SHFL.IDX PT, R20, R7, 0x5, 0x181f ;  /* 0x00b81f0007147f89 */ /* 0x000e7200000e0000 */
[----:B------:R-:W-:Y:S01]  /*12380*/  @!P1 LEA R25, R23, UR48, 0x1 ;  /* 0x0000003017199c11 */ /* 0x000fe2000f8e08ff */
[----:B--2---:R-:W-:-:S02]  /*12390*/  @!P3 IMAD.X R3, RZ, RZ, R10, P2 ;  /* 0x000000ffff03b224 */ /* 0x004fc400010e060a */
[----:B------:R-:W2:Y:S04]  /*123a0*/  SHFL.IDX PT, R10, R8, 0x5, 0x181f ;  /* 0x00b81f00080a7f89 */ /* 0x000ea800000e0000 */
[----:B------:R0:W-:Y:S01]  /*123b0*/  @!P3 LDGSTS.E.BYPASS.LTC128B.128 [R21+0x9c00], desc[UR36][R2.64], !P0 ;  /* 0x09c000000215bfae */ /* 0x0001e2000c101d64 */
[----:B------:R-:W-:Y:S01]  /*123c0*/  ISETP.GE.AND P3, PT, R12, R5, PT ;  /* 0x000000050c00720c */ /* 0x000fe20003f66270 */
[----:B------:R-:W-:Y:S01]  /*123d0*/  VIADD R12, R4, 0x60 ;  /* 0x00000060040c7836 */ /* 0x000fe20000000000 */
[----:B0-----:R-:W-:Y:S02]  /*123e0*/  @!P1 LEA R2, P2, R17, R14, 0x1 ;  /* 0x0000000e11029211 */ /* 0x001fe400078408ff */
[----:B------:R-:W0:Y:S09]  /*123f0*/  SHFL.IDX PT, R14, R7, 0x6, 0x181f ;  /* 0x00d81f00070e7f89 */ /* 0x000e3200000e0000 */
[----:B------:R-:W-:Y:S01]  /*12400*/  @!P3 LEA R21, R23, UR48, 0x1 ;  /* 0x000000301715bc11 */ /* 0x000fe2000f8e08ff */
[----:B---3--:R-:W-:-:S02]  /*12410*/  @!P1 IMAD.X R3, RZ, RZ, R9, P2 ;  /* 0x000000ffff039224 */ /* 0x008fc400010e0609 */
[----:B------:R-:W3:Y:S04]  /*12420*/  SHFL.IDX PT, R9, R8, 0x6, 0x181f ;  /* 0x00d81f0008097f89 */ /* 0x000ee800000e0000 */
[----:B------:R1:W-:Y:S01]  /*12430*/  @!P1 LDGSTS.E.BYPASS.LTC128B.128 [R25+0xa400], desc[UR36][R2.64], !P0 ;  /* 0x0a40000002199fae */ /* 0x0003e2000c101d64 */
[----:B------:R-:W-:Y:S01]  /*12440*/  ISETP.GE.AND P1, PT, R12, R5, PT ;  /* 0x000000050c00720c */ /* 0x000fe20003f26270 */
[----:B------:R-:W-:Y:S02]  /*12450*/  VIADD R12, R4, 0x70 ;  /* 0x00000070040c7836 */ /* 0x000fe40000000000 */
[----:B------:R-:W-:Y:S01]  /*12460*/  SHFL.IDX PT, R8, R8, 0x7, 0x181f ;  /* 0x00f81f0008087f89 */ /* 0x000fe200000e0000 */
[----:B-1----:R-:W-:-:S09]  /*12470*/  @!P3 LEA R2, P2, R17, R20, 0x1 ;  /* 0x000000141102b211 */ /* 0x002fd200078408ff */
[----:B------:R-:W-:Y:S01]  /*12480*/  @!P1 LEA R25, R23, UR48, 0x1 ;  /* 0x0000003017199c11 */ /* 0x000fe2000f8e08ff */
[----:B--2---:R-:W-:Y:S02]  /*12490*/  @!P3 IMAD.X R3, RZ, RZ, R10, P2 ;  /* 0x000000ffff03b224 */ /* 0x004fe400010e060a */
[----:B------:R-:W1:Y:S04]  /*124a0*/  SHFL.IDX PT, R10, R7, 0x7, 0x181f ;  /* 0x00f81f00070a7f89 */ /* 0x000e6800000e0000 */
[----:B------:R0:W-:Y:S01]  /*124b0*/  @!P3 LDGSTS.E.BYPASS.LTC128B.128 [R21+0xac00], desc[UR36][R2.64], !P0 ;  /* 0x0ac000000215bfae */ /* 0x0001e2000c101d64 */
[----:B------:R-:W-:Y:S01]  /*124c0*/  ISETP.GE.AND P3, PT, R12, R5, PT ;  /* 0x000000050c00720c */ /* 0x000fe20003f66270 */
[----:B------:R-:W-:Y:S02]  /*124d0*/  VIADD R12, R4, 0x80 ;  /* 0x00000080040c7836 */ /* 0x000fe40000000000 */
[----:B------:R-:W-:Y:S01]  /*124e0*/  SHFL.IDX PT, R7, R6, 0x2, 0x181f ;  /* 0x00581f0006077f89 */ /* 0x000fe200000e0000 */
[----:B0-----:R-:W-:-:S03]  /*124f0*/  @!P1 LEA R2, P2, R17, R14, 0x1 ;  /* 0x0000000e11029211 */ /* 0x001fc600078408ff */
[----:B------:R-:W0:Y:S06]  /*12500*/  SHFL.IDX PT, R14, R0, RZ, 0x181f ;  /* 0x00181fff000e7589 */ /* 0x000e2c00000e0000 */
[----:B------:R-:W-:Y:S01]  /*12510*/  @!P3 LEA R21, R23, UR48, 0x1 ;  /* 0x000000301715bc11 */ /* 0x000fe2000f8e08ff */
[----:B---3--:R-:W-:Y:S02]  /*12520*/  @!P1 IMAD.X R3, RZ, RZ, R9, P2 ;  /* 0x000000ffff039224 */ /* 0x008fe400010e0609 */
[----:B------:R-:W2:Y:S04]  /*12530*/  SHFL.IDX PT, R9, R6, RZ, 0x181f ;  /* 0x00181fff06097589 */ /* 0x000ea800000e0000 */
[----:B------:R1:W-:Y:S01]  /*12540*/  @!P1 LDGSTS.E.BYPASS.LTC128B.128 [R25+0xb400], desc[UR36][R2.64], !P0 ;  /* 0x0b40000002199fae */ /* 0x0003e2000c101d64 */
[----:B------:R-:W-:Y:S01]  /*12550*/  ISETP.GE.AND P1, PT, R12, R5, PT ;  /* 0x000000050c00720c */ /* 0x000fe20003f26270 */
[----:B------:R-:W-:Y:S01]  /*12560*/  VIADD R12, R4, 0x90 ;  /* 0x00000090040c7836 */ /* 0x000fe20000000000 */
[----:B-1----:R-:W-:-:S02]  /*12570*/  @!P3 LEA R2, P2, R17, R10, 0x1 ;  /* 0x0000000a1102b211 */ /* 0x002fc400078408ff */
[----:B------:R-:W1:Y:S03]  /*12580*/  SHFL.IDX PT, R10, R0, 0x1, 0x181f ;  /* 0x00381f00000a7f89 */ /* 0x000e6600000e0000 */
[----:B------:R-:W-:Y:S02]  /*12590*/  @!P3 IMAD.X R3, RZ, RZ, R8, P2 ;  /* 0x000000ffff03b224 */ /* 0x000fe400010e0608 */
[----:B------:R-:W3:Y:S04]  /*125a0*/  SHFL.IDX PT, R8, R6, 0x1, 0x181f ;  /* 0x00381f0006087f89 */ /* 0x000ee800000e0000 */
[----:B------:R0:W-:Y:S01]  /*125b0*/  @!P3 LDGSTS.E.BYPASS.LTC128B.128 [R21+0xbc00], desc[UR36][R2.64], !P0 ;  /* 0x0bc000000215bfae */ /* 0x0001e2000c101d64 */
[----:B------:R-:W-:Y:S01]  /*125c0*/  ISETP.GE.AND P3, PT, R12, R5, PT ;  /* 0x000000050c00720c */ /* 0x000fe20003f66270 */
[----:B------:R-:W-:-:S02]  /*125d0*/  VIADD R12, R4, 0xa0 ;  /* 0x000000a0040c7836 */ /* 0x000fc40000000000 */
[----:B------:R-:W-:Y:S01]  /*125e0*/  SHFL.IDX PT, R6, R6, 0x3, 0x181f ;  /* 0x00781f0006067f89 */ /* 0x000fe200000e0000 */
[----:B0-----:R-:W-:-:S03]  /*125f0*/  @!P1 LEA R2, P2, R17, R14, 0x1 ;  /* 0x0000000e11029211 */ /* 0x001fc600078408ff */
[----:B------:R-:W0:Y:S02]  /*12600*/  SHFL.IDX PT, R14, R0, 0x2, 0x181f ;  /* 0x00581f00000e7f89 */ /* 0x000e2400000e0000 */
[----:B--2---:R-:W-:Y:S01]  /*12610*/  @!P1 IMAD.X R3, RZ, RZ, R9, P2 ;  /* 0x000000ffff039224 */ /* 0x004fe200010e0609 */
[----:B------:R-:W-:-:S05]  /*12620*/  @!P1 LEA R9, R23, UR48, 0x1 ;  /* 0x0000003017099c11 */ /* 0x000fca000f8e08ff */
[----:B------:R1:W-:Y:S01]  /*12630*/  @!P1 LDGSTS.E.BYPASS.LTC128B.128 [R9+0xc400], desc[UR36][R2.64], !P0 ;  /* 0x0c40000002099fae */ /* 0x0003e2000c101d64 */
[----:B------:R-:W-:Y:S02]  /*12640*/  ISETP.GE.AND P1, PT, R12, R5, PT ;  /* 0x000000050c00720c */ /* 0x000fe40003f26270 */
[----:B-1----:R-:W-:Y:S02]  /*12650*/  @!P3 LEA R2, P2, R17, R10, 0x1 ;  /* 0x0000000a1102b211 */ /* 0x002fe400078408ff */
[----:B------:R-:W-:-:S03]  /*12660*/  @!P3 LEA R9, R23, UR48, 0x1 ;  /* 0x000000301709bc11 */ /* 0x000fc6000f8e08ff */
[----:B---3--:R-:W-:-:S05]  /*12670*/  @!P3 IMAD.X R3, RZ, RZ, R8, P2 ;  /* 0x000000ffff03b224 */ /* 0x008fca00010e0608 */
[----:B------:R0:W-:Y:S02]  /*12680*/  @!P3 LDGSTS.E.BYPASS.LTC128B.128 [R9+0xcc00], desc[UR36][R2.64], !P0 ;  /* 0x0cc000000209bfae */ /* 0x0001e4000c101d64 */
[----:B0-----:R-:W-:Y:S02]  /*12690*/  @!P1 LEA R2, P2, R17, R14, 0x1 ;  /* 0x0000000e11029211 */ /* 0x001fe400078408ff */
[----:B------:R0:W1:Y:S03]  /*126a0*/  SHFL.IDX PT, R14, R0, 0x3, 0x181f ;  /* 0x00781f00000e7f89 */ /* 0x00006600000e0000 */
[----:B------:R-:W-:Y:S01]  /*126b0*/  @!P1 IMAD.X R3, RZ, RZ, R7, P2 ;  /* 0x000000ffff039224 */ /* 0x000fe200010e0607 */
[----:B------:R-:W-:-:S05]  /*126c0*/  @!P1 LEA R7, R23, UR48, 0x1 ;  /* 0x0000003017079c11 */ /* 0x000fca000f8e08ff */
[----:B------:R0:W-:Y:S02]  /*126d0*/  @!P1 LDGSTS.E.BYPASS.LTC128B.128 [R7+0xd400], desc[UR36][R2.64], !P0 ;  /* 0x0d40000002079fae */ /* 0x0001e4000c101d64 */
.L_x_1148:
[----:B------:R-:W-:Y:S02]  /*126e0*/  VIADD R4, R4, 0xb0 ;  /* 0x000000b004047836 */ /* 0x000fe40000000000 */
[----:B0-----:R-:W-:-:S03]  /*126f0*/  IMAD.MOV.U32 R0, RZ, RZ, 0x1 ;  /* 0x00000001ff007424 */ /* 0x001fc600078e00ff */
        /* <DEDUP_REMOVED lines=14> */
[----:B------:R-:W-:-:S05]  /*127e0*/  VIADD R22, R22, 0xfffffffe ;  /* 0xfffffffe16167836 */ /* 0x000fca0000000000 */
[----:B------:R-:W-:Y:S01]  /*127f0*/  ISETP.GE.AND P1, PT, R22, UR52, PT ;  /* 0x0000003416007c0c */ /* 0x000fe2000bf26270 */
[----:B------:R-:W1:Y:S02]  /*12800*/  SYNCS.PHASECHK.TRANS64.TRYWAIT P0, [UR48+0x16820], R0 ;  /* 0x01682000ff0075a7 */ /* 0x000e640008000170 */
[----:B01----:R-:W-:Y:S10]  /*12810*/  @!P0 BRA `(.L_x_1071) ;  /* 0x0000003400488947 */ /* 0x003ff40003800000 */
.L_x_1149:
[----:B------:R-:W-:Y:S02]  /*12820*/  IMAD.MOV.U32 R25, RZ, RZ, 0x1 ;  /* 0x00000001ff197424 */ /* 0x000fe400078e00ff */
[----:B------:R-:W-:Y:S01]  /*12830*/  IMAD.MOV.U32 R21, RZ, RZ, RZ ;  /* 0x000000ffff157224 */ /* 0x000fe200078e00ff */
[----:B------:R-:W-:Y:S06]  /*12840*/  @!P1 BRA `(.L_x_1072) ;  /* 0x0000001000009947 */ /* 0x000fec0003800000 */
[----:B------:R-:W1:Y:S01]  /*12850*/  S2R R2, SR_TID.X ;  /* 0x0000000000027919 */ /* 0x000e620000002100 */
[----:B------:R-:W-:Y:S01]  /*12860*/  UIADD3 UR4, UR47, 0x1, URZ ;  /* 0x000000012f047890 */ /* 0x000fe2000fffe03f */
[----:B0-----:R-:W-:Y:S01]  /*12870*/  LOP3.LUT R3, RZ, UR45, RZ, 0x33, !PT ;  /* 0x0000002dff037c12 */ /* 0x001fe2000f8e33ff */
[----:B------:R-:W-:Y:S01]  /*12880*/  BSSY B0, `(.L_x_1072) ;  /* 0x00000fc000007945 */ /* 0x000fe20003800000 */
[----:B------:R-:W-:Y:S01]  /*12890*/  LOP3.LUT R5, RZ, UR44, RZ, 0x33, !PT ;  /* 0x0000002cff057c12 */ /* 0x000fe2000f8e33ff */
[----:B------:R-:W-:Y:S01]  /*128a0*/  UIMAD UR4, UR4, UR39, URZ ;  /* 0x00000027040472a4 */ /* 0x000fe2000f8e023f */
[----:B------:R-:W-:Y:S02]  /*128b0*/  IMAD.MOV.U32 R22, RZ, RZ, 0x1 ;  /* 0x00000001ff167424 */ /* 0x000fe400078e00ff */
[----:B------:R-:W-:-:S03]  /*128c0*/  IMAD.MOV.U32 R8, RZ, RZ, RZ ;  /* 0x000000ffff087224 */ /* 0x000fc600078e00ff */
[----:B------:R-:W-:Y:S01]  /*128d0*/  LOP3.LUT R0, RZ, UR4, RZ, 0x33, !PT ;  /* 0x00000004ff007c12 */ /* 0x000fe2000f8e33ff */
[----:B------:R-:W-:Y:S02]  /*128e0*/  ULDC UR4, c[0x0][0x2f4] ;  /* 0x0000bd0000047ab9 */ /* 0x000fe40000000800 */
[----:B------:R-:W-:Y:S02]  /*128f0*/  ISETP.GE.AND P1, PT, R17, UR4, PT ;  /* 0x0000000411007c0c */ /* 0x000fe4000bf26270 */
[----:B------:R-:W-:-:S04]  /*12900*/  VIADDMNMX R0, R0, -UR46, R3, !PT ;  /* 0x8000002e00007c46 */ /* 0x000fc8000f800103 */
[----:B------:R-:W-:-:S04]  /*12910*/  VIMNMX R5, R0, R5, !PT ;  /* 0x0000000500057248 */ /* 0x000fc80007fe0100 */
[----:B------:R-:W-:Y:S02]  /*12920*/  IADD3 R27, -R5, -0x2, RZ ;  /* 0xfffffffe051b7810 */ /* 0x000fe40007ffe1ff */
[----:B-1----:R-:W-:-:S04]  /*12930*/  LOP3.LUT R2, R2, 0x7f, RZ, 0xc0, !PT ;  /* 0x0000007f02027812 */ /* 0x002fc800078ec0ff */
[----:B------:R-:W-:-:S04]  /*12940*/  SHF.R.U32.HI R2, RZ, 0x3, R2 ;  /* 0x00000003ff027819 */ /* 0x000fc80000011602 */
[----:B------:R-:W-:Y:S02]  /*12950*/  IADD3 R24, R26, R24, R2 ;  /* 0x000000181a187210 */ /* 0x000fe40007ffe002 */
[----:B------:R-:W-:Y:S01]  /*12960*/  IADD3 R0, -R2, UR50, RZ ;  /* 0x0000003202007c10 */ /* 0x000fe2000fffe1ff */
[----:B------:R-:W-:Y:S02]  /*12970*/  IMAD.SHL.U32 R2, R17, 0x2, RZ ;  /* 0x0000000211027824 */ /* 0x000fe400078e00ff */
[----:B------:R-:W-:Y:S02]  /*12980*/  VIADD R24, R24, 0xfffffe80 ;  /* 0xfffffe8018187836 */ /* 0x000fe40000000000 */
[C---:B------:R-:W-:Y:S02]  /*12990*/  IMAD R4, R5.reuse, 0x80, R0 ;  /* 0x0000008005047824 */ /* 0x040fe400078e0200 */
[----:B------:R-:W-:Y:S02]  /*129a0*/  IMAD R0, R5, -0x80, R24 ;  /* 0xffffff8005007824 */ /* 0x000fe400078e0218 */
[----:B------:R-:W-:-:S07]  /*129b0*/  VIADD R4, R4, 0x100 ;  /* 0x0000010004047836 */ /* 0x000fce0000000000 */
.L_x_1085:
        /* <DEDUP_REMOVED lines=9> */
[----:B------:R-:W-:Y:S01]  /*12a50*/  SHF.R.S32.HI R3, RZ, 0x1f, R9 ;  /* 0x0000001fff037819 */ /* 0x000fe20000011409 */
[----:B--2---:R-:W-:-:S04]  /*12a60*/  IMAD R2, R6, UR4, RZ ;  /* 0x0000000406027c24 */ /* 0x004fc8000f8e02ff */
[----:B------:R-:W-:Y:S02]  /*12a70*/  IMAD R5, R29, UR5, R2 ;  /* 0x000000051d057c24 */ /* 0x000fe4000f8e0202 */
[----:B------:R-:W-:-:S04]  /*12a80*/  IMAD.MOV.U32 R2, RZ, RZ, R9 ;  /* 0x000000ffff027224 */ /* 0x000fc800078e0009 */
[----:B------:R-:W-:Y:S01]  /*12a90*/  IMAD.WIDE.U32 R2, R29, UR4, R2 ;  /* 0x000000041d027c25 */ /* 0x000fe2000f8e0002 */
[----:B------:R-:W-:-:S03]  /*12aa0*/  ULDC.64 UR4, c[0x0][0x418] ;  /* 0x0001060000047ab9 */ /* 0x000fc60000000a00 */
[----:B------:R-:W-:Y:S01]  /*12ab0*/  IMAD.IADD R3, R5, 0x1, R3 ;  /* 0x0000000105037824 */ /* 0x000fe200078e0203 */
[----:B------:R-:W-:-:S04]  /*12ac0*/  LEA R6, P0, R2, UR4, 0x2 ;  /* 0x0000000402067c11 */ /* 0x000fc8000f8010ff */
[----:B------:R-:W-:-:S05]  /*12ad0*/  LEA.HI.X R7, R2, UR5, R3, 0x2, P0 ;  /* 0x0000000502077c11 */ /* 0x000fca00080f1403 */
[----:B------:R-:W2:Y:S01]  /*12ae0*/  LDG.E R5, desc[UR36][R6.64] ;  /* 0x0000002406057981 */ /* 0x000ea2000c1e1900 */
[----:B------:R-:W-:-:S06]  /*12af0*/  ULOP3.LUT UR6, UR38, 0x2, URZ, 0xfc, !UPT ;  /* 0x0000000226067892 */ /* 0x000fcc000f8efc3f */
[----:B------:R-:W-:Y:S02]  /*12b00*/  IMAD.U32 R10, RZ, RZ, UR6 ;  /* 0x00000006ff0a7e24 */ /* 0x000fe4000f8e00ff */
[----:B------:R-:W-:-:S03]  /*12b10*/  VIADD R21, R8, 0x1 ;  /* 0x0000000108157836 */ /* 0x000fc60000000000 */
        /* <DEDUP_REMOVED lines=8> */
.L_x_1073:
[----:B------:R-:W-:Y:S01]  /*12ba0*/  LEA R7, R21, UR48, 0x3 ;  /* 0x0000003015077c11 */ /* 0x000fe2000f8e18ff */
[----:B------:R-:W-:Y:S01]  /*12bb0*/  BSSY B1, `(.L_x_1074) ;  /* 0x0000004000017945 */ /* 0x000fe20003800000 */
[----:B------:R-:W-:-:S04]  /*12bc0*/  SHF.L.U32 R2, R25, 0x1f, RZ ;  /* 0x0000001f19027819 */ /* 0x000fc800000006ff */
[----:B------:R-:W0:Y:S02]  /*12bd0*/  SYNCS.PHASECHK.TRANS64.TRYWAIT P0, [R7+URZ+0x16840], R2 ;  /* 0x01684002070075a7 */ /* 0x000e24000800017f */
[----:B0-----:R-:W-:Y:S05]  /*12be0*/  @!P0 BRA `(.L_x_1075) ;  /* 0x00000030006c8947 */ /* 0x001fea0003800000 */
.L_x_1150:
[----:B------:R-:W-:Y:S05]  /*12bf0*/  BSYNC B1 ;  /* 0x0000000000017941 */ /* 0x000fea0003800000 */
.L_x_1074:
        /* <DEDUP_REMOVED lines=15> */
[----:B------:R-:W-:Y:S01]  /*12cf0*/  ULDC.64 UR4, c[0x0][0x308] ;  /* 0x0000c20000047ab9 */ /* 0x000fe20000000a00 */
[----:B------:R-:W-:Y:S02]  /*12d00*/  IMAD R10, R21, 0x2000, R23 ;  /* 0x00002000150a7824 */ /* 0x000fe400078e0217 */
[----:B------:R-:W-:Y:S02]  /*12d10*/  IMAD.IADD R3, R3, 0x1, R9 ;  /* 0x0000000103037824 */ /* 0x000fe400078e0209 */
[----:B------:R-:W-:Y:S01]  /*12d20*/  IMAD.U32 R9, RZ, RZ, UR4 ;  /* 0x00000004ff097e24 */ /* 0x000fe2000f8e00ff */
[----:B------:R-:W-:-:S03]  /*12d30*/  UIMAD UR4, UR6, UR4, URZ ;  /* 0x00000004060472a4 */ /* 0x000fc6000f8e023f */
[----:B------:R-:W-:Y:S01]  /*12d40*/  IMAD.WIDE.U32 R2, R9, UR42, R2 ;  /* 0x0000002a09027c25 */ /* 0x000fe2000f8e0002 */
[----:B------:R-:W-:Y:S01]  /*12d50*/  UIMAD UR4, UR42, UR5, UR4 ;  /* 0x000000052a0472a4 */ /* 0x000fe2000f8e0204 */
[----:B------:R-:W-:Y:S02]  /*12d60*/  ULDC.64 UR6, c[0x0][0x2e8] ;  /* 0x0000ba0000067ab9 */ /* 0x000fe40000000a00 */
[----:B------:R-:W-:-:S03]  /*12d70*/  LEA R9, P0, R2, UR6, 0x1 ;  /* 0x0000000602097c11 */ /* 0x000fc6000f8008ff */
[----:B------:R-:W-:Y:S01]  /*12d80*/  VIADD R3, R3, UR4 ;  /* 0x0000000403037c36 */ /* 0x000fe20008000000 */
[----:B------:R-:W-:-:S04]  /*12d90*/  UMOV UR4, 0xffffffff ;  /* 0xffffffff00047882 */ /* 0x000fc80000000000 */
[----:B------:R-:W-:Y:S01]  /*12da0*/  LEA.HI.X R20, R2, UR7, R3, 0x1, P0 ;  /* 0x0000000702147c11 */ /* 0x000fe200080f0c03 */
[----:B------:R-:W-:Y:S06]  /*12db0*/  BRA.DIV UR4, `(.L_x_1076) ;  /* 0x00000032040c7947 */ /* 0x000fec000b800000 */
[----:B------:R-:W0:Y:S01]  /*12dc0*/  SHFL.IDX PT, R2, R9, RZ, 0x181f ;  /* 0x00181fff09027589 */ /* 0x000e2200000e0000 */
[----:B------:R-:W-:Y:S01]  /*12dd0*/  IMAD.SHL.U32 R11, R17, 0x2, RZ ;  /* 0x00000002110b7824 */ /* 0x000fe200078e00ff */
[----:B------:R-:W-:Y:S02]  /*12de0*/  LEA R10, R10, UR48, 0x1 ;  /* 0x000000300a0a7c11 */ /* 0x000fe4000f8e08ff */
        /* <DEDUP_REMOVED lines=35> */
[----:B--2---:R0:W-:Y:S03]  /*13020*/  LDGSTS.E.BYPASS.LTC128B.128 [R10+0x11400], desc[UR36][R2.64], !P2 ;  /* 0x11400000020a7fae */ /* 0x0041e6000d101d64 */
.L_x_1168:
[----:B0-----:R-:W-:-:S05]  /*13030*/  IMAD.SHL.U32 R2, R17, 0x2, RZ ;  /* 0x0000000211027824 */ /* 0x001fca00078e00ff */
[----:B------:R-:W-:-:S05]  /*13040*/  IADD3 R2, P0, R14, R2, RZ ;  /* 0x000000020e027210 */ /* 0x000fca0007f1e0ff */
[----:B------:R-:W-:Y:S01]  /*13050*/  IMAD.X R3, RZ, RZ, R20, P0 ;  /* 0x000000ffff037224 */ /* 0x000fe200000e0614 */
[----:B------:R-:W-:-:S04]  /*13060*/  PLOP3.LUT P0, PT, PT, PT, PT, 0x80, 0x0 ;  /* 0x000000000000781c */ /* 0x000fc80003f0f070 */
[----:B------:R-:W-:Y:S01]  /*13070*/  @!PT LDS RZ, [RZ] ;  /* 0x00000000fffff984 */ /* 0x000fe20000000800 */
[----:B------:R-:W-:Y:S01]  /*13080*/  @!PT LDS RZ, [RZ] ;  /* 0x00000000fffff984 */ /* 0x000fe20000000800 */
[----:B------:R-:W-:Y:S01]  /*13090*/  @!PT LDS RZ, [RZ] ;  /* 0x00000000fffff984 */ /* 0x000fe20000000800 */
[----:B------:R0:W-:Y:S01]  /*130a0*/  LDGSTS.E.BYPASS.LTC128B.128 [R10+0x11c00], desc[UR36][R2.64], !P2 ;  /* 0x11c00000020a7fae */ /* 0x0001e2000d101d64 */
[----:B------:R-:W-:-:S08]  /*130b0*/  NOP ;  /* 0x0000000000007918 */ /* 0x000fd00000000000 */
.L_x_1077:
        /* <DEDUP_REMOVED lines=12> */
.L_x_1078:
[----:B------:R0:W-:Y:S01]  /*13180*/  SYNCS.ARRIVE.TRANS64.A1T0 RZ, [R7+URZ+0x16830], RZ ;  /* 0x016830ff07ff79a7 */ /* 0x0001e2000810003f */
[----:B------:R-:W-:Y:S05]  /*13190*/  @!P3 BRA `(.L_x_1079) ;  /* 0x000000000004b947 */ /* 0x000fea0003800000 */
[----:B------:R-:W-:Y:S01]  /*131a0*/  BPT.TRAP 0x1 ;  /* 0x000000040000795c */ /* 0x000fe20000300000 */
.L_x_1079:
[----:B------:R-:W-:Y:S01]  /*131b0*/  SHF.L.U32 R2, R22, 0x1f, RZ ;  /* 0x0000001f16027819 */ /* 0x000fe200000006ff */
[----:B------:R-:W-:Y:S01]  /*131c0*/  BSSY B1, `(.L_x_1080) ;  /* 0x0000004000017945 */ /* 0x000fe20003800000 */
[----:B0-----:R-:W-:-:S04]  /*131d0*/  LEA R7, R8, UR48, 0x3 ;  /* 0x0000003008077c11 */ /* 0x001fc8000f8e18ff */
[----:B------:R-:W0:Y:S02]  /*131e0*/  SYNCS.PHASECHK.TRANS64.TRYWAIT P0, [R7+URZ+0x16860], R2 ;  /* 0x01686002070075a7 */ /* 0x000e24000800017f */
[----:B0-----:R-:W-:Y:S05]  /*131f0*/  @!P0 BRA `(.L_x_1081) ;  /* 0x00000034005c8947 */ /* 0x001fea0003800000 */
.L_x_1169:
[----:B------:R-:W-:Y:S05]  /*13200*/  BSYNC B1 ;  /* 0x0000000000017941 */ /* 0x000fea0003800000 */
.L_x_1080:
[----:B------:R-:W-:Y:S01]  /*13210*/  UMOV UR4, 0xffffffff ;  /* 0xffffffff00047882 */ /* 0x000fe20000000000 */
[----:B------:R-:W-:Y:S02]  /*13220*/  IMAD R8, R8, 0x2000, R23 ;  /* 0x0000200008087824 */ /* 0x000fe400078e0217 */
[----:B------:R-:W-:Y:S01]  /*13230*/  IMAD.SHL.U32 R20, R17, 0x2, RZ ;  /* 0x0000000211147824 */ /* 0x000fe200078e00ff */
        /* <DEDUP_REMOVED lines=21> */
[----:B------:R-:W2:Y:S03]  /*13390*/  SHFL.IDX PT, R12, R16, 0x4, 0x181f ;  /* 0x00981f00100c7f89 */ /* 0x000ea600000e0000 */
[----:B-----5:R-:W-:Y:S02]  /*133a0*/  IMAD.X R3, RZ, RZ, R10, P2 ;  /* 0x000000ffff037224 */ /* 0x020fe400010e060a */
[----:B------:R-:W3:Y:S04]  /*133b0*/  SHFL.IDX PT, R10, R19, 0x4, 0x181f ;  /* 0x00981f00130a7f89 */ /* 0x000ee800000e0000 */
        /* <DEDUP_REMOVED lines=15> */
[----:B0-----:R-:W-:-:S05]  /*134b0*/  IADD3 R2, P2, R11, R20, RZ ;  /* 0x000000140b027210 */ /* 0x001fca0007f5e0ff */
[----:B-1----:R-:W-:-:S05]  /*134c0*/  IMAD.X R3, RZ, RZ, R9, P2 ;  /* 0x000000ffff037224 */ /* 0x002fca00010e0609 */
[----:B------:R2:W-:Y:S01]  /*134d0*/  LDGSTS.E.BYPASS.LTC128B.128 [R8+0x2c00], desc[UR36][R2.64], !P0 ;  /* 0x02c0000002087fae */ /* 0x0005e2000c101d64 */
[----:B------:R-:W-:Y:S02]  /*134e0*/  ISETP.LT.OR P0, PT, R4, 0x61, P1 ;  /* 0x000000610400780c */ /* 0x000fe40000f01670 */
[----:B--2---:R-:W-:-:S05]  /*134f0*/  IADD3 R2, P2, R12, R20, RZ ;  /* 0x000000140c027210 */ /* 0x004fca0007f5e0ff */
[----:B---3--:R-:W-:-:S06]  /*13500*/  IMAD.X R3, RZ, RZ, R10, P2 ;  /* 0x000000ffff037224 */ /* 0x008fcc00010e060a */
[----:B----4-:R0:W-:Y:S02]  /*13510*/  LDGSTS.E.BYPASS.LTC128B.128 [R8+0x3400], desc[UR36][R2.64], !P0 ;  /* 0x0340000002087fae */ /* 0x0101e4000c101d64 */
.L_x_1187:
        /* <DEDUP_REMOVED lines=14> */
[----:B------:R-:W-:Y:S02]  /*13600*/  IMAD.IADD R3, R3, 0x1, R9 ;  /* 0x0000000103037824 */ /* 0x000fe400078e0209 */
[----:B------:R-:W-:Y:S02]  /*13610*/  IMAD R26, R26, UR4, RZ ;  /* 0x000000041a1a7c24 */ /* 0x000fe4000f8e02ff */
[----:B------:R-:W-:-:S04]  /*13620*/  IMAD.WIDE.U32 R2, R5, UR4, R2 ;  /* 0x0000000405027c25 */ /* 0x000fc8000f8e0002 */
[----:B------:R-:W-:-:S04]  /*13630*/  IMAD R9, R5, UR5, R26 ;  /* 0x0000000505097c24 */ /* 0x000fc8000f8e021a */
[----:B------:R-:W-:-:S07]  /*13640*/  IMAD.IADD R9, R3, 0x1, R9 ;  /* 0x0000000103097824 */ /* 0x000fce00078e0209 */
.L_x_1083:
        /* <DEDUP_REMOVED lines=12> */
.L_x_1084:
[----:B------:R-:W-:Y:S01]  /*13710*/  R2UR UR4, R28 ;  /* 0x000000001c0472ca */ /* 0x000fe200000e0000 */
[----:B------:R-:W-:Y:S01]  /*13720*/  ULDC.64 UR6, c[0x0][0x330] ;  /* 0x0000cc0000067ab9 */ /* 0x000fe20000000a00 */
[----:B------:R-:W-:Y:S01]  /*13730*/  VIADD R27, R27, 0xffffffff ;  /* 0xffffffff1b1b7836 */ /* 0x000fe20000000000 */
[----:B------:R0:W-:Y:S01]  /*13740*/  SYNCS.ARRIVE.TRANS64.A1T0 RZ, [R7+URZ+0x16850], RZ ;  /* 0x016850ff07ff79a7 */ /* 0x0001e2000810003f */
[----:B------:R-:W-:Y:S02]  /*13750*/  IMAD.U32 R5, RZ, RZ, UR6 ;  /* 0x00000006ff057e24 */ /* 0x000fe4000f8e00ff */
[----:B------:R-:W-:Y:S01]  /*13760*/  IMAD.MOV.U32 R3, RZ, RZ, R9 ;  /* 0x000000ffff037224 */ /* 0x000fe200078e0009 */
[----:B------:R-:W-:Y:S01]  /*13770*/  ISETP.GT.AND P0, PT, R27, UR52, PT ;  /* 0x000000341b007c0c */ /* 0x000fe2000bf04270 */
[----:B------:R-:W-:Y:S02]  /*13780*/  VIADD R4, R4, 0x80 ;  /* 0x0000008004047836 */ /* 0x000fe40000000000 */
[----:B------:R-:W-:-:S03]  /*13790*/  IMAD.WIDE.U32 R2, R5, UR42, R2 ;  /* 0x0000002a05027c25 */ /* 0x000fc6000f8e0002 */
[----:B------:R-:W-:Y:S01]  /*137a0*/  UIMAD UR4, UR4, UR6, URZ ;  /* 0x00000006040472a4 */ /* 0x000fe2000f8e023f */
[----:B------:R-:W-:Y:S02]  /*137b0*/  VIADD R0, R0, 0xffffff80 ;  /* 0xffffff8000007836 */ /* 0x000fe40000000000 */
[----:B------:R-:W-:Y:S01]  /*137c0*/  IMAD.MOV.U32 R8, RZ, RZ, R21 ;  /* 0x000000ffff087224 */ /* 0x000fe200078e0015 */
[----:B------:R-:W-:Y:S01]  /*137d0*/  UIMAD UR4, UR42, UR7, UR4 ;  /* 0x000000072a0472a4 */ /* 0x000fe2000f8e0204 */
[----:B------:R-:W-:Y:S02]  /*137e0*/  IMAD.MOV.U32 R22, RZ, RZ, R25 ;  /* 0x000000ffff167224 */ /* 0x000fe400078e0019 */
[----:B------:R-:W-:Y:S02]  /*137f0*/  ULDC.64 UR6, c[0x0][0x318] ;  /* 0x0000c60000067ab9 */ /* 0x000fe40000000a00 */
[----:B------:R-:W-:Y:S01]  /*13800*/  LEA R16, P2, R2, UR6, 0x1 ;  /* 0x0000000602107c11 */ /* 0x000fe2000f8408ff */
[----:B------:R-:W-:-:S05]  /*13810*/  VIADD R19, R3, UR4 ;  /* 0x0000000403137c36 */ /* 0x000fca0008000000 */
[----:B------:R-:W-:Y:S01]  /*13820*/  LEA.HI.X R19, R2, UR7, R19, 0x1, P2 ;  /* 0x0000000702137c11 */ /* 0x000fe200090f0c13 */
[----:B0-----:R-:W-:Y:S06]  /*13830*/  @P0 BRA `(.L_x_1085) ;  /* 0xfffffff000600947 */ /* 0x001fec000383ffff */
[----:B------:R-:W-:Y:S05]  /*13840*/  BSYNC B0 ;  /* 0x0000000000007941 */ /* 0x000fea0003800000 */
.L_x_1072:
[----:B------:R-:W-:-:S06]  /*13850*/  ULOP3.LUT UR4, UR38, 0x2, URZ, 0xfc, !UPT ;  /* 0x0000000226047892 */ /* 0x000fcc000f8efc3f */
[----:B0-----:R-:W-:-:S05]  /*13860*/  IMAD.U32 R0, RZ, RZ, UR4 ;  /* 0x00000004ff007e24 */ /* 0x001fca000f8e00ff */
[----:B------:R-:W-:-:S13]  /*13870*/  ISETP.NE.AND P0, PT, R0, 0x3, PT ;  /* 0x000000030000780c */ /* 0x000fda0003f05270 */
[----:B------:R-:W-:Y:S05]  /*13880*/  @!P0 BRA `(.L_x_1086) ;  /* 0x0000000000048947 */ /* 0x000fea0003800000 */
[----:B------:R-:W-:Y:S01]  /*13890*/  BPT.TRAP 0x1 ;  /* 0x000000040000795c */ /* 0x000fe20000300000 */
.L_x_1086:
[----:B------:R-:W-:Y:S01]  /*138a0*/  LEA R0, R21, UR48, 0x3 ;  /* 0x0000003015007c11 */ /* 0x000fe2000f8e18ff */
[----:B------:R-:W0:Y:S01]  /*138b0*/  S2R R6, SR_TID.X ;  /* 0x0000000000067919 */ /* 0x000e220000002100 */
[----:B------:R-:W-:Y:S01]  /*138c0*/  SHF.L.U32 R3, R25, 0x1f, RZ ;  /* 0x0000001f19037819 */ /* 0x000fe200000006ff */
[----:B------:R-:W-:Y:S01]  /*138d0*/  IMAD.MOV.U32 R2, RZ, RZ, -0x80 ;  /* 0xffffff80ff027424 */ /* 0x000fe200078e00ff */
[----:B------:R-:W-:Y:S01]  /*138e0*/  BSSY B0, `(.L_x_1087) ;  /* 0x0000008000007945 */ /* 0x000fe20003800000 */
[----:B------:R-:W-:Y:S01]  /*138f0*/  IMAD R4, R21, 0x2000, R23 ;  /* 0x0000200015047824 */ /* 0x000fe200078e0217 */
[----:B------:R-:W1:Y:S01]  /*13900*/  SYNCS.PHASECHK.TRANS64.TRYWAIT P0, [R0+URZ+0x16860], R3 ;  /* 0x01686003000075a7 */ /* 0x000e62000800017f */
[----:B------:R-:W-:Y:S01]  /*13910*/  IMAD R5, R27, R2, UR50 ;  /* 0x000000321b057e24 */ /* 0x000fe2000f8e0202 */
[----:B0-----:R-:W-:-:S04]  /*13920*/  LOP3.LUT R6, R6, 0x7f, RZ, 0xc0, !PT ;  /* 0x0000007f06067812 */ /* 0x001fc800078ec0ff */
[----:B------:R-:W-:-:S05]  /*13930*/  SHF.R.U32.HI R6, RZ, 0x3, R6 ;  /* 0x00000003ff067819 */ /* 0x000fca0000011606 */
[----:B------:R-:W-:Y:S01]  /*13940*/  IMAD.IADD R5, R5, 0x1, -R6 ;  /* 0x0000000105057824 */ /* 0x000fe200078e0a06 */
[----:B-1----:R-:W-:Y:S06]  /*13950*/  @!P0 BRA `(.L_x_1088) ;  /* 0x0000003400e48947 */ /* 0x002fec0003800000 */
.L_x_1188:
[----:B------:R-:W-:Y:S05]  /*13960*/  BSYNC B0 ;  /* 0x0000000000007941 */ /* 0x000fea0003800000 */
.L_x_1087:
[----:B------:R-:W-:Y:S02]  /*13970*/  ULDC UR4, c[0x0][0x2f4] ;  /* 0x0000bd0000047ab9 */ /* 0x000fe40000000800 */
[----:B------:R-:W-:Y:S01]  /*13980*/  ISETP.GE.AND P0, PT, R17, UR4, PT ;  /* 0x0000000411007c0c */ /* 0x000fe2000bf06270 */
[----:B------:R-:W-:-:S03]  /*13990*/  UMOV UR4, 0xffffffff ;  /* 0xffffffff00047882 */ /* 0x000fc60000000000 */
[----:B------:R-:W-:Y:S09]  /*139a0*/  BRA.DIV UR4, `(.L_x_1089) ;  /* 0x0000003604e47947 */ /* 0x000ff2000b800000 */
[----:B------:R-:W1:Y:S01]  /*139b0*/  SHFL.IDX PT, R14, R16, RZ, 0x181f ;  /* 0x00181fff100e7589 */ /* 0x000e6200000e0000 */
[----:B------:R-:W-:Y:S01]  /*139c0*/  IMAD.SHL.U32 R17, R17, 0x2, RZ ;  /* 0x0000000211117824 */ /* 0x000fe200078e00ff */
[C---:B------:R-:W-:Y:S02]  /*139d0*/  ISETP.LT.OR P3, PT, R5.reuse, 0x1, P0 ;  /* 0x000000010500780c */ /* 0x040fe40000761670 */
        /* <DEDUP_REMOVED lines=15> */
[----:B------:R-:W-:Y:S01]  /*13ad0*/  SHFL.IDX PT, R26, R16, 0x5, 0x181f ;  /* 0x00b81f00101a7f89 */ /* 0x000fe200000e0000 */
[----:B----4-:R-:W-:-:S03]  /*13ae0*/  IMAD.X R7, RZ, RZ, R7, P4 ;  /* 0x000000ffff077224 */ /* 0x010fc600020e0607 */
[----:B------:R-:W1:Y:S01]  /*13af0*/  SHFL.IDX PT, R22, R19, 0x4, 0x181f ;  /* 0x00981f0013167f89 */ /* 0x000e6200000e0000 */
[----:B-----5:R-:W-:-:S03]  /*13b00*/  IMAD.X R3, RZ, RZ, R18, P5 ;  /* 0x000000ffff037224 */ /* 0x020fc600028e0612 */
[----:B------:R-:W-:Y:S04]  /*13b10*/  SHFL.IDX PT, R28, R16, 0x6, 0x181f ;  /* 0x00d81f00101c7f89 */ /* 0x000fe800000e0000 */
[----:B------:R0:W-:Y:S01]  /*13b20*/  LDGSTS.E.BYPASS.LTC128B.128 [R4+0x400], desc[UR36][R8.64], !P3 ;  /* 0x0040000008047fae */ /* 0x0001e2000d901d64 */
[----:B------:R-:W-:-:S03]  /*13b30*/  ISETP.LT.OR P3, PT, R5, 0x41, P0 ;  /* 0x000000410500780c */ /* 0x000fc60000761670 */
[----:B------:R-:W2:Y:S04]  /*13b40*/  SHFL.IDX PT, R18, R19, 0x5, 0x181f ;  /* 0x00b81f0013127f89 */ /* 0x000ea800000e0000 */
[----:B------:R3:W-:Y:S04]  /*13b50*/  LDGSTS.E.BYPASS.LTC128B.128 [R4+0xc00], desc[UR36][R6.64], !P2 ;  /* 0x00c0000006047fae */ /* 0x0007e8000d101d64 */
[----:B------:R-:W4:Y:S01]  /*13b60*/  SHFL.IDX PT, R20, R19, 0x6, 0x181f ;  /* 0x00d81f0013147f89 */ /* 0x000f2200000e0000 */
[----:B0-----:R-:W-:-:S03]  /*13b70*/  IADD3 R8, P5, R24, R17, RZ ;  /* 0x0000001118087210 */ /* 0x001fc60007fbe0ff */
[----:B------:R0:W-:Y:S01]  /*13b80*/  LDGSTS.E.BYPASS.LTC128B.128 [R4+0x1400], desc[UR36][R2.64], !P1 ;  /* 0x0140000002047fae */ /* 0x0001e2000c901d64 */
[----:B------:R-:W-:Y:S01]  /*13b90*/  ISETP.LT.OR P1, PT, R5, 0x31, P0 ;  /* 0x000000310500780c */ /* 0x000fe20000721670 */
[----:B-1----:R-:W-:Y:S01]  /*13ba0*/  IMAD.X R9, RZ, RZ, R22, P5 ;  /* 0x000000ffff097224 */ /* 0x002fe200028e0616 */
[-C--:B---3--:R-:W-:Y:S01]  /*13bb0*/  IADD3 R6, P4, R26, R17.reuse, RZ ;  /* 0x000000111a067210 */ /* 0x088fe20007f9e0ff */
[----:B------:R-:W1:Y:S01]  /*13bc0*/  SHFL.IDX PT, R19, R19, 0x7, 0x181f ;  /* 0x00f81f0013137f89 */ /* 0x000e6200000e0000 */
[----:B0-----:R-:W-:-:S03]  /*13bd0*/  IADD3 R2, P2, R14, R17, RZ ;  /* 0x000000110e027210 */ /* 0x001fc60007f5e0ff */
[----:B--2---:R-:W-:Y:S01]  /*13be0*/  IMAD.X R7, RZ, RZ, R18, P4 ;  /* 0x000000ffff077224 */ /* 0x004fe200020e0612 */
[----:B------:R0:W2:Y:S01]  /*13bf0*/  SHFL.IDX PT, R14, R16, 0x7, 0x181f ;  /* 0x00f81f00100e7f89 */ /* 0x0000a200000e0000 */
        /* <DEDUP_REMOVED lines=10> */
.L_x_1206:
[----:B------:R-:W-:Y:S02]  /*13ca0*/  ISETP.LT.OR P0, PT, R5, 0x71, P0 ;  /* 0x000000710500780c */ /* 0x000fe40000701670 */
[----:B0-----:R-:W-:-:S05]  /*13cb0*/  IADD3 R2, P1, R14, R17, RZ ;  /* 0x000000110e027210 */ /* 0x001fca0007f3e0ff */
[----:B------:R-:W-:-:S06]  /*13cc0*/  IMAD.X R3, RZ, RZ, R19, P1 ;  /* 0x000000ffff037224 */ /* 0x000fcc00008e0613 */
[----:B------:R-:W-:Y:S01]  /*13cd0*/  @!PT LDS RZ, [RZ] ;  /* 0x00000000fffff984 */ /* 0x000fe20000000800 */
[----:B------:R-:W-:Y:S01]  /*13ce0*/  @!PT LDS RZ, [RZ] ;  /* 0x00000000fffff984 */ /* 0x000fe20000000800 */
[----:B------:R-:W-:Y:S01]  /*13cf0*/  @!PT LDS RZ, [RZ] ;  /* 0x00000000fffff984 */ /* 0x000fe20000000800 */
[----:B------:R0:W-:Y:S01]  /*13d00*/  LDGSTS.E.BYPASS.LTC128B.128 [R4+0x3c00], desc[UR36][R2.64], !P0 ;  /* 0x03c0000002047fae */ /* 0x0001e2000c101d64 */
[----:B------:R-:W-:Y:S01]  /*13d10*/  PLOP3.LUT P0, PT, PT, PT, PT, 0x80, 0x0 ;  /* 0x000000000000781c */ /* 0x000fe20003f0f070 */
[----:B------:R-:W-:-:S12]  /*13d20*/  NOP ;  /* 0x0000000000007918 */ /* 0x000fd80000000000 */
.L_x_1090:
        /* <DEDUP_REMOVED lines=12> */
.L_x_1091:
[----:B------:R-:W-:Y:S01]  /*13df0*/  VIADD R2, R21, 0x1 ;  /* 0x0000000115027836 */ /* 0x000fe20000000000 */
[----:B------:R0:W-:Y:S04]  /*13e00*/  SYNCS.ARRIVE.TRANS64.A1T0 RZ, [R0+URZ+0x16850], RZ ;  /* 0x016850ff00ff79a7 */ /* 0x0001e8000810003f */
[----:B------:R-:W-:-:S04]  /*13e10*/  ISETP.NE.AND P0, PT, R2, 0x2, PT ;  /* 0x000000020200780c */ /* 0x000fc80003f05270 */
[----:B0-----:R-:W-:Y:S02]  /*13e20*/  SEL R0, RZ, 0x1, P0 ;  /* 0x00000001ff007807 */ /* 0x001fe40000000000 */
[----:B------:R-:W-:Y:S02]  /*13e30*/  SEL R2, R2, RZ, P0 ;  /* 0x000000ff02027207 */ /* 0x000fe40000000000 */
[----:B------:R-:W-:-:S07]  /*13e40*/  LOP3.LUT R0, R25, R0, RZ, 0x3c, !PT ;  /* 0x0000000019007212 */ /* 0x000fce00078e3cff */
.L_x_1053:
[----:B------:R-:W0:Y:S01]  /*13e50*/  S2R R4, SR_CgaCtaId ;  /* 0x0000000000047919 */ /* 0x000e220000008800 */
[----:B------:R-:W-:Y:S02]  /*13e60*/  MOV R3, 0x400 ;  /* 0x0000040000037802 */ /* 0x000fe40000000f00 */
[----:B------:R-:W-:Y:S02]  /*13e70*/  SHF.L.U32 R10, R10, 0x1f, RZ ;  /* 0x0000001f0a0a7819 */ /* 0x000fe400000006ff */
[----:B0-----:R-:W-:-:S04]  /*13e80*/  LEA R7, R4, R3, 0x18 ;  /* 0x0000000304077211 */ /* 0x001fc800078ec0ff */
[----:B------:R-:W0:Y:S02]  /*13e90*/  SYNCS.PHASECHK.TRANS64.TRYWAIT P0, [R7+URZ+0x16820], R10 ;  /* 0x0168200a070075a7 */ /* 0x000e24000800017f */
[----:B0-----:R-:W-:Y:S05]  /*13ea0*/  @!P0 BRA `(.L_x_1092) ;  /* 0x0000003800e88947 */ /* 0x001fea0003800000 */
.L_x_1207:
[----:B------:R-:W-:-:S03]  /*13eb0*/  UMOV UR4, 0xffffffff ;  /* 0xffffffff00047882 */ /* 0x000fc60000000000 */
[----:B------:R-:W-:Y:S05]  /*13ec0*/  BRA.DIV UR4, `(.L_x_1093) ;  /* 0x0000003a04f47947 */ /* 0x000fea000b800000 */
[----:B------:R-:W1:Y:S02]  /*13ed0*/  S2R R3, SR_TID.X ;  /* 0x0000000000037919 */ /* 0x000e640000002100 */
[----:B-1----:R-:W-:-:S04]  /*13ee0*/  SHF.R.U32.HI R3, RZ, 0x5, R3 ;  /* 0x00000005ff037819 */ /* 0x002fc80000011603 */
[----:B------:R-:W-:-:S05]  /*13ef0*/  LOP3.LUT R3, R3, 0x3, RZ, 0xc0, !PT ;  /* 0x0000000303037812 */ /* 0x000fca00078ec0ff */
[----:B------:R1:W2:Y:S02]  /*13f00*/  SHFL.IDX PT, R14, R3, RZ, 0x1f ;  /* 0x00001fff030e7589 */ /* 0x0002a400000e0000 */
.L_x_1210:
[----:B--2---:R-:W-:-:S13]  /*13f10*/  ISETP.NE.AND P0, PT, R14, RZ, PT ;  /* 0x000000ff0e00720c */ /* 0x004fda0003f05270 */
[----:B------:R-:W-:Y:S05]  /*13f20*/  @P0 BRA `(.L_x_961) ;  /* 0x0000000000880947 */ /* 0x000fea0003800000 */
[----:B------:R-:W-:-:S03]  /*13f30*/  UMOV UR4, 0xffffffff ;  /* 0xffffffff00047882 */ /* 0x000fc60000000000 */
[----:B------:R-:W-:Y:S05]  /*13f40*/  BRA.DIV UR4, `(.L_x_1094) ;  /* 0x0000003e04087947 */ /* 0x000fea000b800000 */
[----:B------:R-:W-:-:S13]  /*13f50*/  ELECT P6, URZ, PT ;  /* 0x00000000003f782f */ /* 0x000fda00038c0000 */
.L_x_1213:
[----:B------:R-:W-:Y:S05]  /*13f60*/  @!P6 BRA `(.L_x_961) ;  /* 0x000000000078e947 */ /* 0x000fea0003800000 */
[----:B------:R-:W-:-:S06]  /*13f70*/  ULOP3.LUT UR4, UR38, 0x2, URZ, 0xfc, !UPT ;  /* 0x0000000226047892 */ /* 0x000fcc000f8efc3f */
[----:B-1----:R-:W-:-:S05]  /*13f80*/  IMAD.U32 R3, RZ, RZ, UR4 ;  /* 0x00000004ff037e24 */ /* 0x002fca000f8e00ff */
[----:B------:R-:W-:-:S13]  /*13f90*/  ISETP.NE.AND P0, PT, R3, 0x3, PT ;  /* 0x000000030300780c */ /* 0x000fda0003f05270 */
[----:B------:R-:W-:Y:S05]  /*13fa0*/  @!P0 BRA `(.L_x_1095) ;  /* 0x0000000000048947 */ /* 0x000fea0003800000 */
[----:B------:R-:W-:Y:S01]  /*13fb0*/  BPT.TRAP 0x1 ;  /* 0x000000040000795c */ /* 0x000fe20000300000 */
.L_x_1095:
[----:B------:R-:W-:Y:S01]  /*13fc0*/  IMAD R5, R2, 0x8, R7 ;  /* 0x0000000802057824 */ /* 0x000fe200078e0207 */
[----:B------:R-:W-:Y:S01]  /*13fd0*/  SHF.L.U32 R4, R0, 0x1f, RZ ;  /* 0x0000001f00047819 */ /* 0x000fe200000006ff */
[----:B------:R-:W-:-:S03]  /*13fe0*/  VIADD R2, R2, 0x1 ;  /* 0x0000000102027836 */ /* 0x000fc60000000000 */
[----:B------:R-:W1:Y:S02]  /*13ff0*/  SYNCS.PHASECHK.TRANS64.TRYWAIT P1, [R5+URZ+0x16840], R4 ;  /* 0x01684004050075a7 */ /* 0x000e64000802017f */
[----:B------:R-:W-:-:S04]  /*14000*/  ISETP.NE.AND P2, PT, R2, 0x2, PT ;  /* 0x000000020200780c */ /* 0x000fc80003f45270 */
[----:B------:R-:W-:Y:S01]  /*14010*/  SEL R3, RZ, 0x1, P2 ;  /* 0x00000001ff037807 */ /* 0x000fe20001000000 */
[----:B-1----:R-:W-:Y:S08]  /*14020*/  @!P1 BRA `(.L_x_1096) ;  /* 0x0000003800f09947 */ /* 0x002ff00003800000 */
.L_x_1214:
[----:B------:R-:W-:Y:S02]  /*14030*/  SEL R2, R2, RZ, P2 ;  /* 0x000000ff02027207 */ /* 0x000fe40001000000 */
[----:B------:R-:W-:Y:S01]  /*14040*/  LOP3.LUT R0, R0, R3, RZ, 0x3c, !PT ;  /* 0x0000000300007212 */ /* 0x000fe200078e3cff */
[----:B------:R-:W-:Y:S06]  /*14050*/  @!P0 BRA `(.L_x_1097) ;  /* 0x0000000000048947 */ /* 0x000fec0003800000 */
[----:B------:R-:W-:Y:S01]  /*14060*/  BPT.TRAP 0x1 ;  /* 0x000000040000795c */ /* 0x000fe20000300000 */
.L_x_1097:
[----:B------:R-:W-:Y:S01]  /*14070*/  IMAD R3, R2, 0x8, R7 ;  /* 0x0000000802037824 */ /* 0x000fe200078e0207 */
[----:B------:R-:W-:-:S04]  /*14080*/  SHF.L.U32 R0, R0, 0x1f, RZ ;  /* 0x0000001f00007819 */ /* 0x000fc800000006ff */
[----:B------:R-:W2:Y:S02]  /*14090*/  SYNCS.PHASECHK.TRANS64.TRYWAIT P1, [R3+URZ+0x16840], R0 ;  /* 0x01684000030075a7 */ /* 0x000ea4000802017f */
[----:B--2---:R-:W-:Y:S05]  /*140a0*/  @!P1 BRA `(.L_x_1098) ;  /* 0x0000003800e49947 */ /* 0x004fea0003800000 */
.L_x_1215:
[----:B------:R-:W-:Y:S05]  /*140b0*/  @!P0 BRA `(.L_x_1099) ;  /* 0x0000000000048947 */ /* 0x000fea0003800000 */
[----:B------:R-:W-:Y:S01]  /*140c0*/  BPT.TRAP 0x1 ;  /* 0x000000040000795c */ /* 0x000fe20000300000 */
.L_x_1099:
[----:B------:R-:W3:Y:S02]  /*140d0*/  SYNCS.PHASECHK.TRANS64.TRYWAIT P1, [R5+URZ+0x16860], R4 ;  /* 0x01686004050075a7 */ /* 0x000ee4000802017f */
[----:B---3--:R-:W-:Y:S05]  /*140e0*/  @!P1 BRA `(.L_x_1100) ;  /* 0x0000003800e89947 */ /* 0x008fea0003800000 */
.L_x_1216:
[----:B------:R-:W-:Y:S05]  /*140f0*/  @!P0 BRA `(.L_x_1101) ;  /* 0x0000000000048947 */ /* 0x000fea0003800000 */
[----:B------:R-:W-:Y:S01]  /*14100*/  BPT.TRAP 0x1 ;  /* 0x000000040000795c */ /* 0x000fe20000300000 */
.L_x_1101:
[----:B----4-:R4:W0:Y:S02]  /*14110*/  SYNCS.PHASECHK.TRANS64.TRYWAIT P0, [R3+URZ+0x16860], R0 ;  /* 0x01686000030075a7 */ /* 0x010824000800017f */
[----:B0-----:R-:W-:Y:S05]  /*14120*/  @!P0 NANOSLEEP.SYNCS 0x989680 ;  /* 0x009896800000895d */ /* 0x001fea0003900000 */
[----:B------:R-:W0:Y:S02]  /*14130*/  @!P0 SYNCS.PHASECHK.TRANS64 P0, [R3+URZ+0x16860], R0 ;  /* 0x01686000030085a7 */ /* 0x000e24000800007f */
[----:B0-----:R-:W-:Y:S05]  /*14140*/  @!P0 BRA `(.L_x_1101) ;  /* 0xfffffffc00f08947 */ /* 0x001fea000383ffff */
.L_x_961:
[----:B------:R-:W-:Y:S05]  /*14150*/  BSYNC B6 ;  /* 0x0000000000067941 */ /* 0x000fea0003800000 */
.L_x_958:
[----:B------:R-:W-:Y:S05]  /*14160*/  EXIT ;  /* 0x000000000000794d */ /* 0x000fea0003800000 */
.L_x_971:
[----:B0-----:R-:W-:-:S04]  /*14170*/  IMAD.U32 R3, RZ, RZ, UR43 ;  /* 0x0000002bff037e24 */ /* 0x001fc8000f8e00ff */
[----:B------:R0:W1:Y:S03]  /*14180*/  SYNCS.PHASECHK.TRANS64.TRYWAIT P0, [R3+URZ+0x16800], R0 ;  /* 0x01680000030075a7 */ /* 0x000066000800017f */
[----:B-1----:R-:W-:Y:S05]  /*14190*/  @!P0 NANOSLEEP.SYNCS 0x989680 ;  /* 0x009896800000895d */ /* 0x002fea0003900000 */
[----:B------:R-:W1:Y:S02]  /*141a0*/  @!P0 SYNCS.PHASECHK.TRANS64 P0, [R3+URZ+0x16800], R0 ;  /* 0x01680000030085a7 */ /* 0x000e64000800007f */
[----:B-1----:R-:W-:Y:S05]  /*141b0*/  @!P0 BRA `(.L_x_971) ;  /* 0xfffffffc00ec8947 */ /* 0x002fea000383ffff */
[----:B------:R-:W-:Y:S05]  /*141c0*/  BRA `(.L_x_1102) ;  /* 0xfffffed400147947 */ /* 0x000fea000383ffff */
.L_x_975:
[----:B0-----:R-:W-:-:S04]  /*141d0*/  IMAD.U32 R3, RZ, RZ, UR43 ;  /* 0x0000002bff037e24 */ /* 0x001fc8000f8e00ff */
[----:B------:R0:W2:Y:S03]  /*141e0*/  SYNCS.PHASECHK.TRANS64.TRYWAIT P1, [R3+URZ+0x16830], R0 ;  /* 0x01683000030075a7 */ /* 0x0000a6000802017f */
[----:B--2---:R-:W-:Y:S05]  /*141f0*/  @!P1 NANOSLEEP.SYNCS 0x989680 ;  /* 0x009896800000995d */ /* 0x004fea0003900000 */
[----:B------:R-:W2:Y:S02]  /*14200*/  @!P1 SYNCS.PHASECHK.TRANS64 P1, [R3+URZ+0x16830], R0 ;  /* 0x01683000030095a7 */ /* 0x000ea4000802007f */
[----:B--2---:R-:W-:Y:S05]  /*14210*/  @!P1 BRA `(.L_x_975) ;  /* 0xfffffffc00ec9947 */ /* 0x004fea000383ffff */
[----:B------:R-:W-:Y:S05]  /*14220*/  BRA `(.L_x_974) ;  /* 0xfffffed400307947 */ /* 0x000fea000383ffff */
.L_x_992:
[----:B-1----:R-:W-:-:S04]  /*14230*/  IMAD.U32 R11, RZ, RZ, UR7 ;  /* 0x00000007ff0b7e24 */ /* 0x002fc8000f8e00ff */
[----:B------:R1:W2:Y:S03]  /*14240*/  SYNCS.PHASECHK.TRANS64.TRYWAIT P1, [R11+URZ+0x16830], R10 ;  /* 0x0168300a0b0075a7 */ /* 0x0002a6000802017f */
[----:B--2---:R-:W-:Y:S05]  /*14250*/  @!P1 NANOSLEEP.SYNCS 0x989680 ;  /* 0x009896800000995d */ /* 0x004fea0003900000 */
[----:B------:R-:W2:Y:S02]  /*14260*/  @!P1 SYNCS.PHASECHK.TRANS64 P1, [R11+URZ+0x16830], R10 ;  /* 0x0168300a0b0095a7 */ /* 0x000ea4000802007f */
[----:B--2---:R-:W-:Y:S05]  /*14270*/  @!P1 BRA `(.L_x_992) ;  /* 0xfffffffc00ec9947 */ /* 0x004fea000383ffff */
[----:B------:R-:W-:Y:S05]  /*14280*/  BRA `(.L_x_989) ;  /* 0xffffff1000447947 */ /* 0x000fea000383ffff */
.L_x_996:
[----:B-1----:R-:W-:-:S04]  /*14290*/  IMAD.U32 R11, RZ, RZ, UR10 ;  /* 0x0000000aff0b7e24 */ /* 0x002fc8000f8e00ff */
[----:B------:R1:W2:Y:S03]  /*142a0*/  SYNCS.PHASECHK.TRANS64.TRYWAIT P1, [R11+URZ+0x16850], R10 ;  /* 0x0168500a0b0075a7 */ /* 0x0002a6000802017f */
[----:B--2---:R-:W-:Y:S05]  /*142b0*/  @!P1 NANOSLEEP.SYNCS 0x989680 ;  /* 0x009896800000995d */ /* 0x004fea0003900000 */
[----:B------:R-:W2:Y:S02]  /*142c0*/  @!P1 SYNCS.PHASECHK.TRANS64 P1, [R11+URZ+0x16850], R10 ;  /* 0x0168500a0b0095a7 */ /* 0x000ea4000802007f */
[----:B--2---:R-:W-:Y:S05]  /*142d0*/  @!P1 BRA `(.L_x_996) ;  /* 0xfffffffc00ec9947 */ /* 0x004fea000383ffff */
[----:B------:R-:W-:Y:S05]  /*142e0*/  BRA `(.L_x_993) ;  /* 0xffffff1000c87947 */ /* 0x000fea000383ffff */
.L_x_1015:
[----:B-1----:R-:W-:-:S04]  /*142f0*/  IMAD.U32 R11, RZ, RZ, UR7 ;  /* 0x00000007ff0b7e24 */ /* 0x002fc8000f8e00ff */
[----:B------:R1:W2:Y:S03]  /*14300*/  SYNCS.PHASECHK.TRANS64.TRYWAIT P1, [R11+URZ+0x16830], R10 ;  /* 0x0168300a0b0075a7 */ /* 0x0002a6000802017f */
[----:B--2---:R-:W-:Y:S05]  /*14310*/  @!P1 NANOSLEEP.SYNCS 0x989680 ;  /* 0x009896800000995d */ /* 0x004fea0003900000 */
[----:B------:R-:W2:Y:S02]  /*14320*/  @!P1 SYNCS.PHASECHK.TRANS64 P1, [R11+URZ+0x16830], R10 ;  /* 0x0168300a0b0095a7 */ /* 0x000ea4000802007f */
[----:B--2---:R-:W-:Y:S05]  /*14330*/  @!P1 BRA `(.L_x_1015) ;  /* 0xfffffffc00ec9947 */ /* 0x004fea000383ffff */
[----:B------:R-:W-:Y:S05]  /*14340*/  BRA `(.L_x_1012) ;  /* 0xffffff4800547947 */ /* 0x000fea000383ffff */
.L_x_1019:
[----:B-1----:R-:W-:-:S04]  /*14350*/  IMAD.U32 R11, RZ, RZ, UR10 ;  /* 0x0000000aff0b7e24 */ /* 0x002fc8000f8e00ff */
[----:B------:R1:W2:Y:S03]  /*14360*/  SYNCS.PHASECHK.TRANS64.TRYWAIT P1, [R11+URZ+0x16850], R10 ;  /* 0x0168500a0b0075a7 */ /* 0x0002a6000802017f */
[----:B--2---:R-:W-:Y:S05]  /*14370*/  @!P1 NANOSLEEP.SYNCS 0x989680 ;  /* 0x009896800000995d */ /* 0x004fea0003900000 */
[----:B------:R-:W2:Y:S02]  /*14380*/  @!P1 SYNCS.PHASECHK.TRANS64 P1, [R11+URZ+0x16850], R10 ;  /* 0x0168500a0b0095a7 */ /* 0x000ea4000802007f */
[----:B--2---:R-:W-:Y:S05]  /*14390*/  @!P1 BRA `(.L_x_1019) ;  /* 0xfffffffc00ec9947 */ /* 0x004fea000383ffff */
[----:B------:R-:W-:Y:S05]  /*143a0*/  BRA `(.L_x_1016) ;  /* 0xffffff4800d87947 */ /* 0x000fea000383ffff */
.L_x_1027:
[----:B-1----:R-:W-:-:S04]  /*143b0*/  IMAD.U32 R12, RZ, RZ, UR10 ;  /* 0x0000000aff0c7e24 */ /* 0x002fc8000f8e00ff */
[----:B------:R1:W2:Y:S03]  /*143c0*/  SYNCS.PHASECHK.TRANS64.TRYWAIT P1, [R12+URZ+0x16830], R11 ;  /* 0x0168300b0c0075a7 */ /* 0x0002a6000802017f */
[----:B--2---:R-:W-:Y:S05]  /*143d0*/  @!P1 NANOSLEEP.SYNCS 0x989680 ;  /* 0x009896800000995d */ /* 0x004fea0003900000 */
[----:B------:R-:W2:Y:S02]  /*143e0*/  @!P1 SYNCS.PHASECHK.TRANS64 P1, [R12+URZ+0x16830], R11 ;  /* 0x0168300b0c0095a7 */ /* 0x000ea4000802007f */
[----:B--2---:R-:W-:Y:S05]  /*143f0*/  @!P1 BRA `(.L_x_1027) ;  /* 0xfffffffc00ec9947 */ /* 0x004fea000383ffff */
[----:B------:R-:W-:Y:S05]  /*14400*/  BRA `(.L_x_1024) ;  /* 0xffffff6c00947947 */ /* 0x000fea000383ffff */
.L_x_1031:
[----:B-1----:R-:W-:-:S04]  /*14410*/  IMAD.U32 R12, RZ, RZ, UR10 ;  /* 0x0000000aff0c7e24 */ /* 0x002fc8000f8e00ff */
[----:B------:R1:W2:Y:S03]  /*14420*/  SYNCS.PHASECHK.TRANS64.TRYWAIT P1, [R12+URZ+0x16850], R11 ;  /* 0x0168500b0c0075a7 */ /* 0x0002a6000802017f */
[----:B--2---:R-:W-:Y:S05]  /*14430*/  @!P1 NANOSLEEP.SYNCS 0x989680 ;  /* 0x009896800000995d */ /* 0x004fea0003900000 */
[----:B------:R-:W2:Y:S02]  /*14440*/  @!P1 SYNCS.PHASECHK.TRANS64 P1, [R12+URZ+0x16850], R11 ;  /* 0x0168500b0c0095a7 */ /* 0x000ea4000802007f */
[----:B--2---:R-:W-:Y:S05]  /*14450*/  @!P1 BRA `(.L_x_1031) ;  /* 0xfffffffc00ec9947 */ /* 0x004fea000383ffff */
[----:B------:R-:W-:Y:S05]  /*14460*/  BRA `(.L_x_1028) ;  /* 0xffffff7000087947 */ /* 0x000fea000383ffff */
.L_x_1046:
[----:B-1----:R-:W-:-:S04]  /*14470*/  IMAD.U32 R5, RZ, RZ, UR8 ;  /* 0x00000008ff057e24 */ /* 0x002fc8000f8e00ff */
[----:B------:R1:W3:Y:S03]  /*14480*/  SYNCS.PHASECHK.TRANS64.TRYWAIT P1, [R5+URZ+0x16850], R0 ;  /* 0x01685000050075a7 */ /* 0x0002e6000802017f */
[----:B---3--:R-:W-:Y:S05]  /*14490*/  @!P1 NANOSLEEP.SYNCS 0x989680 ;  /* 0x009896800000995d */ /* 0x008fea0003900000 */
[----:B------:R-:W3:Y:S02]  /*144a0*/  @!P1 SYNCS.PHASECHK.TRANS64 P1, [R5+URZ+0x16850], R0 ;  /* 0x01685000050095a7 */ /* 0x000ee4000802007f */
[----:B---3--:R-:W-:Y:S05]  /*144b0*/  @!P1 BRA `(.L_x_1046) ;  /* 0xfffffffc00ec9947 */ /* 0x008fea000383ffff */
[----:B------:R-:W-:Y:S05]  /*144c0*/  BRA `(.L_x_1045) ;  /* 0xffffffa000a47947 */ /* 0x000fea000383ffff */
.L_x_1064:
[----:B------:R-:W-:Y:S02]  /*144d0*/  IMAD.MOV.U32 R13, RZ, RZ, R17 ;  /* 0x000000ffff0d7224 */ /* 0x000fe400078e0011 */
[----:B------:R-:W-:Y:S02]  /*144e0*/  IMAD.MOV.U32 R12, RZ, RZ, RZ ;  /* 0x000000ffff0c7224 */ /* 0x000fe400078e00ff */
[----:B------:R-:W-:Y:S02]  /*144f0*/  IMAD.MOV.U32 R11, RZ, RZ, 0x1f ;  /* 0x0000001fff0b7424 */ /* 0x000fe400078e00ff */
[----:B------:R-:W-:-:S07]  /*14500*/  IMAD.MOV.U32 R15, RZ, RZ, -0x1 ;  /* 0xffffffffff0f7424 */ /* 0x000fce00078e00ff */
[----:B0----5:R-:W-:Y:S05]  /*14510*/  WARPSYNC.COLLECTIVE R15, `(.L_x_1103) ;  /* 0x000000000f087348 */ /* 0x021fea0003c00000 */
[----:B------:R1:W2:Y:S02]  /*14520*/  SHFL.IDX P6, R14, R13, R12, R11 ;  /* 0x0000000c0d0e7389 */ /* 0x0002a400000c000b */
[----:B012--5:R-:W-:Y:S01]  /*14530*/  ENDCOLLECTIVE ;  /* 0x000000000000791b */ /* 0x027fe20003800000 */
.L_x_1103:
[----:B------:R-:W-:Y:S05]  /*14540*/  BRA `(.L_x_1104) ;  /* 0xffffffcc00207947 */ /* 0x000fea000383ffff */
.L_x_1066:
[----:B0-----:R-:W-:-:S04]  /*14550*/  IMAD.U32 R2, RZ, RZ, UR48 ;  /* 0x00000030ff027e24 */ /* 0x001fc8000f8e00ff */
[----:B------:R0:W1:Y:S03]  /*14560*/  SYNCS.PHASECHK.TRANS64.TRYWAIT P0, [R2+URZ+0x16840], R9 ;  /* 0x01684009020075a7 */ /* 0x000066000800017f */
[----:B-1----:R-:W-:Y:S05]  /*14570*/  @!P0 NANOSLEEP.SYNCS 0x989680 ;  /* 0x009896800000895d */ /* 0x002fea0003900000 */
[----:B------:R-:W1:Y:S02]  /*14580*/  @!P0 SYNCS.PHASECHK.TRANS64 P0, [R2+URZ+0x16840], R9 ;  /* 0x01684009020085a7 */ /* 0x000e64000800007f */
[----:B-1----:R-:W-:Y:S05]  /*14590*/  @!P0 BRA `(.L_x_1066) ;  /* 0xfffffffc00ec8947 */ /* 0x002fea000383ffff */
[----:B------:R-:W-:Y:S05]  /*145a0*/  BRA `(.L_x_1105) ;  /* 0xffffffcc00a87947 */ /* 0x000fea000383ffff */
.L_x_1067:
[----:B------:R-:W-:Y:S01]  /*145b0*/  BSSY B0, `(.L_x_1106) ;  /* 0x0000008000007945 */ /* 0x000fe20003800000 */
[----:B------:R-:W-:Y:S02]  /*145c0*/  IMAD.MOV.U32 R13, RZ, RZ, R4 ;  /* 0x000000ffff0d7224 */ /* 0x000fe400078e0004 */
[----:B------:R-:W-:Y:S02]  /*145d0*/  IMAD.MOV.U32 R12, RZ, RZ, RZ ;  /* 0x000000ffff0c7224 */ /* 0x000fe400078e00ff */
[----:B------:R-:W-:Y:S02]  /*145e0*/  IMAD.MOV.U32 R11, RZ, RZ, 0x181f ;  /* 0x0000181fff0b7424 */ /* 0x000fe400078e00ff */
[----:B------:R-:W-:-:S07]  /*145f0*/  IMAD.MOV.U32 R15, RZ, RZ, -0x1 ;  /* 0xffffffffff0f7424 */ /* 0x000fce00078e00ff */
[----:B------:R-:W-:Y:S05]  /*14600*/  WARPSYNC.COLLECTIVE R15, `(.L_x_1107) ;  /* 0x000000000f087348 */ /* 0x000fea0003c00000 */
[----:B------:R0:W1:Y:S02]  /*14610*/  SHFL.IDX P6, R14, R13, R12, R11 ;  /* 0x0000000c0d0e7389 */ /* 0x00006400000c000b */
[----:B01----:R-:W-:Y:S01]  /*14620*/  ENDCOLLECTIVE ;  /* 0x000000000000791b */ /* 0x003fe20003800000 */
.L_x_1107:
[----:B------:R-:W-:Y:S05]  /*14630*/  BSYNC B0 ;  /* 0x0000000000007941 */ /* 0x000fea0003800000 */
.L_x_1106:
[----:B------:R-:W-:Y:S01]  /*14640*/  IMAD.MOV.U32 R13, RZ, RZ, R0 ;  /* 0x000000ffff0d7224 */ /* 0x000fe200078e0000 */
[----:B------:R-:W-:Y:S01]  /*14650*/  @P0 LEA R9, R23, UR48, 0x1 ;  /* 0x0000003017090c11 */ /* 0x000fe2000f8e08ff */
[----:B------:R-:W-:Y:S02]  /*14660*/  IMAD.MOV.U32 R12, RZ, RZ, RZ ;  /* 0x000000ffff0c7224 */ /* 0x000fe400078e00ff */
[----:B------:R-:W-:Y:S02]  /*14670*/  IMAD.MOV.U32 R11, RZ, RZ, 0x181f ;  /* 0x0000181fff0b7424 */ /* 0x000fe400078e00ff */
[----:B------:R-:W-:Y:S02]  /*14680*/  IMAD.MOV.U32 R15, RZ, RZ, -0x1 ;  /* 0xffffffffff0f7424 */ /* 0x000fe400078e00ff */
[----:B------:R-:W-:-:S07]  /*14690*/  IMAD.MOV.U32 R2, RZ, RZ, R14 ;  /* 0x000000ffff027224 */ /* 0x000fce00078e000e */
[----:B------:R-:W-:Y:S05]  /*146a0*/  WARPSYNC.COLLECTIVE R15, `(.L_x_1108) ;  /* 0x000000000f087348 */ /* 0x000fea0003c00000 */
[----:B------:R0:W1:Y:S02]  /*146b0*/  SHFL.IDX P6, R14, R13, R12, R11 ;  /* 0x0000000c0d0e7389 */ /* 0x00006400000c000b */
[----:B01----:R-:W-:Y:S01]  /*146c0*/  ENDCOLLECTIVE ;  /* 0x000000000000791b */ /* 0x003fe20003800000 */
.L_x_1108:
[----:B------:R-:W-:Y:S02]  /*146d0*/  IMAD.MOV.U32 R13, RZ, RZ, R4 ;  /* 0x000000ffff0d7224 */ /* 0x000fe400078e0004 */
[----:B------:R-:W-:Y:S01]  /*146e0*/  IMAD.MOV.U32 R12, RZ, RZ, 0x1 ;  /* 0x00000001ff0c7424 */ /* 0x000fe200078e00ff */
[----:B------:R-:W-:-:S05]  /*146f0*/  @P0 LEA R14, P1, R17, R14, 0x1 ;  /* 0x0000000e110e0211 */ /* 0x000fca00078208ff */
[----:B------:R-:W-:Y:S01]  /*14700*/  @P0 IMAD.X R3, RZ, RZ, R2, P1 ;  /* 0x000000ffff030224 */ /* 0x000fe200008e0602 */
[----:B------:R-:W-:Y:S01]  /*14710*/  ISETP.GE.AND P1, PT, R5, 0x21, PT ;  /* 0x000000210500780c */ /* 0x000fe20003f26270 */
[----:B------:R-:W-:-:S12]  /*14720*/  @P0 IMAD.MOV.U32 R2, RZ, RZ, R14 ;  /* 0x000000ffff020224 */ /* 0x000fd800078e000e */
[----:B------:R-:W-:Y:S05]  /*14730*/  WARPSYNC.COLLECTIVE R15, `(.L_x_1109) ;  /* 0x000000000f087348 */ /* 0x000fea0003c00000 */
[----:B------:R0:W1:Y:S02]  /*14740*/  SHFL.IDX P6, R14, R13, R12, R11 ;  /* 0x0000000c0d0e7389 */ /* 0x00006400000c000b */
[----:B01----:R-:W-:Y:S01]  /*14750*/  ENDCOLLECTIVE ;  /* 0x000000000000791b */ /* 0x003fe20003800000 */
.L_x_1109:
[----:B------:R-:W-:Y:S01]  /*14760*/  @!PT LDS RZ, [RZ] ;  /* 0x00000000fffff984 */ /* 0x000fe20000000800 */
[----:B------:R-:W-:Y:S01]  /*14770*/  @!PT LDS RZ, [RZ] ;  /* 0x00000000fffff984 */ /* 0x000fe20000000800 */
[----:B------:R-:W-:Y:S01]  /*14780*/  @!PT LDS RZ, [RZ] ;  /* 0x00000000fffff984 */ /* 0x000fe20000000800 */
[----:B------:R0:W-:Y:S01]  /*14790*/  @P0 LDGSTS.E.BYPASS.LTC128B.128 [R9+0xe400], desc[UR36][R2.64], !P3 ;  /* 0x0e40000002090fae */ /* 0x0001e2000d901d64 */
[----:B------:R-:W-:Y:S01]  /*147a0*/  ISETP.GE.AND P0, PT, R5, 0x11, PT ;  /* 0x000000110500780c */ /* 0x000fe20003f06270 */
[----:B------:R-:W-:Y:S01]  /*147b0*/  IMAD.MOV.U32 R13, RZ, RZ, R0 ;  /* 0x000000ffff0d7224 */ /* 0x000fe200078e0000 */
[----:B0-----:R-:W-:-:S11]  /*147c0*/  @P1 LEA R9, R23, UR48, 0x1 ;  /* 0x0000003017091c11 */ /* 0x001fd6000f8e08ff */
[----:B------:R-:W-:Y:S01]  /*147d0*/  @P0 LEA R21, R23, UR48, 0x1 ;  /* 0x0000003017150c11 */ /* 0x000fe2000f8e08ff */
[----:B------:R-:W-:-:S07]  /*147e0*/  IMAD.MOV.U32 R7, RZ, RZ, R14 ;  /* 0x000000ffff077224 */ /* 0x000fce00078e000e */
[----:B------:R-:W-:Y:S05]  /*147f0*/  WARPSYNC.COLLECTIVE R15, `(.L_x_1110) ;  /* 0x000000000f087348 */ /* 0x000fea0003c00000 */
[----:B------:R0:W1:Y:S02]  /*14800*/  SHFL.IDX P6, R14, R13, R12, R11 ;  /* 0x0000000c0d0e7389 */ /* 0x00006400000c000b */
[----:B01----:R-:W-:Y:S01]  /*14810*/  ENDCOLLECTIVE ;  /* 0x000000000000791b */ /* 0x003fe20003800000 */
.L_x_1110:
[----:B------:R-:W-:Y:S02]  /*14820*/  IMAD.MOV.U32 R13, RZ, RZ, R4 ;  /* 0x000000ffff0d7224 */ /* 0x000fe400078e0004 */
[----:B------:R-:W-:Y:S01]  /*14830*/  IMAD.MOV.U32 R12, RZ, RZ, 0x2 ;  /* 0x00000002ff0c7424 */ /* 0x000fe200078e00ff */
[----:B------:R-:W-:-:S13]  /*14840*/  @P0 LEA R2, P2, R17, R14, 0x1 ;  /* 0x0000000e11020211 */ /* 0x000fda00078408ff */
[----:B------:R-:W-:Y:S05]  /*14850*/  WARPSYNC.COLLECTIVE R15, `(.L_x_1111) ;  /* 0x000000000f087348 */ /* 0x000fea0003c00000 */
[----:B------:R0:W1:Y:S02]  /*14860*/  SHFL.IDX P6, R14, R13, R12, R11 ;  /* 0x0000000c0d0e7389 */ /* 0x00006400000c000b */
[----:B01----:R-:W-:Y:S01]  /*14870*/  ENDCOLLECTIVE ;  /* 0x000000000000791b */ /* 0x003fe20003800000 */
.L_x_1111:
        /* <DEDUP_REMOVED lines=10> */
.L_x_1112:
[----:B------:R-:W-:Y:S02]  /*14920*/  IMAD.MOV.U32 R13, RZ, RZ, R4 ;  /* 0x000000ffff0d7224 */ /* 0x000fe400078e0004 */
[----:B------:R-:W-:Y:S02]  /*14930*/  IMAD.MOV.U32 R12, RZ, RZ, 0x3 ;  /* 0x00000003ff0c7424 */ /* 0x000fe400078e00ff */
[----:B------:R-:W-:-:S07]  /*14940*/  IMAD.MOV.U32 R8, RZ, RZ, R14 ;  /* 0x000000ffff087224 */ /* 0x000fce00078e000e */
[----:B------:R-:W-:Y:S05]  /*14950*/  WARPSYNC.COLLECTIVE R15, `(.L_x_1113) ;  /* 0x000000000f087348 */ /* 0x000fea0003c00000 */
[----:B------:R0:W1:Y:S02]  /*14960*/  SHFL.IDX P6, R14, R13, R12, R11 ;  /* 0x0000000c0d0e7389 */ /* 0x00006400000c000b */
[----:B01----:R-:W-:Y:S01]  /*14970*/  ENDCOLLECTIVE ;  /* 0x000000000000791b */ /* 0x003fe20003800000 */
.L_x_1113:
[----:B------:R-:W-:-:S05]  /*14980*/  @P1 LEA R2, P0, R17, R8, 0x1 ;  /* 0x0000000811021211 */ /* 0x000fca00078008ff */
[----:B------:R-:W-:Y:S01]  /*14990*/  @P1 IMAD.X R3, RZ, RZ, R6, P0 ;  /* 0x000000ffff031224 */ /* 0x000fe200000e0606 */
[----:B------:R-:W-:-:S04]  /*149a0*/  ISETP.GE.AND P0, PT, R5, 0x31, PT ;  /* 0x000000310500780c */ /* 0x000fc80003f06270 */
[----:B------:R-:W-:Y:S01]  /*149b0*/  @!PT LDS RZ, [RZ] ;  /* 0x00000000fffff984 */ /* 0x000fe20000000800 */
[----:B------:R-:W-:Y:S01]  /*149c0*/  @!PT LDS RZ, [RZ] ;  /* 0x00000000fffff984 */ /* 0x000fe20000000800 */
[----:B------:R-:W-:Y:S01]  /*149d0*/  @!PT LDS RZ, [RZ] ;  /* 0x00000000fffff984 */ /* 0x000fe20000000800 */
[----:B------:R0:W-:Y:S01]  /*149e0*/  @P1 LDGSTS.E.BYPASS.LTC128B.128 [R9+0xf400], desc[UR36][R2.64], !P3 ;  /* 0x0f40000002091fae */ /* 0x0001e2000d901d64 */
[----:B------:R-:W-:Y:S01]  /*149f0*/  IMAD.MOV.U32 R13, RZ, RZ, R0 ;  /* 0x000000ffff0d7224 */ /* 0x000fe200078e0000 */
[----:B------:R-:W-:-:S07]  /*14a00*/  ISETP.GE.AND P1, PT, R5, 0x41, PT ;  /* 0x000000410500780c */ /* 0x000fce0003f26270 */
[----:B------:R-:W-:Y:S01]  /*14a10*/  @P0 LEA R21, R23, UR48, 0x1 ;  /* 0x0000003017150c11 */ /* 0x000fe2000f8e08ff */
[----:B------:R-:W-:-:S07]  /*14a20*/  IMAD.MOV.U32 R7, RZ, RZ, R14 ;  /* 0x000000ffff077224 */ /* 0x000fce00078e000e */
[----:B0-----:R-:W-:Y:S05]  /*14a30*/  WARPSYNC.COLLECTIVE R15, `(.L_x_1114) ;  /* 0x000000000f087348 */ /* 0x001fea0003c00000 */
[----:B------:R1:W2:Y:S02]  /*14a40*/  SHFL.IDX P6, R14, R13, R12, R11 ;  /* 0x0000000c0d0e7389 */ /* 0x0002a400000c000b */
[----:B012---:R-:W-:Y:S01]  /*14a50*/  ENDCOLLECTIVE ;  /* 0x000000000000791b */ /* 0x007fe20003800000 */
.L_x_1114:
[----:B------:R-:W-:Y:S01]  /*14a60*/  @P1 LEA R9, R23, UR48, 0x1 ;  /* 0x0000003017091c11 */ /* 0x000fe2000f8e08ff */
[----:B------:R-:W-:Y:S02]  /*14a70*/  IMAD.MOV.U32 R13, RZ, RZ, R4 ;  /* 0x000000ffff0d7224 */ /* 0x000fe400078e0004 */
[----:B------:R-:W-:Y:S01]  /*14a80*/  IMAD.MOV.U32 R12, RZ, RZ, 0x4 ;  /* 0x00000004ff0c7424 */ /* 0x000fe200078e00ff */
[----:B------:R-:W-:-:S13]  /*14a90*/  @P0 LEA R2, P2, R17, R14, 0x1 ;  /* 0x0000000e11020211 */ /* 0x000fda00078408ff */
[----:B------:R-:W-:Y:S05]  /*14aa0*/  WARPSYNC.COLLECTIVE R15, `(.L_x_1115) ;  /* 0x000000000f087348 */ /* 0x000fea0003c00000 */
[----:B------:R0:W1:Y:S02]  /*14ab0*/  SHFL.IDX P6, R14, R13, R12, R11 ;  /* 0x0000000c0d0e7389 */ /* 0x00006400000c000b */
[----:B01----:R-:W-:Y:S01]  /*14ac0*/  ENDCOLLECTIVE ;  /* 0x000000000000791b */ /* 0x003fe20003800000 */
.L_x_1115:
        /* <DEDUP_REMOVED lines=10> */
.L_x_1116:
[----:B------:R-:W-:Y:S02]  /*14b70*/  IMAD.MOV.U32 R13, RZ, RZ, R4 ;  /* 0x000000ffff0d7224 */ /* 0x000fe400078e0004 */
[----:B------:R-:W-:Y:S02]  /*14b80*/  IMAD.MOV.U32 R12, RZ, RZ, 0x5 ;  /* 0x00000005ff0c7424 */ /* 0x000fe400078e00ff */
[----:B------:R-:W-:-:S07]  /*14b90*/  IMAD.MOV.U32 R8, RZ, RZ, R14 ;  /* 0x000000ffff087224 */ /* 0x000fce00078e000e */
[----:B------:R-:W-:Y:S05]  /*14ba0*/  WARPSYNC.COLLECTIVE R15, `(.L_x_1117) ;  /* 0x000000000f087348 */ /* 0x000fea0003c00000 */
[----:B------:R0:W1:Y:S02]  /*14bb0*/  SHFL.IDX P6, R14, R13, R12, R11 ;  /* 0x0000000c0d0e7389 */ /* 0x00006400000c000b */
[----:B01----:R-:W-:Y:S01]  /*14bc0*/  ENDCOLLECTIVE ;  /* 0x000000000000791b */ /* 0x003fe20003800000 */
.L_x_1117:
        /* <DEDUP_REMOVED lines=8> */
[----:B------:R-:W-:Y:S01]  /*14c50*/  ISETP.GE.AND P1, PT, R5, 0x61, PT ;  /* 0x000000610500780c */ /* 0x000fe20003f26270 */
[----:B------:R-:W-:-:S12]  /*14c60*/  IMAD.MOV.U32 R7, RZ, RZ, R14 ;  /* 0x000000ffff077224 */ /* 0x000fd800078e000e */
[----:B0-----:R-:W-:Y:S05]  /*14c70*/  WARPSYNC.COLLECTIVE R15, `(.L_x_1118) ;  /* 0x000000000f087348 */ /* 0x001fea0003c00000 */
[----:B------:R1:W2:Y:S02]  /*14c80*/  SHFL.IDX P6, R14, R13, R12, R11 ;  /* 0x0000000c0d0e7389 */ /* 0x0002a400000c000b */
[----:B012---:R-:W-:Y:S01]  /*14c90*/  ENDCOLLECTIVE ;  /* 0x000000000000791b */ /* 0x007fe20003800000 */
.L_x_1118:
[----:B------:R-:W-:Y:S01]  /*14ca0*/  @P1 LEA R9, R23, UR48, 0x1 ;  /* 0x0000003017091c11 */ /* 0x000fe2000f8e08ff */
[----:B------:R-:W-:Y:S02]  /*14cb0*/  IMAD.MOV.U32 R13, RZ, RZ, R4 ;  /* 0x000000ffff0d7224 */ /* 0x000fe400078e0004 */
[----:B------:R-:W-:Y:S01]  /*14cc0*/  IMAD.MOV.U32 R12, RZ, RZ, 0x6 ;  /* 0x00000006ff0c7424 */ /* 0x000fe200078e00ff */
[----:B------:R-:W-:-:S13]  /*14cd0*/  @P0 LEA R2, P2, R17, R14, 0x1 ;  /* 0x0000000e11020211 */ /* 0x000fda00078408ff */
[----:B------:R-:W-:Y:S05]  /*14ce0*/  WARPSYNC.COLLECTIVE R15, `(.L_x_1119) ;  /* 0x000000000f087348 */ /* 0x000fea0003c00000 */
[----:B------:R0:W1:Y:S02]  /*14cf0*/  SHFL.IDX P6, R14, R13, R12, R11 ;  /* 0x0000000c0d0e7389 */ /* 0x00006400000c000b */
[----:B01----:R-:W-:Y:S01]  /*14d00*/  ENDCOLLECTIVE ;  /* 0x000000000000791b */ /* 0x003fe20003800000 */
.L_x_1119:
[----:B------:R-:W-:Y:S01]  /*14d10*/  @P0 IMAD.X R3, RZ, RZ, R7, P2 ;  /* 0x000000ffff030224 */ /* 0x000fe200010e0607 */
[----:B------:R-:W-:-:S05]  /*14d20*/  @P0 LEA R7, R23, UR48, 0x1 ;  /* 0x0000003017070c11 */ /* 0x000fca000f8e08ff */
        /* <DEDUP_REMOVED lines=9> */
.L_x_1120:
[----:B------:R-:W-:Y:S02]  /*14dc0*/  IMAD.MOV.U32 R13, RZ, RZ, R4 ;  /* 0x000000ffff0d7224 */ /* 0x000fe400078e0004 */
[----:B------:R-:W-:Y:S02]  /*14dd0*/  IMAD.MOV.U32 R12, RZ, RZ, 0x7 ;  /* 0x00000007ff0c7424 */ /* 0x000fe400078e00ff */
[----:B------:R-:W-:-:S07]  /*14de0*/  IMAD.MOV.U32 R8, RZ, RZ, R14 ;  /* 0x000000ffff087224 */ /* 0x000fce00078e000e */
[----:B------:R-:W-:Y:S05]  /*14df0*/  WARPSYNC.COLLECTIVE R15, `(.L_x_1121) ;  /* 0x000000000f087348 */ /* 0x000fea0003c00000 */
[----:B------:R0:W1:Y:S02]  /*14e00*/  SHFL.IDX P6, R14, R13, R12, R11 ;  /* 0x0000000c0d0e7389 */ /* 0x00006400000c000b */
[----:B01----:R-:W-:Y:S01]  /*14e10*/  ENDCOLLECTIVE ;  /* 0x000000000000791b */ /* 0x003fe20003800000 */
.L_x_1121:
[----:B------:R-:W-:-:S05]  /*14e20*/  @P1 LEA R2, P0, R17, R8, 0x1 ;  /* 0x0000000811021211 */ /* 0x000fca00078008ff */
        /* <DEDUP_REMOVED lines=10> */
.L_x_1122:
[----:B------:R-:W-:Y:S05]  /*14ed0*/  BRA `(.L_x_1123) ;  /* 0xffffffc800b87947 */ /* 0x000fea000383ffff */
.L_x_1070:
[----:B------:R-:W-:Y:S02]  /*14ee0*/  IMAD.MOV.U32 R13, RZ, RZ, R8 ;  /* 0x000000ffff0d7224 */ /* 0x000fe400078e0008 */
[----:B------:R-:W-:Y:S02]  /*14ef0*/  IMAD.MOV.U32 R12, RZ, RZ, RZ ;  /* 0x000000ffff0c7224 */ /* 0x000fe400078e00ff */
[----:B------:R-:W-:Y:S02]  /*14f00*/  IMAD.MOV.U32 R11, RZ, RZ, 0x181f ;  /* 0x0000181fff0b7424 */ /* 0x000fe400078e00ff */
[----:B------:R-:W-:Y:S02]  /*14f10*/  IMAD.MOV.U32 R15, RZ, RZ, -0x1 ;  /* 0xffffffffff0f7424 */ /* 0x000fe400078e00ff */
[----:B------:R-:W-:-:S07]  /*14f20*/  VIADD R4, R20, UR43 ;  /* 0x0000002b14047c36 */ /* 0x000fce0008000000 */
[----:B------:R-:W-:Y:S05]  /*14f30*/  WARPSYNC.COLLECTIVE R15, `(.L_x_1124) ;  /* 0x000000000f087348 */ /* 0x000fea0003c00000 */
[----:B------:R0:W1:Y:S02]  /*14f40*/  SHFL.IDX P6, R14, R13, R12, R11 ;  /* 0x0000000c0d0e7389 */ /* 0x00006400000c000b */
[----:B01----:R-:W-:Y:S01]  /*14f50*/  ENDCOLLECTIVE ;  /* 0x000000000000791b */ /* 0x003fe20003800000 */
.L_x_1124:
[----:B------:R-:W-:Y:S02]  /*14f60*/  VIADD R10, R4, 0x10 ;  /* 0x00000010040a7836 */ /* 0x000fe40000000000 */
[----:B------:R-:W-:Y:S02]  /*14f70*/  IMAD.MOV.U32 R13, RZ, RZ, R7 ;  /* 0x000000ffff0d7224 */ /* 0x000fe400078e0007 */
[----:B------:R-:W-:-:S07]  /*14f80*/  IMAD.MOV.U32 R2, RZ, RZ, R14 ;  /* 0x000000ffff027224 */ /* 0x000fce00078e000e */
[----:B------:R-:W-:Y:S05]  /*14f90*/  WARPSYNC.COLLECTIVE R15, `(.L_x_1125) ;  /* 0x000000000f087348 */ /* 0x000fea0003c00000 */
[----:B------:R0:W1:Y:S02]  /*14fa0*/  SHFL.IDX P6, R14, R13, R12, R11 ;  /* 0x0000000c0d0e7389 */ /* 0x00006400000c000b */
[----:B01----:R-:W-:Y:S01]  /*14fb0*/  ENDCOLLECTIVE ;  /* 0x000000000000791b */ /* 0x003fe20003800000 */
.L_x_1125:
[----:B------:R-:W-:Y:S02]  /*14fc0*/  ULDC UR4, c[0x0][0x288] ;  /* 0x0000a20000047ab9 */ /* 0x000fe40000000800 */
[----:B------:R-:W-:-:S05]  /*14fd0*/  IMAD R5, R9, UR4, RZ ;  /* 0x0000000409057c24 */ /* 0x000fca000f8e02ff */
[----:B------:R-:W-:Y:S01]  /*14fe0*/  ISETP.GE.AND P1, PT, R4, R5, PT ;  /* 0x000000050400720c */ /* 0x000fe20003f26270 */
[----:B------:R-:W-:Y:S02]  /*14ff0*/  IMAD.MOV.U32 R13, RZ, RZ, R8 ;  /* 0x000000ffff0d7224 */ /* 0x000fe400078e0008 */
[----:B------:R-:W-:-:S10]  /*15000*/  IMAD.MOV.U32 R12, RZ, RZ, 0x1 ;  /* 0x00000001ff0c7424 */ /* 0x000fd400078e00ff */
[----:B------:R-:W-:Y:S02]  /*15010*/  @!P1 LEA R21, R23, UR48, 0x1 ;  /* 0x0000003017159c11 */ /* 0x000fe4000f8e08ff */
[----:B------:R-:W-:-:S05]  /*15020*/  @!P1 LEA R14, P2, R17, R14, 0x1 ;  /* 0x0000000e110e9211 */ /* 0x000fca00078408ff */
[----:B------:R-:W-:Y:S02]  /*15030*/  @!P1 IMAD.X R3, RZ, RZ, R2, P2 ;  /* 0x000000ffff039224 */ /* 0x000fe400010e0602 */
[----:B------:R-:W-:-:S07]  /*15040*/  @!P1 IMAD.MOV.U32 R2, RZ, RZ, R14 ;  /* 0x000000ffff029224 */ /* 0x000fce00078e000e */
[----:B------:R-:W-:Y:S05]  /*15050*/  WARPSYNC.COLLECTIVE R15, `(.L_x_1126) ;  /* 0x000000000f087348 */ /* 0x000fea0003c00000 */
[----:B------:R0:W1:Y:S02]  /*15060*/  SHFL.IDX P6, R14, R13, R12, R11 ;  /* 0x0000000c0d0e7389 */ /* 0x00006400000c000b */
[----:B01----:R-:W-:Y:S01]  /*15070*/  ENDCOLLECTIVE ;  /* 0x000000000000791b */ /* 0x003fe20003800000 */
.L_x_1126:
[----:B------:R-:W-:Y:S01]  /*15080*/  @!PT LDS RZ, [RZ] ;  /* 0x00000000fffff984 */ /* 0x000fe20000000800 */
[----:B------:R-:W-:Y:S01]  /*15090*/  @!PT LDS RZ, [RZ] ;  /* 0x00000000fffff984 */ /* 0x000fe20000000800 */
[----:B------:R-:W-:Y:S01]  /*150a0*/  @!PT LDS RZ, [RZ] ;  /* 0x00000000fffff984 */ /* 0x000fe20000000800 */
[----:B------:R0:W-:Y:S01]  /*150b0*/  @!P1 LDGSTS.E.BYPASS.LTC128B.128 [R21+0x8400], desc[UR36][R2.64], !P0 ;  /* 0x0840000002159fae */ /* 0x0001e2000c101d64 */
[----:B------:R-:W-:Y:S01]  /*150c0*/  ISETP.GE.AND P1, PT, R10, R5, PT ;  /* 0x000000050a00720c */ /* 0x000fe20003f26270 */
[----:B------:R-:W-:-:S12]  /*150d0*/  IMAD.MOV.U32 R13, RZ, RZ, R7 ;  /* 0x000000ffff0d7224 */ /* 0x000fd800078e0007 */
[----:B0-----:R-:W-:Y:S01]  /*150e0*/  @!P1 LEA R21, R23, UR48, 0x1 ;  /* 0x0000003017159c11 */ /* 0x001fe2000f8e08ff */
[----:B------:R-:W-:-:S07]  /*150f0*/  IMAD.MOV.U32 R10, RZ, RZ, R14 ;  /* 0x000000ffff0a7224 */ /* 0x000fce00078e000e */
[----:B------:R-:W-:Y:S05]  /*15100*/  WARPSYNC.COLLECTIVE R15, `(.L_x_1127) ;  /* 0x000000000f087348 */ /* 0x000fea0003c00000 */
[----:B------:R0:W1:Y:S02]  /*15110*/  SHFL.IDX P6, R14, R13, R12, R11 ;  /* 0x0000000c0d0e7389 */ /* 0x00006400000c000b */
[----:B01----:R-:W-:Y:S01]  /*15120*/  ENDCOLLECTIVE ;  /* 0x000000000000791b */ /* 0x003fe20003800000 */
.L_x_1127:
[----:B------:R-:W-:Y:S02]  /*15130*/  IMAD.MOV.U32 R13, RZ, RZ, R8 ;  /* 0x000000ffff0d7224 */ /* 0x000fe400078e0008 */
[----:B------:R-:W-:Y:S02]  /*15140*/  IMAD.MOV.U32 R12, RZ, RZ, 0x2 ;  /* 0x00000002ff0c7424 */ /* 0x000fe400078e00ff */
[----:B------:R-:W-:-:S07]  /*15150*/  IMAD.MOV.U32 R20, RZ, RZ, R14 ;  /* 0x000000ffff147224 */ /* 0x000fce00078e000e */
[----:B------:R-:W-:Y:S05]  /*15160*/  WARPSYNC.COLLECTIVE R15, `(.L_x_1128) ;  /* 0x000000000f087348 */ /* 0x000fea0003c00000 */
[----:B------:R0:W1:Y:S02]  /*15170*/  SHFL.IDX P6, R14, R13, R12, R11 ;  /* 0x0000000c0d0e7389 */ /* 0x00006400000c000b */
[----:B01----:R-:W-:Y:S01]  /*15180*/  ENDCOLLECTIVE ;  /* 0x000000000000791b */ /* 0x003fe20003800000 */
.L_x_1128:
[----:B------:R-:W-:-:S05]  /*15190*/  @!P1 LEA R2, P2, R17, R20, 0x1 ;  /* 0x0000001411029211 */ /* 0x000fca00078408ff */
[----:B------:R-:W-:Y:S02]  /*151a0*/  @!P1 IMAD.X R3, RZ, RZ, R10, P2 ;  /* 0x000000ffff039224 */ /* 0x000fe400010e060a */
[----:B------:R-:W-:-:S03]  /*151b0*/  VIADD R10, R4, 0x20 ;  /* 0x00000020040a7836 */ /* 0x000fc60000000000 */
[----:B------:R-:W-:Y:S01]  /*151c0*/  @!PT LDS RZ, [RZ] ;  /* 0x00000000fffff984 */ /* 0x000fe20000000800 */
[----:B------:R-:W-:Y:S01]  /*151d0*/  @!PT LDS RZ, [RZ] ;  /* 0x00000000fffff984 */ /* 0x000fe20000000800 */
[----:B------:R-:W-:Y:S01]  /*151e0*/  @!PT LDS RZ, [RZ] ;  /* 0x00000000fffff984 */ /* 0x000fe20000000800 */
[----:B------:R0:W-:Y:S01]  /*151f0*/  @!P1 LDGSTS.E.BYPASS.LTC128B.128 [R21+0x8c00], desc[UR36][R2.64], !P0 ;  /* 0x08c0000002159fae */ /* 0x0001e2000c101d64 */
[----:B------:R-:W-:Y:S01]  /*15200*/  IMAD.MOV.U32 R13, RZ, RZ, R7 ;  /* 0x000000ffff0d7224 */ /* 0x000fe200078e0007 */
[----:B------:R-:W-:Y:S01]  /*15210*/  ISETP.GE.AND P1, PT, R10, R5, PT ;  /* 0x000000050a00720c */ /* 0x000fe20003f26270 */
[----:B------:R-:W-:Y:S02]  /*15220*/  VIADD R10, R4, 0x30 ;  /* 0x00000030040a7836 */ /* 0x000fe40000000000 */
[----:B------:R-:W-:-:S10]  /*15230*/  IMAD.MOV.U32 R9, RZ, RZ, R14 ;  /* 0x000000ffff097224 */ /* 0x000fd400078e000e */
[----:B0-----:R-:W-:Y:S05]  /*15240*/  WARPSYNC.COLLECTIVE R15, `(.L_x_1129) ;  /* 0x000000000f087348 */ /* 0x001fea0003c00000 */
[----:B------:R1:W2:Y:S02]  /*15250*/  SHFL.IDX P6, R14, R13, R12, R11 ;  /* 0x0000000c0d0e7389 */ /* 0x0002a400000c000b */
[----:B012---:R-:W-:Y:S01]  /*15260*/  ENDCOLLECTIVE ;  /* 0x000000000000791b */ /* 0x007fe20003800000 */
.L_x_1129:
[----:B------:R-:W-:Y:S01]  /*15270*/  @!P1 LEA R25, R23, UR48, 0x1 ;  /* 0x0000003017199c11 */ /* 0x000fe2000f8e08ff */
[----:B------:R-:W-:Y:S02]  /*15280*/  IMAD.MOV.U32 R13, RZ, RZ, R8 ;  /* 0x000000ffff0d7224 */ /* 0x000fe400078e0008 */
[----:B------:R-:W-:Y:S01]  /*15290*/  IMAD.MOV.U32 R12, RZ, RZ, 0x3 ;  /* 0x00000003ff0c7424 */ /* 0x000fe200078e00ff */
[----:B------:R-:W-:-:S13]  /*152a0*/  @!P1 LEA R2, P2, R17, R14, 0x1 ;  /* 0x0000000e11029211 */ /* 0x000fda00078408ff */
[----:B------:R-:W-:Y:S05]  /*152b0*/  WARPSYNC.COLLECTIVE R15, `(.L_x_1130) ;  /* 0x000000000f087348 */ /* 0x000fea0003c00000 */
[----:B------:R0:W1:Y:S02]  /*152c0*/  SHFL.IDX P6, R14, R13, R12, R11 ;  /* 0x0000000c0d0e7389 */ /* 0x00006400000c000b */
[----:B01----:R-:W-:Y:S01]  /*152d0*/  ENDCOLLECTIVE ;  /* 0x000000000000791b */ /* 0x003fe20003800000 */
.L_x_1130:
[----:B------:R-:W-:-:S05]  /*152e0*/  @!P1 IMAD.X R3, RZ, RZ, R9, P2 ;  /* 0x000000ffff039224 */ /* 0x000fca00010e0609 */
[----:B------:R-:W-:Y:S01]  /*152f0*/  @!PT LDS RZ, [RZ] ;  /* 0x00000000fffff984 */ /* 0x000fe20000000800 */
[----:B------:R-:W-:Y:S01]  /*15300*/  @!PT LDS RZ, [RZ] ;  /* 0x00000000fffff984 */ /* 0x000fe20000000800 */
[----:B------:R-:W-:Y:S01]  /*15310*/  @!PT LDS RZ, [RZ] ;  /* 0x00000000fffff984 */ /* 0x000fe20000000800 */
[----:B------:R0:W-:Y:S01]  /*15320*/  @!P1 LDGSTS.E.BYPASS.LTC128B.128 [R25+0x9400], desc[UR36][R2.64], !P0 ;  /* 0x0940000002199fae */ /* 0x0001e2000c101d64 */
[----:B------:R-:W-:Y:S01]  /*15330*/  ISETP.GE.AND P1, PT, R10, R5, PT ;  /* 0x000000050a00720c */ /* 0x000fe20003f26270 */
[----:B------:R-:W-:-:S12]  /*15340*/  IMAD.MOV.U32 R13, RZ, RZ, R7 ;  /* 0x000000ffff0d7224 */ /* 0x000fd800078e0007 */
[----:B------:R-:W-:Y:S01]  /*15350*/  @!P1 LEA R21, R23, UR48, 0x1 ;  /* 0x0000003017159c11 */ /* 0x000fe2000f8e08ff */
[----:B0-----:R-:W-:-:S07]  /*15360*/  IMAD.MOV.U32 R10, RZ, RZ, R14 ;  /* 0x000000ffff0a7224 */ /* 0x001fce00078e000e */
[----:B------:R-:W-:Y:S05]  /*15370*/  WARPSYNC.COLLECTIVE R15, `(.L_x_1131) ;  /* 0x000000000f087348 */ /* 0x000fea0003c00000 */
[----:B------:R0:W1:Y:S02]  /*15380*/  SHFL.IDX P6, R14, R13, R12, R11 ;  /* 0x0000000c0d0e7389 */ /* 0x00006400000c000b */
[----:B01----:R-:W-:Y:S01]  /*15390*/  ENDCOLLECTIVE ;  /* 0x000000000000791b */ /* 0x003fe20003800000 */
.L_x_1131:
[----:B------:R-:W-:Y:S02]  /*153a0*/  IMAD.MOV.U32 R13, RZ, RZ, R8 ;  /* 0x000000ffff0d7224 */ /* 0x000fe400078e0008 */
[----:B------:R-:W-:Y:S02]  /*153b0*/  IMAD.MOV.U32 R12, RZ, RZ, 0x4 ;  /* 0x00000004ff0c7424 */ /* 0x000fe400078e00ff */
[----:B------:R-:W-:-:S07]  /*153c0*/  IMAD.MOV.U32 R20, RZ, RZ, R14 ;  /* 0x000000ffff147224 */ /* 0x000fce00078e000e */
[----:B------:R-:W-:Y:S05]  /*153d0*/  WARPSYNC.COLLECTIVE R15, `(.L_x_1132) ;  /* 0x000000000f087348 */ /* 0x000fea0003c00000 */
[----:B------:R0:W1:Y:S02]  /*153e0*/  SHFL.IDX P6, R14, R13, R12, R11 ;  /* 0x0000000c0d0e7389 */ /* 0x00006400000c000b */
[----:B01----:R-:W-:Y:S01]  /*153f0*/  ENDCOLLECTIVE ;  /* 0x000000000000791b */ /* 0x003fe20003800000 */
.L_x_1132:
        /* <DEDUP_REMOVED lines=14> */
.L_x_1133:
[----:B------:R-:W-:Y:S01]  /*154e0*/  @!P1 LEA R25, R23, UR48, 0x1 ;  /* 0x0000003017199c11 */ /* 0x000fe2000f8e08ff */
[----:B------:R-:W-:Y:S02]  /*154f0*/  IMAD.MOV.U32 R13, RZ, RZ, R8 ;  /* 0x000000ffff0d7224 */ /* 0x000fe400078e0008 */
[----:B------:R-:W-:Y:S01]  /*15500*/  IMAD.MOV.U32 R12, RZ, RZ, 0x5 ;  /* 0x00000005ff0c7424 */ /* 0x000fe200078e00ff */
[----:B------:R-:W-:-:S13]  /*15510*/  @!P1 LEA R2, P2, R17, R14, 0x1 ;  /* 0x0000000e11029211 */ /* 0x000fda00078408ff */
[----:B------:R-:W-:Y:S05]  /*15520*/  WARPSYNC.COLLECTIVE R15, `(.L_x_1134) ;  /* 0x000000000f087348 */ /* 0x000fea0003c00000 */
[----:B------:R0:W1:Y:S02]  /*15530*/  SHFL.IDX P6, R14, R13, R12, R11 ;  /* 0x0000000c0d0e7389 */ /* 0x00006400000c000b */
[----:B01----:R-:W-:Y:S01]  /*15540*/  ENDCOLLECTIVE ;  /* 0x000000000000791b */ /* 0x003fe20003800000 */
.L_x_1134:
        /* <DEDUP_REMOVED lines=12> */
.L_x_1135:
[----:B------:R-:W-:Y:S02]  /*15610*/  IMAD.MOV.U32 R13, RZ, RZ, R8 ;  /* 0x000000ffff0d7224 */ /* 0x000fe400078e0008 */
[----:B------:R-:W-:Y:S02]  /*15620*/  IMAD.MOV.U32 R12, RZ, RZ, 0x6 ;  /* 0x00000006ff0c7424 */ /* 0x000fe400078e00ff */
[----:B------:R-:W-:-:S07]  /*15630*/  IMAD.MOV.U32 R20, RZ, RZ, R14 ;  /* 0x000000ffff147224 */ /* 0x000fce00078e000e */
[----:B------:R-:W-:Y:S05]  /*15640*/  WARPSYNC.COLLECTIVE R15, `(.L_x_1136) ;  /* 0x000000000f087348 */ /* 0x000fea0003c00000 */
[----:B------:R0:W1:Y:S02]  /*15650*/  SHFL.IDX P6, R14, R13, R12, R11 ;  /* 0x0000000c0d0e7389 */ /* 0x00006400000c000b */
[----:B01----:R-:W-:Y:S01]  /*15660*/  ENDCOLLECTIVE ;  /* 0x000000000000791b */ /* 0x003fe20003800000 */
.L_x_1136:
        /* <DEDUP_REMOVED lines=13> */
.L_x_1137:
[----:B------:R-:W-:Y:S01]  /*15740*/  @!P1 LEA R25, R23, UR48, 0x1 ;  /* 0x0000003017199c11 */ /* 0x000fe2000f8e08ff */
[----:B------:R-:W-:Y:S02]  /*15750*/  IMAD.MOV.U32 R13, RZ, RZ, R8 ;  /* 0x000000ffff0d7224 */ /* 0x000fe400078e0008 */
[----:B------:R-:W-:Y:S01]  /*15760*/  IMAD.MOV.U32 R12, RZ, RZ, 0x7 ;  /* 0x00000007ff0c7424 */ /* 0x000fe200078e00ff */
[----:B------:R-:W-:-:S13]  /*15770*/  @!P1 LEA R2, P2, R17, R14, 0x1 ;  /* 0x0000000e11029211 */ /* 0x000fda00078408ff */
[----:B------:R-:W-:Y:S05]  /*15780*/  WARPSYNC.COLLECTIVE R15, `(.L_x_1138) ;  /* 0x000000000f087348 */ /* 0x000fea0003c00000 */
[----:B------:R0:W1:Y:S02]  /*15790*/  SHFL.IDX P6, R14, R13, R12, R11 ;  /* 0x0000000c0d0e7389 */ /* 0x00006400000c000b */
[----:B01----:R-:W-:Y:S01]  /*157a0*/  ENDCOLLECTIVE ;  /* 0x000000000000791b */ /* 0x003fe20003800000 */
.L_x_1138:
[----:B------:R-:W-:-:S05]  /*157b0*/  @!P1 IMAD.X R3, RZ, RZ, R9, P2 ;  /* 0x000000ffff039224 */ /* 0x000fca00010e0609 */
[----:B------:R-:W-:Y:S01]  /*157c0*/  @!PT LDS RZ, [RZ] ;  /* 0x00000000fffff984 */ /* 0x000fe20000000800 */
[----:B------:R-:W-:Y:S01]  /*157d0*/  @!PT LDS RZ, [RZ] ;  /* 0x00000000fffff984 */ /* 0x000fe20000000800 */
[----:B------:R-:W-:Y:S01]  /*157e0*/  @!PT LDS RZ, [RZ] ;  /* 0x00000000fffff984 */ /* 0x000fe20000000800 */
[----:B------:R0:W-:Y:S01]  /*157f0*/  @!P1 LDGSTS.E.BYPASS.LTC128B.128 [R25+0xb400], desc[UR36][R2.64], !P0 ;  /* 0x0b40000002199fae */ /* 0x0001e2000c101d64 */
[----:B------:R-:W-:Y:S02]  /*15800*/  IMAD.MOV.U32 R13, RZ, RZ, R7 ;  /* 0x000000ffff0d7224 */ /* 0x000fe400078e0007 */
[----:B0-----:R-:W-:Y:S02]  /*15810*/  VIADD R2, R4, 0x70 ;  /* 0x0000007004027836 */ /* 0x001fe40000000000 */
[----:B------:R-:W-:-:S03]  /*15820*/  IMAD.MOV.U32 R8, RZ, RZ, R14 ;  /* 0x000000ffff087224 */ /* 0x000fc600078e000e */
[----:B------:R-:W-:-:S13]  /*15830*/  ISETP.GE.AND P1, PT, R2, R5, PT ;  /* 0x000000050200720c */ /* 0x000fda0003f26270 */
[----:B------:R-:W-:Y:S05]  /*15840*/  WARPSYNC.COLLECTIVE R15, `(.L_x_1139) ;  /* 0x000000000f087348 */ /* 0x000fea0003c00000 */
[----:B------:R0:W1:Y:S02]  /*15850*/  SHFL.IDX P6, R14, R13, R12, R11 ;  /* 0x0000000c0d0e7389 */ /* 0x00006400000c000b */
[----:B01----:R-:W-:Y:S01]  /*15860*/  ENDCOLLECTIVE ;  /* 0x000000000000791b */ /* 0x003fe20003800000 */
.L_x_1139:
[----:B------:R-:W-:Y:S01]  /*15870*/  @!P1 LEA R21, R23, UR48, 0x1 ;  /* 0x0000003017159c11 */ /* 0x000fe2000f8e08ff */
[----:B------:R-:W-:Y:S02]  /*15880*/  IMAD.MOV.U32 R13, RZ, RZ, R6 ;  /* 0x000000ffff0d7224 */ /* 0x000fe400078e0006 */
[----:B------:R-:W-:Y:S02]  /*15890*/  IMAD.MOV.U32 R12, RZ, RZ, RZ ;  /* 0x000000ffff0c7224 */ /* 0x000fe400078e00ff */
[----:B------:R-:W-:-:S07]  /*158a0*/  IMAD.MOV.U32 R10, RZ, RZ, R14 ;  /* 0x000000ffff0a7224 */ /* 0x000fce00078e000e */
[----:B------:R-:W-:Y:S05]  /*158b0*/  WARPSYNC.COLLECTIVE R15, `(.L_x_1140) ;  /* 0x000000000f087348 */ /* 0x000fea0003c00000 */
[----:B------:R0:W1:Y:S02]  /*158c0*/  SHFL.IDX P6, R14, R13, R12, R11 ;  /* 0x0000000c0d0e7389 */ /* 0x00006400000c000b */
[----:B01----:R-:W-:Y:S01]  /*158d0*/  ENDCOLLECTIVE ;  /* 0x000000000000791b */ /* 0x003fe20003800000 */
.L_x_1140:
        /* <DEDUP_REMOVED lines=14> */
.L_x_1141:
[----:B------:R-:W-:Y:S02]  /*159c0*/  IMAD.MOV.U32 R13, RZ, RZ, R6 ;  /* 0x000000ffff0d7224 */ /* 0x000fe400078e0006 */
[----:B------:R-:W-:Y:S01]  /*159d0*/  IMAD.MOV.U32 R12, RZ, RZ, 0x1 ;  /* 0x00000001ff0c7424 */ /* 0x000fe200078e00ff */
[----:B------:R-:W-:-:S13]  /*159e0*/  @!P1 LEA R2, P2, R17, R14, 0x1 ;  /* 0x0000000e11029211 */ /* 0x000fda00078408ff */
[----:B------:R-:W-:Y:S05]  /*159f0*/  WARPSYNC.COLLECTIVE R15, `(.L_x_1142) ;  /* 0x000000000f087348 */ /* 0x000fea0003c00000 */
[----:B------:R0:W1:Y:S02]  /*15a00*/  SHFL.IDX P6, R14, R13, R12, R11 ;  /* 0x0000000c0d0e7389 */ /* 0x00006400000c000b */
[----:B01----:R-:W-:Y:S01]  /*15a10*/  ENDCOLLECTIVE ;  /* 0x000000000000791b */ /* 0x003fe20003800000 */
.L_x_1142:
[----:B------:R-:W-:Y:S01]  /*15a20*/  @!P1 IMAD.X R3, RZ, RZ, R9, P2 ;  /* 0x000000ffff039224 */ /* 0x000fe200010e0609 */
[----:B------:R-:W-:-:S05]  /*15a30*/  @!P1 LEA R9, R23, UR48, 0x1 ;  /* 0x0000003017099c11 */ /* 0x000fca000f8e08ff */
        /* <DEDUP_REMOVED lines=11> */
.L_x_1143:
[----:B------:R-:W-:Y:S02]  /*15af0*/  IMAD.MOV.U32 R13, RZ, RZ, R6 ;  /* 0x000000ffff0d7224 */ /* 0x000fe400078e0006 */
[----:B------:R-:W-:Y:S02]  /*15b00*/  IMAD.MOV.U32 R12, RZ, RZ, 0x2 ;  /* 0x00000002ff0c7424 */ /* 0x000fe400078e00ff */
[----:B------:R-:W-:-:S07]  /*15b10*/  IMAD.MOV.U32 R10, RZ, RZ, R14 ;  /* 0x000000ffff0a7224 */ /* 0x000fce00078e000e */
[----:B------:R-:W-:Y:S05]  /*15b20*/  WARPSYNC.COLLECTIVE R15, `(.L_x_1144) ;  /* 0x000000000f087348 */ /* 0x000fea0003c00000 */
[----:B------:R0:W1:Y:S02]  /*15b30*/  SHFL.IDX P6, R14, R13, R12, R11 ;  /* 0x0000000c0d0e7389 */ /* 0x00006400000c000b */
[----:B01----:R-:W-:Y:S01]  /*15b40*/  ENDCOLLECTIVE ;  /* 0x000000000000791b */ /* 0x003fe20003800000 */
.L_x_1144:
[----:B------:R-:W-:-:S05]  /*15b50*/  @!P1 LEA R2, P2, R17, R10, 0x1 ;  /* 0x0000000a11029211 */ /* 0x000fca00078408ff */
[----:B------:R-:W-:-:S05]  /*15b60*/  @!P1 IMAD.X R3, RZ, RZ, R8, P2 ;  /* 0x000000ffff039224 */ /* 0x000fca00010e0608 */
[----:B------:R-:W-:Y:S01]  /*15b70*/  @!PT LDS RZ, [RZ] ;  /* 0x00000000fffff984 */ /* 0x000fe20000000800 */
[----:B------:R-:W-:Y:S01]  /*15b80*/  @!PT LDS RZ, [RZ] ;  /* 0x00000000fffff984 */ /* 0x000fe20000000800 */
[----:B------:R-:W-:Y:S01]  /*15b90*/  @!PT LDS RZ, [RZ] ;  /* 0x00000000fffff984 */ /* 0x000fe20000000800 */
[----:B------:R0:W-:Y:S01]  /*15ba0*/  @!P1 LDGSTS.E.BYPASS.LTC128B.128 [R9+0xcc00], desc[UR36][R2.64], !P0 ;  /* 0x0cc0000002099fae */ /* 0x0001e2000c101d64 */
[----:B------:R-:W-:Y:S02]  /*15bb0*/  IMAD.MOV.U32 R13, RZ, RZ, R0 ;  /* 0x000000ffff0d7224 */ /* 0x000fe400078e0000 */
[----:B------:R-:W-:-:S07]  /*15bc0*/  IMAD.MOV.U32 R7, RZ, RZ, R14 ;  /* 0x000000ffff077224 */ /* 0x000fce00078e000e */
[----:B0-----:R-:W-:Y:S05]  /*15bd0*/  WARPSYNC.COLLECTIVE R15, `(.L_x_1145) ;  /* 0x000000000f087348 */ /* 0x001fea0003c00000 */
[----:B------:R1:W2:Y:S02]  /*15be0*/  SHFL.IDX P6, R14, R13, R12, R11 ;  /* 0x0000000c0d0e7389 */ /* 0x0002a400000c000b */
[----:B012---:R-:W-:Y:S01]  /*15bf0*/  ENDCOLLECTIVE ;  /* 0x000000000000791b */ /* 0x007fe20003800000 */
.L_x_1145:
[----:B------:R-:W-:-:S05]  /*15c00*/  VIADD R2, R4, 0xa0 ;  /* 0x000000a004027836 */ /* 0x000fca0000000000 */
[----:B------:R-:W-:Y:S01]  /*15c10*/  ISETP.GE.AND P1, PT, R2, R5, PT ;  /* 0x000000050200720c */ /* 0x000fe20003f26270 */
[----:B------:R-:W-:Y:S02]  /*15c20*/  IMAD.MOV.U32 R13, RZ, RZ, R6 ;  /* 0x000000ffff0d7224 */ /* 0x000fe400078e0006 */
[----:B------:R-:W-:-:S10]  /*15c30*/  IMAD.MOV.U32 R12, RZ, RZ, 0x3 ;  /* 0x00000003ff0c7424 */ /* 0x000fd400078e00ff */
[----:B------:R-:W-:-:S13]  /*15c40*/  @!P1 LEA R2, P2, R17, R14, 0x1 ;  /* 0x0000000e11029211 */ /* 0x000fda00078408ff */
[----:B------:R-:W-:Y:S05]  /*15c50*/  WARPSYNC.COLLECTIVE R15, `(.L_x_1146) ;  /* 0x000000000f087348 */ /* 0x000fea0003c00000 */
[----:B------:R0:W1:Y:S02]  /*15c60*/  SHFL.IDX P6, R14, R13, R12, R11 ;  /* 0x0000000c0d0e7389 */ /* 0x00006400000c000b */
[----:B01----:R-:W-:Y:S01]  /*15c70*/  ENDCOLLECTIVE ;  /* 0x000000000000791b */ /* 0x003fe20003800000 */
.L_x_1146:
[----:B------:R-:W-:Y:S01]  /*15c80*/  @!P1 IMAD.X R3, RZ, RZ, R7, P2 ;  /* 0x000000ffff039224 */ /* 0x000fe200010e0607 */
[----:B------:R-:W-:-:S05]  /*15c90*/  @!P1 LEA R7, R23, UR48, 0x1 ;  /* 0x0000003017079c11 */ /* 0x000fca000f8e08ff */
        /* <DEDUP_REMOVED lines=9> */
.L_x_1147:
[----:B------:R-:W-:Y:S05]  /*15d30*/  BRA `(.L_x_1148) ;  /* 0xffffffc800687947 */ /* 0x000fea000383ffff */
.L_x_1071:
[----:B0-----:R-:W-:-:S04]  /*15d40*/  IMAD.U32 R3, RZ, RZ, UR48 ;  /* 0x00000030ff037e24 */ /* 0x001fc8000f8e00ff */
[----:B------:R0:W1:Y:S03]  /*15d50*/  SYNCS.PHASECHK.TRANS64.TRYWAIT P0, [R3+URZ+0x16820], R0 ;  /* 0x01682000030075a7 */ /* 0x000066000800017f */
[----:B-1----:R-:W-:Y:S05]  /*15d60*/  @!P0 NANOSLEEP.SYNCS 0x989680 ;  /* 0x009896800000895d */ /* 0x002fea0003900000 */
[----:B------:R-:W1:Y:S02]  /*15d70*/  @!P0 SYNCS.PHASECHK.TRANS64 P0, [R3+URZ+0x16820], R0 ;  /* 0x01682000030085a7 */ /* 0x000e64000800007f */
[----:B-1----:R-:W-:Y:S05]  /*15d80*/  @!P0 BRA `(.L_x_1071) ;  /* 0xfffffffc00ec8947 */ /* 0x002fea000383ffff */
[----:B------:R-:W-:Y:S05]  /*15d90*/  BRA `(.L_x_1149) ;  /* 0xffffffc800a07947 */ /* 0x000fea000383ffff */
.L_x_1075:
[----:B0-----:R0:W1:Y:S02]  /*15da0*/  SYNCS.PHASECHK.TRANS64.TRYWAIT P0, [R7+URZ+0x16840], R2 ;  /* 0x01684002070075a7 */ /* 0x001064000800017f */
[----:B-1----:R-:W-:Y:S05]  /*15db0*/  @!P0 NANOSLEEP.SYNCS 0x989680 ;  /* 0x009896800000895d */ /* 0x002fea0003900000 */
[----:B------:R-:W1:Y:S02]  /*15dc0*/  @!P0 SYNCS.PHASECHK.TRANS64 P0, [R7+URZ+0x16840], R2 ;  /* 0x01684002070085a7 */ /* 0x000e64000800007f */
[----:B-1----:R-:W-:Y:S05]  /*15dd0*/  @!P0 BRA `(.L_x_1075) ;  /* 0xfffffffc00f08947 */ /* 0x002fea000383ffff */
[----:B------:R-:W-:Y:S05]  /*15de0*/  BRA `(.L_x_1150) ;  /* 0xffffffcc00807947 */ /* 0x000fea000383ffff */
.L_x_1076:
        /* <DEDUP_REMOVED lines=8> */
.L_x_1152:
[----:B------:R-:W-:Y:S05]  /*15e70*/  BSYNC B1 ;  /* 0x0000000000017941 */ /* 0x000fea0003800000 */
.L_x_1151:
[----:B------:R-:W-:Y:S01]  /*15e80*/  IMAD.MOV.U32 R13, RZ, RZ, R9 ;  /* 0x000000ffff0d7224 */ /* 0x000fe200078e0009 */
[----:B------:R-:W-:Y:S01]  /*15e90*/  LEA R10, R10, UR48, 0x1 ;  /* 0x000000300a0a7c11 */ /* 0x000fe2000f8e08ff */
[----:B------:R-:W-:Y:S02]  /*15ea0*/  IMAD.MOV.U32 R12, RZ, RZ, RZ ;  /* 0x000000ffff0c7224 */ /* 0x000fe400078e00ff */
[----:B------:R-:W-:Y:S02]  /*15eb0*/  IMAD.MOV.U32 R11, RZ, RZ, 0x181f ;  /* 0x0000181fff0b7424 */ /* 0x000fe400078e00ff */
[----:B------:R-:W-:Y:S02]  /*15ec0*/  IMAD.MOV.U32 R15, RZ, RZ, -0x1 ;  /* 0xffffffffff0f7424 */ /* 0x000fe400078e00ff */
[----:B------:R-:W-:-:S07]  /*15ed0*/  IMAD.MOV.U32 R3, RZ, RZ, R14 ;  /* 0x000000ffff037224 */ /* 0x000fce00078e000e */
[----:B------:R-:W-:Y:S05]  /*15ee0*/  WARPSYNC.COLLECTIVE R15, `(.L_x_1153) ;  /* 0x000000000f087348 */ /* 0x000fea0003c00000 */
[----:B------:R0:W1:Y:S02]  /*15ef0*/  SHFL.IDX P6, R14, R13, R12, R11 ;  /* 0x0000000c0d0e7389 */ /* 0x00006400000c000b */
[----:B01----:R-:W-:Y:S01]  /*15f00*/  ENDCOLLECTIVE ;  /* 0x000000000000791b */ /* 0x003fe20003800000 */
.L_x_1153:
[----:B------:R-:W-:Y:S02]  /*15f10*/  IMAD.SHL.U32 R15, R17, 0x2, RZ ;  /* 0x00000002110f7824 */ /* 0x000fe400078e00ff */
[----:B------:R-:W-:Y:S02]  /*15f20*/  IMAD.MOV.U32 R13, RZ, RZ, R20 ;  /* 0x000000ffff0d7224 */ /* 0x000fe400078e0014 */
[----:B------:R-:W-:Y:S02]  /*15f30*/  IMAD.MOV.U32 R12, RZ, RZ, 0x1 ;  /* 0x00000001ff0c7424 */ /* 0x000fe400078e00ff */
[----:B------:R-:W-:-:S05]  /*15f40*/  IMAD.MOV.U32 R2, RZ, RZ, R14 ;  /* 0x000000ffff027224 */ /* 0x000fca00078e000e */
[----:B------:R-:W-:Y:S01]  /*15f50*/  IADD3 R2, P0, R2, R15, RZ ;  /* 0x0000000f02027210 */ /* 0x000fe20007f1e0ff */
[----:B------:R-:W-:-:S04]  /*15f60*/  IMAD.MOV.U32 R15, RZ, RZ, -0x1 ;  /* 0xffffffffff0f7424 */ /* 0x000fc800078e00ff */
[----:B------:R-:W-:-:S08]  /*15f70*/  IMAD.X R3, RZ, RZ, R3, P0 ;  /* 0x000000ffff037224 */ /* 0x000fd000000e0603 */
[----:B------:R-:W-:Y:S05]  /*15f80*/  WARPSYNC.COLLECTIVE R15, `(.L_x_1154) ;  /* 0x000000000f087348 */ /* 0x000fea0003c00000 */
[----:B------:R0:W1:Y:S02]  /*15f90*/  SHFL.IDX P6, R14, R13, R12, R11 ;  /* 0x0000000c0d0e7389 */ /* 0x00006400000c000b */
[----:B01----:R-:W-:Y:S01]  /*15fa0*/  ENDCOLLECTIVE ;  /* 0x000000000000791b */ /* 0x003fe20003800000 */
.L_x_1154:
        /* <DEDUP_REMOVED lines=9> */
.L_x_1155:
        /* <DEDUP_REMOVED lines=10> */
.L_x_1156:
        /* <DEDUP_REMOVED lines=9> */
.L_x_1157:
        /* <DEDUP_REMOVED lines=10> */
.L_x_1158:
        /* <DEDUP_REMOVED lines=9> */
.L_x_1159:
        /* <DEDUP_REMOVED lines=10> */
.L_x_1160:
        /* <DEDUP_REMOVED lines=9> */
.L_x_1161:
        /* <DEDUP_REMOVED lines=10> */
.L_x_1162:
        /* <DEDUP_REMOVED lines=9> */
.L_x_1163:
        /* <DEDUP_REMOVED lines=10> */
.L_x_1164:
        /* <DEDUP_REMOVED lines=9> */
.L_x_1165:
        /* <DEDUP_REMOVED lines=10> */
.L_x_1166:
        /* <DEDUP_REMOVED lines=9> */
.L_x_1167:
[----:B------:R-:W-:Y:S05]  /*16760*/  BRA `(.L_x_1168) ;  /* 0xffffffc800307947 */ /* 0x000fea000383ffff */
.L_x_1081:
[----:B0-----:R0:W1:Y:S02]  /*16770*/  SYNCS.PHASECHK.TRANS64.TRYWAIT P0, [R7+URZ+0x16860], R2 ;  /* 0x01686002070075a7 */ /* 0x001064000800017f */
[----:B-1----:R-:W-:Y:S05]  /*16780*/  @!P0 NANOSLEEP.SYNCS 0x989680 ;  /* 0x009896800000895d */ /* 0x002fea0003900000 */
[----:B------:R-:W1:Y:S02]  /*16790*/  @!P0 SYNCS.PHASECHK.TRANS64 P0, [R7+URZ+0x16860], R2 ;  /* 0x01686002070085a7 */ /* 0x000e64000800007f */
[----:B-1----:R-:W-:Y:S05]  /*167a0*/  @!P0 BRA `(.L_x_1081) ;  /* 0xfffffffc00f08947 */ /* 0x002fea000383ffff */
[----:B------:R-:W-:Y:S05]  /*167b0*/  BRA `(.L_x_1169) ;  /* 0xffffffc800907947 */ /* 0x000fea000383ffff */
.L_x_1082:
        /* <DEDUP_REMOVED lines=8> */
.L_x_1171:
[----:B------:R-:W-:Y:S05]  /*16840*/  BSYNC B1 ;  /* 0x0000000000017941 */ /* 0x000fea0003800000 */
.L_x_1170:
[----:B------:R-:W-:Y:S01]  /*16850*/  IMAD.MOV.U32 R13, RZ, RZ, R16 ;  /* 0x000000ffff0d7224 */ /* 0x000fe200078e0010 */
[----:B------:R-:W-:Y:S01]  /*16860*/  ISETP.LT.OR P2, PT, R4, 0x1, P1 ;  /* 0x000000010400780c */ /* 0x000fe20000f41670 */
[----:B------:R-:W-:Y:S01]  /*16870*/  IMAD.MOV.U32 R12, RZ, RZ, RZ ;  /* 0x000000ffff0c7224 */ /* 0x000fe200078e00ff */
[----:B------:R-:W-:Y:S01]  /*16880*/  LEA R8, R8, UR48, 0x1 ;  /* 0x0000003008087c11 */ /* 0x000fe2000f8e08ff */
[----:B------:R-:W-:Y:S02]  /*16890*/  IMAD.MOV.U32 R11, RZ, RZ, 0x181f ;  /* 0x0000181fff0b7424 */ /* 0x000fe400078e00ff */
[----:B------:R-:W-:Y:S02]  /*168a0*/  IMAD.MOV.U32 R15, RZ, RZ, -0x1 ;  /* 0xffffffffff0f7424 */ /* 0x000fe400078e00ff */
[----:B------:R-:W-:-:S07]  /*168b0*/  IMAD.MOV.U32 R3, RZ, RZ, R14 ;  /* 0x000000ffff037224 */ /* 0x000fce00078e000e */
[----:B------:R-:W-:Y:S05]  /*168c0*/  WARPSYNC.COLLECTIVE R15, `(.L_x_1172) ;  /* 0x000000000f087348 */ /* 0x000fea0003c00000 */
[----:B------:R0:W1:Y:S02]  /*168d0*/  SHFL.IDX P6, R14, R13, R12, R11 ;  /* 0x0000000c0d0e7389 */ /* 0x00006400000c000b */
[----:B01----:R-:W-:Y:S01]  /*168e0*/  ENDCOLLECTIVE ;  /* 0x000000000000791b */ /* 0x003fe20003800000 */
.L_x_1172:
[----:B------:R-:W-:Y:S02]  /*168f0*/  IMAD.MOV.U32 R13, RZ, RZ, R19 ;  /* 0x000000ffff0d7224 */ /* 0x000fe400078e0013 */
[----:B------:R-:W-:Y:S01]  /*16900*/  IMAD.MOV.U32 R12, RZ, RZ, 0x1 ;  /* 0x00000001ff0c7424 */ /* 0x000fe200078e00ff */
[----:B------:R-:W-:-:S13]  /*16910*/  IADD3 R2, P0, R14, R20, RZ ;  /* 0x000000140e027210 */ /* 0x000fda0007f1e0ff */
[----:B------:R-:W-:Y:S05]  /*16920*/  WARPSYNC.COLLECTIVE R15, `(.L_x_1173) ;  /* 0x000000000f087348 */ /* 0x000fea0003c00000 */
[----:B------:R0:W1:Y:S02]  /*16930*/  SHFL.IDX P6, R14, R13, R12, R11 ;  /* 0x0000000c0d0e7389 */ /* 0x00006400000c000b */
[----:B01----:R-:W-:Y:S01]  /*16940*/  ENDCOLLECTIVE ;  /* 0x000000000000791b */ /* 0x003fe20003800000 */
.L_x_1173:
        /* <DEDUP_REMOVED lines=11> */
.L_x_1174:
[----:B------:R-:W-:Y:S02]  /*16a00*/  IMAD.MOV.U32 R13, RZ, RZ, R19 ;  /* 0x000000ffff0d7224 */ /* 0x000fe400078e0013 */
        /* <DEDUP_REMOVED lines=8> */
.L_x_1175:
        /* <DEDUP_REMOVED lines=10> */
.L_x_1176:
[----:B------:R-:W-:Y:S02]  /*16b30*/  IMAD.MOV.U32 R13, RZ, RZ, R19 ;  /* 0x000000ffff0d7224 */ /* 0x000fe400078e0013 */
[----:B------:R-:W-:-:S05]  /*16b40*/  IMAD.MOV.U32 R12, RZ, RZ, R14 ;  /* 0x000000ffff0c7224 */ /* 0x000fca00078e000e */
[----:B------:R-:W-:Y:S01]  /*16b50*/  IADD3 R2, P0, R12, R20, RZ ;  /* 0x000000140c027210 */ /* 0x000fe20007f1e0ff */
[----:B------:R-:W-:-:S04]  /*16b60*/  IMAD.MOV.U32 R12, RZ, RZ, 0x3 ;  /* 0x00000003ff0c7424 */ /* 0x000fc800078e00ff */
[----:B------:R-:W-:-:S08]  /*16b70*/  IMAD.X R3, RZ, RZ, R10, P0 ;  /* 0x000000ffff037224 */ /* 0x000fd000000e060a */
[----:B------:R-:W-:Y:S05]  /*16b80*/  WARPSYNC.COLLECTIVE R15, `(.L_x_1177) ;  /* 0x000000000f087348 */ /* 0x000fea0003c00000 */
[----:B------:R0:W1:Y:S02]  /*16b90*/  SHFL.IDX P6, R14, R13, R12, R11 ;  /* 0x0000000c0d0e7389 */ /* 0x00006400000c000b */
[----:B01----:R-:W-:Y:S01]  /*16ba0*/  ENDCOLLECTIVE ;  /* 0x000000000000791b */ /* 0x003fe20003800000 */
.L_x_1177:
        /* <DEDUP_REMOVED lines=10> */
.L_x_1178:
        /* <DEDUP_REMOVED lines=9> */
.L_x_1179:
        /* <DEDUP_REMOVED lines=10> */
.L_x_1180:
        /* <DEDUP_REMOVED lines=8> */
.L_x_1181:
        /* <DEDUP_REMOVED lines=10> */
.L_x_1182:
        /* <DEDUP_REMOVED lines=9> */
.L_x_1183:
        /* <DEDUP_REMOVED lines=10> */
.L_x_1184:
        /* <DEDUP_REMOVED lines=8> */
.L_x_1185:
        /* <DEDUP_REMOVED lines=9> */
.L_x_1186:
[----:B------:R-:W-:Y:S05]  /*170e0*/  BRA `(.L_x_1187) ;  /* 0xffffffc4000c7947 */ /* 0x000fea000383ffff */
.L_x_1088:
[----:B0-----:R0:W1:Y:S02]  /*170f0*/  SYNCS.PHASECHK.TRANS64.TRYWAIT P0, [R0+URZ+0x16860], R3 ;  /* 0x01686003000075a7 */ /* 0x001064000800017f */
[----:B-1----:R-:W-:Y:S05]  /*17100*/  @!P0 NANOSLEEP.SYNCS 0x989680 ;  /* 0x009896800000895d */ /* 0x002fea0003900000 */
[----:B------:R-:W1:Y:S02]  /*17110*/  @!P0 SYNCS.PHASECHK.TRANS64 P0, [R0+URZ+0x16860], R3 ;  /* 0x01686003000085a7 */ /* 0x000e64000800007f */
[----:B-1----:R-:W-:Y:S05]  /*17120*/  @!P0 BRA `(.L_x_1088) ;  /* 0xfffffffc00f08947 */ /* 0x002fea000383ffff */
[----:B------:R-:W-:Y:S05]  /*17130*/  BRA `(.L_x_1188) ;  /* 0xffffffc800087947 */ /* 0x000fea000383ffff */
.L_x_1089:
        /* <DEDUP_REMOVED lines=8> */
.L_x_1190:
[----:B------:R-:W-:Y:S05]  /*171c0*/  BSYNC B0 ;  /* 0x0000000000007941 */ /* 0x000fea0003800000 */
.L_x_1189:
[----:B------:R-:W-:Y:S01]  /*171d0*/  IMAD.MOV.U32 R13, RZ, RZ, R16 ;  /* 0x000000ffff0d7224 */ /* 0x000fe200078e0010 */
[----:B------:R-:W-:Y:S01]  /*171e0*/  ISETP.LT.OR P2, PT, R5, 0x1, P0 ;  /* 0x000000010500780c */ /* 0x000fe20000741670 */
[----:B------:R-:W-:Y:S01]  /*171f0*/  IMAD.MOV.U32 R12, RZ, RZ, RZ ;  /* 0x000000ffff0c7224 */ /* 0x000fe200078e00ff */
[----:B------:R-:W-:Y:S01]  /*17200*/  LEA R4, R4, UR48, 0x1 ;  /* 0x0000003004047c11 */ /* 0x000fe2000f8e08ff */
[----:B------:R-:W-:Y:S02]  /*17210*/  IMAD.MOV.U32 R11, RZ, RZ, 0x181f ;  /* 0x0000181fff0b7424 */ /* 0x000fe400078e00ff */
[----:B------:R-:W-:Y:S02]  /*17220*/  IMAD.MOV.U32 R15, RZ, RZ, -0x1 ;  /* 0xffffffffff0f7424 */ /* 0x000fe400078e00ff */
[----:B------:R-:W-:Y:S02]  /*17230*/  IMAD.MOV.U32 R3, RZ, RZ, R14 ;  /* 0x000000ffff037224 */ /* 0x000fe400078e000e */
[----:B------:R-:W-:-:S07]  /*17240*/  IMAD.SHL.U32 R17, R17, 0x2, RZ ;  /* 0x0000000211117824 */ /* 0x000fce00078e00ff */
[----:B------:R-:W-:Y:S05]  /*17250*/  WARPSYNC.COLLECTIVE R15, `(.L_x_1191) ;  /* 0x000000000f087348 */ /* 0x000fea0003c00000 */
[----:B------:R0:W1:Y:S02]  /*17260*/  SHFL.IDX P6, R14, R13, R12, R11 ;  /* 0x0000000c0d0e7389 */ /* 0x00006400000c000b */
[----:B01----:R-:W-:Y:S01]  /*17270*/  ENDCOLLECTIVE ;  /* 0x000000000000791b */ /* 0x003fe20003800000 */
.L_x_1191:
[----:B------:R-:W-:Y:S02]  /*17280*/  IMAD.MOV.U32 R13, RZ, RZ, R19 ;  /* 0x000000ffff0d7224 */ /* 0x000fe400078e0013 */
[----:B------:R-:W-:Y:S01]  /*17290*/  IMAD.MOV.U32 R12, RZ, RZ, 0x1 ;  /* 0x00000001ff0c7424 */ /* 0x000fe200078e00ff */
[----:B------:R-:W-:-:S13]  /*172a0*/  IADD3 R2, P1, R14, R17, RZ ;  /* 0x000000110e027210 */ /* 0x000fda0007f3e0ff */
[----:B------:R-:W-:Y:S05]  /*172b0*/  WARPSYNC.COLLECTIVE R15, `(.L_x_1192) ;  /* 0x000000000f087348 */ /* 0x000fea0003c00000 */
[----:B------:R0:W1:Y:S02]  /*172c0*/  SHFL.IDX P6, R14, R13, R12, R11 ;  /* 0x0000000c0d0e7389 */ /* 0x00006400000c000b */
[----:B01----:R-:W-:Y:S01]  /*172d0*/  ENDCOLLECTIVE ;  /* 0x000000000000791b */ /* 0x003fe20003800000 */
.L_x_1192:
        /* <DEDUP_REMOVED lines=11> */
.L_x_1193:
[----:B------:R-:W-:Y:S02]  /*17390*/  IMAD.MOV.U32 R13, RZ, RZ, R19 ;  /* 0x000000ffff0d7224 */ /* 0x000fe400078e0013 */
[----:B------:R-:W-:Y:S02]  /*173a0*/  IMAD.MOV.U32 R12, RZ, RZ, 0x2 ;  /* 0x00000002ff0c7424 */ /* 0x000fe400078e00ff */
[----:B------:R-:W-:-:S07]  /*173b0*/  IMAD.MOV.U32 R2, RZ, RZ, R14 ;  /* 0x000000ffff027224 */ /* 0x000fce00078e000e */
[----:B------:R-:W-:Y:S05]  /*173c0*/  WARPSYNC.COLLECTIVE R15, `(.L_x_1194) ;  /* 0x000000000f087348 */ /* 0x000fea0003c00000 */
[----:B------:R0:W1:Y:S02]  /*173d0*/  SHFL.IDX P6, R14, R13, R12, R11 ;  /* 0x0000000c0d0e7389 */ /* 0x00006400000c000b */
[----:B01----:R-:W-:Y:S01]  /*173e0*/  ENDCOLLECTIVE ;  /* 0x000000000000791b */ /* 0x003fe20003800000 */
.L_x_1194:
        /* <DEDUP_REMOVED lines=8> */
[----:B------:R-:W-:-:S12]  /*17470*/  IMAD.MOV.U32 R18, RZ, RZ, R14 ;  /* 0x000000ffff127224 */ /* 0x000fd800078e000e */
[----:B0-----:R-:W-:Y:S05]  /*17480*/  WARPSYNC.COLLECTIVE R15, `(.L_x_1195) ;  /* 0x000000000f087348 */ /* 0x001fea0003c00000 */
[----:B------:R1:W2:Y:S02]  /*17490*/  SHFL.IDX P6, R14, R13, R12, R11 ;  /* 0x0000000c0d0e7389 */ /* 0x0002a400000c000b */
[----:B012---:R-:W-:Y:S01]  /*174a0*/  ENDCOLLECTIVE ;  /* 0x000000000000791b */ /* 0x007fe20003800000 */
.L_x_1195:
[----:B------:R-:W-:Y:S02]  /*174b0*/  IMAD.MOV.U32 R13, RZ, RZ, R19 ;  /* 0x000000ffff0d7224 */ /* 0x000fe400078e0013 */
[----:B------:R-:W-:Y:S02]  /*174c0*/  IMAD.MOV.U32 R12, RZ, RZ, 0x3 ;  /* 0x00000003ff0c7424 */ /* 0x000fe400078e00ff */
[----:B------:R-:W-:-:S07]  /*174d0*/  IMAD.MOV.U32 R20, RZ, RZ, R14 ;  /* 0x000000ffff147224 */ /* 0x000fce00078e000e */
[----:B------:R-:W-:Y:S05]  /*174e0*/  WARPSYNC.COLLECTIVE R15, `(.L_x_1196) ;  /* 0x000000000f087348 */ /* 0x000fea0003c00000 */
[----:B------:R0:W1:Y:S02]  /*174f0*/  SHFL.IDX P6, R14, R13, R12, R11 ;  /* 0x0000000c0d0e7389 */ /* 0x00006400000c000b */
[----:B01----:R-:W-:Y:S01]  /*17500*/  ENDCOLLECTIVE ;  /* 0x000000000000791b */ /* 0x003fe20003800000 */
.L_x_1196:
        /* <DEDUP_REMOVED lines=12> */
.L_x_1197:
[----:B------:R-:W-:Y:S02]  /*175d0*/  IMAD.MOV.U32 R13, RZ, RZ, R19 ;  /* 0x000000ffff0d7224 */ /* 0x000fe400078e0013 */
[----:B------:R-:W-:Y:S01]  /*175e0*/  IMAD.MOV.U32 R12, RZ, RZ, 0x4 ;  /* 0x00000004ff0c7424 */ /* 0x000fe200078e00ff */
[----:B------:R-:W-:-:S13]  /*175f0*/  IADD3 R2, P1, R14, R17, RZ ;  /* 0x000000110e027210 */ /* 0x000fda0007f3e0ff */
[----:B------:R-:W-:Y:S05]  /*17600*/  WARPSYNC.COLLECTIVE R15, `(.L_x_1198) ;  /* 0x000000000f087348 */ /* 0x000fea0003c00000 */
[----:B------:R0:W1:Y:S02]  /*17610*/  SHFL.IDX P6, R14, R13, R12, R11 ;  /* 0x0000000c0d0e7389 */ /* 0x00006400000c000b */
[----:B01----:R-:W-:Y:S01]  /*17620*/  ENDCOLLECTIVE ;  /* 0x000000000000791b */ /* 0x003fe20003800000 */
.L_x_1198:
[----:B------:R-:W-:Y:S02]  /*17630*/  IMAD.X R3, RZ, RZ, R10, P1 ;  /* 0x000000ffff037224 */ /* 0x000fe400008e060a */
[----:B------:R-:W-:-:S03]  /*17640*/  IMAD.MOV.U32 R10, RZ, RZ, RZ ;  /* 0x000000ffff0a7224 */ /* 0x000fc600078e00ff */
        /* <DEDUP_REMOVED lines=10> */
.L_x_1199:
[----:B------:R-:W-:Y:S02]  /*176f0*/  IMAD.MOV.U32 R13, RZ, RZ, R19 ;  /* 0x000000ffff0d7224 */ /* 0x000fe400078e0013 */
[----:B------:R-:W-:Y:S02]  /*17700*/  IMAD.MOV.U32 R12, RZ, RZ, 0x5 ;  /* 0x00000005ff0c7424 */ /* 0x000fe400078e00ff */
[----:B------:R-:W-:-:S07]  /*17710*/  IMAD.MOV.U32 R24, RZ, RZ, R14 ;  /* 0x000000ffff187224 */ /* 0x000fce00078e000e */
[----:B------:R-:W-:Y:S05]  /*17720*/  WARPSYNC.COLLECTIVE R15, `(.L_x_1200) ;  /* 0x000000000f087348 */ /* 0x000fea0003c00000 */
[----:B------:R0:W1:Y:S02]  /*17730*/  SHFL.IDX P6, R14, R13, R12, R11 ;  /* 0x0000000c0d0e7389 */ /* 0x00006400000c000b */
[----:B01----:R-:W-:Y:S01]  /*17740*/  ENDCOLLECTIVE ;  /* 0x000000000000791b */ /* 0x003fe20003800000 */
.L_x_1200:
        /* <DEDUP_REMOVED lines=12> */
.L_x_1201:
[----:B------:R-:W-:Y:S02]  /*17810*/  IMAD.MOV.U32 R13, RZ, RZ, R19 ;  /* 0x000000ffff0d7224 */ /* 0x000fe400078e0013 */
[----:B------:R-:W-:Y:S02]  /*17820*/  IMAD.MOV.U32 R12, RZ, RZ, 0x6 ;  /* 0x00000006ff0c7424 */ /* 0x000fe400078e00ff */
[----:B------:R-:W-:-:S07]  /*17830*/  IMAD.MOV.U32 R26, RZ, RZ, R14 ;  /* 0x000000ffff1a7224 */ /* 0x000fce00078e000e */
[----:B------:R-:W-:Y:S05]  /*17840*/  WARPSYNC.COLLECTIVE R15, `(.L_x_1202) ;  /* 0x000000000f087348 */ /* 0x000fea0003c00000 */
[----:B------:R0:W1:Y:S02]  /*17850*/  SHFL.IDX P6, R14, R13, R12, R11 ;  /* 0x0000000c0d0e7389 */ /* 0x00006400000c000b */
[----:B01----:R-:W-:Y:S01]  /*17860*/  ENDCOLLECTIVE ;  /* 0x000000000000791b */ /* 0x003fe20003800000 */
.L_x_1202:
        /* <DEDUP_REMOVED lines=12> */
.L_x_1203:
[----:B------:R-:W-:Y:S02]  /*17930*/  IMAD.MOV.U32 R13, RZ, RZ, R19 ;  /* 0x000000ffff0d7224 */ /* 0x000fe400078e0013 */
[----:B------:R-:W-:Y:S02]  /*17940*/  IMAD.MOV.U32 R12, RZ, RZ, 0x7 ;  /* 0x00000007ff0c7424 */ /* 0x000fe400078e00ff */
[----:B------:R-:W-:-:S07]  /*17950*/  IMAD.MOV.U32 R28, RZ, RZ, R14 ;  /* 0x000000ffff1c7224 */ /* 0x000fce00078e000e */
[----:B------:R-:W-:Y:S05]  /*17960*/  WARPSYNC.COLLECTIVE R15, `(.L_x_1204) ;  /* 0x000000000f087348 */ /* 0x000fea0003c00000 */
[----:B------:R0:W1:Y:S02]  /*17970*/  SHFL.IDX P6, R14, R13, R12, R11 ;  /* 0x0000000c0d0e7389 */ /* 0x00006400000c000b */
[----:B01----:R-:W-:Y:S01]  /*17980*/  ENDCOLLECTIVE ;  /* 0x000000000000791b */ /* 0x003fe20003800000 */
.L_x_1204:
        /* <DEDUP_REMOVED lines=11> */
.L_x_1205:
[----:B------:R-:W-:Y:S05]  /*17a40*/  BRA `(.L_x_1206) ;  /* 0xffffffc000947947 */ /* 0x000fea000383ffff */
.L_x_1092:
[----:B0-----:R0:W1:Y:S02]  /*17a50*/  SYNCS.PHASECHK.TRANS64.TRYWAIT P0, [R7+URZ+0x16820], R10 ;  /* 0x0168200a070075a7 */ /* 0x001064000800017f */
[----:B-1----:R-:W-:Y:S05]  /*17a60*/  @!P0 NANOSLEEP.SYNCS 0x989680 ;  /* 0x009896800000895d */ /* 0x002fea0003900000 */
[----:B------:R-:W1:Y:S02]  /*17a70*/  @!P0 SYNCS.PHASECHK.TRANS64 P0, [R7+URZ+0x16820], R10 ;  /* 0x0168200a070085a7 */ /* 0x000e64000800007f */
[----:B-1----:R-:W-:Y:S05]  /*17a80*/  @!P0 BRA `(.L_x_1092) ;  /* 0xfffffffc00f08947 */ /* 0x002fea000383ffff */
[----:B------:R-:W-:Y:S05]  /*17a90*/  BRA `(.L_x_1207) ;  /* 0xffffffc400047947 */ /* 0x000fea000383ffff */
.L_x_1093:
[----:B------:R-:W1:Y:S01]  /*17aa0*/  S2R R3, SR_TID.X ;  /* 0x0000000000037919 */ /* 0x000e620000002100 */
[----:B------:R-:W-:Y:S01]  /*17ab0*/  BSSY B0, `(.L_x_1208) ;  /* 0x000000a000007945 */ /* 0x000fe20003800000 */
[----:B------:R-:W-:Y:S02]  /*17ac0*/  IMAD.MOV.U32 R12, RZ, RZ, RZ ;  /* 0x000000ffff0c7224 */ /* 0x000fe400078e00ff */
[----:B------:R-:W-:Y:S02]  /*17ad0*/  IMAD.MOV.U32 R11, RZ, RZ, 0x1f ;  /* 0x0000001fff0b7424 */ /* 0x000fe400078e00ff */
[----:B------:R-:W-:Y:S01]  /*17ae0*/  IMAD.MOV.U32 R15, RZ, RZ, -0x1 ;  /* 0xffffffffff0f7424 */ /* 0x000fe200078e00ff */
[----:B-1----:R-:W-:-:S04]  /*17af0*/  SHF.R.U32.HI R3, RZ, 0x5, R3 ;  /* 0x00000005ff037819 */ /* 0x002fc80000011603 */
[----:B------:R-:W-:-:S05]  /*17b00*/  LOP3.LUT R3, R3, 0x3, RZ, 0xc0, !PT ;  /* 0x0000000303037812 */ /* 0x000fca00078ec0ff */
[----:B------:R-:W-:-:S07]  /*17b10*/  IMAD.MOV.U32 R13, RZ, RZ, R3 ;  /* 0x000000ffff0d7224 */ /* 0x000fce00078e0003 */
[----:B0----5:R-:W-:Y:S05]  /*17b20*/  WARPSYNC.COLLECTIVE R15, `(.L_x_1209) ;  /* 0x000000000f087348 */ /* 0x021fea0003c00000 */
[----:B------:R1:W2:Y:S02]  /*17b30*/  SHFL.IDX P6, R14, R13, R12, R11 ;  /* 0x0000000c0d0e7389 */ /* 0x0002a400000c000b */
[----:B012--5:R-:W-:Y:S01]  /*17b40*/  ENDCOLLECTIVE ;  /* 0x000000000000791b */ /* 0x027fe20003800000 */
.L_x_1209:
[----:B------:R-:W-:Y:S05]  /*17b50*/  BSYNC B0 ;  /* 0x0000000000007941 */ /* 0x000fea0003800000 */
.L_x_1208:
[----:B------:R-:W-:Y:S05]  /*17b60*/  BRA `(.L_x_1210) ;  /* 0xffffffc000e87947 */ /* 0x000fea000383ffff */
.L_x_1094:
[----:B------:R-:W-:Y:S01]  /*17b70*/  BSSY B0, `(.L_x_1211) ;  /* 0x0000006000007945 */ /* 0x000fe20003800000 */
[----:B------:R-:W-:-:S07]  /*17b80*/  IMAD.MOV.U32 R15, RZ, RZ, -0x1 ;  /* 0xffffffffff0f7424 */ /* 0x000fce00078e00ff */
[----:B01---5:R-:W-:Y:S05]  /*17b90*/  WARPSYNC.COLLECTIVE R15, `(.L_x_1212) ;  /* 0x000000000f0c7348 */ /* 0x023fea0003c00000 */
[----:B------:R-:W-:Y:S02]  /*17ba0*/  ELECT P6, UR62, PT ;  /* 0x00000000003e782f */ /* 0x000fe400038c0000 */
[----:B------:R-:W-:Y:S01]  /*17bb0*/  MOV R14, UR62 ;  /* 0x0000003e000e7c02 */ /* 0x000fe20008000f00 */
[----:B01---5:R-:W-:Y:S10]  /*17bc0*/  ENDCOLLECTIVE ;  /* 0x000000000000791b */ /* 0x023ff40003800000 */
.L_x_1212:
[----:B------:R-:W-:Y:S05]  /*17bd0*/  BSYNC B0 ;  /* 0x0000000000007941 */ /* 0x000fea0003800000 */
.L_x_1211:
[----:B------:R-:W-:Y:S05]  /*17be0*/  BRA `(.L_x_1213) ;  /* 0xffffffc000dc7947 */ /* 0x000fea000383ffff */
.L_x_1096:
[----:B-1----:R1:W2:Y:S02]  /*17bf0*/  SYNCS.PHASECHK.TRANS64.TRYWAIT P1, [R5+URZ+0x16840], R4 ;  /* 0x01684004050075a7 */ /* 0x0022a4000802017f */
[----:B--2---:R-:W-:Y:S05]  /*17c00*/  @!P1 NANOSLEEP.SYNCS 0x989680 ;  /* 0x009896800000995d */ /* 0x004fea0003900000 */
[----:B------:R-:W2:Y:S02]  /*17c10*/  @!P1 SYNCS.PHASECHK.TRANS64 P1, [R5+URZ+0x16840], R4 ;  /* 0x01684004050095a7 */ /* 0x000ea4000802007f */
[----:B--2---:R-:W-:Y:S05]  /*17c20*/  @!P1 BRA `(.L_x_1096) ;  /* 0xfffffffc00f09947 */ /* 0x004fea000383ffff */
[----:B------:R-:W-:Y:S05]  /*17c30*/  BRA `(.L_x_1214) ;  /* 0xffffffc000fc7947 */ /* 0x000fea000383ffff */
.L_x_1098:
[----:B--2---:R2:W3:Y:S02]  /*17c40*/  SYNCS.PHASECHK.TRANS64.TRYWAIT P1, [R3+URZ+0x16840], R0 ;  /* 0x01684000030075a7 */ /* 0x0044e4000802017f */
[----:B---3--:R-:W-:Y:S05]  /*17c50*/  @!P1 NANOSLEEP.SYNCS 0x989680 ;  /* 0x009896800000995d */ /* 0x008fea0003900000 */
[----:B------:R-:W3:Y:S02]  /*17c60*/  @!P1 SYNCS.PHASECHK.TRANS64 P1, [R3+URZ+0x16840], R0 ;  /* 0x01684000030095a7 */ /* 0x000ee4000802007f */
[----:B---3--:R-:W-:Y:S05]  /*17c70*/  @!P1 BRA `(.L_x_1098) ;  /* 0xfffffffc00f09947 */ /* 0x008fea000383ffff */
[----:B------:R-:W-:Y:S05]  /*17c80*/  BRA `(.L_x_1215) ;  /* 0xffffffc400087947 */ /* 0x000fea000383ffff */
.L_x_1100:
[----:B---3--:R3:W4:Y:S02]  /*17c90*/  SYNCS.PHASECHK.TRANS64.TRYWAIT P1, [R5+URZ+0x16860], R4 ;  /* 0x01686004050075a7 */ /* 0x008724000802017f */
[----:B----4-:R-:W-:Y:S05]  /*17ca0*/  @!P1 NANOSLEEP.SYNCS 0x989680 ;  /* 0x009896800000995d */ /* 0x010fea0003900000 */
[----:B------:R-:W4:Y:S02]  /*17cb0*/  @!P1 SYNCS.PHASECHK.TRANS64 P1, [R5+URZ+0x16860], R4 ;  /* 0x01686004050095a7 */ /* 0x000f24000802007f */
[----:B----4-:R-:W-:Y:S05]  /*17cc0*/  @!P1 BRA `(.L_x_1100) ;  /* 0xfffffffc00f09947 */ /* 0x010fea000383ffff */
[----:B------:R-:W-:Y:S05]  /*17cd0*/  BRA `(.L_x_1216) ;  /* 0xffffffc400047947 */ /* 0x000fea000383ffff */
.L_x_1217:
        /* <DEDUP_REMOVED lines=10> */
.L_x_3169:


//--------------------- .text._ZN7cutlass13device_kernelIN5flash11enable_sm90INS1_16FlashAttnFwdSm90INS1_25CollectiveMainloopFwdSm90ILi2EN4cute5tupleIJNS5_1CILi1EEES8_S8_EEENS6_IJNS7_ILi192EEENS7_ILi128EEENS7_ILi64EEEEEELi64ENS_6half_tEfNS_4arch4Sm90ELb0ELb1ELb1ELb1ELb1ELb0ELb0ELb1ELb1ELb1ELb1ELb0EEENS1_21CollectiveEpilogueFwdINS6_IJSA_SC_SB_EEES9_SE_SG_Li384ELb1ELb1ELb1ELb0EEENS1_36VarlenDynamicPersistentTileSchedulerILi192ELi128ELi384ELi128ELb1ELb1ELb1ELb1ELb0ELb1EEEEEEEEEvNT_6ParamsE --------------------------
	.section	.text._ZN7cutlass13device_kernelIN5flash11enable_sm90INS1_16FlashAttnFwdSm90INS1_25CollectiveMainloopFwdSm90ILi2EN4cute5tupleIJNS5_1CILi1EEES8_S8_EEENS6_IJNS7_ILi192EEENS7_ILi128EEENS7_ILi64EEEEEELi64ENS_6half_tEfNS_4arch4Sm90ELb0ELb1ELb1ELb1ELb1ELb0ELb0ELb1ELb1ELb1ELb1ELb0EEENS1_21CollectiveEpilogueFwdINS6_IJSA_SC_SB_EEES9_SE_SG_Li384ELb1ELb1ELb1ELb0EEENS1_36VarlenDynamicPersistentTileSchedulerILi192ELi128ELi384ELi128ELb1ELb1ELb1ELb1ELb0ELb1EEEEEEEEEvNT_6ParamsE,"ax",@progbits
	.align	128
.text._ZN7cutlass13device_kernelIN5flash11enable_sm90INS1_16FlashAttnFwdSm90INS1_25CollectiveMainloopFwdSm90ILi2EN4cute5tupleIJNS5_1CILi1EEES8_S8_EEENS6_IJNS7_ILi192EEENS7_ILi128EEENS7_ILi64EEEEEELi64ENS_6half_tEfNS_4arch4Sm90ELb0ELb1ELb1ELb1ELb1ELb0ELb0ELb1ELb1ELb1ELb1ELb0EEENS1_21CollectiveEpilogueFwdINS6_IJSA_SC_SB_EEES9_SE_SG_Li384ELb1ELb1ELb1ELb0EEENS1_36VarlenDynamicPersistentTileSchedulerILi192ELi128ELi384ELi128ELb1ELb1ELb1ELb1ELb0ELb1EEEEEEEEEvNT_6ParamsE:
        .type           _ZN7cutlass13device_kernelIN5flash11enable_sm90INS1_16FlashAttnFwdSm90INS1_25CollectiveMainloopFwdSm90ILi2EN4cute5tupleIJNS5_1CILi1EEES8_S8_EEENS6_IJNS7_ILi192EEENS7_ILi128EEENS7_ILi64EEEEEELi64ENS_6half_tEfNS_4arch4Sm90ELb0ELb1ELb1ELb1ELb1ELb0ELb0ELb1ELb1ELb1ELb1ELb0EEENS1_21CollectiveEpilogueFwdINS6_IJSA_SC_SB_EEES9_SE_SG_Li384ELb1ELb1ELb1ELb0EEENS1_36VarlenDynamicPersistentTileSchedulerILi192ELi128ELi384ELi128ELb1ELb1ELb1ELb1ELb0ELb1EEEEEEEEEvNT_6ParamsE,@function
        .size           _ZN7cutlass13device_kernelIN5flash11enable_sm90INS1_16FlashAttnFwdSm90INS1_25CollectiveMainloopFwdSm90ILi2EN4cute5tupleIJNS5_1CILi1EEES8_S8_EEENS6_IJNS7_ILi192EEENS7_ILi128EEENS7_ILi64EEEEEELi64ENS_6half_tEfNS_4arch4Sm90ELb0ELb1ELb1ELb1ELb1ELb0ELb0ELb1ELb1ELb1ELb1ELb0EEENS1_21CollectiveEpilogueFwdINS6_IJSA_SC_SB_EEES9_SE_SG_Li384ELb1ELb1ELb1ELb0EEENS1_36VarlenDynamicPersistentTileSchedulerILi192ELi128ELi384ELi128ELb1ELb1ELb1ELb1ELb0ELb1EEEEEEEEEvNT_6ParamsE,(.L_x_3170 - _ZN7cutlass13device_kernelIN5flash11enable_sm90INS1_16FlashAttnFwdSm90INS1_25CollectiveMainloopFwdSm90ILi2EN4cute5tupleIJNS5_1CILi1EEES8_S8_EEENS6_IJNS7_ILi192EEENS7_ILi128EEENS7_ILi64EEEEEELi64ENS_6half_tEfNS_4arch4Sm90ELb0ELb1ELb1ELb1ELb1ELb0ELb0ELb1ELb1ELb1ELb1ELb0EEENS1_21CollectiveEpilogueFwdINS6_IJSA_SC_SB_EEES9_SE_SG_Li384ELb1ELb1ELb1ELb0EEENS1_36VarlenDynamicPersistentTileSchedulerILi192ELi128ELi384ELi128ELb1ELb1ELb1ELb1ELb0ELb1EEEEEEEEEvNT_6ParamsE)
        .other          _ZN7cutlass13device_kernelIN5flash11enable_sm90INS1_16FlashAttnFwdSm90INS1_25CollectiveMainloopFwdSm90ILi2EN4cute5tupleIJNS5_1CILi1EEES8_S8_EEENS6_IJNS7_ILi192EEENS7_ILi128EEENS7_ILi64EEEEEELi64ENS_6half_tEfNS_4arch4Sm90ELb0ELb1ELb1ELb1ELb1ELb0ELb0ELb1ELb1ELb1ELb1ELb0EEENS1_21CollectiveEpilogueFwdINS6_IJSA_SC_SB_EEES9_SE_SG_Li384ELb1ELb1ELb1ELb0EEENS1_36VarlenDynamicPersistentTileSchedulerILi192ELi128ELi384ELi128ELb1ELb1ELb1ELb1ELb0ELb1EEEEEEEEEvNT_6ParamsE,@"STO_CUDA_ENTRY STV_DEFAULT"
_ZN7cutlass13device_kernelIN5flash11enable_sm90INS1_16FlashAttnFwdSm90INS1_25CollectiveMainloopFwdSm90ILi2EN4cute5tupleIJNS5_1CILi1EEES8_S8_EEENS6_IJNS7_ILi192EEENS7_ILi128EEENS7_ILi64EEEEEELi64ENS_6half_tEfNS_4arch4Sm90ELb0ELb1ELb1ELb1ELb1ELb0ELb0ELb1ELb1ELb1ELb1ELb0EEENS1_21CollectiveEpilogueFwdINS6_IJSA_SC_SB_EEES9_SE_SG_Li384ELb1ELb1ELb1ELb0EEENS1_36VarlenDynamicPersistentTileSchedulerILi192ELi128ELi384ELi128ELb1ELb1ELb1ELb1ELb0ELb1EEEEEEEEEvNT_6ParamsE:
        /* <DEDUP_REMOVED lines=9> */
[----:B------:R-:W1:Y:S01]  /*0090*/  SHFL.IDX PT, R3, R3, RZ, 0x1f ;  /* 0x00001fff03037589 */ /* 0x000e6200000e0000 */
        /* <DEDUP_REMOVED lines=35> */
.L_x_1218:
        /* <DEDUP_REMOVED lines=22> */
.L_x_1219:
        /* <DEDUP_REMOVED lines=18> */
.L_x_1220:
        /* <DEDUP_REMOVED lines=22> */
.L_x_1221:
[----:B------:R-:W5:Y:S01]  /*06b0*/  SHFL.IDX PT, R2, R0, RZ, 0x1f ;  /* 0x00001fff00027589 */ /* 0x000f6200000e0000 */
[----:B------:R-:W-:Y:S01]  /*06c0*/  R2UR UR9, R3 ;  /* 0x00000000030972ca */ /* 0x000fe200000e0000 */
        /* <DEDUP_REMOVED lines=21> */
.L_x_1222:
[----:B------:R-:W-:Y:S01]  /*0820*/  UISETP.NE.AND UP0, UPT, UR9, URZ, UPT ;  /* 0x0000003f0900728c */ /* 0x000fe2000bf05270 */
[----:B------:R-:W-:Y:S01]  /*0830*/  NOP ;  /* 0x0000000000007918 */ /* 0x000fe20000000000 */
[----:B------:R-:W-:Y:S01]  /*0840*/  UMOV UR36, 0x1 ;  /* 0x0000000100247882 */ /* 0x000fe20000000000 */
[----:B------:R-:W-:Y:S01]  /*0850*/  ULDC.64 UR54, c[0x0][0x208] ;  /* 0x0000820000367ab9 */ /* 0x000fe20000000a00 */
[----:B------:R-:W-:Y:S01]  /*0860*/  USEL UR36, UR36, 0x2, !UP0 ;  /* 0x0000000224247887 */ /* 0x000fe2000c000000 */
[----:B01234-:R-:W-:Y:S01]  /*0870*/  BAR.SYNC.DEFER_BLOCKING 0x0 ;  /* 0x0000000000007b1d */ /* 0x01ffe20000010000 */
[----:B------:R-:W-:-:S13]  /*0880*/  PLOP3.LUT P0, PT, PT, PT, UP0, 0x80, 0x0 ;  /* 0x000000000000781c */ /* 0x000fda0003f0f008 */
[----:B------:R-:W-:Y:S05]  /*0890*/  @!P0 BRA `(.L_x_1223) ;  /* 0x0000011000348947 */ /* 0x000fea0003800000 */
.L_x_1224:
        /* <DEDUP_REMOVED lines=18> */
[----:B------:R-:W-:Y:S01]  /*09c0*/  VIADD R13, R2, 0xffffff80 ;  /* 0xffffff80020d7836 */ /* 0x000fe20000000000 */
[----:B------:R-:W-:Y:S01]  /*09d0*/  R2UR UR6, R9 ;  /* 0x00000000090672ca */ /* 0x000fe200000e0000 */
[----:B------:R-:W-:Y:S01]  /*09e0*/  ULOP3.LUT UR51, UR36, 0x1, URZ, 0xfc, !UPT ;  /* 0x0000000124337892 */ /* 0x000fe2000f8efc3f */
[----:B------:R-:W-:Y:S01]  /*09f0*/  R2UR UR5, R10 ;  /* 0x000000000a0572ca */ /* 0x000fe200000e0000 */
[----:B------:R-:W-:Y:S01]  /*0a00*/  UMOV UR50, URZ ;  /* 0x0000003f00327c82 */ /* 0x000fe20008000000 */
[----:B------:R-:W-:Y:S01]  /*0a10*/  SHF.R.S32.HI R0, RZ, 0x1f, R13 ;  /* 0x0000001fff007819 */ /* 0x000fe2000001140d */
[----:B------:R-:W-:Y:S01]  /*0a20*/  UMOV UR49, URZ ;  /* 0x0000003f00317c82 */ /* 0x000fe20008000000 */
[----:B------:R-:W-:Y:S01]  /*0a30*/  R2UR UR7, R11 ;  /* 0x000000000b0772ca */ /* 0x000fe200000e0000 */
[----:B------:R-:W-:Y:S01]  /*0a40*/  UMOV UR48, URZ ;  /* 0x0000003f00307c82 */ /* 0x000fe20008000000 */
[CC--:B------:R-:W-:Y:S02]  /*0a50*/  LEA.HI R2, R0.reuse, R13.reuse, RZ, 0x7 ;  /* 0x0000000d00027211 */ /* 0x0c0fe400078f38ff */
[----:B------:R-:W-:-:S02]  /*0a60*/  LEA.HI R4, R0, R13, RZ, 0x5 ;  /* 0x0000000d00047211 */ /* 0x000fc400078f28ff */
[----:B------:R-:W-:Y:S02]  /*0a70*/  LEA.HI R3, R0, R13, RZ, 0x4 ;  /* 0x0000000d00037211 */ /* 0x000fe400078f20ff */
[----:B------:R-:W-:Y:S01]  /*0a80*/  LOP3.LUT R6, R2, 0xffffff80, RZ, 0xc0, !PT ;  /* 0xffffff8002067812 */ /* 0x000fe200078ec0ff */
[----:B------:R-:W-:Y:S01]  /*0a90*/  IMAD.SHL.U32 R5, R4, 0x20, RZ ;  /* 0x0000002004057824 */ /* 0x000fe200078e00ff */
[----:B------:R-:W-:Y:S02]  /*0aa0*/  LOP3.LUT R4, R3, 0x3fffff0, RZ, 0xc0, !PT ;  /* 0x03fffff003047812 */ /* 0x000fe400078ec0ff */
[----:B------:R-:W-:Y:S01]  /*0ab0*/  SHF.R.S32.HI R14, RZ, 0x7, R2 ;  /* 0x00000007ff0e7819 */ /* 0x000fe20000011402 */
[----:B------:R-:W-:Y:S01]  /*0ac0*/  IMAD.IADD R12, R13, 0x1, -R6 ;  /* 0x000000010d0c7824 */ /* 0x000fe200078e0a06 */
[----:B------:R-:W-:Y:S01]  /*0ad0*/  LOP3.LUT R5, R5, 0xfffffc00, RZ, 0xc0, !PT ;  /* 0xfffffc0005057812 */ /* 0x000fe200078ec0ff */
[----:B------:R-:W-:Y:S01]  /*0ae0*/  IMAD.IADD R4, R13, 0x1, -R4 ;  /* 0x000000010d047824 */ /* 0x000fe200078e0a04 */
[----:B------:R-:W-:Y:S01]  /*0af0*/  SHF.R.S32.HI R6, RZ, 0x4, R3 ;  /* 0x00000004ff067819 */ /* 0x000fe20000011403 */
[----:B------:R-:W-:Y:S01]  /*0b00*/  IMAD.HI R2, R14, 0x55555556, RZ ;  /* 0x555555560e027827 */ /* 0x000fe200078e02ff */
[----:B------:R-:W-:-:S02]  /*0b10*/  SHF.R.S32.HI R7, RZ, 0x1f, R12 ;  /* 0x0000001fff077819 */ /* 0x000fc4000001140c */
[----:B------:R-:W-:Y:S01]  /*0b20*/  LEA.HI R3, R3, R6, RZ, 0x1 ;  /* 0x0000000603037211 */ /* 0x000fe200078f08ff */
[----:B------:R-:W-:Y:S01]  /*0b30*/  IMAD R4, R4, 0x40, R5 ;  /* 0x0000004004047824 */ /* 0x000fe200078e0205 */
[CC--:B------:R-:W-:Y:S02]  /*0b40*/  LEA.HI R5, R7.reuse, R12.reuse, RZ, 0x2 ;  /* 0x0000000c07057211 */ /* 0x0c0fe400078f10ff */
[----:B------:R-:W-:Y:S02]  /*0b50*/  LEA.HI R7, R7, R12, RZ, 0x5 ;  /* 0x0000000c07077211 */ /* 0x000fe400078f28ff */
[--C-:B------:R-:W-:Y:S02]  /*0b60*/  SHF.R.S32.HI R8, RZ, 0x2, R5.reuse ;  /* 0x00000002ff087819 */ /* 0x100fe40000011405 */
[----:B------:R-:W-:Y:S02]  /*0b70*/  SHF.R.S32.HI R9, RZ, 0x1f, R5 ;  /* 0x0000001fff097819 */ /* 0x000fe40000011405 */
[----:B------:R-:W-:-:S02]  /*0b80*/  LOP3.LUT R3, R3, 0x1ffffffe, RZ, 0xc0, !PT ;  /* 0x1ffffffe03037812 */ /* 0x000fc400078ec0ff */
[----:B------:R-:W-:Y:S02]  /*0b90*/  LEA.HI R9, R9, R8, RZ, 0x3 ;  /* 0x0000000809097211 */ /* 0x000fe400078f18ff */
[----:B------:R-:W-:Y:S01]  /*0ba0*/  LEA.HI R2, R2, R2, RZ, 0x1 ;  /* 0x0000000202027211 */ /* 0x000fe200078f08ff */
[----:B------:R-:W-:Y:S01]  /*0bb0*/  IMAD.IADD R3, R6, 0x1, -R3 ;  /* 0x0000000106037824 */ /* 0x000fe200078e0a03 */
[----:B------:R-:W-:Y:S02]  /*0bc0*/  LOP3.LUT R9, R9, 0xfffffff8, RZ, 0xc0, !PT ;  /* 0xfffffff809097812 */ /* 0x000fe400078ec0ff */
[----:B------:R-:W-:Y:S01]  /*0bd0*/  SHF.R.S32.HI R7, RZ, 0x5, R7 ;  /* 0x00000005ff077819 */ /* 0x000fe20000011407 */
[----:B------:R-:W-:Y:S01]  /*0be0*/  IMAD R2, R2, -0x3, R14 ;  /* 0xfffffffd02027824 */ /* 0x000fe200078e020e */
[-C--:B------:R-:W-:Y:S01]  /*0bf0*/  LEA.HI R10, R0, R13.reuse, RZ, 0x2 ;  /* 0x0000000d000a7211 */ /* 0x080fe200078f10ff */
[----:B------:R-:W-:Y:S01]  /*0c00*/  IMAD.IADD R8, R8, 0x1, -R9 ;  /* 0x0000000108087824 */ /* 0x000fe200078e0a09 */
[----:B------:R-:W-:Y:S01]  /*0c10*/  LEA.HI R0, R0, R13, RZ, 0x3 ;  /* 0x0000000d00007211 */ /* 0x000fe200078f18ff */
[----:B------:R-:W-:Y:S01]  /*0c20*/  IMAD R3, R3, 0x8, R4 ;  /* 0x0000000803037824 */ /* 0x000fe200078e0204 */
[----:B------:R-:W-:Y:S01]  /*0c30*/  LOP3.LUT R10, R10, 0xfffffffc, RZ, 0xc0, !PT ;  /* 0xfffffffc0a0a7812 */ /* 0x000fe200078ec0ff */
[----:B------:R-:W-:Y:S01]  /*0c40*/  IMAD R7, R7, 0x10, R8 ;  /* 0x0000001007077824 */ /* 0x000fe200078e0208 */
[----:B------:R-:W-:-:S02]  /*0c50*/  LOP3.LUT R5, R5, 0x7ffffffc, RZ, 0xc0, !PT ;  /* 0x7ffffffc05057812 */ /* 0x000fc400078ec0ff */
[----:B------:R0:W-:Y:S01]  /*0c60*/  STL [R1+0x38], R3 ;  /* 0x0000380301007387 */ /* 0x0001e20000100800 */
[----:B------:R-:W-:Y:S01]  /*0c70*/  IMAD R2, R2, 0x40, R7 ;  /* 0x0000004002027824 */ /* 0x000fe200078e0207 */
[----:B------:R-:W-:Y:S01]  /*0c80*/  LOP3.LUT R18, R0, 0xfffffff8, RZ, 0xc0, !PT ;  /* 0xfffffff800127812 */ /* 0x000fe200078ec0ff */
[C---:B------:R-:W-:Y:S02]  /*0c90*/  IMAD.IADD R10, R13.reuse, 0x1, -R10 ;  /* 0x000000010d0a7824 */ /* 0x040fe400078e0a0a */
[----:B------:R-:W-:Y:S01]  /*0ca0*/  IMAD.IADD R5, R12, 0x1, -R5 ;  /* 0x000000010c057824 */ /* 0x000fe200078e0a05 */
[----:B------:R1:W-:Y:S01]  /*0cb0*/  STL [R1+0x34], R2 ;  /* 0x0000340201007387 */ /* 0x0003e20000100800 */
[----:B------:R-:W-:Y:S02]  /*0cc0*/  IMAD.IADD R18, R13, 0x1, -R18 ;  /* 0x000000010d127824 */ /* 0x000fe400078e0a12 */
[----:B------:R-:W-:Y:S01]  /*0cd0*/  IMAD.SHL.U32 R16, R5, 0x2, RZ ;  /* 0x0000000205107824 */ /* 0x000fe200078e00ff */
[----:B0-----:R-:W-:Y:S01]  /*0ce0*/  LEA.HI R3, R10, R10, RZ, 0x1 ;  /* 0x0000000a0a037211 */ /* 0x001fe200078f08ff */
[----:B------:R-:W-:Y:S01]  /*0cf0*/  IMAD.SHL.U32 R19, R18, 0x8, RZ ;  /* 0x0000000812137824 */ /* 0x000fe200078e00ff */
[----:B------:R-:W-:Y:S01]  /*0d00*/  SHF.R.S32.HI R5, RZ, 0x3, R0 ;  /* 0x00000003ff057819 */ /* 0x000fe20000011400 */
[C---:B------:R-:W-:Y:S01]  /*0d10*/  VIADD R157, R16.reuse, 0x8 ;  /* 0x00000008109d7836 */ /* 0x040fe20000000000 */
[----:B------:R-:W-:Y:S01]  /*0d20*/  LOP3.LUT R3, R3, 0x1ffffffe, RZ, 0xc0, !PT ;  /* 0x1ffffffe03037812 */ /* 0x000fe200078ec0ff */
[C---:B------:R-:W-:Y:S01]  /*0d30*/  VIADD R156, R16.reuse, 0x10 ;  /* 0x00000010109c7836 */ /* 0x040fe20000000000 */
[----:B------:R-:W-:Y:S01]  /*0d40*/  SHF.R.S32.HI R0, RZ, 0x1f, R16 ;  /* 0x0000001fff007819 */ /* 0x000fe20000011410 */
        /* <DEDUP_REMOVED lines=8> */
[----:B------:R-:W-:Y:S01]  /*0dd0*/  VIADD R22, R16, 0x38 ;  /* 0x0000003810167836 */ /* 0x000fe20000000000 */
[----:B------:R-:W-:Y:S01]  /*0de0*/  SHF.R.S32.HI R0, RZ, 0x1f, R154 ;  /* 0x0000001fff007819 */ /* 0x000fe2000001149a */
[----:B------:R-:W-:Y:S01]  /*0df0*/  IMAD.IADD R3, R10, 0x1, -R3 ;  /* 0x000000010a037824 */ /* 0x000fe200078e0a03 */
[----:B------:R-:W-:-:S02]  /*0e00*/  SHF.R.S32.HI R5, RZ, 0x1f, R153 ;  /* 0x0000001fff057819 */ /* 0x000fc40000011499 */
[----:B------:R-:W-:Y:S01]  /*0e10*/  SHF.R.S32.HI R4, RZ, 0x1f, R152 ;  /* 0x0000001fff047819 */ /* 0x000fe20000011498 */
[----:B------:R-:W-:Y:S01]  /*0e20*/  IMAD R17, R3, 0x8, R2 ;  /* 0x0000000803117824 */ /* 0x000fe200078e0202 */
[----:B-1----:R-:W-:-:S07]  /*0e30*/  SHF.R.S32.HI R0, RZ, 0x1f, R22 ;  /* 0x0000001fff007819 */ /* 0x002fce0000011416 */
.L_x_1324:
[----:B------:R-:W-:Y:S01]  /*0e40*/  ULDC.64 UR8, c[0x0][0xa28] ;  /* 0x00028a0000087ab9 */ /* 0x000fe20000000a00 */
[----:B------:R-:W-:Y:S01]  /*0e50*/  ULDC UR4, c[0x0][0x424] ;  /* 0x0001090000047ab9 */ /* 0x000fe20000000800 */
[----:B------:R-:W-:-:S04]  /*0e60*/  UISETP.NE.U32.AND UP0, UPT, UR8, URZ, UPT ;  /* 0x0000003f0800728c */ /* 0x000fc8000bf05070 */
[----:B------:R-:W-:-:S03]  /*0e70*/  UISETP.NE.AND.EX UP0, UPT, UR9, URZ, UPT, UP0 ;  /* 0x0000003f0900728c */ /* 0x000fc6000bf05300 */
[----:B------:R-:W-:Y:S02]  /*0e80*/  ULDC.64 UR8, c[0x0][0xa18] ;  /* 0x0002860000087ab9 */ /* 0x000fe40000000a00 */
[----:B------:R-:W-:Y:S01]  /*0e90*/  UISETP.NE.U32.AND UP1, UPT, UR8, URZ, UPT ;  /* 0x0000003f0800728c */ /* 0x000fe2000bf25070 */
[----:B------:R-:W-:-:S03]  /*0ea0*/  PLOP3.LUT P0, PT, PT, PT, UP0, 0x80, 0x0 ;  /* 0x000000000000781c */ /* 0x000fc60003f0f008 */
[----:B------:R-:W-:-:S03]  /*0eb0*/  UISETP.NE.AND.EX UP1, UPT, UR9, URZ, UPT, UP1 ;  /* 0x0000003f0900728c */ /* 0x000fc6000bf25310 */
[----:B------:R-:W-:Y:S02]  /*0ec0*/  @UP0 ULDC.64 UR8, c[0x0][0xa28] ;  /* 0x00028a0000080ab9 */ /* 0x000fe40000000a00 */
[----:B------:R-:W-:Y:S01]  /*0ed0*/  @UP0 UIMAD.WIDE UR8, UR7, 0x4, UR8 ;  /* 0x00000004070808a5 */ /* 0x000fe2000f8e0208 */
[----:B------:R-:W-:-:S05]  /*0ee0*/  PLOP3.LUT P2, PT, PT, PT, UP1, 0x80, 0x0 ;  /* 0x000000000000781c */ /* 0x000fca0003f4f018 */
[----:B0123--:R-:W-:Y:S02]  /*0ef0*/  IMAD.U32 R2, RZ, RZ, UR8 ;  /* 0x00000008ff027e24 */ /* 0x00ffe4000f8e00ff */
[----:B------:R-:W-:Y:S01]  /*0f00*/  IMAD.U32 R3, RZ, RZ, UR9 ;  /* 0x00000009ff037e24 */ /* 0x000fe2000f8e00ff */
[----:B------:R-:W-:Y:S02]  /*0f10*/  @UP1 ULDC.64 UR8, c[0x0][0xa18] ;  /* 0x0002860000081ab9 */ /* 0x000fe40000000a00 */
[----:B------:R-:W-:Y:S02]  /*0f20*/  @UP1 UIMAD.WIDE UR8, UR7, 0x4, UR8 ;  /* 0x00000004070818a5 */ /* 0x000fe4000f8e0208 */
[----:B------:R-:W2:Y:S04]  /*0f30*/  @P0 LDG.E R2, desc[UR54][R2.64] ;  /* 0x0000003602020981 */ /* 0x000ea8000c1e1900 */
[----:B------:R-:W-:-:S02]  /*0f40*/  IMAD.U32 R4, RZ, RZ, UR8 ;  /* 0x00000008ff047e24 */ /* 0x000fc4000f8e00ff */
[----:B------:R-:W-:Y:S01]  /*0f50*/  IMAD.U32 R5, RZ, RZ, UR9 ;  /* 0x00000009ff057e24 */ /* 0x000fe2000f8e00ff */
[----:B------:R-:W-:-:S04]  /*0f60*/  ULDC.64 UR8, c[0x0][0x418] ;  /* 0x0001060000087ab9 */ /* 0x000fc80000000a00 */
[----:B------:R-:W3:Y:S01]  /*0f70*/  @P2 LDG.E R4, desc[UR54][R4.64] ;  /* 0x0000003604042981 */ /* 0x000ee2000c1e1900 */
[----:B------:R-:W-:Y:S01]  /*0f80*/  UISETP.NE.U32.AND UP0, UPT, UR8, URZ, UPT ;  /* 0x0000003f0800728c */ /* 0x000fe2000bf05070 */
[----:B------:R-:W-:Y:S01]  /*0f90*/  UMOV UR40, URZ ;  /* 0x0000003f00287c82 */ /* 0x000fe20008000000 */
[----:B------:R-:W-:Y:S02]  /*0fa0*/  ULOP3.LUT UR37, UR5, 0xffff, URZ, 0xc0, !UPT ;  /* 0x0000ffff05257892 */ /* 0x000fe4000f8ec03f */
[----:B------:R-:W-:-:S03]  /*0fb0*/  UISETP.NE.AND.EX UP0, UPT, UR9, URZ, UPT, UP0 ;  /* 0x0000003f0900728c */ /* 0x000fc6000bf05300 */
[----:B------:R-:W-:Y:S01]  /*0fc0*/  ULDC.64 UR8, c[0x0][0xa20] ;  /* 0x0002880000087ab9 */ /* 0x000fe20000000a00 */
[----:B------:R-:W-:Y:S01]  /*0fd0*/  USEL UR4, UR4, 0x1, UP0 ;  /* 0x0000000104047887 */ /* 0x000fe20008000000 */
[----:B------:R-:W-:Y:S01]  /*0fe0*/  ISETP.NE.U32.AND P1, PT, RZ, UR8, PT ;  /* 0x00000008ff007c0c */ /* 0x000fe2000bf25070 */
[----:B------:R-:W-:Y:S02]  /*0ff0*/  ULDC UR8, c[0x0][0x2f0] ;  /* 0x0000bc0000087ab9 */ /* 0x000fe40000000800 */
[----:B------:R-:W-:Y:S01]  /*1000*/  UIMAD UR4, UR4, UR8, URZ ;  /* 0x00000008040472a4 */ /* 0x000fe2000f8e023f */
[----:B------:R-:W-:Y:S02]  /*1010*/  ISETP.NE.AND.EX P1, PT, RZ, UR9, PT, P1 ;  /* 0x00000009ff007c0c */ /* 0x000fe4000bf25310 */
[----:B--2---:R-:W-:Y:S02]  /*1020*/  @P0 R2UR UR40, R2 ;  /* 0x00000000022802ca */ /* 0x004fe400000e0000 */
[----:B---3--:R-:W-:Y:S01]  /*1030*/  @P2 R2UR UR47, R4 ;  /* 0x00000000042f22ca */ /* 0x008fe200000e0000 */
[----:B----45:R-:W-:-:S14]  /*1040*/  @P2 BRA `(.L_x_1225) ;  /* 0x0000000000382947 */ /* 0x030fdc0003800000 */
[----:B------:R-:W-:Y:S01]  /*1050*/  ULDC.64 UR8, c[0x0][0xa00] ;  /* 0x0002800000087ab9 */ /* 0x000fe20000000a00 */
[----:B------:R-:W-:Y:S01]  /*1060*/  ULDC UR47, c[0x0][0x288] ;  /* 0x0000a200002f7ab9 */ /* 0x000fe20000000800 */
[----:B------:R-:W-:-:S04]  /*1070*/  ISETP.NE.U32.AND P0, PT, RZ, UR8, PT ;  /* 0x00000008ff007c0c */ /* 0x000fc8000bf05070 */
[----:B------:R-:W-:-:S13]  /*1080*/  ISETP.NE.AND.EX P0, PT, RZ, UR9, PT, P0 ;  /* 0x00000009ff007c0c */ /* 0x000fda000bf05300 */
[----:B------:R-:W-:Y:S05]  /*1090*/  @!P0 BRA `(.L_x_1225) ;  /* 0x0000000000248947 */ /* 0x000fea0003800000 */
[----:B------:R-:W-:Y:S02]  /*10a0*/  ULDC.64 UR8, c[0x0][0xa00] ;  /* 0x0002800000087ab9 */ /* 0x000fe40000000a00 */
[----:B------:R-:W-:-:S06]  /*10b0*/  UIMAD.WIDE UR8, UR7, 0x4, UR8 ;  /* 0x00000004070878a5 */ /* 0x000fcc000f8e0208 */
[----:B------:R-:W-:Y:S02]  /*10c0*/  IMAD.U32 R2, RZ, RZ, UR8 ;  /* 0x00000008ff027e24 */ /* 0x000fe4000f8e00ff */
[----:B------:R-:W-:-:S05]  /*10d0*/  IMAD.U32 R3, RZ, RZ, UR9 ;  /* 0x00000009ff037e24 */ /* 0x000fca000f8e00ff */
[----:B------:R-:W2:Y:S04]  /*10e0*/  LDG.E R4, desc[UR54][R2.64] ;  /* 0x0000003602047981 */ /* 0x000ea8000c1e1900 */
[----:B------:R-:W3:Y:S01]  /*10f0*/  LDG.E R0, desc[UR54][R2.64+0x4] ;  /* 0x0000043602007981 */ /* 0x000ee2000c1e1900 */
[----:B--2---:R-:W-:Y:S02]  /*1100*/  R2UR UR47, R4 ;  /* 0x00000000042f72ca */ /* 0x004fe400000e0000 */
[----:B---3--:R-:W-:-:S13]  /*1110*/  R2UR UR8, R0 ;  /* 0x00000000000872ca */ /* 0x008fda00000e0000 */
[----:B------:R-:W-:-:S12]  /*1120*/  UIADD3 UR47, -UR47, UR8, URZ ;  /* 0x000000082f2f7290 */ /* 0x000fd8000fffe13f */
.L_x_1225:
[----:B------:R-:W-:Y:S01]  /*1130*/  UMOV UR38, UR7 ;  /* 0x0000000700267c82 */ /* 0x000fe20008000000 */
[----:B------:R-:W-:Y:S05]  /*1140*/  @!P1 BRA `(.L_x_1226) ;  /* 0x00000000001c9947 */ /* 0x000fea0003800000 */
[----:B------:R-:W-:Y:S02]  /*1150*/  ULDC.64 UR8, c[0x0][0xa20] ;  /* 0x0002880000087ab9 */ /* 0x000fe40000000a00 */
[----:B------:R-:W-:-:S06]  /*1160*/  UIMAD.WIDE UR8, UR7, 0x4, UR8 ;  /* 0x00000004070878a5 */ /* 0x000fcc000f8e0208 */
[----:B------:R-:W-:Y:S02]  /*1170*/  IMAD.U32 R2, RZ, RZ, UR8 ;  /* 0x00000008ff027e24 */ /* 0x000fe4000f8e00ff */
[----:B------:R-:W-:-:S05]  /*1180*/  IMAD.U32 R3, RZ, RZ, UR9 ;  /* 0x00000009ff037e24 */ /* 0x000fca000f8e00ff */
[----:B------:R-:W2:Y:S02]  /*1190*/  LDG.E R2, desc[UR54][R2.64] ;  /* 0x0000003602027981 */ /* 0x000ea4000c1e1900 */
[----:B--2---:R-:W-:Y:S01]  /*11a0*/  R2UR UR4, R2 ;  /* 0x00000000020472ca */ /* 0x004fe200000e0000 */
[----:B------:R-:W-:-:S14]  /*11b0*/  BRA `(.L_x_1227) ;  /* 0x0000000000347947 */ /* 0x000fdc0003800000 */
.L_x_1226:
[----:B------:R-:W-:Y:S02]  /*11c0*/  ULDC.64 UR8, c[0x0][0xa08] ;  /* 0x0002820000087ab9 */ /* 0x000fe40000000a00 */
        /* <DEDUP_REMOVED lines=12> */
.L_x_1227:
[----:B------:R-:W-:Y:S01]  /*1290*/  ULDC UR7, c[0x0][0x448] ;  /* 0x0001120000077ab9 */ /* 0x000fe20000000800 */
[----:B------:R-:W-:Y:S02]  /*12a0*/  UIMAD UR39, UR6, 0xc0, URZ ;  /* 0x000000c0062778a4 */ /* 0x000fe4000f8e023f */
[----:B------:R-:W-:Y:S02]  /*12b0*/  UISETP.NE.AND UP0, UPT, UR7, 0x1, UPT ;  /* 0x000000010700788c */ /* 0x000fe4000bf05270 */
[----:B------:R-:W-:Y:S01]  /*12c0*/  UIADD3 UR10, UR39, 0xbf, URZ ;  /* 0x000000bf270a7890 */ /* 0x000fe2000fffe03f */
[----:B------:R-:W-:Y:S01]  /*12d0*/  ULDC.64 UR6, c[0x0][0x9e0] ;  /* 0x0002780000067ab9 */ /* 0x000fe20000000a00 */
[----:B------:R-:W-:Y:S02]  /*12e0*/  UP2UR UR53, UPR, URZ, 0x1 ;  /* 0x000000013f357883 */ /* 0x000fe40008000000 */
[----:B------:R-:W-:-:S05]  /*12f0*/  UIADD3 UR40, -UR40, UR4, URZ ;  /* 0x0000000428287290 */ /* 0x000fca000fffe13f */
[----:B------:R-:W-:Y:S01]  /*1300*/  @UP0 ULDC UR8, c[0x0][0x44c] ;  /* 0x0001130000080ab9 */ /* 0x000fe20000000800 */
[----:B------:R-:W-:Y:S01]  /*1310*/  @UP0 ULDC UR11, c[0x0][0x450] ;  /* 0x00011400000b0ab9 */ /* 0x000fe20000000800 */
[----:B------:R-:W-:Y:S02]  /*1320*/  UIMAD.WIDE.U32 UR8, UR10, UR8, URZ ;  /* 0x000000080a0872a5 */ /* 0x000fe4000f8e003f */
[----:B------:R-:W-:Y:S02]  /*1330*/  UIADD3 UR4, UR40, 0x1, -UR47 ;  /* 0x0000000128047890 */ /* 0x000fe4000fffe82f */
[----:B------:R-:W-:Y:S02]  /*1340*/  @UP0 USHF.R.U32.HI UR10, URZ, UR11, UR9 ;  /* 0x0000000b3f0a0299 */ /* 0x000fe40008011609 */
[----:B------:R-:W-:Y:S02]  /*1350*/  UISETP.GE.AND UP0, UPT, UR7, 0x1, UPT ;  /* 0x000000010700788c */ /* 0x000fe4000bf06270 */
[----:B------:R-:W-:-:S02]  /*1360*/  UIADD3 UR10, UR4, UR10, URZ ;  /* 0x0000000a040a7290 */ /* 0x000fc4000fffe03f */
[----:B------:R-:W-:Y:S02]  /*1370*/  UP2UR UR52, UPR, URZ, 0x1 ;  /* 0x000000013f347883 */ /* 0x000fe40008000000 */
[----:B------:R-:W-:Y:S01]  /*1380*/  PLOP3.LUT P0, PT, PT, PT, UP0, 0x40, 0x0 ;  /* 0x000000000000781c */ /* 0x000fe20003f0e808 */
[----:B------:R-:W-:-:S12]  /*1390*/  UIADD3 UR6, UR10, UR6, URZ ;  /* 0x000000060a067290 */ /* 0x000fd8000fffe03f */
[----:B------:R-:W-:Y:S05]  /*13a0*/  @P0 BRA `(.L_x_1228) ;  /* 0x0000000000440947 */ /* 0x000fea0003800000 */
        /* <DEDUP_REMOVED lines=10> */
.L_x_1229:
[----:B------:R-:W-:-:S11]  /*1450*/  UISETP.NE.AND UP0, UPT, UR7, 0x1, UPT ;  /* 0x000000010700788c */ /* 0x000fd6000bf05270 */
[----:B------:R-:W-:Y:S02]  /*1460*/  @UP0 ULDC.64 UR10, c[0x0][0x9e8] ;  /* 0x00027a00000a0ab9 */ /* 0x000fe40000000a00 */
[----:B------:R-:W-:-:S04]  /*1470*/  UIMAD.WIDE.U32 UR8, UR4, UR10, URZ ;  /* 0x0000000a040872a5 */ /* 0x000fc8000f8e003f */
[----:B------:R-:W-:-:S12]  /*1480*/  @UP0 USHF.R.U32.HI UR4, URZ, UR11, UR9 ;  /* 0x0000000b3f040299 */ /* 0x000fd80008011609 */
.L_x_1230:
[----:B------:R-:W-:-:S04]  /*1490*/  UIMAD UR4, UR4, UR7, UR7 ;  /* 0x00000007040472a4 */ /* 0x000fc8000f8e0207 */
[----:B------:R-:W-:-:S04]  /*14a0*/  UISETP.LT.AND UP0, UPT, UR6, UR4, UPT ;  /* 0x000000040600728c */ /* 0x000fc8000bf01270 */
[----:B------:R-:W-:-:S12]  /*14b0*/  USEL UR6, UR6, UR4, UP0 ;  /* 0x0000000406067287 */ /* 0x000fd80008000000 */
.L_x_1228:
[----:B------:R-:W-:Y:S02]  /*14c0*/  UISETP.NE.AND UP0, UPT, UR53, URZ, UPT ;  /* 0x0000003f3500728c */ /* 0x000fe4000bf05270 */
[----:B------:R-:W-:Y:S02]  /*14d0*/  UIADD3 UR4, UR40, 0x7f, URZ ;  /* 0x0000007f28047890 */ /* 0x000fe4000fffe03f */
[----:B------:R-:W-:Y:S02]  /*14e0*/  UIADD3 UR10, UR6, 0x7f, URZ ;  /* 0x0000007f060a7890 */ /* 0x000fe4000fffe03f */
[----:B------:R-:W-:Y:S02]  /*14f0*/  UISETP.GE.AND UP1, UPT, UR7, 0x1, UPT ;  /* 0x000000010700788c */ /* 0x000fe4000bf26270 */
[----:B------:R-:W-:Y:S02]  /*1500*/  USHF.R.S32.HI UR6, URZ, 0x1f, UR4 ;  /* 0x0000001f3f067899 */ /* 0x000fe40008011404 */
[----:B------:R-:W-:Y:S01]  /*1510*/  USHF.R.S32.HI UR11, URZ, 0x1f, UR10 ;  /* 0x0000001f3f0b7899 */ /* 0x000fe2000801140a */
[----:B------:R-:W-:Y:S01]  /*1520*/  @UP0 ULDC UR8, c[0x0][0x44c] ;  /* 0x0001130000080ab9 */ /* 0x000fe20000000800 */
[----:B------:R-:W-:Y:S01]  /*1530*/  ULEA.HI UR6, UR6, UR4, URZ, 0x7 ;  /* 0x0000000406067291 */ /* 0x000fe2000f8f383f */
[----:B------:R-:W-:Y:S01]  /*1540*/  PLOP3.LUT P0, PT, PT, PT, UP1, 0x40, 0x0 ;  /* 0x000000000000781c */ /* 0x000fe20003f0e818 */
[----:B------:R-:W-:-:S02]  /*1550*/  UIMAD.WIDE.U32 UR8, UR39, UR8, URZ ;  /* 0x00000008270872a5 */ /* 0x000fc4000f8e003f */
[----:B------:R-:W-:Y:S01]  /*1560*/  ULEA.HI UR11, UR11, UR10, URZ, 0x7 ;  /* 0x0000000a0b0b7291 */ /* 0x000fe2000f8f383f */
[----:B------:R-:W-:Y:S01]  /*1570*/  @UP0 ULDC UR13, c[0x0][0x450] ;  /* 0x00011400000d0ab9 */ /* 0x000fe20000000800 */
[----:B------:R-:W-:Y:S01]  /*1580*/  UMOV UR12, UR39 ;  /* 0x00000027000c7c82 */ /* 0x000fe20008000000 */
[----:B------:R-:W-:Y:S02]  /*1590*/  UIADD3 UR56, UR40, -UR47, URZ ;  /* 0x8000002f28387290 */ /* 0x000fe4000fffe03f */
[----:B------:R-:W-:Y:S02]  /*15a0*/  USHF.R.S32.HI UR6, URZ, 0x7, UR6 ;  /* 0x000000073f067899 */ /* 0x000fe40008011406 */
[----:B------:R-:W-:Y:S02]  /*15b0*/  USHF.R.S32.HI UR11, URZ, 0x7, UR11 ;  /* 0x000000073f0b7899 */ /* 0x000fe4000801140b */
[----:B------:R-:W-:Y:S02]  /*15c0*/  @UP0 USHF.R.U32.HI UR12, URZ, UR13, UR9 ;  /* 0x0000000d3f0c0299 */ /* 0x000fe40008011609 */
[----:B------:R-:W-:-:S02]  /*15d0*/  UISETP.LT.AND UP0, UPT, UR6, UR11, UPT ;  /* 0x0000000b0600728c */ /* 0x000fc4000bf01270 */
[----:B------:R-:W-:Y:S01]  /*15e0*/  UIADD3 UR4, UR56, UR12, URZ ;  /* 0x0000000c38047290 */ /* 0x000fe2000fffe03f */
[----:B------:R-:W-:Y:S01]  /*15f0*/  ULDC UR10, c[0x0][0x9dc] ;  /* 0x00027700000a7ab9 */ /* 0x000fe20000000800 */
[----:B------:R-:W-:Y:S02]  /*1600*/  USEL UR6, UR6, UR11, UP0 ;  /* 0x0000000b06067287 */ /* 0x000fe40008000000 */
[----:B------:R-:W-:Y:S01]  /*1610*/  UIADD3 UR10, UR4, -UR10, URZ ;  /* 0x8000000a040a7290 */ /* 0x000fe2000fffe03f */
[----:B------:R-:W-:Y:S11]  /*1620*/  @P0 BRA `(.L_x_1231) ;  /* 0x0000000000440947 */ /* 0x000ff60003800000 */
        /* <DEDUP_REMOVED lines=10> */
.L_x_1232:
[----:B------:R-:W-:-:S11]  /*16d0*/  UISETP.NE.AND UP0, UPT, UR7, 0x1, UPT ;  /* 0x000000010700788c */ /* 0x000fd6000bf05270 */
[----:B------:R-:W-:Y:S02]  /*16e0*/  @UP0 ULDC.64 UR12, c[0x0][0x9e8] ;  /* 0x00027a00000c0ab9 */ /* 0x000fe40000000a00 */
[----:B------:R-:W-:-:S04]  /*16f0*/  UIMAD.WIDE.U32 UR8, UR4, UR12, URZ ;  /* 0x0000000c040872a5 */ /* 0x000fc8000f8e003f */
[----:B------:R-:W-:-:S12]  /*1700*/  @UP0 USHF.R.U32.HI UR4, URZ, UR13, UR9 ;  /* 0x0000000d3f040299 */ /* 0x000fd80008011609 */
.L_x_1233:
[----:B------:R-:W-:-:S04]  /*1710*/  UIMAD UR4, UR4, UR7, URZ ;  /* 0x00000007040472a4 */ /* 0x000fc8000f8e023f */
[----:B------:R-:W-:-:S04]  /*1720*/  UISETP.LT.AND UP0, UPT, UR10, UR4, UPT ;  /* 0x000000040a00728c */ /* 0x000fc8000bf01270 */
[----:B------:R-:W-:-:S12]  /*1730*/  USEL UR10, UR10, UR4, !UP0 ;  /* 0x000000040a0a7287 */ /* 0x000fd8000c000000 */
.L_x_1231:
[----:B------:R-:W-:-:S04]  /*1740*/  USHF.R.S32.HI UR4, URZ, 0x1f, UR10 ;  /* 0x0000001f3f047899 */ /* 0x000fc8000801140a */
[----:B------:R-:W-:-:S04]  /*1750*/  ULEA.HI UR4, UR4, UR10, URZ, 0x7 ;  /* 0x0000000a04047291 */ /* 0x000fc8000f8f383f */
[----:B------:R-:W-:Y:S02]  /*1760*/  USHF.R.S32.HI UR7, URZ, 0x7, UR4 ;  /* 0x000000073f077899 */ /* 0x000fe40008011404 */
[----:B------:R-:W-:Y:S02]  /*1770*/  ULOP3.LUT UR4, UR5, 0xff000000, URZ, 0xc0, !UPT ;  /* 0xff00000005047892 */ /* 0x000fe4000f8ec03f */
[----:B------:R-:W-:Y:S02]  /*1780*/  UISETP.LT.AND UP0, UPT, URZ, UR7, UPT ;  /* 0x000000073f00728c */ /* 0x000fe4000bf01270 */
[----:B------:R-:W-:Y:S02]  /*1790*/  ULOP3.LUT UR5, UR5, 0xff0000, URZ, 0xc0, !UPT ;  /* 0x00ff000005057892 */ /* 0x000fe4000f8ec03f */
[----:B------:R-:W-:Y:S02]  /*17a0*/  USEL UR42, URZ, UR7, !UP0 ;  /* 0x000000073f2a7287 */ /* 0x000fe4000c000000 */
[----:B------:R-:W-:-:S02]  /*17b0*/  USHF.R.U32.HI UR4, URZ, 0x8, UR4 ;  /* 0x000000083f047899 */ /* 0x000fc40008011604 */
[----:B------:R-:W-:Y:S02]  /*17c0*/  UISETP.GT.AND UP0, UPT, UR6, UR42, UPT ;  /* 0x0000002a0600728c */ /* 0x000fe4000bf04270 */
[----:B------:R-:W-:-:S03]  /*17d0*/  ULEA.HI UR5, UR5, UR4, URZ, 0x10 ;  /* 0x0000000405057291 */ /* 0x000fc6000f8f803f */
[----:B------:R-:W-:Y:S01]  /*17e0*/  UMOV UR4, URZ ;  /* 0x0000003f00047c82 */ /* 0x000fe20008000000 */
[----:B------:R-:W-:Y:S01]  /*17f0*/  PLOP3.LUT P0, PT, PT, PT, UP0, 0x80, 0x0 ;  /* 0x000000000000781c */ /* 0x000fe20003f0f008 */
[----:B------:R-:W-:Y:S02]  /*1800*/  ULOP3.LUT UR41, UR5, 0xff, URZ, 0xc0, !UPT ;  /* 0x000000ff05297892 */ /* 0x000fe4000f8ec03f */
[----:B------:R-:W-:-:S10]  /*1810*/  USHF.R.U32.HI UR46, URZ, 0x10, UR5 ;  /* 0x000000103f2e7899 */ /* 0x000fd40008011605 */
[----:B------:R-:W-:Y:S05]  /*1820*/  @!P0 BRA `(.L_x_1234) ;  /* 0x0000000000948947 */ /* 0x000fea0003800000 */
[----:B------:R-:W-:Y:S01]  /*1830*/  UISETP.NE.AND UP0, UPT, UR46, URZ, UPT ;  /* 0x0000003f2e00728c */ /* 0x000fe2000bf05270 */
[----:B------:R-:W-:-:S03]  /*1840*/  ULDC UR4, c[0x0][0x9f0] ;  /* 0x00027c0000047ab9 */ /* 0x000fc60000000800 */
[----:B------:R-:W-:-:S04]  /*1850*/  USEL UR10, UR46, UR4, UP0 ;  /* 0x000000042e0a7287 */ /* 0x000fc80008000000 */
[----:B------:R-:W-:Y:S02]  /*1860*/  UIADD3 UR4, UR10, -0x1, UR6 ;  /* 0xffffffff0a047890 */ /* 0x000fe4000fffe006 */
[----:B------:R-:W-:Y:S02]  /*1870*/  IMAD.U32 R3, RZ, RZ, UR10 ;  /* 0x0000000aff037e24 */ /* 0x000fe4000f8e00ff */
[----:B------:R-:W-:-:S03]  /*1880*/  UIADD3 UR7, -UR42, UR4, URZ ;  /* 0x000000042a077290 */ /* 0x000fc6000fffe13f */
[-C--:B------:R-:W-:Y:S01]  /*1890*/  IABS R0, R3.reuse ;  /* 0x0000000300007213 */ /* 0x080fe20000000000 */
[----:B------:R-:W-:Y:S01]  /*18a0*/  UMOV UR4, URZ ;  /* 0x0000003f00047c82 */ /* 0x000fe20008000000 */
[----:B------:R-:W-:Y:S01]  /*18b0*/  IABS R5, R3 ;  /* 0x0000000300057213 */ /* 0x000fe20000000000 */
[----:B------:R-:W-:Y:S01]  /*18c0*/  IMAD.U32 R4, RZ, RZ, UR7 ;  /* 0x00000007ff047e24 */ /* 0x000fe2000f8e00ff */
[----:B------:R-:W-:Y:S01]  /*18d0*/  R2UR UR11, R0 ;  /* 0x00000000000b72ca */ /* 0x000fe200000e0000 */
[----:B------:R-:W-:-:S03]  /*18e0*/  ULOP3.LUT UR7, UR7, UR10, URZ, 0x3c, !UPT ;  /* 0x0000000a07077292 */ /* 0x000fc6000f8e3c3f */
[----:B------:R-:W-:-:S05]  /*18f0*/  IABS R4, R4 ;  /* 0x0000000400047213 */ /* 0x000fca0000000000 */
[----:B------:R-:W-:-:S04]  /*1900*/  IMAD.MOV.U32 R3, RZ, RZ, R4 ;  /* 0x000000ffff037224 */ /* 0x000fc800078e0004 */
[----:B------:R-:W0:Y:S01]  /*1910*/  I2F.RP R0, UR11 ;  /* 0x0000000b00007d06 */ /* 0x000e220008209400 */
[----:B------:R-:W-:-:S07]  /*1920*/  R2UR UR9, R3 ;  /* 0x00000000030972ca */ /* 0x000fce00000e0000 */
[----:B0-----:R-:W0:Y:S02]  /*1930*/  MUFU.RCP R0, R0 ;  /* 0x0000000000007308 */ /* 0x001e240000001000 */
[----:B0-----:R-:W-:Y:S02]  /*1940*/  VIADD R2, R0, 0xffffffe ;  /* 0x0ffffffe00027836 */ /* 0x001fe40000000000 */
        /* <DEDUP_REMOVED lines=19> */
.L_x_1234:
[----:B------:R-:W-:Y:S01]  /*1a80*/  UIMAD UR42, UR41, UR4, UR42 ;  /* 0x00000004292a72a4 */ /* 0x000fe2000f8e022a */
[----:B------:R-:W-:Y:S01]  /*1a90*/  IMAD.U32 R88, RZ, RZ, UR6 ;  /* 0x00000006ff587e24 */ /* 0x000fe2000f8e00ff */
[----:B------:R-:W-:Y:S01]  /*1aa0*/  PLOP3.LUT P0, PT, PT, PT, PT, 0x80, 0x0 ;  /* 0x000000000000781c */ /* 0x000fe20003f0f070 */
[----:B------:R-:W-:Y:S01]  /*1ab0*/  IMAD.U32 R3, RZ, RZ, UR4 ;  /* 0x00000004ff037e24 */ /* 0x000fe2000f8e00ff */
[----:B------:R-:W-:Y:S02]  /*1ac0*/  CS2R R20, SRZ ;  /* 0x0000000000147805 */ /* 0x000fe4000001ff00 */
[----:B------:R-:W-:Y:S02]  /*1ad0*/  CS2R R118, SRZ ;  /* 0x0000000000767805 */ /* 0x000fe4000001ff00 */
[----:B------:R-:W-:Y:S02]  /*1ae0*/  CS2R R116, SRZ ;  /* 0x0000000000747805 */ /* 0x000fe4000001ff00 */
[----:B------:R-:W-:-:S02]  /*1af0*/  CS2R R114, SRZ ;  /* 0x0000000000727805 */ /* 0x000fc4000001ff00 */
[----:B------:R-:W-:Y:S02]  /*1b00*/  VIADDMNMX R88, R3, UR42, R88, PT ;  /* 0x0000002a03587c46 */ /* 0x000fe4000b800158 */
[----:B------:R-:W-:Y:S02]  /*1b10*/  CS2R R112, SRZ ;  /* 0x0000000000707805 */ /* 0x000fe4000001ff00 */
[----:B------:R-:W-:Y:S02]  /*1b20*/  CS2R R110, SRZ ;  /* 0x00000000006e7805 */ /* 0x000fe4000001ff00 */
[----:B------:R-:W-:Y:S02]  /*1b30*/  CS2R R108, SRZ ;  /* 0x00000000006c7805 */ /* 0x000fe4000001ff00 */
[----:B------:R-:W-:Y:S02]  /*1b40*/  ISETP.GT.AND P1, PT, R88, UR42, PT ;  /* 0x0000002a58007c0c */ /* 0x000fe4000bf24270 */
        /* <DEDUP_REMOVED lines=10> */
[----:B------:R-:W-:Y:S06]  /*1bf0*/  @!P1 BRA `(.L_x_1235) ;  /* 0x000000d800409947 */ /* 0x000fec0003800000 */
[----:B------:R-:W0:Y:S01]  /*1c00*/  S2R R0, SR_TID.X ;  /* 0x0000000000007919 */ /* 0x000e220000002100 */
[----:B------:R-:W1:Y:S01]  /*1c10*/  S2UR UR43, SR_CgaCtaId ;  /* 0x00000000002b79c3 */ /* 0x000e620000008800 */
[----:B------:R-:W-:Y:S02]  /*1c20*/  UMOV UR45, 0x400 ;  /* 0x00000400002d7882 */ /* 0x000fe40000000000 */
[----:B-1----:R-:W-:Y:S01]  /*1c30*/  ULEA UR45, UR43, UR45, 0x18 ;  /* 0x0000002d2b2d7291 */ /* 0x002fe2000f8ec03f */
[----:B0-----:R-:W-:-:S05]  /*1c40*/  VIADD R4, R0, 0xffffff80 ;  /* 0xffffff8000047836 */ /* 0x001fca0000000000 */
[----:B------:R-:W-:-:S04]  /*1c50*/  SHF.R.S32.HI R0, RZ, 0x1f, R4 ;  /* 0x0000001fff007819 */ /* 0x000fc80000011404 */
[----:B------:R-:W-:-:S04]  /*1c60*/  LEA.HI R0, R0, R4, RZ, 0x7 ;  /* 0x0000000400007211 */ /* 0x000fc800078f38ff */
[----:B------:R-:W-:-:S06]  /*1c70*/  SHF.R.S32.HI R0, RZ, 0x7, R0 ;  /* 0x00000007ff007819 */ /* 0x000fcc0000011400 */
[----:B------:R-:W0:Y:S02]  /*1c80*/  SHFL.IDX PT, R0, R0, RZ, 0x1f ;  /* 0x00001fff00007589 */ /* 0x000e2400000e0000 */
[----:B0-----:R-:W-:-:S13]  /*1c90*/  R2UR UR44, R0 ;  /* 0x00000000002c72ca */ /* 0x001fda00000e0000 */
        /* <DEDUP_REMOVED lines=26> */
.L_x_1236:
[----:B------:R-:W-:Y:S01]  /*1e40*/  ULEA.HI UR4, UR50, UR50, URZ, 0x1 ;  /* 0x0000003232047291 */ /* 0x000fe2000f8f083f */
[----:B------:R-:W-:-:S03]  /*1e50*/  IMAD.U32 R2, RZ, RZ, UR51 ;  /* 0x00000033ff027e24 */ /* 0x000fc6000f8e00ff */
[----:B------:R-:W-:Y:S02]  /*1e60*/  ULOP3.LUT UR4, UR4, 0xfffffffe, URZ, 0xc0, !UPT ;  /* 0xfffffffe04047892 */ /* 0x000fe4000f8ec03f */
[----:B------:R-:W-:Y:S02]  /*1e70*/  ISETP.NE.AND P0, PT, R2, 0x3, PT ;  /* 0x000000030200780c */ /* 0x000fe40003f05270 */
[----:B------:R-:W-:-:S06]  /*1e80*/  UIADD3 UR4, UR50, -UR4, URZ ;  /* 0x8000000432047290 */ /* 0x000fcc000fffe03f */
[----:B------:R-:W-:-:S05]  /*1e90*/  IMAD.U32 R0, RZ, RZ, UR4 ;  /* 0x00000004ff007e24 */ /* 0x000fca000f8e00ff */
[----:B------:R-:W-:-:S04]  /*1ea0*/  SHF.L.U32 R0, R0, 0x1f, RZ ;  /* 0x0000001f00007819 */ /* 0x000fc800000006ff */
[----:B------:R-:W0:Y:S02]  /*1eb0*/  SYNCS.PHASECHK.TRANS64.TRYWAIT P1, [UR45+0x16800], R0 ;  /* 0x01680000ff0075a7 */ /* 0x000e24000802016d */
[----:B0-----:R-:W-:Y:S05]  /*1ec0*/  @!P1 BRA `(.L_x_1237) ;  /* 0x0000016000d89947 */ /* 0x001fea0003800000 */
.L_x_1419:
[----:B------:R-:W-:Y:S05]  /*1ed0*/  @!P0 BRA `(.L_x_1238) ;  /* 0x0000000000048947 */ /* 0x000fea0003800000 */
[----:B------:R-:W-:Y:S01]  /*1ee0*/  BPT.TRAP 0x1 ;  /* 0x000000040000795c */ /* 0x000fe20000300000 */
.L_x_1238:
[----:B------:R-:W-:Y:S02]  /*1ef0*/  IMAD.U32 R91, RZ, RZ, UR48 ;  /* 0x00000030ff5b7e24 */ /* 0x000fe4000f8e00ff */
[----:B0-----:R-:W-:-:S03]  /*1f00*/  IMAD.U32 R0, RZ, RZ, UR49 ;  /* 0x00000031ff007e24 */ /* 0x001fc6000f8e00ff */
[----:B------:R-:W-:Y:S02]  /*1f10*/  LEA R91, R91, UR45, 0x3 ;  /* 0x0000002d5b5b7c11 */ /* 0x000fe4000f8e18ff */
[----:B------:R-:W-:-:S04]  /*1f20*/  SHF.L.U32 R0, R0, 0x1f, RZ ;  /* 0x0000001f00007819 */ /* 0x000fc800000006ff */
[----:B------:R0:W1:Y:S01]  /*1f30*/  SYNCS.PHASECHK.TRANS64.TRYWAIT P1, [R91+URZ+0x16830], R0 ;  /* 0x016830005b0075a7 */ /* 0x000062000802017f */
[----:B------:R-:W-:Y:S05]  /*1f40*/  @!P0 BRA `(.L_x_1239) ;  /* 0x0000000000048947 */ /* 0x000fea0003800000 */
[----:B------:R-:W-:Y:S01]  /*1f50*/  BPT.TRAP 0x1 ;  /* 0x000000040000795c */ /* 0x000fe20000300000 */
.L_x_1239:
[----:B-1----:R-:W-:Y:S05]  /*1f60*/  @P1 BRA `(.L_x_1240) ;  /* 0x0000000000081947 */ /* 0x002fea0003800000 */
[----:B------:R-:W1:Y:S02]  /*1f70*/  SYNCS.PHASECHK.TRANS64.TRYWAIT P1, [R91+URZ+0x16830], R0 ;  /* 0x016830005b0075a7 */ /* 0x000e64000802017f */
[----:B-1----:R-:W-:Y:S05]  /*1f80*/  @!P1 BRA `(.L_x_1241) ;  /* 0x0000016000c09947 */ /* 0x002fea0003800000 */
.L_x_1240:
[----:B------:R-:W-:Y:S05]  /*1f90*/  WARPSYNC.ALL ;  /* 0x0000000000007948 */ /* 0x000fea0003800000 */
[----:B------:R-:W-:Y:S01]  /*1fa0*/  UIADD3 UR4, UR45, 0xe400, URZ ;  /* 0x0000e4002d047890 */ /* 0x000fe2000fffe03f */
[----:B------:R-:W-:Y:S01]  /*1fb0*/  WARPGROUP.ARRIVE ;  /* 0x00000000000079c5 */ /* 0x000fe20000000000 */
[----:B------:R-:W-:Y:S02]  /*1fc0*/  ULOP3.LUT UR16, UR57, 0x10000, URZ, 0xfc, !UPT ;  /* 0x0001000039107892 */ /* 0x000fe4000f8efc3f */
[----:B------:R-:W-:Y:S01]  /*1fd0*/  USHF.R.U32.HI UR4, URZ, 0x4, UR4 ;  /* 0x000000043f047899 */ /* 0x000fe20008011604 */
[----:B------:R-:W-:Y:S01]  /*1fe0*/  UMOV UR17, 0x40000040 ;  /* 0x4000004000117882 */ /* 0x000fe20000000000 */
[----:B------:R-:W-:-:S02]  /*1ff0*/  UMOV UR19, 0x40000040 ;  /* 0x4000004000137882 */ /* 0x000fc40000000000 */
[----:B------:R-:W-:Y:S01]  /*2000*/  ULOP3.LUT UR4, UR4, 0x3fff, URZ, 0xc0, !UPT ;  /* 0x00003fff04047892 */ /* 0x000fe2000f8ec03f */
[----:B------:R-:W-:Y:S01]  /*2010*/  UMOV UR5, 0x40000040 ;  /* 0x4000004000057882 */ /* 0x000fe20000000000 */
[----:B------:R-:W-:Y:S02]  /*2020*/  UMOV UR7, 0x40000040 ;  /* 0x4000004000077882 */ /* 0x000fe40000000000 */
[----:B------:R-:W-:Y:S02]  /*2030*/  ULOP3.LUT UR20, UR4, 0x10000, URZ, 0xfc, !UPT ;  /* 0x0001000004147892 */ /* 0x000fe4000f8efc3f */
[----:B------:R-:W-:Y:S02]  /*2040*/  UIADD3 UR4, UR16, 0x2, URZ ;  /* 0x0000000210047890 */ /* 0x000fe4000fffe03f */
[----:B------:R-:W-:Y:S02]  /*2050*/  ULEA UR18, UR48, UR20, 0xa ;  /* 0x0000001430127291 */ /* 0x000fe4000f8e503f */
[----:B------:R-:W-:-:S02]  /*2060*/  UIADD3 UR8, UR16, 0x4, URZ ;  /* 0x0000000410087890 */ /* 0x000fc4000fffe03f */
[----:B------:R-:W-:Y:S02]  /*2070*/  UIADD3 UR6, UR18, 0x2, URZ ;  /* 0x0000000212067890 */ /* 0x000fe4000fffe03f */
[----:B------:R-:W-:Y:S01]  /*2080*/  UIADD3 UR10, UR18, 0x4, URZ ;  /* 0x00000004120a7890 */ /* 0x000fe2000fffe03f */
[----:B------:R-:W-:Y:S02]  /*2090*/  UMOV UR9, 0x40000040 ;  /* 0x4000004000097882 */ /* 0x000fe40000000000 */
[----:B------:R-:W-:Y:S01]  /*20a0*/  HGMMA.64x128x16.F32 R24, gdesc[UR16], RZ, !UPT, gsb0 ;  /* 0x01e00000101879f0 */ /* 0x000fe2000c0008ff */
[----:B------:R-:W-:Y:S01]  /*20b0*/  UMOV UR11, 0x40000040 ;  /* 0x40000040000b7882 */ /* 0x000fe20000000000 */
        /* <DEDUP_REMOVED lines=16> */
.L_x_1242:
[----:B------:R-:W-:Y:S01]  /*21c0*/  UISETP.NE.AND UP1, UPT, UR53, URZ, UPT ;  /* 0x0000003f3500728c */ /* 0x000fe2000bf25270 */
[----:B------:R-:W-:Y:S01]  /*21d0*/  R2UR UR6, R91 ;  /* 0x000000005b0672ca */ /* 0x000fe200000e0000 */
[----:B------:R-:W-:Y:S01]  /*21e0*/  ULDC UR7, c[0x0][0x9d8] ;  /* 0x0002760000077ab9 */ /* 0x000fe20000000800 */
[----:B------:R-:W-:Y:S01]  /*21f0*/  UISETP.NE.AND UP0, UPT, UR52, URZ, UPT ;  /* 0x0000003f3400728c */ /* 0x000fe2000bf05270 */
[----:B------:R-:W-:Y:S01]  /*2200*/  FMUL.FTZ R10, R39, UR7 ;  /* 0x00000007270a7c20 */ /* 0x000fe20008410000 */
[----:B------:R-:W-:Y:S01]  /*2210*/  FMUL.FTZ R39, R75, UR7 ;  /* 0x000000074b277c20 */ /* 0x000fe20008410000 */
[----:B------:R-:W-:Y:S01]  /*2220*/  PLOP3.LUT P1, PT, PT, PT, UP1, 0x80, 0x0 ;  /* 0x000000000000781c */ /* 0x000fe20003f2f018 */
[----:B------:R-:W-:Y:S01]  /*2230*/  FMUL.FTZ R75, R77, UR7 ;  /* 0x000000074d4b7c20 */ /* 0x000fe20008410000 */
[----:B------:R-:W-:Y:S01]  /*2240*/  PLOP3.LUT P2, PT, PT, PT, UP1, 0x80, 0x0 ;  /* 0x000000000000781c */ /* 0x000fe20003f4f018 */
[----:B------:R-:W-:Y:S02]  /*2250*/  VIADD R77, R17, UR39 ;  /* 0x00000027114d7c36 */ /* 0x000fe40008000000 */
[----:B------:R-:W-:Y:S01]  /*2260*/  FMUL.FTZ R8, R34, UR7 ;  /* 0x0000000722087c20 */ /* 0x000fe20008410000 */
[----:B------:R-:W-:Y:S01]  /*2270*/  @UP1 ULDC UR10, c[0x0][0x44c] ;  /* 0x00011300000a1ab9 */ /* 0x000fe20000000800 */
[----:B------:R-:W-:Y:S01]  /*2280*/  FMUL.FTZ R13, R46, UR7 ;  /* 0x000000072e0d7c20 */ /* 0x000fe20008410000 */
[----:B------:R-:W-:Y:S01]  /*2290*/  FMUL.FTZ R46, R49, UR7 ;  /* 0x00000007312e7c20 */ /* 0x000fe20008410000 */
[----:B------:R-:W-:Y:S01]  /*22a0*/  FMUL.FTZ R49, R57, UR7 ;  /* 0x0000000739317c20 */ /* 0x000fe20008410000 */
[----:B------:R-:W-:Y:S01]  /*22b0*/  FMUL.FTZ R7, R35, UR7 ;  /* 0x0000000723077c20 */ /* 0x000fe20008410000 */
[----:B------:R-:W-:Y:S01]  /*22c0*/  UIADD3 UR6, UR6, 0x16840, URZ ;  /* 0x0001684006067890 */ /* 0x000fe2000fffe03f */
[----:B------:R-:W-:Y:S01]  /*22d0*/  FMUL.FTZ R12, R43, UR7 ;  /* 0x000000072b0c7c20 */ /* 0x000fe20008410000 */
[----:B------:R-:W-:-:S02]  /*22e0*/  IMAD.MOV.U32 R35, RZ, RZ, -0x80 ;  /* 0xffffff80ff237424 */ /* 0x000fc400078e00ff */
[----:B------:R-:W-:Y:S01]  /*22f0*/  FMUL.FTZ R43, R44, UR7 ;  /* 0x000000072c2b7c20 */ /* 0x000fe20008410000 */
[----:B------:R-:W-:Y:S01]  /*2300*/  @P1 IMAD.HI.U32 R34, R77, UR10, RZ ;  /* 0x0000000a4d221c27 */ /* 0x000fe2000f8e00ff */
[----:B------:R-:W-:-:S03]  /*2310*/  @UP1 ULDC UR10, c[0x0][0x450] ;  /* 0x00011400000a1ab9 */ /* 0x000fc60000000800 */
[----:B------:R-:W-:Y:S01]  /*2320*/  FMUL.FTZ R9, R38, UR7 ;  /* 0x0000000726097c20 */ /* 0x000fe20008410000 */
[----:B------:R-:W-:Y:S01]  /*2330*/  FMUL.FTZ R96, R40, UR7 ;  /* 0x0000000728607c20 */ /* 0x000fe20008410000 */
[----:B------:R-:W-:Y:S01]  /*2340*/  FMUL.FTZ R44, R45, UR7 ;  /* 0x000000072d2c7c20 */ /* 0x000fe20008410000 */
[----:B------:R-:W-:Y:S01]  /*2350*/  @P2 SHF.R.U32.HI R77, RZ, UR10, R34 ;  /* 0x0000000aff4d2c19 */ /* 0x000fe20008011622 */
[----:B------:R-:W-:Y:S01]  /*2360*/  FMUL.FTZ R2, R24, UR7 ;  /* 0x0000000718027c20 */ /* 0x000fe20008410000 */
[----:B------:R-:W-:Y:S01]  /*2370*/  FMUL.FTZ R89, R29, UR7 ;  /* 0x000000071d597c20 */ /* 0x000fe20008410000 */
[----:B------:R-:W-:Y:S01]  /*2380*/  FMUL.FTZ R14, R47, UR7 ;  /* 0x000000072f0e7c20 */ /* 0x000fe20008410000 */
[----:B------:R-:W-:Y:S01]  /*2390*/  FMUL.FTZ R45, R48, UR7 ;  /* 0x00000007302d7c20 */ /* 0x000fe20008410000 */
[----:B------:R-:W2:Y:S01]  /*23a0*/  SHFL.IDX PT, R57, R77, RZ, 0x1c1f ;  /* 0x001c1fff4d397589 */ /* 0x000ea200000e0000 */
[----:B------:R-:W-:Y:S01]  /*23b0*/  FMUL.FTZ R38, R74, UR7 ;  /* 0x000000074a267c20 */ /* 0x000fe20008410000 */
[----:B------:R-:W-:Y:S01]  /*23c0*/  FMUL.FTZ R40, R83, UR7 ;  /* 0x0000000753287c20 */ /* 0x000fe20008410000 */
[----:B------:R-:W-:Y:S01]  /*23d0*/  UPRMT UR6, UR43, 0x654, UR6 ;  /* 0x000006542b067896 */ /* 0x000fe20008000006 */
[----:B------:R-:W-:Y:S01]  /*23e0*/  FMUL.FTZ R3, R25, UR7 ;  /* 0x0000000719037c20 */ /* 0x000fe20008410000 */
[----:B01----:R-:W-:Y:S01]  /*23f0*/  FMUL.FTZ R0, R26, UR7 ;  /* 0x000000071a007c20 */ /* 0x003fe20008410000 */
        /* <DEDUP_REMOVED lines=18> */
[----:B------:R-:W-:-:S02]  /*2520*/  IMAD R83, R88, R35, 0x80 ;  /* 0x0000008058537424 */ /* 0x000fc400078e0223 */
        /* <DEDUP_REMOVED lines=25> */
[----:B------:R-:W-:Y:S01]  /*26c0*/  IMAD.U32 R35, RZ, RZ, UR47 ;  /* 0x0000002fff237e24 */ /* 0x000fe2000f8e00ff */
[----:B------:R-:W-:Y:S01]  /*26d0*/  PLOP3.LUT P1, PT, PT, PT, UP0, 0x40, 0x0 ;  /* 0x000000000000781c */ /* 0x000fe20003f2e808 */
[----:B------:R-:W0:Y:S01]  /*26e0*/  MUFU.TANH R2, R2 ;  /* 0x0000000200027308 */ /* 0x000e220000002400 */
[C-C-:B------:R-:W-:Y:S01]  /*26f0*/  IADD3 R34, -R16.reuse, 0x1, R83.reuse ;  /* 0x0000000110227810 */ /* 0x140fe20007ffe153 */
[----:B------:R-:W-:Y:S01]  /*2700*/  ULDC UR23, c[0x0][0x9dc] ;  /* 0x0002770000177ab9 */ /* 0x000fe20000000800 */
[----:B------:R-:W-:Y:S01]  /*2710*/  SYNCS.ARRIVE.TRANS64.RED.A1T0 RZ, [UR6], RZ ;  /* 0x000000ffffff79a7 */ /* 0x000fe20008100406 */
[----:B------:R-:W-:Y:S01]  /*2720*/  ULOP3.LUT UR6, URZ, UR23, URZ, 0x33, !UPT ;  /* 0x000000173f067292 */ /* 0x000fe2000f8e333f */
[----:B------:R-:W-:Y:S01]  /*2730*/  IADD3 R34, -R35, UR40, R34 ;  /* 0x0000002823227c10 */ /* 0x000fe2000fffe122 */
[----:B------:R-:W-:Y:S01]  /*2740*/  ULDC UR14, c[0x0][0x9e0] ;  /* 0x00027800000e7ab9 */ /* 0x000fe20000000800 */
[----:B------:R-:W-:Y:S01]  /*2750*/  IADD3 R82, -R16, UR40, R83 ;  /* 0x0000002810527c10 */ /* 0x000fe2000fffe153 */
[----:B------:R-:W1:Y:S01]  /*2760*/  MUFU.TANH R3, R3 ;  /* 0x0000000300037308 */ /* 0x000e620000002400 */
[----:B------:R-:W-:Y:S01]  /*2770*/  LEA R79, R88, 0xffffff80, 0x7 ;  /* 0xffffff80584f7811 */ /* 0x000fe200078e38ff */
[----:B------:R-:W-:-:S02]  /*2780*/  VIADD R87, R34, UR14 ;  /* 0x0000000e22577c36 */ /* 0x000fc40008000000 */
[----:B------:R-:W-:-:S03]  /*2790*/  VIADD R86, R34, UR6 ;  /* 0x0000000622567c36 */ /* 0x000fc60008000000 */
[----:B--2---:R-:W-:Y:S01]  /*27a0*/  VIADDMNMX R80, R57, R87, R82, PT ;  /* 0x0000005739507246 */ /* 0x004fe20003800152 */
[----:B------:R-:W2:Y:S01]  /*27b0*/  MUFU.TANH R0, R0 ;  /* 0x0000000000007308 */ /* 0x000ea20000002400 */
[----:B------:R-:W-:-:S07]  /*27c0*/  IMAD.IADD R81, R86, 0x1, R57 ;  /* 0x0000000156517824 */ /* 0x000fce00078e0239 */
        /* <DEDUP_REMOVED lines=62> */
[----:B------:R-:W-:Y:S01]  /*2bb0*/  IMAD.U32 R34, RZ, RZ, UR47 ;  /* 0x0000002fff227e24 */ /* 0x000fe2000f8e00ff */
[----:B------:R-:W-:Y:S04]  /*2bc0*/  BSSY B0, `(.L_x_1244) ;  /* 0x0000013000007945 */ /* 0x000fe80003800000 */
[----:B------:R-:W-:-:S04]  /*2bd0*/  IADD3 R57, -R34, UR40, R57 ;  /* 0x0000002822397c10 */ /* 0x000fc8000fffe139 */
        /* <DEDUP_REMOVED lines=11> */
.L_x_1245:
[----:B------:R-:W-:Y:S02]  /*2c90*/  ULDC UR6, c[0x0][0x9e4] ;  /* 0x0002790000067ab9 */ /* 0x000fe40000000800 */
[----:B------:R-:W-:-:S05]  /*2ca0*/  IMAD.U32 R58, RZ, RZ, UR6 ;  /* 0x00000006ff3a7e24 */ /* 0x000fca000f8e00ff */
[----:B------:R-:W-:-:S13]  /*2cb0*/  ISETP.NE.AND P1, PT, R58, 0x1, PT ;  /* 0x000000013a00780c */ /* 0x000fda0003f25270 */
[----:B------:R-:W1:Y:S02]  /*2cc0*/  @P1 LDC.64 R34, c[0x0][0x9e8] ;  /* 0x00027a00ff221b82 */ /* 0x000e640000000a00 */
[----:B-1----:R-:W-:-:S05]  /*2cd0*/  @P1 IMAD.HI.U32 R34, R57, R34, RZ ;  /* 0x0000002239221227 */ /* 0x002fca00078e00ff */
[----:B------:R-:W-:-:S07]  /*2ce0*/  @P1 SHF.R.U32.HI R57, RZ, R35, R34 ;  /* 0x00000023ff391219 */ /* 0x000fce0000011622 */
.L_x_1246:
[----:B------:R-:W-:Y:S05]  /*2cf0*/  BSYNC B0 ;  /* 0x0000000000007941 */ /* 0x000fea0003800000 */
.L_x_1244:
[----:B------:R-:W-:-:S04]  /*2d00*/  IMAD R57, R57, R58, -R79 ;  /* 0x0000003a39397224 */ /* 0x000fc800078e0a4f */
[----:B------:R-:W-:-:S05]  /*2d10*/  IMAD.IADD R57, R57, 0x1, -R16 ;  /* 0x0000000139397824 */ /* 0x000fca00078e0a10 */
[----:B------:R-:W-:Y:S02]  /*2d20*/  VIADDMNMX R80, R57, R58, R80, PT ;  /* 0x0000003a39507246 */ /* 0x000fe40003800150 */
[----:B------:R-:W-:-:S07]  /*2d30*/  VIMNMX R81, R81, R57, !PT ;  /* 0x0000003951517248 */ /* 0x000fce0007fe0100 */
.L_x_1243:
        /* <DEDUP_REMOVED lines=158> */
[----:B------:R-:W-:Y:S01]  /*3720*/  ISETP.GE.AND P3, PT, R83, 0x71, PT ;  /* 0x000000715300780c */ /* 0x000fe20003f66270 */
[----:B------:R-:W0:Y:S01]  /*3730*/  SHFL.IDX PT, R75, R77, 0x1, 0x1c1f ;  /* 0x003c1f004d4b7f89 */ /* 0x000e2200000e0000 */
[----:B------:R-:W-:Y:S02]  /*3740*/  @P4 LOP3.LUT R23, R23, 0x20, RZ, 0xfc, !PT ;  /* 0x0000002017174812 */ /* 0x000fe400078efcff */
[----:B------:R-:W-:Y:S02]  /*3750*/  ISETP.GT.AND P4, PT, R81, 0x70, !P3 ;  /* 0x000000705100780c */ /* 0x000fe40005f84270 */
[----:B------:R-:W-:Y:S02]  /*3760*/  LOP3.LUT R23, R23, 0xfffffffd, RZ, 0xc0, !PT ;  /* 0xfffffffd17177812 */ /* 0x000fe400078ec0ff */
[----:B------:R-:W-:-:S04]  /*3770*/  ISETP.LT.OR P4, PT, R80, 0x71, P4 ;  /* 0x000000715000780c */ /* 0x000fc80002781670 */
[----:B------:R-:W-:Y:S02]  /*3780*/  FSEL R51, R76, -INF , !P4 ;  /* 0xff8000004c337808 */ /* 0x000fe40006000000 */
[----:B------:R-:W-:-:S04]  /*3790*/  ISETP.GE.AND P4, PT, R83, 0x72, PT ;  /* 0x000000725300780c */ /* 0x000fc80003f86270 */
[----:B------:R-:W-:-:S04]  /*37a0*/  ISETP.GT.AND P5, PT, R81, 0x71, !P4 ;  /* 0x000000715100780c */ /* 0x000fc800067a4270 */
[----:B------:R-:W-:Y:S02]  /*37b0*/  ISETP.LT.OR P5, PT, R80, 0x72, P5 ;  /* 0x000000725000780c */ /* 0x000fe40002fa1670 */
[----:B0-----:R-:W-:Y:S01]  /*37c0*/  VIADDMNMX R72, R75, R87, R82, PT ;  /* 0x000000574b487246 */ /* 0x001fe20003800152 */
[----:B------:R-:W-:Y:S01]  /*37d0*/  IMAD.IADD R73, R86, 0x1, R75 ;  /* 0x0000000156497824 */ /* 0x000fe200078e024b */
        /* <DEDUP_REMOVED lines=32> */
.L_x_1249:
[----:B------:R-:W-:Y:S02]  /*39e0*/  ULDC UR6, c[0x0][0x9e4] ;  /* 0x0002790000067ab9 */ /* 0x000fe40000000800 */
[----:B------:R-:W-:-:S05]  /*39f0*/  IMAD.U32 R76, RZ, RZ, UR6 ;  /* 0x00000006ff4c7e24 */ /* 0x000fca000f8e00ff */
[----:B------:R-:W-:-:S13]  /*3a00*/  ISETP.NE.AND P6, PT, R76, 0x1, PT ;  /* 0x000000014c00780c */ /* 0x000fda0003fc5270 */
[----:B------:R-:W0:Y:S02]  /*3a10*/  @P6 LDC.64 R2, c[0x0][0x9e8] ;  /* 0x00027a00ff026b82 */ /* 0x000e240000000a00 */
[----:B0-----:R-:W-:-:S05]  /*3a20*/  @P6 IMAD.HI.U32 R2, R75, R2, RZ ;  /* 0x000000024b026227 */ /* 0x001fca00078e00ff */
[----:B------:R-:W-:-:S07]  /*3a30*/  @P6 SHF.R.U32.HI R75, RZ, R3, R2 ;  /* 0x00000003ff4b6219 */ /* 0x000fce0000011602 */
.L_x_1250:
[----:B------:R-:W-:Y:S05]  /*3a40*/  BSYNC B0 ;  /* 0x0000000000007941 */ /* 0x000fea0003800000 */
.L_x_1248:
[----:B------:R-:W-:-:S04]  /*3a50*/  IMAD R75, R75, R76, -R79 ;  /* 0x0000004c4b4b7224 */ /* 0x000fc800078e0a4f */
[----:B------:R-:W-:-:S05]  /*3a60*/  IMAD.IADD R75, R75, 0x1, -R16 ;  /* 0x000000014b4b7824 */ /* 0x000fca00078e0a10 */
[----:B------:R-:W-:Y:S02]  /*3a70*/  VIADDMNMX R72, R75, R76, R72, PT ;  /* 0x0000004c4b487246 */ /* 0x000fe40003800148 */
[----:B------:R-:W-:-:S07]  /*3a80*/  VIMNMX R73, R73, R75, !PT ;  /* 0x0000004b49497248 */ /* 0x000fce0007fe0100 */
.L_x_1247:
[----:B------:R-:W-:Y:S01]  /*3a90*/  ISETP.GT.AND P1, PT, R73, 0x1, !P1 ;  /* 0x000000014900780c */ /* 0x000fe20004f24270 */
[----:B------:R-:W-:Y:S01]  /*3aa0*/  ULDC UR21, c[0x0][0x988] ;  /* 0x0002620000157ab9 */ /* 0x000fe20000000800 */
[----:B------:R-:W-:Y:S01]  /*3ab0*/  LOP3.LUT P6, RZ, R23, 0x4, RZ, 0xc0, !PT ;  /* 0x0000000417ff7812 */ /* 0x000fe200078cc0ff */
[----:B------:R-:W-:Y:S01]  /*3ac0*/  UISETP.NE.AND UP1, UPT, UR53, URZ, UPT ;  /* 0x0000003f3500728c */ /* 0x000fe2000bf25270 */
[----:B------:R-:W-:Y:S01]  /*3ad0*/  ISETP.LT.OR P1, PT, R72, 0x2, P1 ;  /* 0x000000024800780c */ /* 0x000fe20000f21670 */
[----:B------:R-:W-:Y:S01]  /*3ae0*/  UISETP.NE.AND UP0, UPT, UR52, URZ, UPT ;  /* 0x0000003f3400728c */ /* 0x000fe2000bf05270 */
[C---:B------:R-:W-:Y:S01]  /*3af0*/  ISETP.GT.AND P2, PT, R73.reuse, 0x8, !P2 ;  /* 0x000000084900780c */ /* 0x040fe20005744270 */
[----:B------:R-:W-:Y:S01]  /*3b00*/  UMOV UR10, UR39 ;  /* 0x00000027000a7c82 */ /* 0x000fe20008000000 */
        /* <DEDUP_REMOVED lines=9> */
[C---:B------:R-:W-:Y:S01]  /*3ba0*/  LOP3.LUT P1, RZ, R23.reuse, 0x8, RZ, 0xc0, !PT ;  /* 0x0000000817ff7812 */ /* 0x040fe2000782c0ff */
[----:B------:R-:W-:Y:S01]  /*3bb0*/  @UP1 USHF.R.U32.HI UR10, URZ, UR11, UR7 ;  /* 0x0000000b3f0a1299 */ /* 0x000fe20008011607 */
[----:B------:R-:W-:-:S02]  /*3bc0*/  LOP3.LUT P2, RZ, R23, 0x40000, RZ, 0xc0, !PT ;  /* 0x0004000017ff7812 */ /* 0x000fc4000784c0ff */
[----:B------:R-:W-:Y:S01]  /*3bd0*/  ISETP.GT.AND P1, PT, R73, 0x10, !P1 ;  /* 0x000000104900780c */ /* 0x000fe20004f24270 */
[----:B------:R-:W-:Y:S01]  /*3be0*/  UIADD3 UR56, UR56, UR10, URZ ;  /* 0x0000000a38387290 */ /* 0x000fe2000fffe03f */
[----:B------:R-:W-:Y:S02]  /*3bf0*/  LOP3.LUT P6, RZ, R23, 0x20000, RZ, 0xc0, !PT ;  /* 0x0002000017ff7812 */ /* 0x000fe400078cc0ff */
[----:B------:R-:W-:Y:S01]  /*3c00*/  ISETP.LT.OR P1, PT, R72, 0x11, P1 ;  /* 0x000000114800780c */ /* 0x000fe20000f21670 */
[----:B------:R-:W-:Y:S01]  /*3c10*/  UIADD3 UR14, UR56, UR14, URZ ;  /* 0x0000000e380e7290 */ /* 0x000fe2000fffe03f */
[----:B------:R-:W-:Y:S02]  /*3c20*/  ISETP.GT.AND P3, PT, R73, 0x70, !P3 ;  /* 0x000000704900780c */ /* 0x000fe40005f64270 */
[----:B------:R-:W-:Y:S02]  /*3c30*/  FSEL R8, R8, -INF , !P1 ;  /* 0xff80000008087808 */ /* 0x000fe40004800000 */
[----:B------:R-:W-:-:S02]  /*3c40*/  LOP3.LUT P1, RZ, R23, 0x10, RZ, 0xc0, !PT ;  /* 0x0000001017ff7812 */ /* 0x000fc4000782c0ff */
[C---:B------:R-:W-:Y:S02]  /*3c50*/  ISETP.GT.AND P4, PT, R73.reuse, 0x71, !P4 ;  /* 0x000000714900780c */ /* 0x040fe40006784270 */
[C---:B------:R-:W-:Y:S02]  /*3c60*/  ISETP.GT.AND P1, PT, R73.reuse, 0x11, !P1 ;  /* 0x000000114900780c */ /* 0x040fe40004f24270 */
[C---:B------:R-:W-:Y:S02]  /*3c70*/  ISETP.LT.OR P3, PT, R72.reuse, 0x71, P3 ;  /* 0x000000714800780c */ /* 0x040fe40001f61670 */
[----:B------:R-:W-:Y:S02]  /*3c80*/  ISETP.LT.OR P1, PT, R72, 0x12, P1 ;  /* 0x000000124800780c */ /* 0x000fe40000f21670 */
[----:B------:R-:W-:Y:S02]  /*3c90*/  ISETP.GT.AND P5, PT, R73, 0x78, !P5 ;  /* 0x000000784900780c */ /* 0x000fe40006fa4270 */
        /* <DEDUP_REMOVED lines=8> */
[----:B------:R-:W-:Y:S02]  /*3d20*/  LOP3.LUT P1, RZ, R23, 0x1000000, RZ, 0xc0, !PT ;  /* 0x0100000017ff7812 */ /* 0x000fe4000782c0ff */
[----:B------:R-:W-:Y:S02]  /*3d30*/  FMNMX.FTZ R6, R60, R7, !PT ;  /* 0x000000073c067209 */ /* 0x000fe40007810000 */
[----:B------:R-:W-:Y:S02]  /*3d40*/  ISETP.GT.AND P1, PT, R73, 0x19, !P1 ;  /* 0x000000194900780c */ /* 0x000fe40004f24270 */
[----:B------:R-:W-:Y:S02]  /*3d50*/  FMNMX.FTZ R7, R61, R6, !PT ;  /* 0x000000063d077209 */ /* 0x000fe40007810000 */
        /* <DEDUP_REMOVED lines=16> */
[----:B------:R-:W-:Y:S02]  /*3e60*/  FSEL R12, R12, -INF , !P1 ;  /* 0xff8000000c0c7808 */ /* 0x000fe40004800000 */
        /* <DEDUP_REMOVED lines=45> */
[C---:B------:R-:W-:Y:S01]  /*4140*/  LOP3.LUT P1, RZ, R23.reuse, 0x4000, RZ, 0xc0, !PT ;  /* 0x0000400017ff7812 */ /* 0x040fe2000782c0ff */
[----:B------:R-:W0:Y:S01]  /*4150*/  SHFL.BFLY PT, R6, R7, 0x2, 0x1f ;  /* 0x0c401f0007067f89 */ /* 0x000e2200000e0000 */
[----:B------:R-:W-:Y:S02]  /*4160*/  LOP3.LUT P2, RZ, R23, 0x80, RZ, 0xc0, !PT ;  /* 0x0000008017ff7812 */ /* 0x000fe4000784c0ff */
[----:B------:R-:W-:Y:S02]  /*4170*/  ISETP.GT.AND P1, PT, R73, 0x41, !P1 ;  /* 0x000000414900780c */ /* 0x000fe40004f24270 */
[----:B------:R-:W-:Y:S02]  /*4180*/  LOP3.LUT P6, RZ, R23, 0x40, RZ, 0xc0, !PT ;  /* 0x0000004017ff7812 */ /* 0x000fe400078cc0ff */
[----:B------:R-:W-:-:S02]  /*4190*/  ISETP.LT.OR P1, PT, R72, 0x42, P1 ;  /* 0x000000424800780c */ /* 0x000fc40000f21670 */
[----:B------:R-:W-:Y:S02]  /*41a0*/  ISETP.LT.OR P4, PT, R72, 0x72, P4 ;  /* 0x000000724800780c */ /* 0x000fe40002781670 */
[----:B------:R-:W-:Y:S02]  /*41b0*/  FSEL R26, R26, -INF , !P1 ;  /* 0xff8000001a1a7808 */ /* 0x000fe40004800000 */
[----:B------:R-:W-:Y:S02]  /*41c0*/  LOP3.LUT P1, RZ, R23, 0x2000, RZ, 0xc0, !PT ;  /* 0x0000200017ff7812 */ /* 0x000fe4000782c0ff */
[----:B------:R-:W-:Y:S02]  /*41d0*/  FSEL R37, R37, -INF , !P3 ;  /* 0xff80000025257808 */ /* 0x000fe40005800000 */
[----:B------:R-:W-:Y:S02]  /*41e0*/  ISETP.GT.AND P1, PT, R73, 0x48, !P1 ;  /* 0x000000484900780c */ /* 0x000fe40004f24270 */
[----:B------:R-:W-:-:S02]  /*41f0*/  ISETP.LT.OR P5, PT, R72, 0x79, P5 ;  /* 0x000000794800780c */ /* 0x000fc40002fa1670 */
[----:B------:R-:W-:Y:S02]  /*4200*/  ISETP.LT.OR P1, PT, R72, 0x49, P1 ;  /* 0x000000494800780c */ /* 0x000fe40000f21670 */
[----:B------:R-:W-:Y:S02]  /*4210*/  FSEL R40, R40, -INF , !P4 ;  /* 0xff80000028287808 */ /* 0x000fe40006000000 */
[----:B------:R-:W-:Y:S02]  /*4220*/  FSEL R27, R27, -INF , !P1 ;  /* 0xff8000001b1b7808 */ /* 0x000fe40004800000 */
[----:B------:R-:W-:Y:S02]  /*4230*/  LOP3.LUT P1, RZ, R23, 0x1000, RZ, 0xc0, !PT ;  /* 0x0000100017ff7812 */ /* 0x000fe4000782c0ff */
[----:B0-----:R-:W-:Y:S02]  /*4240*/  FMNMX.FTZ R77, R7, R6, !PT ;  /* 0x00000006074d7209 */ /* 0x001fe40007810000 */
[----:B------:R-:W-:-:S03]  /*4250*/  ISETP.GT.AND P1, PT, R73, 0x49, !P1 ;  /* 0x000000494900780c */ /* 0x000fc60004f24270 */
[----:B------:R-:W0:Y:S01]  /*4260*/  SHFL.BFLY PT, R6, R77, 0x1, 0x1f ;  /* 0x0c201f004d067f89 */ /* 0x000e2200000e0000 */
[----:B------:R-:W-:-:S04]  /*4270*/  ISETP.LT.OR P1, PT, R72, 0x4a, P1 ;  /* 0x0000004a4800780c */ /* 0x000fc80000f21670 */
[----:B------:R-:W-:Y:S02]  /*4280*/  FSEL R28, R28, -INF , !P1 ;  /* 0xff8000001c1c7808 */ /* 0x000fe40004800000 */
[----:B------:R-:W-:-:S04]  /*4290*/  LOP3.LUT P1, RZ, R23, 0x800, RZ, 0xc0, !PT ;  /* 0x0000080017ff7812 */ /* 0x000fc8000782c0ff */
[----:B------:R-:W-:-:S04]  /*42a0*/  ISETP.GT.AND P1, PT, R73, 0x50, !P1 ;  /* 0x000000504900780c */ /* 0x000fc80004f24270 */
[----:B------:R-:W-:-:S04]  /*42b0*/  ISETP.LT.OR P1, PT, R72, 0x51, P1 ;  /* 0x000000514800780c */ /* 0x000fc80000f21670 */
[----:B------:R-:W-:Y:S02]  /*42c0*/  FSEL R31, R31, -INF , !P1 ;  /* 0xff8000001f1f7808 */ /* 0x000fe40004800000 */
[----:B------:R-:W-:Y:S02]  /*42d0*/  LOP3.LUT P1, RZ, R23, 0x400, RZ, 0xc0, !PT ;  /* 0x0000040017ff7812 */ /* 0x000fe4000782c0ff */
[----:B0-----:R-:W-:Y:S02]  /*42e0*/  FMNMX.FTZ R6, R77, R6, !PT ;  /* 0x000000064d067209 */ /* 0x001fe40007810000 */
[----:B------:R-:W-:-:S03]  /*42f0*/  ISETP.GT.AND P1, PT, R73, 0x51, !P1 ;  /* 0x000000514900780c */ /* 0x000fc60004f24270 */
[----:B------:R-:W-:Y:S01]  /*4300*/  FMUL.FTZ R76, R6, UR21 ;  /* 0x00000015064c7c20 */ /* 0x000fe20008410000 */
        /* <DEDUP_REMOVED lines=20> */
[----:B------:R-:W-:-:S02]  /*4450*/  FSETP.NEU.FTZ.AND P1, PT, R6, -INF , PT ;  /* 0xff8000000600780b */ /* 0x000fc40003f3d000 */
[----:B------:R-:W-:Y:S02]  /*4460*/  FSEL R30, R30, -INF , !P2 ;  /* 0xff8000001e1e7808 */ /* 0x000fe40005000000 */
[----:B------:R-:W-:Y:S02]  /*4470*/  FSEL R76, R76, RZ, P1 ;  /* 0x000000ff4c4c7208 */ /* 0x000fe40000800000 */
[----:B------:R-:W-:Y:S02]  /*4480*/  ISETP.GT.AND P1, PT, R73, RZ, !P6 ;  /* 0x000000ff4900720c */ /* 0x000fe40007724270 */
[----:B------:R-:W-:Y:S01]  /*4490*/  LOP3.LUT P6, RZ, R23, 0x1, RZ, 0xc0, !PT ;  /* 0x0000000117ff7812 */ /* 0x000fe200078cc0ff */
[--C-:B------:R-:W-:Y:S01]  /*44a0*/  FFMA.FTZ R150, R58, UR21, -R76.reuse ;  /* 0x000000153a967c23 */ /* 0x100fe2000801084c */
[----:B------:R-:W-:Y:S01]  /*44b0*/  ISETP.LT.OR P1, PT, R72, 0x1, P1 ;  /* 0x000000014800780c */ /* 0x000fe20000f21670 */
[--C-:B------:R-:W-:Y:S01]  /*44c0*/  FFMA.FTZ R132, R56, UR21, -R76.reuse ;  /* 0x0000001538847c23 */ /* 0x100fe2000801084c */
[----:B------:R-:W-:Y:S01]  /*44d0*/  ISETP.GT.AND P6, PT, R73, 0x79, !P6 ;  /* 0x000000794900780c */ /* 0x000fe200077c4270 */
[--C-:B------:R-:W-:Y:S01]  /*44e0*/  FFMA.FTZ R134, R34, UR21, -R76.reuse ;  /* 0x0000001522867c23 */ /* 0x100fe2000801084c */
[----:B------:R-:W-:Y:S01]  /*44f0*/  FSEL R75, R0, -INF , !P1 ;  /* 0xff800000004b7808 */ /* 0x000fe20004800000 */
[--C-:B------:R-:W-:Y:S01]  /*4500*/  FFMA.FTZ R148, R74, UR21, -R76.reuse ;  /* 0x000000154a947c23 */ /* 0x100fe2000801084c */
[----:B------:R-:W-:Y:S01]  /*4510*/  LOP3.LUT P1, RZ, R23, 0x4000000, RZ, 0xc0, !PT ;  /* 0x0400000017ff7812 */ /* 0x000fe2000782c0ff */
[--C-:B------:R-:W-:Y:S01]  /*4520*/  FFMA.FTZ R57, R57, UR21, -R76.reuse ;  /* 0x0000001539397c23 */ /* 0x100fe2000801084c */
[----:B------:R-:W-:Y:S01]  /*4530*/  FMNMX.FTZ R7, R75, R4, !PT ;  /* 0x000000044b077209 */ /* 0x000fe20007810000 */
[--C-:B------:R-:W-:Y:S01]  /*4540*/  FFMA.FTZ R59, R59, UR21, -R76.reuse ;  /* 0x000000153b3b7c23 */ /* 0x100fe2000801084c */
[----:B------:R-:W-:Y:S01]  /*4550*/  ISETP.GT.AND P1, PT, R73, 0x68, !P1 ;  /* 0x000000684900780c */ /* 0x000fe20004f24270 */
[----:B------:R-:W-:Y:S01]  /*4560*/  MUFU.EX2 R148, R148 ;  /* 0x0000009400947308 */ /* 0x000fe20000000800 */
[----:B------:R-:W-:Y:S01]  /*4570*/  FMNMX.FTZ R0, R2, R7, !PT ;  /* 0x0000000702007209 */ /* 0x000fe20007810000 */
[--C-:B------:R-:W-:Y:S01]  /*4580*/  FFMA.FTZ R144, R60, UR21, -R76.reuse ;  /* 0x000000153c907c23 */ /* 0x100fe2000801084c */
[----:B------:R-:W-:Y:S01]  /*4590*/  ISETP.LT.OR P1, PT, R72, 0x69, P1 ;  /* 0x000000694800780c */ /* 0x000fe20000f21670 */
[--C-:B------:R-:W-:Y:S01]  /*45a0*/  FFMA.FTZ R61, R61, UR21, -R76.reuse ;  /* 0x000000153d3d7c23 */ /* 0x100fe2000801084c */
[----:B------:R-:W-:Y:S01]  /*45b0*/  FMNMX.FTZ R7, R5, R0, !PT ;  /* 0x0000000005077209 */ /* 0x000fe20007810000 */
[--C-:B------:R-:W-:Y:S01]  /*45c0*/  FFMA.FTZ R146, R62, UR21, -R76.reuse ;  /* 0x000000153e927c23 */ /* 0x100fe2000801084c */
[----:B------:R-:W-:Y:S01]  /*45d0*/  ISETP.LT.OR P6, PT, R72, 0x7a, P6 ;  /* 0x0000007a4800780c */ /* 0x000fe200037c1670 */
[----:B------:R-:W0:Y:S01]  /*45e0*/  MUFU.EX2 R57, R57 ;  /* 0x0000003900397308 */ /* 0x000e220000000800 */
[----:B------:R-:W-:Y:S01]  /*45f0*/  FMNMX.FTZ R0, R8, R7, !PT ;  /* 0x0000000708007209 */ /* 0x000fe20007810000 */
[--C-:B------:R-:W-:Y:S01]  /*4600*/  FFMA.FTZ R63, R63, UR21, -R76.reuse ;  /* 0x000000153f3f7c23 */ /* 0x100fe2000801084c */
[----:B------:R-:W-:Y:S01]  /*4610*/  FSEL R42, R42, -INF , !P6 ;  /* 0xff8000002a2a7808 */ /* 0x000fe20007000000 */
[--C-:B------:R-:W-:Y:S01]  /*4620*/  FFMA.FTZ R140, R64, UR21, -R76.reuse ;  /* 0x00000015408c7c23 */ /* 0x100fe2000801084c */
[----:B------:R-:W-:Y:S01]  /*4630*/  FMNMX.FTZ R0, R3, R0, !PT ;  /* 0x0000000003007209 */ /* 0x000fe20007810000 */
[--C-:B------:R-:W-:Y:S01]  /*4640*/  FFMA.FTZ R65, R65, UR21, -R76.reuse ;  /* 0x0000001541417c23 */ /* 0x100fe2000801084c */
[--C-:B------:R-:W-:Y:S01]  /*4650*/  FFMA.FTZ R142, R66, UR21, -R76.reuse ;  /* 0x00000015428e7c23 */ /* 0x100fe2000801084c */
[----:B------:R-:W1:Y:S01]  /*4660*/  MUFU.EX2 R150, R150 ;  /* 0x0000009600967308 */ /* 0x000e620000000800 */
[----:B------:R-:W-:Y:S01]  /*4670*/  FMNMX.FTZ R7, R9, R0, !PT ;  /* 0x0000000009077209 */ /* 0x000fe20007810000 */
[--C-:B------:R-:W-:Y:S01]  /*4680*/  FFMA.FTZ R67, R67, UR21, -R76.reuse ;  /* 0x0000001543437c23 */ /* 0x100fe2000801084c */
[--C-:B------:R-:W-:Y:S01]  /*4690*/  FFMA.FTZ R136, R68, UR21, -R76.reuse ;  /* 0x0000001544887c23 */ /* 0x100fe2000801084c */
[--C-:B------:R-:W-:Y:S01]  /*46a0*/  FFMA.FTZ R69, R69, UR21, -R76.reuse ;  /* 0x0000001545457c23 */ /* 0x100fe2000801084c */
[----:B------:R-:W-:Y:S01]  /*46b0*/  FMNMX.FTZ R0, R10, R7, !PT ;  /* 0x000000070a007209 */ /* 0x000fe20007810000 */
[--C-:B------:R-:W-:Y:S01]  /*46c0*/  FFMA.FTZ R138, R70, UR21, -R76.reuse ;  /* 0x00000015468a7c23 */ /* 0x100fe2000801084c */
[--C-:B------:R-:W-:Y:S01]  /*46d0*/  FFMA.FTZ R71, R71, UR21, -R76.reuse ;  /* 0x0000001547477c23 */ /* 0x100fe2000801084c */
[----:B------:R-:W2:Y:S01]  /*46e0*/  MUFU.EX2 R59, R59 ;  /* 0x0000003b003b7308 */ /* 0x000ea20000000800 */
[----:B------:R-:W-:Y:S01]  /*46f0*/  FMNMX.FTZ R7, R11, R0, !PT ;  /* 0x000000000b077209 */ /* 0x000fe20007810000 */
[--C-:B------:R-:W-:Y:S01]  /*4700*/  FFMA.FTZ R128, R44, UR21, -R76.reuse ;  /* 0x000000152c807c23 */ /* 0x100fe2000801084c */
[--C-:B------:R-:W-:Y:S01]  /*4710*/  FFMA.FTZ R35, R35, UR21, -R76.reuse ;  /* 0x0000001523237c23 */ /* 0x100fe2000801084c */
[--C-:B------:R-:W-:Y:S01]  /*4720*/  FFMA.FTZ R130, R46, UR21, -R76.reuse ;  /* 0x000000152e827c23 */ /* 0x100fe2000801084c */
[----:B------:R-:W-:Y:S01]  /*4730*/  FMNMX.FTZ R0, R12, R7, !PT ;  /* 0x000000070c007209 */ /* 0x000fe20007810000 */
[--C-:B------:R-:W-:Y:S01]  /*4740*/  FFMA.FTZ R124, R49, UR21, -R76.reuse ;  /* 0x00000015317c7c23 */ /* 0x100fe2000801084c */
[--C-:B------:R-:W-:Y:S01]  /*4750*/  FFMA.FTZ R126, R50, UR21, -R76.reuse ;  /* 0x00000015327e7c23 */ /* 0x100fe2000801084c */
[----:B------:R-:W3:Y:S01]  /*4760*/  MUFU.EX2 R144, R144 ;  /* 0x0000009000907308 */ /* 0x000ee20000000800 */
[----:B------:R-:W-:Y:S01]  /*4770*/  FMNMX.FTZ R7, R13, R0, !PT ;  /* 0x000000000d077209 */ /* 0x000fe20007810000 */
[--C-:B------:R-:W-:Y:S01]  /*4780*/  FFMA.FTZ R49, R54, UR21, -R76.reuse ;  /* 0x0000001536317c23 */ /* 0x100fe2000801084c */
[--C-:B------:R-:W-:Y:S01]  /*4790*/  FFMA.FTZ R120, R51, UR21, -R76.reuse ;  /* 0x0000001533787c23 */ /* 0x100fe2000801084c */
[--C-:B------:R-:W-:Y:S01]  /*47a0*/  FFMA.FTZ R51, R53, UR21, -R76.reuse ;  /* 0x0000001535337c23 */ /* 0x100fe2000801084c */
[----:B------:R-:W-:Y:S01]  /*47b0*/  FMNMX.FTZ R0, R14, R7, !PT ;  /* 0x000000070e007209 */ /* 0x000fe20007810000 */
[--C-:B------:R-:W-:Y:S01]  /*47c0*/  FFMA.FTZ R122, R48, UR21, -R76.reuse ;  /* 0x00000015307a7c23 */ /* 0x100fe2000801084c */
[----:B------:R-:W-:Y:S01]  /*47d0*/  FFMA.FTZ R53, R52, UR21, -R76 ;  /* 0x0000001534357c23 */ /* 0x000fe2000801084c */
[----:B------:R-:W4:Y:S01]  /*47e0*/  MUFU.EX2 R61, R61 ;  /* 0x0000003d003d7308 */ /* 0x000f220000000800 */
[----:B------:R-:W-:-:S04]  /*47f0*/  FMNMX.FTZ R7, R15, R0, !PT ;  /* 0x000000000f077209 */ /* 0x000fc80007810000 */
[----:B------:R-:W-:-:S03]  /*4800*/  FMNMX.FTZ R0, R20, R7, !PT ;  /* 0x0000000714007209 */ /* 0x000fc60007810000 */
[----:B------:R-:W5:Y:S01]  /*4810*/  MUFU.EX2 R146, R146 ;  /* 0x0000009200927308 */ /* 0x000f620000000800 */
        /* <DEDUP_REMOVED lines=12> */
[----:B------:R-:W-:Y:S02]  /*48e0*/  FMNMX.FTZ R7, R33, R0, !PT ;  /* 0x0000000021077209 */ /* 0x000fe40007810000 */
[----:B------:R-:W-:Y:S02]  /*48f0*/  FSEL R0, R29, -INF , !P1 ;  /* 0xff8000001d007808 */ /* 0x000fe40004800000 */
[----:B------:R-:W-:-:S03]  /*4900*/  FMNMX.FTZ R7, R36, R7, !PT ;  /* 0x0000000724077209 */ /* 0x000fc60007810000 */
[----:B------:R-:W-:Y:S01]  /*4910*/  MUFU.EX2 R67, R67 ;  /* 0x0000004300437308 */ /* 0x000fe20000000800 */
[----:B------:R-:W-:-:S04]  /*4920*/  FMNMX.FTZ R58, R38, R7, !PT ;  /* 0x00000007263a7209 */ /* 0x000fc80007810000 */
[----:B------:R-:W-:-:S03]  /*4930*/  FMNMX.FTZ R7, R39, R58, !PT ;  /* 0x0000003a27077209 */ /* 0x000fc60007810000 */
[----:B------:R-:W-:Y:S01]  /*4940*/  MUFU.EX2 R136, R136 ;  /* 0x0000008800887308 */ /* 0x000fe20000000800 */
[----:B------:R-:W-:-:S04]  /*4950*/  FMNMX.FTZ R7, R0, R7, !PT ;  /* 0x0000000700077209 */ /* 0x000fc80007810000 */
[----:B------:R-:W-:-:S03]  /*4960*/  FMNMX.FTZ R56, R30, R7, !PT ;  /* 0x000000071e387209 */ /* 0x000fc60007810000 */
[----:B------:R-:W-:Y:S01]  /*4970*/  MUFU.EX2 R69, R69 ;  /* 0x0000004500457308 */ /* 0x000fe20000000800 */
[----:B------:R-:W-:Y:S02]  /*4980*/  FMNMX.FTZ R7, R37, R56, !PT ;  /* 0x0000003825077209 */ /* 0x000fe40007810000 */
[----:B------:R-:W-:Y:S01]  /*4990*/  FSEL R56, R41, -INF , !P5 ;  /* 0xff80000029387808 */ /* 0x000fe20006800000 */
[--C-:B------:R-:W-:Y:S01]  /*49a0*/  FFMA.FTZ R41, R43, UR21, -R76.reuse ;  /* 0x000000152b297c23 */ /* 0x100fe2000801084c */
[----:B------:R-:W-:Y:S01]  /*49b0*/  FMNMX.FTZ R7, R40, R7, !PT ;  /* 0x0000000728077209 */ /* 0x000fe20007810000 */
[--C-:B------:R-:W-:Y:S01]  /*49c0*/  FFMA.FTZ R43, R45, UR21, -R76.reuse ;  /* 0x000000152d2b7c23 */ /* 0x100fe2000801084c */
[--C-:B------:R-:W-:Y:S01]  /*49d0*/  FFMA.FTZ R45, R47, UR21, -R76.reuse ;  /* 0x000000152f2d7c23 */ /* 0x100fe2000801084c */
[----:B------:R-:W-:Y:S01]  /*49e0*/  FFMA.FTZ R47, R55, UR21, -R76 ;  /* 0x00000015372f7c23 */ /* 0x000fe2000801084c */
        /* <DEDUP_REMOVED lines=15> */
[----:B------:R-:W-:Y:S02]  /*4ae0*/  FMUL.FTZ R55, R7, UR21 ;  /* 0x0000001507377c20 */ /* 0x000fe40008410000 */
[----:B------:R-:W-:Y:S03]  /*4af0*/  MUFU.EX2 R130, R130 ;  /* 0x0000008200827308 */ /* 0x000fe60000000800 */
[----:B------:R-:W-:Y:S02]  /*4b00*/  FSEL R55, R55, RZ, P1 ;  /* 0x000000ff37377208 */ /* 0x000fe40000800000 */
[----:B------:R-:W-:-:S03]  /*4b10*/  PLOP3.LUT P1, PT, PT, PT, UP0, 0x40, 0x0 ;  /* 0x000000000000781c */ /* 0x000fc60003f2e808 */
[----:B------:R-:W-:Y:S01]  /*4b20*/  MUFU.EX2 R45, R45 ;  /* 0x0000002d002d7308 */ /* 0x000fe20000000800 */
[--C-:B------:R-:W-:Y:S01]  /*4b30*/  FFMA.FTZ R145, R8, UR21, -R55.reuse ;  /* 0x0000001508917c23 */ /* 0x100fe20008010837 */
[----:B------:R-:W-:Y:S01]  /*4b40*/  FFMA.FTZ R8, R3, UR21, -R55 ;  /* 0x0000001503087c23 */ /* 0x000fe20008010837 */
[----:B------:R-:W-:Y:S01]  /*4b50*/  FADD.FTZ R3, R148, R57 ;  /* 0x0000003994037221 */ /* 0x000fe20000010000 */
[--C-:B------:R-:W-:Y:S01]  /*4b60*/  FFMA.FTZ R151, R2, UR21, -R55.reuse ;  /* 0x0000001502977c23 */ /* 0x100fe20008010837 */
[--C-:B------:R-:W-:Y:S01]  /*4b70*/  FFMA.FTZ R149, R75, UR21, -R55.reuse ;  /* 0x000000154b957c23 */ /* 0x100fe20008010837 */
[----:B------:R-:W-:Y:S01]  /*4b80*/  FFMA.FTZ R4, R4, UR21, -R55 ;  /* 0x0000001504047c23 */ /* 0x000fe20008010837 */
[----:B-1----:R-:W-:Y:S01]  /*4b90*/  FADD.FTZ R2, R150, R3 ;  /* 0x0000000396027221 */ /* 0x002fe20000010000 */
[--C-:B------:R-:W-:Y:S01]  /*4ba0*/  FFMA.FTZ R34, R5, UR21, -R55.reuse ;  /* 0x0000001505227c23 */ /* 0x100fe20008010837 */
[----:B------:R-:W-:Y:S01]  /*4bb0*/  MUFU.EX2 R145, R145 ;  /* 0x0000009100917308 */ /* 0x000fe20000000800 */
[--C-:B------:R-:W-:Y:S01]  /*4bc0*/  FFMA.FTZ R147, R9, UR21, -R55.reuse ;  /* 0x0000001509937c23 */ /* 0x100fe20008010837 */
[----:B--2---:R-:W-:Y:S01]  /*4bd0*/  FADD.FTZ R3, R59, R2 ;  /* 0x000000023b037221 */ /* 0x004fe20000010000 */
[--C-:B------:R-:W-:Y:S01]  /*4be0*/  FFMA.FTZ R10, R10, UR21, -R55.reuse ;  /* 0x000000150a0a7c23 */ /* 0x100fe20008010837 */
[--C-:B------:R-:W-:Y:S01]  /*4bf0*/  FFMA.FTZ R141, R11, UR21, -R55.reuse ;  /* 0x000000150b8d7c23 */ /* 0x100fe20008010837 */
[----:B------:R-:W-:Y:S01]  /*4c00*/  FFMA.FTZ R12, R12, UR21, -R55 ;  /* 0x000000150c0c7c23 */ /* 0x000fe20008010837 */
[----:B---3--:R-:W-:Y:S01]  /*4c10*/  FADD.FTZ R2, R144, R3 ;  /* 0x0000000390027221 */ /* 0x008fe20000010000 */
[--C-:B------:R-:W-:Y:S01]  /*4c20*/  FFMA.FTZ R143, R13, UR21, -R55.reuse ;  /* 0x000000150d8f7c23 */ /* 0x100fe20008010837 */
[----:B------:R-:W-:Y:S01]  /*4c30*/  MUFU.EX2 R149, R149 ;  /* 0x0000009500957308 */ /* 0x000fe20000000800 */
[--C-:B------:R-:W-:Y:S01]  /*4c40*/  FFMA.FTZ R14, R14, UR21, -R55.reuse ;  /* 0x000000150e0e7c23 */ /* 0x100fe20008010837 */
[----:B----4-:R-:W-:Y:S01]  /*4c50*/  FADD.FTZ R3, R61, R2 ;  /* 0x000000023d037221 */ /* 0x010fe20000010000 */
[--C-:B------:R-:W-:Y:S01]  /*4c60*/  FFMA.FTZ R137, R15, UR21, -R55.reuse ;  /* 0x000000150f897c23 */ /* 0x100fe20008010837 */
[--C-:B------:R-:W-:Y:S01]  /*4c70*/  FFMA.FTZ R20, R20, UR21, -R55.reuse ;  /* 0x0000001514147c23 */ /* 0x100fe20008010837 */
[----:B------:R-:W-:Y:S01]  /*4c80*/  FFMA.FTZ R139, R21, UR21, -R55 ;  /* 0x00000015158b7c23 */ /* 0x000fe20008010837 */
[----:B-----5:R-:W-:Y:S01]  /*4c90*/  FADD.FTZ R2, R146, R3 ;  /* 0x0000000392027221 */ /* 0x020fe20000010000 */
[--C-:B------:R-:W-:Y:S01]  /*4ca0*/  FFMA.FTZ R24, R24, UR21, -R55.reuse ;  /* 0x0000001518187c23 */ /* 0x100fe20008010837 */
[----:B------:R-:W0:Y:S01]  /*4cb0*/  MUFU.EX2 R4, R4 ;  /* 0x0000000400047308 */ /* 0x000e220000000800 */
[--C-:B------:R-:W-:Y:S01]  /*4cc0*/  FFMA.FTZ R133, R25, UR21, -R55.reuse ;  /* 0x0000001519857c23 */ /* 0x100fe20008010837 */
[----:B------:R-:W-:Y:S01]  /*4cd0*/  FADD.FTZ R3, R63, R2 ;  /* 0x000000023f037221 */ /* 0x000fe20000010000 */
[--C-:B------:R-:W-:Y:S01]  /*4ce0*/  FFMA.FTZ R26, R26, UR21, -R55.reuse ;  /* 0x000000151a1a7c23 */ /* 0x100fe20008010837 */
[--C-:B------:R-:W-:Y:S01]  /*4cf0*/  FFMA.FTZ R135, R27, UR21, -R55.reuse ;  /* 0x000000151b877c23 */ /* 0x100fe20008010837 */
[----:B------:R-:W-:Y:S01]  /*4d00*/  FFMA.FTZ R28, R28, UR21, -R55 ;  /* 0x000000151c1c7c23 */ /* 0x000fe20008010837 */
[----:B------:R-:W-:Y:S01]  /*4d10*/  FADD.FTZ R2, R140, R3 ;  /* 0x000000038c027221 */ /* 0x000fe20000010000 */
[--C-:B------:R-:W-:Y:S01]  /*4d20*/  FFMA.FTZ R36, R36, UR21, -R55.reuse ;  /* 0x0000001524247c23 */ /* 0x100fe20008010837 */
[----:B------:R-:W1:Y:S01]  /*4d30*/  MUFU.EX2 R151, R151 ;  /* 0x0000009700977308 */ /* 0x000e620000000800 */
[--C-:B------:R-:W-:Y:S01]  /*4d40*/  FFMA.FTZ R129, R31, UR21, -R55.reuse ;  /* 0x000000151f817c23 */ /* 0x100fe20008010837 */
[----:B------:R-:W-:Y:S01]  /*4d50*/  FADD.FTZ R3, R65, R2 ;  /* 0x0000000241037221 */ /* 0x000fe20000010000 */
[--C-:B------:R-:W-:Y:S01]  /*4d60*/  FFMA.FTZ R32, R32, UR21, -R55.reuse ;  /* 0x0000001520207c23 */ /* 0x100fe20008010837 */
[--C-:B------:R-:W-:Y:S01]  /*4d70*/  FFMA.FTZ R131, R33, UR21, -R55.reuse ;  /* 0x0000001521837c23 */ /* 0x100fe20008010837 */
[----:B------:R-:W-:Y:S01]  /*4d80*/  FFMA.FTZ R38, R38, UR21, -R55 ;  /* 0x0000001526267c23 */ /* 0x000fe20008010837 */
[----:B------:R-:W-:Y:S01]  /*4d90*/  FADD.FTZ R44, R142, R3 ;  /* 0x000000038e2c7221 */ /* 0x000fe20000010000 */
[--C-:B------:R-:W-:Y:S01]  /*4da0*/  FFMA.FTZ R39, R39, UR21, -R55.reuse ;  /* 0x0000001527277c23 */ /* 0x100fe20008010837 */
[----:B------:R-:W2:Y:S01]  /*4db0*/  MUFU.EX2 R34, R34 ;  /* 0x0000002200227308 */ /* 0x000ea20000000800 */
[----:B0-----:R-:W-:Y:S01]  /*4dc0*/  FADD.FTZ R2, R149, R4 ;  /* 0x0000000495027221 */ /* 0x001fe20000010000 */
[----:B------:R-:W-:Y:S01]  /*4dd0*/  FADD.FTZ R5, R67, R44 ;  /* 0x0000002c43057221 */ /* 0x000fe20000010000 */
[--C-:B------:R-:W-:Y:S01]  /*4de0*/  FFMA.FTZ R30, R30, UR21, -R55.reuse ;  /* 0x000000151e1e7c23 */ /* 0x100fe20008010837 */
[--C-:B------:R-:W-:Y:S01]  /*4df0*/  FFMA.FTZ R37, R37, UR21, -R55.reuse ;  /* 0x0000001525257c23 */ /* 0x100fe20008010837 */
[----:B------:R-:W-:Y:S01]  /*4e00*/  FFMA.FTZ R40, R40, UR21, -R55 ;  /* 0x0000001528287c23 */ /* 0x000fe20008010837 */
[----:B------:R-:W-:Y:S01]  /*4e10*/  FADD.FTZ R44, R136, R5 ;  /* 0x00000005882c7221 */ /* 0x000fe20000010000 */
[----:B------:R-:W-:Y:S01]  /*4e20*/  F2FP.F16.F32.PACK_AB R149, R4, R149 ;  /* 0x000000950495723e */ /* 0x000fe200000000ff */
[----:B------:R-:W0:Y:S01]  /*4e30*/  MUFU.EX2 R8, R8 ;  /* 0x0000000800087308 */ /* 0x000e220000000800 */
[----:B-1----:R-:W-:Y:S01]  /*4e40*/  FADD.FTZ R3, R151, R2 ;  /* 0x0000000297037221 */ /* 0x002fe20000010000 */
[----:B------:R-:W-:Y:S01]  /*4e50*/  FADD.FTZ R5, R69, R44 ;  /* 0x0000002c45057221 */ /* 0x000fe20000010000 */
[--C-:B------:R-:W-:Y:S01]  /*4e60*/  FFMA.FTZ R56, R56, UR21, -R55.reuse ;  /* 0x0000001538387c23 */ /* 0x100fe20008010837 */
[----:B------:R-:W-:Y:S01]  /*4e70*/  FFMA.FTZ R42, R42, UR21, -R55 ;  /* 0x000000152a2a7c23 */ /* 0x000fe20008010837 */
[----:B------:R-:W-:Y:S01]  /*4e80*/  F2FP.F16.F32.PACK_AB R148, R57, R148 ;  /* 0x000000943994723e */ /* 0x000fe200000000ff */
[----:B------:R-:W-:Y:S01]  /*4e90*/  FADD.FTZ R44, R138, R5 ;  /* 0x000000058a2c7221 */ /* 0x000fe20000010000 */
[----:B------:R-:W-:Y:S01]  /*4ea0*/  F2FP.F16.F32.PACK_AB R150, R59, R150 ;  /* 0x000000963b96723e */ /* 0x000fe200000000ff */
[----:B------:R-:W1:Y:S01]  /*4eb0*/  MUFU.EX2 R147, R147 ;  /* 0x0000009300937308 */ /* 0x000e620000000800 */
[----:B--2---:R-:W-:Y:S01]  /*4ec0*/  FADD.FTZ R2, R34, R3 ;  /* 0x0000000322027221 */ /* 0x004fe20000010000 */
[----:B------:R-:W-:Y:S01]  /*4ed0*/  FADD.FTZ R5, R29, R44 ;  /* 0x0000002c1d057221 */ /* 0x000fe20000010000 */
[----:B------:R-:W-:-:S02]  /*4ee0*/  F2FP.F16.F32.PACK_AB R144, R61, R144 ;  /* 0x000000903d90723e */ /* 0x000fc400000000ff */
[----:B------:R-:W-:Y:S01]  /*4ef0*/  FADD.FTZ R3, R145, R2 ;  /* 0x0000000291037221 */ /* 0x000fe20000010000 */
[----:B------:R-:W-:Y:S02]  /*4f00*/  F2FP.F16.F32.PACK_AB R146, R63, R146 ;  /* 0x000000923f92723e */ /* 0x000fe400000000ff */
[----:B------:R-:W2:Y:S01]  /*4f10*/  MUFU.EX2 R10, R10 ;  /* 0x0000000a000a7308 */ /* 0x000ea20000000800 */
[----:B0-----:R-:W-:Y:S01]  /*4f20*/  FADD.FTZ R2, R8, R3 ;  /* 0x0000000308027221 */ /* 0x001fe20000010000 */
[----:B------:R-:W-:Y:S02]  /*4f30*/  F2FP.F16.F32.PACK_AB R140, R65, R140 ;  /* 0x0000008c418c723e */ /* 0x000fe400000000ff */
[----:B------:R-:W-:Y:S02]  /*4f40*/  F2FP.F16.F32.PACK_AB R142, R67, R142 ;  /* 0x0000008e438e723e */ /* 0x000fe400000000ff */
[----:B------:R-:W-:Y:S02]  /*4f50*/  F2FP.F16.F32.PACK_AB R136, R69, R136 ;  /* 0x000000884588723e */ /* 0x000fe400000000ff */
[----:B------:R-:W0:Y:S01]  /*4f60*/  MUFU.EX2 R141, R141 ;  /* 0x0000008d008d7308 */ /* 0x000e220000000800 */
[----:B-1----:R-:W-:Y:S01]  /*4f70*/  FADD.FTZ R3, R147, R2 ;  /* 0x0000000293037221 */ /* 0x002fe20000010000 */
[----:B------:R-:W-:Y:S01]  /*4f80*/  FADD.FTZ R2, R132, R5 ;  /* 0x0000000584027221 */ /* 0x000fe20000010000 */
[----:B------:R-:W-:-:S02]  /*4f90*/  F2FP.F16.F32.PACK_AB R138, R29, R138 ;  /* 0x0000008a1d8a723e */ /* 0x000fc400000000ff */
[C---:B------:R-:W-:Y:S01]  /*4fa0*/  F2FP.F16.F32.PACK_AB R132, R35.reuse, R132 ;  /* 0x000000842384723e */ /* 0x040fe200000000ff */
[----:B------:R-:W-:Y:S01]  /*4fb0*/  FADD.FTZ R5, R35, R2 ;  /* 0x0000000223057221 */ /* 0x000fe20000010000 */
[----:B------:R-:W-:Y:S01]  /*4fc0*/  FFMA.FTZ R2, R0, UR21, -R55 ;  /* 0x0000001500027c23 */ /* 0x000fe20008010837 */
[----:B------:R-:W1:Y:S01]  /*4fd0*/  MUFU.EX2 R12, R12 ;  /* 0x0000000c000c7308 */ /* 0x000e620000000800 */
[----:B--2---:R-:W-:Y:S01]  /*4fe0*/  FADD.FTZ R44, R10, R3 ;  /* 0x000000030a2c7221 */ /* 0x004fe20000010000 */
[----:B------:R-:W-:Y:S02]  /*4ff0*/  F2FP.F16.F32.PACK_AB R151, R34, R151 ;  /* 0x000000972297723e */ /* 0x000fe400000000ff */
[----:B------:R-:W-:Y:S02]  /*5000*/  F2FP.F16.F32.PACK_AB R145, R8, R145 ;  /* 0x000000910891723e */ /* 0x000fe400000000ff */
[----:B------:R-:W-:Y:S02]  /*5010*/  F2FP.F16.F32.PACK_AB R147, R10, R147 ;  /* 0x000000930a93723e */ /* 0x000fe400000000ff */
[----:B------:R-:W2:Y:S01]  /*5020*/  MUFU.EX2 R143, R143 ;  /* 0x0000008f008f7308 */ /* 0x000ea20000000800 */
[----:B0-----:R-:W-:Y:S01]  /*5030*/  FADD.FTZ R3, R141, R44 ;  /* 0x0000002c8d037221 */ /* 0x001fe20000010000 */
[----:B------:R-:W-:Y:S01]  /*5040*/  FADD.FTZ R44, R134, R5 ;  /* 0x00000005862c7221 */ /* 0x000fe20000010000 */
[----:B------:R-:W-:-:S03]  /*5050*/  F2FP.F16.F32.PACK_AB R134, R41, R134 ;  /* 0x000000862986723e */ /* 0x000fc600000000ff */
[----:B------:R-:W-:Y:S02]  /*5060*/  FADD.FTZ R5, R41, R44 ;  /* 0x0000002c29057221 */ /* 0x000fe40000010000 */
[----:B------:R-:W0:Y:S01]  /*5070*/  MUFU.EX2 R14, R14 ;  /* 0x0000000e000e7308 */ /* 0x000e220000000800 */
[----:B-1----:R-:W-:Y:S01]  /*5080*/  FADD.FTZ R0, R12, R3 ;  /* 0x000000030c007221 */ /* 0x002fe20000010000 */
[----:B------:R-:W-:Y:S01]  /*5090*/  FADD.FTZ R46, R128, R5 ;  /* 0x00000005802e7221 */ /* 0x000fe20000010000 */
[C---:B------:R-:W-:Y:S02]  /*50a0*/  F2FP.F16.F32.PACK_AB R128, R43.reuse, R128 ;  /* 0x000000802b80723e */ /* 0x040fe400000000ff */
[----:B------:R-:W-:Y:S01]  /*50b0*/  F2FP.F16.F32.PACK_AB R141, R12, R141 ;  /* 0x0000008d0c8d723e */ /* 0x000fe200000000ff */
[----:B------:R-:W-:Y:S02]  /*50c0*/  FADD.FTZ R5, R43, R46 ;  /* 0x0000002e2b057221 */ /* 0x000fe40000010000 */
[----:B------:R-:W1:Y:S01]  /*50d0*/  MUFU.EX2 R137, R137 ;  /* 0x0000008900897308 */ /* 0x000e620000000800 */
[----:B--2---:R-:W-:Y:S01]  /*50e0*/  FADD.FTZ R3, R143, R0 ;  /* 0x000000008f037221 */ /* 0x004fe20000010000 */
[----:B------:R-:W-:Y:S01]  /*50f0*/  FADD.FTZ R46, R130, R5 ;  /* 0x00000005822e7221 */ /* 0x000fe20000010000 */
[----:B------:R-:W-:-:S03]  /*5100*/  F2FP.F16.F32.PACK_AB R130, R45, R130 ;  /* 0x000000822d82723e */ /* 0x000fc600000000ff */
[----:B------:R-:W-:Y:S02]  /*5110*/  FADD.FTZ R5, R45, R46 ;  /* 0x0000002e2d057221 */ /* 0x000fe40000010000 */
        /* <DEDUP_REMOVED lines=11> */
[----:B-1----:R-:W-:-:S07]  /*51d0*/  F2FP.F16.F32.PACK_AB R139, R24, R139 ;  /* 0x0000008b188b723e */ /* 0x002fce00000000ff */
[----:B------:R-:W1:Y:S08]  /*51e0*/  MUFU.EX2 R135, R135 ;  /* 0x0000008700877308 */ /* 0x000e700000000800 */
[----:B------:R-:W3:Y:S08]  /*51f0*/  MUFU.EX2 R28, R28 ;  /* 0x0000001c001c7308 */ /* 0x000ef00000000800 */
[----:B------:R4:W-:Y:S08]  /*5200*/  MUFU.EX2 R0, R36 ;  /* 0x0000002400007308 */ /* 0x0009f00000000800 */
[----:B------:R-:W5:Y:S01]  /*5210*/  MUFU.EX2 R129, R129 ;  /* 0x0000008100817308 */ /* 0x000f620000000800 */
[----:B----4-:R-:W-:-:S04]  /*5220*/  FADD.FTZ R36, R24, R3 ;  /* 0x0000000318247221 */ /* 0x010fc80000010000 */
[----:B--2---:R-:W-:Y:S01]  /*5230*/  FADD.FTZ R3, R133, R36 ;  /* 0x0000002485037221 */ /* 0x004fe20000010000 */
[C---:B0-----:R-:W-:Y:S02]  /*5240*/  F2FP.F16.F32.PACK_AB R133, R26.reuse, R133 ;  /* 0x000000851a85723e */ /* 0x041fe400000000ff */
[----:B------:R-:W0:Y:S01]  /*5250*/  MUFU.EX2 R32, R32 ;  /* 0x0000002000207308 */ /* 0x000e220000000800 */
[----:B------:R-:W-:-:S04]  /*5260*/  FADD.FTZ R36, R26, R3 ;  /* 0x000000031a247221 */ /* 0x000fc80000010000 */
[----:B-1----:R-:W-:Y:S01]  /*5270*/  FADD.FTZ R3, R135, R36 ;  /* 0x0000002487037221 */ /* 0x002fe20000010000 */
[C---:B---3--:R-:W-:Y:S02]  /*5280*/  F2FP.F16.F32.PACK_AB R135, R28.reuse, R135 ;  /* 0x000000871c87723e */ /* 0x048fe400000000ff */
[----:B------:R-:W1:Y:S01]  /*5290*/  MUFU.EX2 R131, R131 ;  /* 0x0000008300837308 */ /* 0x000e620000000800 */
[----:B------:R-:W-:-:S04]  /*52a0*/  FADD.FTZ R36, R28, R3 ;  /* 0x000000031c247221 */ /* 0x000fc80000010000 */
[----:B-----5:R-:W-:-:S03]  /*52b0*/  FADD.FTZ R3, R129, R36 ;  /* 0x0000002481037221 */ /* 0x020fc60000010000 */
[----:B------:R-:W2:Y:S01]  /*52c0*/  MUFU.EX2 R38, R38 ;  /* 0x0000002600267308 */ /* 0x000ea20000000800 */
[C---:B0-----:R-:W-:Y:S01]  /*52d0*/  FADD.FTZ R36, R32.reuse, R3 ;  /* 0x0000000320247221 */ /* 0x041fe20000010000 */
[----:B------:R-:W-:-:S06]  /*52e0*/  F2FP.F16.F32.PACK_AB R129, R32, R129 ;  /* 0x000000812081723e */ /* 0x000fcc00000000ff */
[----:B------:R-:W0:Y:S01]  /*52f0*/  MUFU.EX2 R124, R124 ;  /* 0x0000007c007c7308 */ /* 0x000e220000000800 */
[----:B-1----:R-:W-:Y:S01]  /*5300*/  FADD.FTZ R3, R131, R36 ;  /* 0x0000002483037221 */ /* 0x002fe20000010000 */
[----:B------:R-:W-:-:S03]  /*5310*/  F2FP.F16.F32.PACK_AB R131, R0, R131 ;  /* 0x000000830083723e */ /* 0x000fc600000000ff */
[----:B------:R-:W-:-:S03]  /*5320*/  FADD.FTZ R3, R0, R3 ;  /* 0x0000000300037221 */ /* 0x000fc60000010000 */
        /* <DEDUP_REMOVED lines=31> */
[----:B--2---:R-:W-:Y:S01]  /*5520*/  FADD.FTZ R0, R56, R3 ;  /* 0x0000000338007221 */ /* 0x004fe20000010000 */
[----:B------:R-:W-:-:S06]  /*5530*/  VIADD R3, R88, 0xfffffffe ;  /* 0xfffffffe58037836 */ /* 0x000fcc0000000000 */
[----:B------:R-:W2:Y:S01]  /*5540*/  MUFU.EX2 R53, R53 ;  /* 0x0000003500357308 */ /* 0x000ea20000000800 */
[----:B0-----:R-:W-:Y:S01]  /*5550*/  FADD.FTZ R2, R122, R5 ;  /* 0x000000057a027221 */ /* 0x001fe20000010000 */
[C---:B-1----:R-:W-:Y:S01]  /*5560*/  FADD.FTZ R0, R123.reuse, R0 ;  /* 0x000000007b007221 */ /* 0x042fe20000010000 */
[----:B------:R-:W-:Y:S02]  /*5570*/  F2FP.F16.F32.PACK_AB R123, R123, R56 ;  /* 0x000000387b7b723e */ /* 0x000fe400000000ff */
        /* <DEDUP_REMOVED lines=14> */
.L_x_1252:
[----:B------:R-:W-:Y:S02]  /*5660*/  ULDC UR18, c[0x0][0x9e4] ;  /* 0x0002790000127ab9 */ /* 0x000fe40000000800 */
[----:B------:R-:W-:-:S11]  /*5670*/  UISETP.NE.AND UP0, UPT, UR18, 0x1, UPT ;  /* 0x000000011200788c */ /* 0x000fd6000bf05270 */
[----:B------:R-:W-:Y:S02]  /*5680*/  @UP0 ULDC.64 UR6, c[0x0][0x9e8] ;  /* 0x00027a0000060ab9 */ /* 0x000fe40000000a00 */
[----:B------:R-:W-:-:S04]  /*5690*/  UIMAD.WIDE.U32 UR10, UR15, UR6, URZ ;  /* 0x000000060f0a72a5 */ /* 0x000fc8000f8e003f */
[----:B------:R-:W-:-:S12]  /*56a0*/  @UP0 USHF.R.U32.HI UR15, URZ, UR7, UR11 ;  /* 0x000000073f0f0299 */ /* 0x000fd8000801160b */
.L_x_1253:
[----:B------:R-:W-:-:S04]  /*56b0*/  UIMAD UR15, UR15, UR18, UR18 ;  /* 0x000000120f0f72a4 */ /* 0x000fc8000f8e0212 */
[----:B------:R-:W-:-:S04]  /*56c0*/  UISETP.LT.AND UP0, UPT, UR14, UR15, UPT ;  /* 0x0000000f0e00728c */ /* 0x000fc8000bf01270 */
[----:B------:R-:W-:-:S12]  /*56d0*/  USEL UR14, UR14, UR15, UP0 ;  /* 0x0000000f0e0e7287 */ /* 0x000fd80008000000 */
.L_x_1251:
[----:B------:R-:W-:Y:S01]  /*56e0*/  USHF.R.S32.HI UR6, URZ, 0x1f, UR14 ;  /* 0x0000001f3f067899 */ /* 0x000fe2000801140e */
[----:B------:R-:W-:Y:S02]  /*56f0*/  CS2R R118, SRZ ;  /* 0x0000000000767805 */ /* 0x000fe4000001ff00 */
[----:B------:R-:W-:Y:S02]  /*5700*/  CS2R R116, SRZ ;  /* 0x0000000000747805 */ /* 0x000fe4000001ff00 */
[----:B------:R-:W-:Y:S01]  /*5710*/  CS2R R114, SRZ ;  /* 0x0000000000727805 */ /* 0x000fe2000001ff00 */
[----:B------:R-:W-:Y:S01]  /*5720*/  ULEA.HI UR6, UR6, UR14, URZ, 0x7 ;  /* 0x0000000e06067291 */ /* 0x000fe2000f8f383f */
[----:B------:R-:W-:Y:S02]  /*5730*/  CS2R R112, SRZ ;  /* 0x0000000000707805 */ /* 0x000fe4000001ff00 */
[----:B------:R-:W-:Y:S02]  /*5740*/  CS2R R110, SRZ ;  /* 0x00000000006e7805 */ /* 0x000fe4000001ff00 */
[----:B------:R-:W-:Y:S01]  /*5750*/  CS2R R108, SRZ ;  /* 0x00000000006c7805 */ /* 0x000fe2000001ff00 */
        /* <DEDUP_REMOVED lines=10> */
[----:B------:R-:W-:Y:S02]  /*5800*/  CS2R R92, SRZ ;  /* 0x00000000005c7805 */ /* 0x000fe4000001ff00 */
[----:B------:R-:W-:Y:S02]  /*5810*/  CS2R R90, SRZ ;  /* 0x00000000005a7805 */ /* 0x000fe4000001ff00 */
[----:B------:R-:W-:Y:S02]  /*5820*/  CS2R R88, SRZ ;  /* 0x0000000000587805 */ /* 0x000fe4000001ff00 */
[----:B------:R-:W-:-:S13]  /*5830*/  ISETP.GE.AND P1, PT, R3, UR26, PT ;  /* 0x0000001a03007c0c */ /* 0x000fda000bf26270 */
[----:B------:R-:W-:Y:S05]  /*5840*/  @!P1 BRA `(.L_x_1254) ;  /* 0x0000003400a49947 */ /* 0x000fea0003800000 */
[----:B------:R-:W-:Y:S01]  /*5850*/  IMAD.MOV.U32 R5, RZ, RZ, R7 ;  /* 0x000000ffff057224 */ /* 0x000fe200078e0007 */
[----:B------:R-:W-:Y:S01]  /*5860*/  UMOV UR28, UR49 ;  /* 0x00000031001c7c82 */ /* 0x000fe20008000000 */
[----:B------:R-:W-:Y:S01]  /*5870*/  IMAD.MOV.U32 R4, RZ, RZ, R6 ;  /* 0x000000ffff047224 */ /* 0x000fe200078e0006 */
[----:B------:R-:W-:Y:S01]  /*5880*/  UMOV UR27, UR48 ;  /* 0x00000030001b7c82 */ /* 0x000fe20008000000 */
[----:B------:R-:W-:Y:S01]  /*5890*/  IMAD.MOV.U32 R119, RZ, RZ, RZ ;  /* 0x000000ffff777224 */ /* 0x000fe200078e00ff */
[----:B------:R-:W-:Y:S01]  /*58a0*/  ULDC UR22, c[0x0][0x9e4] ;  /* 0x0002790000167ab9 */ /* 0x000fe20000000800 */
[----:B------:R-:W-:Y:S01]  /*58b0*/  ULDC UR23, c[0x0][0x9dc] ;  /* 0x0002770000177ab9 */ /* 0x000fe20000000800 */
[----:B------:R-:W-:Y:S01]  /*58c0*/  ULDC UR25, c[0x0][0x9d8] ;  /* 0x0002760000197ab9 */ /* 0x000fe20000000800 */
[----:B------:R-:W-:Y:S01]  /*58d0*/  ULDC UR21, c[0x0][0x988] ;  /* 0x0002620000157ab9 */ /* 0x000fe20000000800 */
[----:B------:R-:W-:-:S05]  /*58e0*/  ULDC UR24, c[0x0][0x9e0] ;  /* 0x0002780000187ab9 */ /* 0x000fca0000000800 */
.L_x_1273:
[----:B------:R-:W-:Y:S01]  /*58f0*/  ISETP.NE.AND P2, PT, RZ, UR44, PT ;  /* 0x0000002cff007c0c */ /* 0x000fe2000bf45270 */
[----:B------:R-:W-:-:S04]  /*5900*/  UISETP.NE.AND UP0, UPT, UR27, 0x1, UPT ;  /* 0x000000011b00788c */ /* 0x000fc8000bf05270 */
[----:B------:R-:W-:-:S04]  /*5910*/  USEL UR49, URZ, 0x1, UP0 ;  /* 0x000000013f317887 */ /* 0x000fc80008000000 */
[----:B------:R-:W-:-:S04]  /*5920*/  ULOP3.LUT UR49, UR28, UR49, URZ, 0x3c, !UPT ;  /* 0x000000311c317292 */ /* 0x000fc8000f8e3c3f */
[----:B------:R-:W-:Y:S08]  /*5930*/  @P2 BRA `(.L_x_1255) ;  /* 0x0000000000382947 */ /* 0x000ff00003800000 */
[----:B------:R-:W-:Y:S05]  /*5940*/  @!P0 BRA `(.L_x_1256) ;  /* 0x0000000000048947 */ /* 0x000fea0003800000 */
[----:B------:R-:W-:Y:S01]  /*5950*/  BPT.TRAP 0x1 ;  /* 0x000000040000795c */ /* 0x000fe20000300000 */
.L_x_1256:
        /* <DEDUP_REMOVED lines=9> */
.L_x_1257:
[----:B-1----:R-:W-:Y:S05]  /*59f0*/  @P1 BRA `(.L_x_1255) ;  /* 0x0000000000081947 */ /* 0x002fea0003800000 */
[----:B------:R-:W1:Y:S02]  /*5a00*/  SYNCS.PHASECHK.TRANS64.TRYWAIT P1, [UR6+0x16830], R6 ;  /* 0x01683006ff0075a7 */ /* 0x000e640008020146 */
[----:B-1----:R-:W-:Y:S05]  /*5a10*/  @!P1 BRA `(.L_x_1258) ;  /* 0x0000012800309947 */ /* 0x002fea0003800000 */
.L_x_1255:
[----:B-1----:R-:W1:Y:S01]  /*5a20*/  S2R R7, SR_TID.X ;  /* 0x0000000000077919 */ /* 0x002e620000002100 */
[----:B------:R-:W-:Y:S01]  /*5a30*/  UIADD3 UR48, UR27, 0x1, URZ ;  /* 0x000000011b307890 */ /* 0x000fe2000fffe03f */
[----:B------:R-:W-:Y:S01]  /*5a40*/  UMOV UR19, 0x40000040 ;  /* 0x4000004000137882 */ /* 0x000fe20000000000 */
[----:B------:R-:W-:Y:S02]  /*5a50*/  UMOV UR7, 0x40000040 ;  /* 0x4000004000077882 */ /* 0x000fe40000000000 */
[----:B------:R-:W-:Y:S01]  /*5a60*/  UISETP.NE.AND UP0, UPT, UR48, 0x2, UPT ;  /* 0x000000023000788c */ /* 0x000fe2000bf05270 */
[----:B------:R-:W-:Y:S01]  /*5a70*/  UMOV UR11, 0x40000040 ;  /* 0x40000040000b7882 */ /* 0x000fe20000000000 */
[----:B------:R-:W-:Y:S02]  /*5a80*/  UMOV UR15, 0x40000040 ;  /* 0x40000040000f7882 */ /* 0x000fe40000000000 */
[----:B------:R-:W-:-:S04]  /*5a90*/  USEL UR48, UR48, URZ, UP0 ;  /* 0x0000003f30307287 */ /* 0x000fc80008000000 */
        /* <DEDUP_REMOVED lines=22> */
.L_x_1260:
[----:B------:R-:W-:Y:S01]  /*5c00*/  ULEA UR6, UR27, UR45, 0x3 ;  /* 0x0000002d1b067291 */ /* 0x000fe2000f8e183f */
[----:B------:R-:W-:-:S05]  /*5c10*/  IMAD.U32 R6, RZ, RZ, UR28 ;  /* 0x0000001cff067e24 */ /* 0x000fca000f8e00ff */
[----:B------:R-:W-:-:S04]  /*5c20*/  SHF.L.U32 R6, R6, 0x1f, RZ ;  /* 0x0000001f06067819 */ /* 0x000fc800000006ff */
[----:B------:R0:W1:Y:S01]  /*5c30*/  SYNCS.PHASECHK.TRANS64.TRYWAIT P1, [UR6+0x16850], R6 ;  /* 0x01685006ff0075a7 */ /* 0x0000620008020146 */
[----:B------:R-:W-:Y:S05]  /*5c40*/  @!P0 BRA `(.L_x_1261) ;  /* 0x0000000000048947 */ /* 0x000fea0003800000 */
[----:B------:R-:W-:Y:S01]  /*5c50*/  BPT.TRAP 0x1 ;  /* 0x000000040000795c */ /* 0x000fe20000300000 */
.L_x_1261:
[----:B-1----:R-:W-:Y:S05]  /*5c60*/  @P1 BRA `(.L_x_1259) ;  /* 0x0000000000081947 */ /* 0x002fea0003800000 */
[----:B------:R-:W1:Y:S02]  /*5c70*/  SYNCS.PHASECHK.TRANS64.TRYWAIT P1, [UR6+0x16850], R6 ;  /* 0x01685006ff0075a7 */ /* 0x000e640008020146 */
[----:B-1----:R-:W-:Y:S05]  /*5c80*/  @!P1 BRA `(.L_x_1262) ;  /* 0x0000012400ac9947 */ /* 0x002fea0003800000 */
.L_x_1259:
[----:B------:R-:W-:Y:S01]  /*5c90*/  UIADD3 UR6, UR45, 0x400, URZ ;  /* 0x000004002d067890 */ /* 0x000fe2000fffe03f */
[----:B------:R-:W-:Y:S01]  /*5ca0*/  WARPGROUP.ARRIVE ;  /* 0x00000000000079c5 */ /* 0x000fe20000000000 */
[----:B------:R-:W-:-:S05]  /*5cb0*/  UMOV UR7, 0x40000040 ;  /* 0x4000004000077882 */ /* 0x000fca0000000000 */
[----:B------:R-:W1:Y:S01]  /*5cc0*/  S2R R8, SR_TID.X ;  /* 0x0000000000087919 */ /* 0x000e620000002100 */
[----:B------:R-:W-:-:S04]  /*5cd0*/  USHF.R.U32.HI UR6, URZ, 0x4, UR6 ;  /* 0x000000043f067899 */ /* 0x000fc80008011606 */
[----:B------:R-:W-:-:S04]  /*5ce0*/  ULOP3.LUT UR6, UR6, 0x3fff, URZ, 0xc0, !UPT ;  /* 0x00003fff06067892 */ /* 0x000fc8000f8ec03f */
[----:B------:R-:W-:-:S07]  /*5cf0*/  ULEA UR10, UR27, UR6, 0xa ;  /* 0x000000061b0a7291 */ /* 0x000fce000f8e503f */
[----:B------:R-:W-:Y:S02]  /*5d00*/  UMOV UR6, UR10 ;  /* 0x0000000a00067c82 */ /* 0x000fe40008000000 */
[----:B------:R-:W-:Y:S01]  /*5d10*/  HGMMA.64x64x16.F32 R88, R148, gdesc[UR4].tnspB, R88, gsb0 ;  /* 0x40e0000494587df0 */ /* 0x000fe20008000858 */
[----:B------:R-:W-:Y:S01]  /*5d20*/  UIADD3 UR6, UR10, 0x80, URZ ;  /* 0x000000800a067890 */ /* 0x000fe2000fffe03f */
[----:B------:R-:W-:Y:S01]  /*5d30*/  UMOV UR7, 0x40000040 ;  /* 0x4000004000077882 */ /* 0x000fe20000000000 */
[----:B-1----:R-:W-:Y:S02]  /*5d40*/  SHF.R.U32.HI R7, RZ, 0x7, R8 ;  /* 0x00000007ff077819 */ /* 0x002fe40000011608 */
[----:B------:R-:W-:-:S03]  /*5d50*/  ISETP.GE.U32.AND P1, PT, R8, 0x180, PT ;  /* 0x000001800800780c */ /* 0x000fc60003f26070 */
[----:B0-----:R-:W-:-:S05]  /*5d60*/  VIADD R6, R7, 0x9 ;  /* 0x0000000907067836 */ /* 0x001fca0000000000 */
[----:B------:R-:W-:Y:S01]  /*5d70*/  SEL R6, R6, 0x9, !P1 ;  /* 0x0000000906067807 */ /* 0x000fe20004800000 */
        /* <DEDUP_REMOVED lines=37> */
.L_x_1263:
        /* <DEDUP_REMOVED lines=16> */
[----:B------:R-:W-:Y:S01]  /*60d0*/  ULEA UR6, UR48, UR45, 0x3 ;  /* 0x0000002d30067291 */ /* 0x000fe2000f8e183f */
[----:B------:R-:W-:Y:S01]  /*60e0*/  FMUL.FTZ R54, R64, UR25 ;  /* 0x0000001940367c20 */ /* 0x000fe20008410000 */
[----:B------:R-:W-:Y:S01]  /*60f0*/  FMUL.FTZ R64, R74, UR25 ;  /* 0x000000194a407c20 */ /* 0x000fe20008410000 */
[----:B------:R-:W-:Y:S01]  /*6100*/  @P1 IMAD.HI.U32 R46, R83, UR7, RZ ;  /* 0x00000007532e1c27 */ /* 0x000fe2000f8e00ff */
[----:B------:R-:W-:-:S03]  /*6110*/  @UP1 ULDC UR7, c[0x0][0x450] ;  /* 0x0001140000071ab9 */ /* 0x000fc60000000800 */
[----:B------:R-:W-:Y:S01]  /*6120*/  FMUL.FTZ R74, R84, UR25 ;  /* 0x00000019544a7c20 */ /* 0x000fe20008410000 */
[----:B0-----:R-:W-:Y:S01]  /*6130*/  FMUL.FTZ R6, R24, UR25 ;  /* 0x0000001918067c20 */ /* 0x001fe20008410000 */
[----:B------:R-:W-:Y:S01]  /*6140*/  UIADD3 UR6, UR6, 0x16840, URZ ;  /* 0x0001684006067890 */ /* 0x000fe2000fffe03f */
        /* <DEDUP_REMOVED lines=18> */
[----:B------:R-:W-:Y:S01]  /*6270*/  UISETP.NE.AND UP0, UPT, UR52, URZ, UPT ;  /* 0x0000003f3400728c */ /* 0x000fe2000bf05270 */
        /* <DEDUP_REMOVED lines=16> */
[----:B------:R-:W-:Y:S01]  /*6380*/  UPRMT UR6, UR43, 0x654, UR6 ;  /* 0x000006542b067896 */ /* 0x000fe20008000006 */
        /* <DEDUP_REMOVED lines=16> */
[----:B------:R-:W-:-:S02]  /*6490*/  IMAD.SHL.U32 R77, R3, 0x80, RZ ;  /* 0x00000080034d7824 */ /* 0x000fc400078e00ff */
[----:B------:R-:W-:Y:S01]  /*64a0*/  FMUL.FTZ R78, R87, UR25 ;  /* 0x00000019574e7c20 */ /* 0x000fe20008410000 */
[----:B------:R-:W-:Y:S01]  /*64b0*/  PLOP3.LUT P1, PT, PT, PT, UP0, 0x40, 0x0 ;  /* 0x000000000000781c */ /* 0x000fe20003f2e808 */
[----:B------:R-:W-:Y:S01]  /*64c0*/  IMAD.U32 R47, RZ, RZ, UR47 ;  /* 0x0000002fff2f7e24 */ /* 0x000fe2000f8e00ff */
[----:B------:R-:W1:Y:S01]  /*64d0*/  MUFU.TANH R6, R6 ;  /* 0x0000000600067308 */ /* 0x000e620000002400 */
[----:B------:R-:W-:Y:S01]  /*64e0*/  IADD3 R46, -R16, 0x1, -R77 ;  /* 0x00000001102e7810 */ /* 0x000fe20007ffe94d */
[----:B------:R-:W-:Y:S01]  /*64f0*/  SYNCS.ARRIVE.TRANS64.RED.A1T0 RZ, [UR6], RZ ;  /* 0x000000ffffff79a7 */ /* 0x000fe20008100406 */
[----:B------:R-:W-:Y:S02]  /*6500*/  ULOP3.LUT UR6, URZ, UR23, URZ, 0x33, !UPT ;  /* 0x000000173f067292 */ /* 0x000fe4000f8e333f */
[----:B------:R-:W-:-:S03]  /*6510*/  IADD3 R46, -R47, UR40, R46 ;  /* 0x000000282f2e7c10 */ /* 0x000fc6000fffe12e */
[----:B------:R-:W2:Y:S02]  /*6520*/  MUFU.TANH R7, R7 ;  /* 0x0000000700077308 */ /* 0x000ea40000002400 */
[C---:B------:R-:W-:Y:S02]  /*6530*/  VIADD R82, R46.reuse, UR24 ;  /* 0x000000182e527c36 */ /* 0x040fe40008000000 */
[----:B------:R-:W-:Y:S02]  /*6540*/  VIADD R81, R46, UR6 ;  /* 0x000000062e517c36 */ /* 0x000fe40008000000 */
[--C-:B0-----:R-:W-:Y:S02]  /*6550*/  IMAD.IADD R80, R82, 0x1, R84.reuse ;  /* 0x0000000152507824 */ /* 0x101fe400078e0254 */
[----:B------:R-:W0:Y:S01]  /*6560*/  MUFU.TANH R8, R8 ;  /* 0x0000000800087308 */ /* 0x000e220000002400 */
        /* <DEDUP_REMOVED lines=76> */
.L_x_1266:
[----:B------:R-:W-:-:S05]  /*6a30*/  IMAD.U32 R86, RZ, RZ, UR22 ;  /* 0x00000016ff567e24 */ /* 0x000fca000f8e00ff */
[----:B------:R-:W-:-:S13]  /*6a40*/  ISETP.NE.AND P1, PT, R86, 0x1, PT ;  /* 0x000000015600780c */ /* 0x000fda0003f25270 */
[----:B------:R-:W1:Y:S02]  /*6a50*/  @P1 LDC.64 R46, c[0x0][0x9e8] ;  /* 0x00027a00ff2e1b82 */ /* 0x000e640000000a00 */
[----:B-1----:R-:W-:-:S05]  /*6a60*/  @P1 IMAD.HI.U32 R46, R84, R46, RZ ;  /* 0x0000002e542e1227 */ /* 0x002fca00078e00ff */
[----:B------:R-:W-:-:S07]  /*6a70*/  @P1 SHF.R.U32.HI R84, RZ, R47, R46 ;  /* 0x0000002fff541219 */ /* 0x000fce000001162e */
.L_x_1267:
[----:B------:R-:W-:Y:S05]  /*6a80*/  BSYNC B0 ;  /* 0x0000000000007941 */ /* 0x000fea0003800000 */
.L_x_1265:
[----:B------:R-:W-:-:S04]  /*6a90*/  IMAD R47, R84, R86, -R77 ;  /* 0x00000056542f7224 */ /* 0x000fc800078e0a4d */
[----:B------:R-:W-:-:S05]  /*6aa0*/  IMAD.IADD R47, R47, 0x1, -R16 ;  /* 0x000000012f2f7824 */ /* 0x000fca00078e0a10 */
[----:B------:R-:W-:Y:S02]  /*6ab0*/  VIADDMNMX R80, R47, R86, R80, PT ;  /* 0x000000562f507246 */ /* 0x000fe40003800150 */
[----:B------:R-:W-:-:S07]  /*6ac0*/  VIMNMX R79, R79, R47, !PT ;  /* 0x0000002f4f4f7248 */ /* 0x000fce0007fe0100 */
.L_x_1264:
[----:B------:R-:W-:Y:S01]  /*6ad0*/  ISETP.GT.AND P1, PT, R3, -0x1, PT ;  /* 0xffffffff0300780c */ /* 0x000fe20003f24270 */
[----:B------:R-:W1:Y:S01]  /*6ae0*/  SHFL.IDX PT, R83, R83, 0x1, 0x1c1f ;  /* 0x003c1f0053537f89 */ /* 0x000e6200000e0000 */
[----:B------:R-:W-:Y:S02]  /*6af0*/  UISETP.NE.AND UP0, UPT, UR52, URZ, UPT ;  /* 0x0000003f3400728c */ /* 0x000fe4000bf05270 */
[C---:B------:R-:W-:Y:S02]  /*6b00*/  ISETP.GT.AND P3, PT, R79.reuse, 0x8, P1 ;  /* 0x000000084f00780c */ /* 0x040fe40000f64270 */
[C---:B------:R-:W-:Y:S02]  /*6b10*/  ISETP.GT.AND P6, PT, R79.reuse, RZ, P1 ;  /* 0x000000ff4f00720c */ /* 0x040fe40000fc4270 */
        /* <DEDUP_REMOVED lines=9> */
[--C-:B-1----:R-:W-:Y:S01]  /*6bb0*/  IMAD.IADD R82, R82, 0x1, R83.reuse ;  /* 0x0000000152527824 */ /* 0x102fe200078e0253 */
[----:B------:R-:W-:Y:S01]  /*6bc0*/  ISETP.GT.AND P5, PT, R79, 0x9, P1 ;  /* 0x000000094f00780c */ /* 0x000fe20000fa4270 */
[----:B------:R-:W-:Y:S01]  /*6bd0*/  IMAD.IADD R81, R81, 0x1, R83 ;  /* 0x0000000151517824 */ /* 0x000fe200078e0253 */
        /* <DEDUP_REMOVED lines=99> */
.L_x_1270:
[----:B------:R-:W-:-:S05]  /*7210*/  IMAD.U32 R80, RZ, RZ, UR22 ;  /* 0x00000016ff507e24 */ /* 0x000fca000f8e00ff */
[----:B------:R-:W-:-:S13]  /*7220*/  ISETP.NE.AND P2, PT, R80, 0x1, PT ;  /* 0x000000015000780c */ /* 0x000fda0003f45270 */
[----:B------:R-:W0:Y:S02]  /*7230*/  @P2 LDC.64 R6, c[0x0][0x9e8] ;  /* 0x00027a00ff062b82 */ /* 0x000e240000000a00 */
[----:B0-----:R-:W-:-:S05]  /*7240*/  @P2 IMAD.HI.U32 R6, R83, R6, RZ ;  /* 0x0000000653062227 */ /* 0x001fca00078e00ff */
[----:B------:R-:W-:-:S07]  /*7250*/  @P2 SHF.R.U32.HI R83, RZ, R7, R6 ;  /* 0x00000007ff532219 */ /* 0x000fce0000011606 */
.L_x_1271:
[----:B------:R-:W-:Y:S05]  /*7260*/  BSYNC B0 ;  /* 0x0000000000007941 */ /* 0x000fea0003800000 */
.L_x_1269:
[----:B------:R-:W-:-:S04]  /*7270*/  IMAD R77, R83, R80, -R77 ;  /* 0x00000050534d7224 */ /* 0x000fc800078e0a4d */
[----:B------:R-:W-:-:S05]  /*7280*/  IMAD.IADD R77, R77, 0x1, -R16 ;  /* 0x000000014d4d7824 */ /* 0x000fca00078e0a10 */
[----:B------:R-:W-:Y:S02]  /*7290*/  VIADDMNMX R82, R77, R80, R82, PT ;  /* 0x000000504d527246 */ /* 0x000fe40003800152 */
[----:B------:R-:W-:-:S07]  /*72a0*/  VIMNMX R81, R81, R77, !PT ;  /* 0x0000004d51517248 */ /* 0x000fce0007fe0100 */
.L_x_1268:
        /* <DEDUP_REMOVED lines=11> */
[----:B------:R-:W-:-:S02]  /*7360*/  ISETP.GT.AND P2, PT, R81, 0x1, P1 ;  /* 0x000000015100780c */ /* 0x000fc40000f44270 */
[----:B------:R-:W-:Y:S02]  /*7370*/  FMNMX.FTZ R6, R24, R7, !PT ;  /* 0x0000000718067209 */ /* 0x000fe40007810000 */
[----:B------:R-:W-:Y:S02]  /*7380*/  FSEL R30, R30, -INF , !P5 ;  /* 0xff8000001e1e7808 */ /* 0x000fe40006800000 */
[----:B------:R-:W-:Y:S02]  /*7390*/  FMNMX.FTZ R7, R25, R6, !PT ;  /* 0x0000000619077209 */ /* 0x000fe40007810000 */
[----:B------:R-:W-:Y:S02]  /*73a0*/  ISETP.LT.OR P2, PT, R82, 0x2, P2 ;  /* 0x000000025200780c */ /* 0x000fe40001741670 */
[----:B------:R-:W-:Y:S02]  /*73b0*/  FMNMX.FTZ R6, R28, R7, !PT ;  /* 0x000000071c067209 */ /* 0x000fe40007810000 */
[----:B------:R-:W-:-:S02]  /*73c0*/  ISETP.GT.AND P5, PT, R81, RZ, P1 ;  /* 0x000000ff5100720c */ /* 0x000fc40000fa4270 */
[----:B------:R-:W-:Y:S02]  /*73d0*/  FMNMX.FTZ R7, R29, R6, !PT ;  /* 0x000000061d077209 */ /* 0x000fe40007810000 */
[----:B------:R-:W-:Y:S02]  /*73e0*/  FSEL R9, R9, -INF , !P2 ;  /* 0xff80000009097808 */ /* 0x000fe40005000000 */
[----:B------:R-:W-:Y:S02]  /*73f0*/  FMNMX.FTZ R6, R32, R7, !PT ;  /* 0x0000000720067209 */ /* 0x000fe40007810000 */
[----:B------:R-:W-:Y:S02]  /*7400*/  ISETP.LT.OR P5, PT, R82, 0x1, P5 ;  /* 0x000000015200780c */ /* 0x000fe40002fa1670 */
[----:B------:R-:W-:Y:S02]  /*7410*/  FMNMX.FTZ R7, R33, R6, !PT ;  /* 0x0000000621077209 */ /* 0x000fe40007810000 */
[----:B------:R-:W-:-:S02]  /*7420*/  ISETP.GT.AND P2, PT, R81, 0x11, P1 ;  /* 0x000000115100780c */ /* 0x000fc40000f44270 */
[----:B------:R-:W-:Y:S02]  /*7430*/  FMNMX.FTZ R6, R36, R7, !PT ;  /* 0x0000000724067209 */ /* 0x000fe40007810000 */
[----:B------:R-:W-:Y:S02]  /*7440*/  ISETP.GT.AND P3, PT, R81, 0x8, P1 ;  /* 0x000000085100780c */ /* 0x000fe40000f64270 */
[----:B------:R-:W-:Y:S02]  /*7450*/  FMNMX.FTZ R7, R37, R6, !PT ;  /* 0x0000000625077209 */ /* 0x000fe40007810000 */
[----:B------:R-:W-:Y:S02]  /*7460*/  ISETP.LT.OR P2, PT, R82, 0x12, P2 ;  /* 0x000000125200780c */ /* 0x000fe40001741670 */
[----:B------:R-:W-:Y:S02]  /*7470*/  FMNMX.FTZ R6, R40, R7, !PT ;  /* 0x0000000728067209 */ /* 0x000fe40007810000 */
[----:B------:R-:W-:-:S02]  /*7480*/  ISETP.GT.AND P4, PT, R81, 0x9, P1 ;  /* 0x000000095100780c */ /* 0x000fc40000f84270 */
[----:B------:R-:W-:Y:S02]  /*7490*/  FMNMX.FTZ R7, R41, R6, !PT ;  /* 0x0000000629077209 */ /* 0x000fe40007810000 */
[----:B------:R-:W-:Y:S02]  /*74a0*/  ISETP.LT.OR P3, PT, R82, 0x9, P3 ;  /* 0x000000095200780c */ /* 0x000fe40001f61670 */
[----:B------:R-:W-:Y:S02]  /*74b0*/  FMNMX.FTZ R6, R44, R7, !PT ;  /* 0x000000072c067209 */ /* 0x000fe40007810000 */
[----:B------:R-:W-:Y:S02]  /*74c0*/  ISETP.LT.OR P4, PT, R82, 0xa, P4 ;  /* 0x0000000a5200780c */ /* 0x000fe40002781670 */
[----:B------:R-:W-:Y:S02]  /*74d0*/  FMNMX.FTZ R7, R45, R6, !PT ;  /* 0x000000062d077209 */ /* 0x000fe40007810000 */
[----:B------:R-:W-:-:S02]  /*74e0*/  FSEL R12, R12, -INF , !P3 ;  /* 0xff8000000c0c7808 */ /* 0x000fc40005800000 */
[----:B------:R-:W-:Y:S02]  /*74f0*/  FMNMX.FTZ R6, R50, R7, !PT ;  /* 0x0000000732067209 */ /* 0x000fe40007810000 */
[----:B------:R-:W-:Y:S02]  /*7500*/  FSEL R13, R13, -INF , !P4 ;  /* 0xff8000000d0d7808 */ /* 0x000fe40006000000 */
[----:B------:R-:W-:Y:S02]  /*7510*/  FMNMX.FTZ R7, R51, R6, !PT ;  /* 0x0000000633077209 */ /* 0x000fe40007810000 */
[C---:B------:R-:W-:Y:S02]  /*7520*/  ISETP.GT.AND P3, PT, R81.reuse, 0x18, P1 ;  /* 0x000000185100780c */ /* 0x040fe40000f64270 */
        /* <DEDUP_REMOVED lines=24> */
[----:B------:R-:W-:Y:S01]  /*76b0*/  ISETP.LT.OR P3, PT, R82, 0x32, P3 ;  /* 0x000000325200780c */ /* 0x000fe20001f61670 */
[----:B------:R-:W0:Y:S01]  /*76c0*/  SHFL.BFLY PT, R6, R7, 0x2, 0x1f ;  /* 0x0c401f0007067f89 */ /* 0x000e2200000e0000 */
[----:B------:R-:W-:-:S02]  /*76d0*/  ISETP.GT.AND P4, PT, R81, 0x39, P1 ;  /* 0x000000395100780c */ /* 0x000fc40000f84270 */
[----:B------:R-:W-:Y:S02]  /*76e0*/  FSEL R39, R39, -INF , !P3 ;  /* 0xff80000027277808 */ /* 0x000fe40005800000 */
[C---:B------:R-:W-:Y:S02]  /*76f0*/  ISETP.LT.OR P4, PT, R82.reuse, 0x3a, P4 ;  /* 0x0000003a5200780c */ /* 0x040fe40002781670 */
[----:B------:R-:W-:Y:S02]  /*7700*/  ISETP.GT.AND P3, PT, R81, 0x41, P1 ;  /* 0x000000415100780c */ /* 0x000fe40000f64270 */
[----:B------:R-:W-:Y:S02]  /*7710*/  FSEL R43, R43, -INF , !P4 ;  /* 0xff8000002b2b7808 */ /* 0x000fe40006000000 */
[----:B------:R-:W-:Y:S02]  /*7720*/  ISETP.LT.OR P3, PT, R82, 0x42, P3 ;  /* 0x000000425200780c */ /* 0x000fe40001f61670 */
[----:B------:R-:W-:-:S02]  /*7730*/  ISETP.GT.AND P4, PT, R81, 0x49, P1 ;  /* 0x000000495100780c */ /* 0x000fc40000f84270 */
[----:B------:R-:W-:Y:S02]  /*7740*/  FSEL R49, R49, -INF , !P3 ;  /* 0xff80000031317808 */ /* 0x000fe40005800000 */
[C---:B------:R-:W-:Y:S02]  /*7750*/  ISETP.LT.OR P4, PT, R82.reuse, 0x4a, P4 ;  /* 0x0000004a5200780c */ /* 0x040fe40002781670 */
[----:B------:R-:W-:Y:S02]  /*7760*/  ISETP.GT.AND P3, PT, R81, 0x51, P1 ;  /* 0x000000515100780c */ /* 0x000fe40000f64270 */
[----:B------:R-:W-:Y:S02]  /*7770*/  FSEL R53, R53, -INF , !P4 ;  /* 0xff80000035357808 */ /* 0x000fe40006000000 */
[----:B------:R-:W-:Y:S02]  /*7780*/  ISETP.LT.OR P3, PT, R82, 0x52, P3 ;  /* 0x000000525200780c */ /* 0x000fe40001f61670 */
[----:B0-----:R-:W-:-:S02]  /*7790*/  FMNMX.FTZ R77, R7, R6, !PT ;  /* 0x00000006074d7209 */ /* 0x001fc40007810000 */
[----:B------:R-:W-:Y:S02]  /*77a0*/  ISETP.GT.AND P4, PT, R81, 0x59, P1 ;  /* 0x000000595100780c */ /* 0x000fe40000f84270 */
[----:B------:R-:W-:Y:S01]  /*77b0*/  FSEL R57, R57, -INF , !P3 ;  /* 0xff80000039397808 */ /* 0x000fe20005800000 */
[----:B------:R-:W0:Y:S01]  /*77c0*/  SHFL.BFLY PT, R6, R77, 0x1, 0x1f ;  /* 0x0c201f004d067f89 */ /* 0x000e2200000e0000 */
[C---:B------:R-:W-:Y:S02]  /*77d0*/  ISETP.LT.OR P4, PT, R82.reuse, 0x5a, P4 ;  /* 0x0000005a5200780c */ /* 0x040fe40002781670 */
[----:B------:R-:W-:Y:S02]  /*77e0*/  ISETP.GT.AND P3, PT, R81, 0x61, P1 ;  /* 0x000000615100780c */ /* 0x000fe40000f64270 */
[----:B------:R-:W-:Y:S02]  /*77f0*/  FSEL R61, R61, -INF , !P4 ;  /* 0xff8000003d3d7808 */ /* 0x000fe40006000000 */
[----:B------:R-:W-:-:S02]  /*7800*/  ISETP.LT.OR P3, PT, R82, 0x62, P3 ;  /* 0x000000625200780c */ /* 0x000fc40001f61670 */
[----:B------:R-:W-:Y:S02]  /*7810*/  ISETP.GT.AND P4, PT, R81, 0x69, P1 ;  /* 0x000000695100780c */ /* 0x000fe40000f84270 */
[----:B------:R-:W-:Y:S02]  /*7820*/  FSEL R65, R65, -INF , !P3 ;  /* 0xff80000041417808 */ /* 0x000fe40005800000 */
[C---:B------:R-:W-:Y:S02]  /*7830*/  ISETP.LT.OR P4, PT, R82.reuse, 0x6a, P4 ;  /* 0x0000006a5200780c */ /* 0x040fe40002781670 */
[----:B------:R-:W-:Y:S02]  /*7840*/  ISETP.GT.AND P3, PT, R81, 0x71, P1 ;  /* 0x000000715100780c */ /* 0x000fe40000f64270 */
[----:B------:R-:W-:Y:S02]  /*7850*/  FSEL R69, R69, -INF , !P4 ;  /* 0xff80000045457808 */ /* 0x000fe40006000000 */
[----:B------:R-:W-:-:S04]  /*7860*/  ISETP.LT.OR P3, PT, R82, 0x72, P3 ;  /* 0x000000725200780c */ /* 0x000fc80001f61670 */
[----:B------:R-:W-:Y:S02]  /*7870*/  FSEL R73, R73, -INF , !P3 ;  /* 0xff80000049497808 */ /* 0x000fe40005800000 */
[----:B0-----:R-:W-:-:S04]  /*7880*/  FMNMX.FTZ R6, R77, R6, !PT ;  /* 0x000000064d067209 */ /* 0x001fc80007810000 */
[C---:B------:R-:W-:Y:S01]  /*7890*/  FSETP.NEU.FTZ.AND P6, PT, R6.reuse, -INF , PT ;  /* 0xff8000000600780b */ /* 0x040fe20003fdd000 */
[----:B------:R-:W-:-:S05]  /*78a0*/  FMUL.FTZ R79, R6, UR21 ;  /* 0x00000015064f7c20 */ /* 0x000fca0008410000 */
[----:B------:R-:W-:-:S05]  /*78b0*/  FSEL R7, R79, RZ, P6 ;  /* 0x000000ff4f077208 */ /* 0x000fca0003000000 */
[--C-:B------:R-:W-:Y:S01]  /*78c0*/  FFMA.FTZ R150, R10, UR21, -R7.reuse ;  /* 0x000000150a967c23 */ /* 0x100fe20008010807 */
[--C-:B------:R-:W-:Y:S01]  /*78d0*/  FFMA.FTZ R10, R11, UR21, -R7.reuse ;  /* 0x000000150b0a7c23 */ /* 0x100fe20008010807 */
[----:B------:R-:W-:Y:S01]  /*78e0*/  FSEL R11, R8, -INF , !P5 ;  /* 0xff800000080b7808 */ /* 0x000fe20006800000 */
[--C-:B------:R-:W-:Y:S01]  /*78f0*/  FFMA.FTZ R47, R47, UR21, -R7.reuse ;  /* 0x000000152f2f7c23 */ /* 0x100fe20008010807 */
[--C-:B------:R-:W-:Y:S01]  /*7900*/  FFMA.FTZ R148, R46, UR21, -R7.reuse ;  /* 0x000000152e947c23 */ /* 0x100fe20008010807 */
[----:B------:R-:W-:Y:S01]  /*7910*/  FSEL R46, R21, -INF , !P2 ;  /* 0xff800000152e7808 */ /* 0x000fe20005000000 */
[--C-:B------:R-:W-:Y:S01]  /*7920*/  FFMA.FTZ R144, R14, UR21, -R7.reuse ;  /* 0x000000150e907c23 */ /* 0x100fe20008010807 */
[----:B------:R-:W-:Y:S01]  /*7930*/  FMNMX.FTZ R8, R11, R5, !PT ;  /* 0x000000050b087209 */ /* 0x000fe20007810000 */
[----:B------:R0:W-:Y:S01]  /*7940*/  MUFU.EX2 R21, R47 ;  /* 0x0000002f00157308 */ /* 0x0001e20000000800 */
[--C-:B------:R-:W-:Y:S01]  /*7950*/  FFMA.FTZ R146, R24, UR21, -R7.reuse ;  /* 0x0000001518927c23 */ /* 0x100fe20008010807 */
[C---:B------:R-:W-:Y:S01]  /*7960*/  ISETP.GT.AND P2, PT, R81.reuse, 0x21, P1 ;  /* 0x000000215100780c */ /* 0x040fe20000f44270 */
[--C-:B------:R-:W-:Y:S01]  /*7970*/  FFMA.FTZ R140, R28, UR21, -R7.reuse ;  /* 0x000000151c8c7c23 */ /* 0x100fe20008010807 */
[----:B------:R-:W-:Y:S01]  /*7980*/  ISETP.GT.AND P5, PT, R81, 0x38, P1 ;  /* 0x000000385100780c */ /* 0x000fe20000fa4270 */
[--C-:B------:R-:W-:Y:S01]  /*7990*/  FFMA.FTZ R142, R32, UR21, -R7.reuse ;  /* 0x00000015208e7c23 */ /* 0x100fe20008010807 */
[C---:B------:R-:W-:Y:S01]  /*79a0*/  ISETP.LT.OR P2, PT, R82.reuse, 0x22, P2 ;  /* 0x000000225200780c */ /* 0x040fe20001741670 */
[--C-:B------:R-:W-:Y:S01]  /*79b0*/  FFMA.FTZ R33, R33, UR21, -R7.reuse ;  /* 0x0000001521217c23 */ /* 0x100fe20008010807 */
[----:B------:R-:W-:Y:S01]  /*79c0*/  ISETP.LT.OR P5, PT, R82, 0x39, P5 ;  /* 0x000000395200780c */ /* 0x000fe20002fa1670 */
[--C-:B0-----:R-:W-:Y:S01]  /*79d0*/  FFMA.FTZ R47, R15, UR21, -R7.reuse ;  /* 0x000000150f2f7c23 */ /* 0x101fe20008010807 */
[----:B------:R-:W-:Y:S01]  /*79e0*/  FMNMX.FTZ R15, R9, R8, !PT ;  /* 0x00000008090f7209 */ /* 0x000fe20007810000 */
[--C-:B------:R-:W-:Y:S01]  /*79f0*/  FFMA.FTZ R132, R44, UR21, -R7.reuse ;  /* 0x000000152c847c23 */ /* 0x100fe20008010807 */
[----:B------:R-:W-:Y:S01]  /*7a00*/  FSEL R31, R31, -INF , !P2 ;  /* 0xff8000001f1f7808 */ /* 0x000fe20005000000 */
[--C-:B------:R-:W-:Y:S01]  /*7a10*/  FFMA.FTZ R41, R41, UR21, -R7.reuse ;  /* 0x0000001529297c23 */ /* 0x100fe20008010807 */
[----:B------:R-:W-:Y:S01]  /*7a20*/  FMNMX.FTZ R14, R12, R15, !PT ;  /* 0x0000000f0c0e7209 */ /* 0x000fe20007810000 */
[--C-:B------:R-:W-:Y:S01]  /*7a30*/  FFMA.FTZ R136, R36, UR21, -R7.reuse ;  /* 0x0000001524887c23 */ /* 0x100fe20008010807 */
[----:B------:R-:W-:Y:S01]  /*7a40*/  ISETP.GT.AND P2, PT, R81, 0x30, P1 ;  /* 0x000000305100780c */ /* 0x000fe20000f44270 */
[--C-:B------:R-:W-:Y:S01]  /*7a50*/  FFMA.FTZ R138, R40, UR21, -R7.reuse ;  /* 0x00000015288a7c23 */ /* 0x100fe20008010807 */
[----:B------:R-:W-:Y:S01]  /*7a60*/  FMNMX.FTZ R15, R13, R14, !PT ;  /* 0x0000000e0d0f7209 */ /* 0x000fe20007810000 */
[--C-:B------:R-:W-:Y:S01]  /*7a70*/  FFMA.FTZ R14, R25, UR21, -R7.reuse ;  /* 0x00000015190e7c23 */ /* 0x100fe20008010807 */
[----:B------:R-:W-:Y:S01]  /*7a80*/  ISETP.LT.OR P2, PT, R82, 0x31, P2 ;  /* 0x000000315200780c */ /* 0x000fe20001741670 */
[--C-:B------:R-:W-:Y:S01]  /*7a90*/  FFMA.FTZ R134, R50, UR21, -R7.reuse ;  /* 0x0000001532867c23 */ /* 0x100fe20008010807 */
        /* <DEDUP_REMOVED lines=10> */
[----:B------:R-:W-:Y:S01]  /*7b40*/  FSEL R42, R42, -INF , !P5 ;  /* 0xff8000002a2a7808 */ /* 0x000fe20006800000 */
[--C-:B------:R-:W-:Y:S01]  /*7b50*/  FFMA.FTZ R126, R66, UR21, -R7.reuse ;  /* 0x00000015427e7c23 */ /* 0x100fe20008010807 */
[----:B------:R-:W-:Y:S01]  /*7b60*/  FMNMX.FTZ R15, R27, R24, !PT ;  /* 0x000000181b0f7209 */ /* 0x000fe20007810000 */
[--C-:B------:R-:W-:Y:S01]  /*7b70*/  FFMA.FTZ R120, R70, UR21, -R7.reuse ;  /* 0x0000001546787c23 */ /* 0x100fe20008010807 */
[----:B------:R-:W-:Y:S01]  /*7b80*/  ISETP.LT.OR P2, PT, R82, 0x41, P2 ;  /* 0x000000415200780c */ /* 0x000fe20001741670 */
[--C-:B------:R-:W-:Y:S01]  /*7b90*/  FFMA.FTZ R122, R74, UR21, -R7.reuse ;  /* 0x000000154a7a7c23 */ /* 0x100fe20008010807 */
[----:B------:R-:W-:Y:S01]  /*7ba0*/  FMNMX.FTZ R24, R30, R15, !PT ;  /* 0x0000000f1e187209 */ /* 0x000fe20007810000 */
[--C-:B------:R-:W-:Y:S01]  /*7bb0*/  FFMA.FTZ R15, R29, UR21, -R7.reuse ;  /* 0x000000151d0f7c23 */ /* 0x100fe20008010807 */
[----:B------:R-:W-:Y:S01]  /*7bc0*/  ISETP.GT.AND P5, PT, R81, 0x48, P1 ;  /* 0x000000485100780c */ /* 0x000fe20000fa4270 */
[----:B------:R-:W-:Y:S01]  /*7bd0*/  FFMA.FTZ R75, R75, UR21, -R7 ;  /* 0x000000154b4b7c23 */ /* 0x000fe20008010807 */
[----:B------:R-:W-:Y:S01]  /*7be0*/  FMNMX.FTZ R25, R31, R24, !PT ;  /* 0x000000181f197209 */ /* 0x000fe20007810000 */
[----:B------:R-:W-:Y:S01]  /*7bf0*/  MUFU.EX2 R8, R47 ;  /* 0x0000002f00087308 */ /* 0x000fe20000000800 */
[----:B------:R-:W-:-:S02]  /*7c00*/  FSEL R48, R48, -INF , !P2 ;  /* 0xff80000030307808 */ /* 0x000fc40005000000 */
[----:B------:R-:W-:Y:S02]  /*7c10*/  FMNMX.FTZ R24, R34, R25, !PT ;  /* 0x0000001922187209 */ /* 0x000fe40007810000 */
[----:B------:R-:W-:Y:S02]  /*7c20*/  ISETP.LT.OR P5, PT, R82, 0x49, P5 ;  /* 0x000000495200780c */ /* 0x000fe40002fa1670 */
[----:B------:R-:W-:Y:S01]  /*7c30*/  FMNMX.FTZ R25, R35, R24, !PT ;  /* 0x0000001823197209 */ /* 0x000fe20007810000 */
[----:B------:R-:W-:Y:S01]  /*7c40*/  MUFU.EX2 R148, R148 ;  /* 0x0000009400947308 */ /* 0x000fe20000000800 */
[----:B------:R-:W-:Y:S02]  /*7c50*/  ISETP.GT.AND P2, PT, R81, 0x50, P1 ;  /* 0x000000505100780c */ /* 0x000fe40000f44270 */
[----:B------:R-:W-:Y:S02]  /*7c60*/  FMNMX.FTZ R24, R38, R25, !PT ;  /* 0x0000001926187209 */ /* 0x000fe40007810000 */
[----:B------:R-:W-:-:S02]  /*7c70*/  FSEL R52, R52, -INF , !P5 ;  /* 0xff80000034347808 */ /* 0x000fc40006800000 */
[----:B------:R-:W-:Y:S01]  /*7c80*/  FMNMX.FTZ R25, R39, R24, !PT ;  /* 0x0000001827197209 */ /* 0x000fe20007810000 */
[----:B------:R-:W-:Y:S01]  /*7c90*/  MUFU.EX2 R150, R150 ;  /* 0x0000009600967308 */ /* 0x000fe20000000800 */
[----:B------:R-:W-:Y:S02]  /*7ca0*/  ISETP.LT.OR P2, PT, R82, 0x51, P2 ;  /* 0x000000515200780c */ /* 0x000fe40001741670 */
[----:B------:R-:W-:Y:S02]  /*7cb0*/  FMNMX.FTZ R28, R42, R25, !PT ;  /* 0x000000192a1c7209 */ /* 0x000fe40007810000 */
[----:B------:R-:W-:Y:S02]  /*7cc0*/  ISETP.GT.AND P5, PT, R81, 0x58, P1 ;  /* 0x000000585100780c */ /* 0x000fe40000fa4270 */
[----:B------:R-:W-:Y:S01]  /*7cd0*/  FMNMX.FTZ R25, R43, R28, !PT ;  /* 0x0000001c2b197209 */ /* 0x000fe20007810000 */
[----:B------:R0:W-:Y:S01]  /*7ce0*/  MUFU.EX2 R24, R33 ;  /* 0x0000002100187308 */ /* 0x0001e20000000800 */
[----:B------:R-:W-:-:S02]  /*7cf0*/  FSEL R56, R56, -INF , !P2 ;  /* 0xff80000038387808 */ /* 0x000fc40005000000 */
[----:B------:R-:W-:Y:S01]  /*7d00*/  FMNMX.FTZ R28, R48, R25, !PT ;  /* 0x00000019301c7209 */ /* 0x000fe20007810000 */
[--C-:B------:R-:W-:Y:S01]  /*7d10*/  FFMA.FTZ R25, R37, UR21, -R7.reuse ;  /* 0x0000001525197c23 */ /* 0x100fe20008010807 */
[----:B------:R-:W-:Y:S01]  /*7d20*/  ISETP.LT.OR P5, PT, R82, 0x59, P5 ;  /* 0x000000595200780c */ /* 0x000fe20002fa1670 */
[----:B------:R-:W-:Y:S01]  /*7d30*/  FFMA.FTZ R37, R59, UR21, -R7 ;  /* 0x000000153b257c23 */ /* 0x000fe20008010807 */
        /* <DEDUP_REMOVED lines=11> */
[----:B------:R-:W-:Y:S01]  /*7df0*/  MUFU.EX2 R146, R146 ;  /* 0x0000009200927308 */ /* 0x000fe20000000800 */
[----:B------:R-:W-:-:S02]  /*7e00*/  FSEL R64, R64, -INF , !P2 ;  /* 0xff80000040407808 */ /* 0x000fc40005000000 */
[----:B------:R-:W-:Y:S02]  /*7e10*/  FMNMX.FTZ R32, R60, R29, !PT ;  /* 0x0000001d3c207209 */ /* 0x000fe40007810000 */
[----:B------:R-:W-:Y:S02]  /*7e20*/  ISETP.LT.OR P5, PT, R82, 0x69, P5 ;  /* 0x000000695200780c */ /* 0x000fe40002fa1670 */
[----:B------:R-:W-:Y:S01]  /*7e30*/  FMNMX.FTZ R29, R61, R32, !PT ;  /* 0x000000203d1d7209 */ /* 0x000fe20007810000 */
[----:B------:R1:W-:Y:S01]  /*7e40*/  MUFU.EX2 R28, R41 ;  /* 0x00000029001c7308 */ /* 0x0003e20000000800 */
[----:B------:R-:W-:Y:S02]  /*7e50*/  ISETP.GT.AND P2, PT, R81, 0x70, P1 ;  /* 0x000000705100780c */ /* 0x000fe40000f44270 */
[----:B------:R-:W-:Y:S01]  /*7e60*/  FMNMX.FTZ R32, R64, R29, !PT ;  /* 0x0000001d40207209 */ /* 0x000fe20007810000 */
[----:B------:R-:W-:Y:S01]  /*7e70*/  FFMA.FTZ R29, R45, UR21, -R7 ;  /* 0x000000152d1d7c23 */ /* 0x000fe20008010807 */
[----:B------:R-:W-:-:S02]  /*7e80*/  FSEL R68, R68, -INF , !P5 ;  /* 0xff80000044447808 */ /* 0x000fc40006800000 */
[----:B0-----:R-:W-:Y:S01]  /*7e90*/  FMNMX.FTZ R33, R65, R32, !PT ;  /* 0x0000002041217209 */ /* 0x001fe20007810000 */
[----:B------:R-:W-:Y:S01]  /*7ea0*/  MUFU.EX2 R14, R14 ;  /* 0x0000000e000e7308 */ /* 0x000fe20000000800 */
[----:B------:R-:W-:Y:S01]  /*7eb0*/  ISETP.LT.OR P2, PT, R82, 0x71, P2 ;  /* 0x000000715200780c */ /* 0x000fe20001741670 */
[----:B-1----:R-:W-:Y:S01]  /*7ec0*/  FFMA.FTZ R41, R51, UR21, -R7 ;  /* 0x0000001533297c23 */ /* 0x002fe20008010807 */
[----:B------:R-:W-:Y:S02]  /*7ed0*/  FMNMX.FTZ R32, R68, R33, !PT ;  /* 0x0000002144207209 */ /* 0x000fe40007810000 */
[----:B------:R-:W-:Y:S02]  /*7ee0*/  ISETP.GT.AND P5, PT, R81, 0x78, P1 ;  /* 0x000000785100780c */ /* 0x000fe40000fa4270 */
[----:B------:R-:W-:Y:S01]  /*7ef0*/  FSEL R72, R72, -INF , !P2 ;  /* 0xff80000048487808 */ /* 0x000fe20005000000 */
[----:B------:R-:W-:Y:S01]  /*7f00*/  MUFU.EX2 R140, R140 ;  /* 0x0000008c008c7308 */ /* 0x000fe20000000800 */
[----:B------:R-:W-:-:S02]  /*7f10*/  FMNMX.FTZ R33, R69, R32, !PT ;  /* 0x0000002045217209 */ /* 0x000fc40007810000 */
[----:B------:R-:W-:Y:S02]  /*7f20*/  ISETP.GT.AND P1, PT, R81, 0x79, P1 ;  /* 0x000000795100780c */ /* 0x000fe40000f24270 */
[----:B------:R-:W-:Y:S02]  /*7f30*/  ISETP.LT.OR P5, PT, R82, 0x79, P5 ;  /* 0x000000795200780c */ /* 0x000fe40002fa1670 */
[----:B------:R-:W-:Y:S01]  /*7f40*/  FMNMX.FTZ R32, R72, R33, !PT ;  /* 0x0000002148207209 */ /* 0x000fe20007810000 */
[----:B------:R-:W-:Y:S01]  /*7f50*/  MUFU.EX2 R15, R15 ;  /* 0x0000000f000f7308 */ /* 0x000fe20000000800 */
[----:B------:R-:W-:Y:S02]  /*7f60*/  ISETP.LT.OR P1, PT, R82, 0x7a, P1 ;  /* 0x0000007a5200780c */ /* 0x000fe40000f21670 */
[----:B------:R-:W-:Y:S02]  /*7f70*/  FSEL R76, R76, -INF , !P5 ;  /* 0xff8000004c4c7808 */ /* 0x000fe40006800000 */
[----:B------:R-:W-:-:S02]  /*7f80*/  FMNMX.FTZ R33, R73, R32, !PT ;  /* 0x0000002049217209 */ /* 0x000fc40007810000 */
[----:B------:R-:W-:Y:S01]  /*7f90*/  FSEL R78, R78, -INF , !P1 ;  /* 0xff8000004e4e7808 */ /* 0x000fe20004800000 */
[----:B------:R-:W-:Y:S01]  /*7fa0*/  MUFU.EX2 R142, R142 ;  /* 0x0000008e008e7308 */ /* 0x000fe20000000800 */
[----:B------:R-:W-:Y:S02]  /*7fb0*/  FMNMX.FTZ R33, R76, R33, !PT ;  /* 0x000000214c217209 */ /* 0x000fe40007810000 */
[----:B------:R-:W-:Y:S02]  /*7fc0*/  FSEL R47, R6, RZ, P6 ;  /* 0x000000ff062f7208 */ /* 0x000fe40003000000 */
[----:B------:R-:W-:-:S03]  /*7fd0*/  FMNMX.FTZ R33, R78, R33, !PT ;  /* 0x000000214e217209 */ /* 0x000fc60007810000 */
[----:B------:R-:W-:Y:S01]  /*7fe0*/  FADD.FTZ R47, -R47, R4 ;  /* 0x000000042f2f7221 */ /* 0x000fe20000010100 */
[----:B------:R-:W-:Y:S01]  /*7ff0*/  MUFU.EX2 R136, R136 ;  /* 0x0000008800887308 */ /* 0x000fe20000000800 */
[----:B------:R-:W0:Y:S02]  /*8000*/  SHFL.BFLY PT, R32, R33, 0x2, 0x1f ;  /* 0x0c401f0021207f89 */ /* 0x000e2400000e0000 */
[----:B------:R-:W-:-:S05]  /*8010*/  FMUL.FTZ R4, R47, UR21 ;  /* 0x000000152f047c20 */ /* 0x000fca0008410000 */
[----:B------:R-:W-:Y:S08]  /*8020*/  MUFU.EX2 R25, R25 ;  /* 0x0000001900197308 */ /* 0x000ff00000000800 */
[----:B------:R-:W1:Y:S08]  /*8030*/  MUFU.EX2 R4, R4 ;  /* 0x0000000400047308 */ /* 0x000e700000000800 */
[----:B------:R-:W-:Y:S01]  /*8040*/  MUFU.EX2 R138, R138 ;  /* 0x0000008a008a7308 */ /* 0x000fe20000000800 */
[----:B0-----:R-:W-:Y:S01]  /*8050*/  FMNMX.FTZ R44, R33, R32, !PT ;  /* 0x00000020212c7209 */ /* 0x001fe20007810000 */
[--C-:B------:R-:W-:Y:S01]  /*8060*/  FFMA.FTZ R33, R67, UR21, -R7.reuse ;  /* 0x0000001543217c23 */ /* 0x100fe20008010807 */
[----:B------:R-:W-:-:S03]  /*8070*/  FFMA.FTZ R32, R71, UR21, -R7 ;  /* 0x0000001547207c23 */ /* 0x000fc60008010807 */
[----:B------:R-:W0:Y:S02]  /*8080*/  SHFL.BFLY PT, R45, R44, 0x1, 0x1f ;  /* 0x0c201f002c2d7f89 */ /* 0x000e2400000e0000 */
[----:B------:R-:W-:Y:S01]  /*8090*/  MUFU.EX2 R132, R132 ;  /* 0x0000008400847308 */ /* 0x000fe20000000800 */
[----:B-1----:R-:W-:-:S07]  /*80a0*/  FFMA.FTZ R2, R4, R2, R148 ;  /* 0x0000000204027223 */ /* 0x002fce0000010094 */
[----:B------:R-:W-:Y:S08]  /*80b0*/  MUFU.EX2 R29, R29 ;  /* 0x0000001d001d7308 */ /* 0x000ff00000000800 */
[----:B------:R-:W-:Y:S01]  /*80c0*/  MUFU.EX2 R134, R134 ;  /* 0x0000008600867308 */ /* 0x000fe20000000800 */
[----:B0-----:R-:W-:-:S07]  /*80d0*/  FMNMX.FTZ R7, R44, R45, !PT ;  /* 0x0000002d2c077209 */ /* 0x001fce0007810000 */
[----:B------:R-:W-:Y:S01]  /*80e0*/  MUFU.EX2 R41, R41 ;  /* 0x0000002900297308 */ /* 0x000fe20000000800 */
[C---:B------:R-:W-:Y:S01]  /*80f0*/  FSETP.NEU.FTZ.AND P1, PT, R7.reuse, -INF , PT ;  /* 0xff8000000700780b */ /* 0x040fe20003f3d000 */
[----:B------:R-:W-:-:S05]  /*8100*/  FMUL.FTZ R45, R7, UR21 ;  /* 0x00000015072d7c20 */ /* 0x000fca0008410000 */
[----:B------:R-:W-:Y:S01]  /*8110*/  FSEL R45, R45, RZ, P1 ;  /* 0x000000ff2d2d7208 */ /* 0x000fe20000800000 */
[----:B------:R-:W-:Y:S04]  /*8120*/  MUFU.EX2 R128, R128 ;  /* 0x0000008000807308 */ /* 0x000fe80000000800 */
[--C-:B------:R-:W-:Y:S01]  /*8130*/  FFMA.FTZ R147, R26, UR21, -R45.reuse ;  /* 0x000000151a937c23 */ /* 0x100fe2000801082d */
[----:B------:R-:W-:Y:S01]  /*8140*/  FSEL R26, R7, RZ, P1 ;  /* 0x000000ff071a7208 */ /* 0x000fe20000800000 */
[--C-:B------:R-:W-:Y:S01]  /*8150*/  FFMA.FTZ R149, R11, UR21, -R45.reuse ;  /* 0x000000150b957c23 */ /* 0x100fe2000801082d */
[--C-:B------:R-:W-:Y:S01]  /*8160*/  FFMA.FTZ R50, R9, UR21, -R45.reuse ;  /* 0x0000001509327c23 */ /* 0x100fe2000801082d */
[--C-:B------:R-:W-:Y:S01]  /*8170*/  FFMA.FTZ R151, R12, UR21, -R45.reuse ;  /* 0x000000150c977c23 */ /* 0x100fe2000801082d */
[----:B------:R-:W-:Y:S01]  /*8180*/  FFMA.FTZ R47, R13, UR21, -R45 ;  /* 0x000000150d2f7c23 */ /* 0x000fe2000801082d */
[----:B------:R-:W-:Y:S01]  /*8190*/  FADD.FTZ R26, -R26, R5 ;  /* 0x000000051a1a7221 */ /* 0x000fe20000010100 */
[--C-:B------:R-:W-:Y:S01]  /*81a0*/  FFMA.FTZ R145, R20, UR21, -R45.reuse ;  /* 0x0000001514917c23 */ /* 0x100fe2000801082d */
[----:B------:R-:W-:Y:S01]  /*81b0*/  MUFU.EX2 R149, R149 ;  /* 0x0000009500957308 */ /* 0x000fe20000000800 */
[--C-:B------:R-:W-:Y:S01]  /*81c0*/  FFMA.FTZ R20, R46, UR21, -R45.reuse ;  /* 0x000000152e147c23 */ /* 0x100fe2000801082d */
[----:B------:R-:W-:Y:S01]  /*81d0*/  FMUL.FTZ R5, R26, UR21 ;  /* 0x000000151a057c20 */ /* 0x000fe20008410000 */
[--C-:B------:R-:W-:Y:S01]  /*81e0*/  FFMA.FTZ R13, R27, UR21, -R45.reuse ;  /* 0x000000151b0d7c23 */ /* 0x100fe2000801082d */
[--C-:B------:R-:W-:Y:S01]  /*81f0*/  FFMA.FTZ R12, R31, UR21, -R45.reuse ;  /* 0x000000151f0c7c23 */ /* 0x100fe2000801082d */
[----:B------:R-:W-:Y:S01]  /*8200*/  FADD.FTZ R31, R21, R2 ;  /* 0x00000002151f7221 */ /* 0x000fe20000010000 */
[--C-:B------:R-:W-:Y:S01]  /*8210*/  FFMA.FTZ R141, R30, UR21, -R45.reuse ;  /* 0x000000151e8d7c23 */ /* 0x100fe2000801082d */
[----:B------:R-:W-:Y:S01]  /*8220*/  FFMA.FTZ R143, R34, UR21, -R45 ;  /* 0x00000015228f7c23 */ /* 0x000fe2000801082d */
[----:B------:R-:W0:Y:S01]  /*8230*/  MUFU.EX2 R5, R5 ;  /* 0x0000000500057308 */ /* 0x000e220000000800 */
[----:B------:R-:W-:Y:S01]  /*8240*/  FADD.FTZ R31, R150, R31 ;  /* 0x0000001f961f7221 */ /* 0x000fe20000010000 */
[--C-:B------:R-:W-:Y:S01]  /*8250*/  FFMA.FTZ R11, R35, UR21, -R45.reuse ;  /* 0x00000015230b7c23 */ /* 0x100fe2000801082d */
[--C-:B------:R-:W-:Y:S01]  /*8260*/  FFMA.FTZ R137, R38, UR21, -R45.reuse ;  /* 0x0000001526897c23 */ /* 0x100fe2000801082d */
[----:B------:R-:W-:Y:S01]  /*8270*/  FFMA.FTZ R9, R39, UR21, -R45 ;  /* 0x0000001527097c23 */ /* 0x000fe2000801082d */
[----:B------:R-:W-:Y:S01]  /*8280*/  FADD.FTZ R31, R10, R31 ;  /* 0x0000001f0a1f7221 */ /* 0x000fe20000010000 */
[--C-:B------:R-:W-:Y:S01]  /*8290*/  FFMA.FTZ R139, R42, UR21, -R45.reuse ;  /* 0x000000152a8b7c23 */ /* 0x100fe2000801082d */
[----:B------:R-:W-:Y:S01]  /*82a0*/  FFMA.FTZ R39, R43, UR21, -R45 ;  /* 0x000000152b277c23 */ /* 0x000fe2000801082d */
[----:B------:R-:W1:Y:S01]  /*82b0*/  MUFU.EX2 R50, R50 ;  /* 0x0000003200327308 */ /* 0x000e620000000800 */
[----:B------:R-:W-:Y:S01]  /*82c0*/  FADD.FTZ R31, R144, R31 ;  /* 0x0000001f901f7221 */ /* 0x000fe20000010000 */
[--C-:B------:R-:W-:Y:S01]  /*82d0*/  FFMA.FTZ R133, R48, UR21, -R45.reuse ;  /* 0x0000001530857c23 */ /* 0x100fe2000801082d */
[--C-:B------:R-:W-:Y:S01]  /*82e0*/  FFMA.FTZ R38, R49, UR21, -R45.reuse ;  /* 0x0000001531267c23 */ /* 0x100fe2000801082d */
[----:B------:R-:W-:Y:S01]  /*82f0*/  FFMA.FTZ R135, R52, UR21, -R45 ;  /* 0x0000001534877c23 */ /* 0x000fe2000801082d */
[----:B------:R-:W-:Y:S01]  /*8300*/  FADD.FTZ R31, R8, R31 ;  /* 0x0000001f081f7221 */ /* 0x000fe20000010000 */
[--C-:B------:R-:W-:Y:S01]  /*8310*/  FFMA.FTZ R35, R53, UR21, -R45.reuse ;  /* 0x0000001535237c23 */ /* 0x100fe2000801082d */
[----:B------:R-:W-:Y:S01]  /*8320*/  FFMA.FTZ R129, R56, UR21, -R45 ;  /* 0x0000001538817c23 */ /* 0x000fe2000801082d */
[----:B------:R-:W2:Y:S01]  /*8330*/  MUFU.EX2 R151, R151 ;  /* 0x0000009700977308 */ /* 0x000ea20000000800 */
[----:B0-----:R-:W-:Y:S01]  /*8340*/  FFMA.FTZ R27, R5, R0, R149 ;  /* 0x00000000051b7223 */ /* 0x001fe20000010095 */
[----:B------:R-:W-:Y:S01]  /*8350*/  FADD.FTZ R31, R146, R31 ;  /* 0x0000001f921f7221 */ /* 0x000fe20000010000 */
[--C-:B------:R-:W-:Y:S01]  /*8360*/  FFMA.FTZ R34, R57, UR21, -R45.reuse ;  /* 0x0000001539227c23 */ /* 0x100fe2000801082d */
[--C-:B------:R-:W-:Y:S01]  /*8370*/  FFMA.FTZ R131, R60, UR21, -R45.reuse ;  /* 0x000000153c837c23 */ /* 0x100fe2000801082d */
[----:B------:R-:W-:Y:S01]  /*8380*/  FFMA.FTZ R125, R64, UR21, -R45 ;  /* 0x00000015407d7c23 */ /* 0x000fe2000801082d */
[----:B------:R-:W-:Y:S01]  /*8390*/  FADD.FTZ R31, R14, R31 ;  /* 0x0000001f0e1f7221 */ /* 0x000fe20000010000 */
[----:B------:R-:W-:Y:S01]  /*83a0*/  FFMA.FTZ R30, R65, UR21, -R45 ;  /* 0x00000015411e7c23 */ /* 0x000fe2000801082d */
[----:B------:R-:W0:Y:S01]  /*83b0*/  MUFU.EX2 R47, R47 ;  /* 0x0000002f002f7308 */ /* 0x000e220000000800 */
[----:B-1----:R-:W-:Y:S01]  /*83c0*/  FADD.FTZ R0, R50, R27 ;  /* 0x0000001b32007221 */ /* 0x002fe20000010000 */
[----:B------:R-:W-:Y:S01]  /*83d0*/  FADD.FTZ R2, R140, R31 ;  /* 0x0000001f8c027221 */ /* 0x000fe20000010000 */
[--C-:B------:R-:W-:Y:S01]  /*83e0*/  FFMA.FTZ R31, R61, UR21, -R45.reuse ;  /* 0x000000153d1f7c23 */ /* 0x100fe2000801082d */
[--C-:B------:R-:W-:Y:S01]  /*83f0*/  FFMA.FTZ R127, R68, UR21, -R45.reuse ;  /* 0x00000015447f7c23 */ /* 0x100fe2000801082d */
[--C-:B------:R-:W-:Y:S01]  /*8400*/  FFMA.FTZ R121, R72, UR21, -R45.reuse ;  /* 0x0000001548797c23 */ /* 0x100fe2000801082d */
[----:B------:R-:W-:Y:S01]  /*8410*/  FADD.FTZ R43, R15, R2 ;  /* 0x000000020f2b7221 */ /* 0x000fe20000010000 */
[----:B------:R-:W-:Y:S01]  /*8420*/  FFMA.FTZ R26, R73, UR21, -R45 ;  /* 0x00000015491a7c23 */ /* 0x000fe2000801082d */
[----:B------:R-:W1:Y:S01]  /*8430*/  MUFU.EX2 R145, R145 ;  /* 0x0000009100917308 */ /* 0x000e620000000800 */
[----:B--2---:R-:W-:Y:S01]  /*8440*/  FADD.FTZ R0, R151, R0 ;  /* 0x0000000097007221 */ /* 0x004fe20000010000 */
[----:B------:R-:W-:Y:S01]  /*8450*/  FADD.FTZ R43, R142, R43 ;  /* 0x0000002b8e2b7221 */ /* 0x000fe20000010000 */
[--C-:B------:R-:W-:Y:S01]  /*8460*/  FFMA.FTZ R123, R76, UR21, -R45.reuse ;  /* 0x000000154c7b7c23 */ /* 0x100fe2000801082d */
[----:B------:R-:W-:-:S02]  /*8470*/  FFMA.FTZ R42, R78, UR21, -R45 ;  /* 0x000000154e2a7c23 */ /* 0x000fc4000801082d */
[----:B------:R-:W-:Y:S02]  /*8480*/  FADD.FTZ R43, R24, R43 ;  /* 0x0000002b182b7221 */ /* 0x000fe40000010000 */
[----:B------:R-:W2:Y:S01]  /*8490*/  MUFU.EX2 R20, R20 ;  /* 0x0000001400147308 */ /* 0x000ea20000000800 */
[----:B0-----:R-:W-:Y:S01]  /*84a0*/  FADD.FTZ R0, R47, R0 ;  /* 0x000000002f007221 */ /* 0x001fe20000010000 */
[----:B------:R-:W-:-:S06]  /*84b0*/  FADD.FTZ R2, R136, R43 ;  /* 0x0000002b88027221 */ /* 0x000fcc0000010000 */
        /* <DEDUP_REMOVED lines=36> */
[----:B------:R-:W-:-:S06]  /*8700*/  FFMA.FTZ R27, R69, UR21, -R45 ;  /* 0x00000015451b7c23 */ /* 0x000fcc000801082d */
        /* <DEDUP_REMOVED lines=50> */
.L_x_1272:
[----:B------:R-:W-:Y:S01]  /*8a30*/  ULEA UR6, UR27, UR45, 0x3 ;  /* 0x0000002d1b067291 */ /* 0x000fe2000f8e183f */
[----:B------:R-:W-:Y:S01]  /*8a40*/  ISETP.GT.AND P1, PT, R3, UR26, PT ;  /* 0x0000001a03007c0c */ /* 0x000fe2000bf24270 */
[----:B------:R-:W-:Y:S01]  /*8a50*/  UMOV UR28, UR49 ;  /* 0x00000031001c7c82 */ /* 0x000fe20008000000 */
[----:B------:R-:W-:Y:S01]  /*8a60*/  UMOV UR27, UR48 ;  /* 0x00000030001b7c82 */ /* 0x000fe20008000000 */
        /* <DEDUP_REMOVED lines=71> */
.L_x_1254:
[----:B------:R-:W-:Y:S02]  /*8ee0*/  UISETP.NE.AND UP1, UPT, UR53, URZ, UPT ;  /* 0x0000003f3500728c */ /* 0x000fe4000bf25270 */
[----:B------:R-:W-:Y:S02]  /*8ef0*/  UISETP.NE.AND UP0, UPT, UR52, URZ, UPT ;  /* 0x0000003f3400728c */ /* 0x000fe4000bf05270 */
[----:B------:R-:W-:Y:S02]  /*8f00*/  UIADD3 UR10, UR39, 0xbf, URZ ;  /* 0x000000bf270a7890 */ /* 0x000fe4000fffe03f */
[----:B------:R-:W-:Y:S02]  /*8f10*/  UIADD3 UR11, UR40, 0x1, -UR47 ;  /* 0x00000001280b7890 */ /* 0x000fe4000fffe82f */
[----:B------:R-:W-:-:S03]  /*8f20*/  PLOP3.LUT P1, PT, PT, PT, UP0, 0x40, 0x0 ;  /* 0x000000000000781c */ /* 0x000fc60003f2e808 */
[----:B------:R-:W-:Y:S01]  /*8f30*/  @UP1 ULDC UR6, c[0x0][0x44c] ;  /* 0x0001130000061ab9 */ /* 0x000fe20000000800 */
[----:B------:R-:W-:Y:S01]  /*8f40*/  @UP1 ULDC UR14, c[0x0][0x450] ;  /* 0x00011400000e1ab9 */ /* 0x000fe20000000800 */
[----:B------:R-:W-:-:S04]  /*8f50*/  UIMAD.WIDE.U32 UR6, UR10, UR6, URZ ;  /* 0x000000060a0672a5 */ /* 0x000fc8000f8e003f */
[----:B------:R-:W-:-:S04]  /*8f60*/  @UP1 USHF.R.U32.HI UR10, URZ, UR14, UR7 ;  /* 0x0000000e3f0a1299 */ /* 0x000fc80008011607 */
[----:B------:R-:W-:-:S04]  /*8f70*/  UIADD3 UR10, UR11, UR10, URZ ;  /* 0x0000000a0b0a7290 */ /* 0x000fc8000fffe03f */
[----:B------:R-:W-:Y:S01]  /*8f80*/  UIADD3 UR23, UR10, -UR23, URZ ;  /* 0x800000170a177290 */ /* 0x000fe2000fffe03f */
[----:B------:R-:W-:Y:S11]  /*8f90*/  @P1 BRA `(.L_x_1274) ;  /* 0x0000000000501947 */ /* 0x000ff60003800000 */
[----:B------:R-:W-:Y:S02]  /*8fa0*/  UMOV UR14, UR10 ;  /* 0x0000000a000e7c82 */ /* 0x000fe40008000000 */
        /* <DEDUP_REMOVED lines=11> */
.L_x_1275:
[----:B------:R-:W-:Y:S02]  /*9060*/  ULDC UR15, c[0x0][0x9e4] ;  /* 0x00027900000f7ab9 */ /* 0x000fe40000000800 */
[----:B------:R-:W-:-:S11]  /*9070*/  UISETP.NE.AND UP0, UPT, UR15, 0x1, UPT ;  /* 0x000000010f00788c */ /* 0x000fd6000bf05270 */
[----:B------:R-:W-:Y:S02]  /*9080*/  @UP0 ULDC.64 UR6, c[0x0][0x9e8] ;  /* 0x00027a0000060ab9 */ /* 0x000fe40000000a00 */
[----:B------:R-:W-:-:S04]  /*9090*/  UIMAD.WIDE.U32 UR10, UR14, UR6, URZ ;  /* 0x000000060e0a72a5 */ /* 0x000fc8000f8e003f */
[----:B------:R-:W-:-:S12]  /*90a0*/  @UP0 USHF.R.U32.HI UR14, URZ, UR7, UR11 ;  /* 0x000000073f0e0299 */ /* 0x000fd8000801160b */
.L_x_1276:
[----:B------:R-:W-:-:S04]  /*90b0*/  UIMAD UR14, UR14, UR15, URZ ;  /* 0x0000000f0e0e72a4 */ /* 0x000fc8000f8e023f */
[----:B------:R-:W-:-:S04]  /*90c0*/  UISETP.LT.AND UP0, UPT, UR23, UR14, UPT ;  /* 0x0000000e1700728c */ /* 0x000fc8000bf01270 */
[----:B------:R-:W-:-:S12]  /*90d0*/  USEL UR23, UR23, UR14, !UP0 ;  /* 0x0000000e17177287 */ /* 0x000fd8000c000000 */
.L_x_1274:
        /* <DEDUP_REMOVED lines=12> */
[----:B------:R-:W-:Y:S01]  /*91a0*/  ULDC UR22, c[0x0][0x9d8] ;  /* 0x0002760000167ab9 */ /* 0x000fe20000000800 */
[----:B------:R-:W-:-:S05]  /*91b0*/  ULDC UR21, c[0x0][0x988] ;  /* 0x0002620000157ab9 */ /* 0x000fca0000000800 */
.L_x_1288:
[----:B------:R-:W-:Y:S01]  /*91c0*/  ISETP.NE.AND P2, PT, RZ, UR44, PT ;  /* 0x0000002cff007c0c */ /* 0x000fe2000bf45270 */
[----:B------:R-:W-:-:S04]  /*91d0*/  UISETP.NE.AND UP0, UPT, UR24, 0x1, UPT ;  /* 0x000000011800788c */ /* 0x000fc8000bf05270 */
[----:B------:R-:W-:-:S04]  /*91e0*/  USEL UR49, URZ, 0x1, UP0 ;  /* 0x000000013f317887 */ /* 0x000fc80008000000 */
[----:B------:R-:W-:-:S04]  /*91f0*/  ULOP3.LUT UR49, UR25, UR49, URZ, 0x3c, !UPT ;  /* 0x0000003119317292 */ /* 0x000fc8000f8e3c3f */
[----:B------:R-:W-:Y:S08]  /*9200*/  @P2 BRA `(.L_x_1278) ;  /* 0x0000000000382947 */ /* 0x000ff00003800000 */
[----:B------:R-:W-:Y:S05]  /*9210*/  @!P0 BRA `(.L_x_1279) ;  /* 0x0000000000048947 */ /* 0x000fea0003800000 */
[----:B------:R-:W-:Y:S01]  /*9220*/  BPT.TRAP 0x1 ;  /* 0x000000040000795c */ /* 0x000fe20000300000 */
.L_x_1279:
        /* <DEDUP_REMOVED lines=9> */
.L_x_1280:
[----:B-1----:R-:W-:Y:S05]  /*92c0*/  @P1 BRA `(.L_x_1278) ;  /* 0x0000000000081947 */ /* 0x002fea0003800000 */
[----:B------:R-:W1:Y:S02]  /*92d0*/  SYNCS.PHASECHK.TRANS64.TRYWAIT P1, [UR6+0x16830], R6 ;  /* 0x01683006ff0075a7 */ /* 0x000e640008020146 */
[----:B-1----:R-:W-:Y:S05]  /*92e0*/  @!P1 BRA `(.L_x_1281) ;  /* 0x000000f0002c9947 */ /* 0x002fea0003800000 */
.L_x_1278:
        /* <DEDUP_REMOVED lines=30> */
.L_x_1283:
[----:B------:R-:W-:Y:S01]  /*94d0*/  ULEA UR6, UR24, UR45, 0x3 ;  /* 0x0000002d18067291 */ /* 0x000fe2000f8e183f */
[----:B------:R-:W-:-:S05]  /*94e0*/  IMAD.U32 R6, RZ, RZ, UR25 ;  /* 0x00000019ff067e24 */ /* 0x000fca000f8e00ff */
[----:B------:R-:W-:-:S04]  /*94f0*/  SHF.L.U32 R6, R6, 0x1f, RZ ;  /* 0x0000001f06067819 */ /* 0x000fc800000006ff */
[----:B------:R0:W1:Y:S01]  /*9500*/  SYNCS.PHASECHK.TRANS64.TRYWAIT P1, [UR6+0x16850], R6 ;  /* 0x01685006ff0075a7 */ /* 0x0000620008020146 */
[----:B------:R-:W-:Y:S05]  /*9510*/  @!P0 BRA `(.L_x_1284) ;  /* 0x0000000000048947 */ /* 0x000fea0003800000 */
[----:B------:R-:W-:Y:S01]  /*9520*/  BPT.TRAP 0x1 ;  /* 0x000000040000795c */ /* 0x000fe20000300000 */
.L_x_1284:
[----:B-1----:R-:W-:Y:S05]  /*9530*/  @P1 BRA `(.L_x_1282) ;  /* 0x0000000000081947 */ /* 0x002fea0003800000 */
[----:B------:R-:W1:Y:S02]  /*9540*/  SYNCS.PHASECHK.TRANS64.TRYWAIT P1, [UR6+0x16850], R6 ;  /* 0x01685006ff0075a7 */ /* 0x000e640008020146 */
[----:B-1----:R-:W-:Y:S05]  /*9550*/  @!P1 BRA `(.L_x_1285) ;  /* 0x000000ec00a89947 */ /* 0x002fea0003800000 */
.L_x_1282:
        /* <DEDUP_REMOVED lines=52> */
.L_x_1286:
        /* <DEDUP_REMOVED lines=66> */
[----:B------:R-:W-:-:S04]  /*9cc0*/  ULEA UR6, UR48, UR45, 0x3 ;  /* 0x0000002d30067291 */ /* 0x000fc8000f8e183f */
[----:B------:R-:W2:Y:S01]  /*9cd0*/  MUFU.TANH R20, R20 ;  /* 0x0000001400147308 */ /* 0x000ea20000002400 */
[----:B0-----:R-:W-:Y:S01]  /*9ce0*/  FMNMX.FTZ R7, R13, R6, !PT ;  /* 0x000000060d077209 */ /* 0x001fe20007810000 */
[----:B------:R-:W-:-:S04]  /*9cf0*/  UIADD3 UR6, UR6, 0x16840, URZ ;  /* 0x0001684006067890 */ /* 0x000fc8000fffe03f */
[----:B------:R-:W-:Y:S02]  /*9d00*/  UPRMT UR6, UR43, 0x654, UR6 ;  /* 0x000006542b067896 */ /* 0x000fe40008000006 */
[----:B------:R-:W0:Y:S01]  /*9d10*/  MUFU.TANH R24, R24 ;  /* 0x0000001800187308 */ /* 0x000e220000002400 */
[----:B-1----:R-:W-:Y:S01]  /*9d20*/  FMNMX.FTZ R67, R15, R66, !PT ;  /* 0x000000420f437209 */ /* 0x002fe20007810000 */
[----:B------:R-:W-:-:S05]  /*9d30*/  FMUL.FTZ R66, R76, UR22 ;  /* 0x000000164c427c20 */ /* 0x000fca0008410000 */
[----:B------:R-:W-:Y:S01]  /*9d40*/  SYNCS.ARRIVE.TRANS64.RED.A1T0 RZ, [UR6], RZ ;  /* 0x000000ffffff79a7 */ /* 0x000fe20008100406 */
        /* <DEDUP_REMOVED lines=119> */
[----:B--2---:R-:W-:-:S05]  /*a4c0*/  FMNMX.FTZ R79, R75, R6, !PT ;  /* 0x000000064b4f7209 */ /* 0x004fca0007810000 */
[----:B------:R-:W1:Y:S01]  /*a4d0*/  SHFL.BFLY PT, R6, R79, 0x2, 0x1f ;  /* 0x0c401f004f067f89 */ /* 0x000e6200000e0000 */
[----:B0-----:R-:W-:-:S05]  /*a4e0*/  FMNMX.FTZ R78, R77, R78, !PT ;  /* 0x0000004e4d4e7209 */ /* 0x001fca0007810000 */
[----:B------:R-:W0:Y:S01]  /*a4f0*/  SHFL.BFLY PT, R7, R78, 0x2, 0x1f ;  /* 0x0c401f004e077f89 */ /* 0x000e2200000e0000 */
[----:B-1----:R-:W-:Y:S02]  /*a500*/  FMNMX.FTZ R80, R79, R6, !PT ;  /* 0x000000064f507209 */ /* 0x002fe40007810000 */
[----:B0-----:R-:W-:-:S03]  /*a510*/  FMNMX.FTZ R81, R78, R7, !PT ;  /* 0x000000074e517209 */ /* 0x001fc60007810000 */
[----:B------:R-:W0:Y:S04]  /*a520*/  SHFL.BFLY PT, R7, R80, 0x1, 0x1f ;  /* 0x0c201f0050077f89 */ /* 0x000e2800000e0000 */
[----:B------:R-:W1:Y:S01]  /*a530*/  SHFL.BFLY PT, R82, R81, 0x1, 0x1f ;  /* 0x0c201f0051527f89 */ /* 0x000e6200000e0000 */
[----:B0-----:R-:W-:Y:S02]  /*a540*/  FMNMX.FTZ R6, R80, R7, !PT ;  /* 0x0000000750067209 */ /* 0x001fe40007810000 */
[----:B-1----:R-:W-:-:S03]  /*a550*/  FMNMX.FTZ R7, R81, R82, !PT ;  /* 0x0000005251077209 */ /* 0x002fc60007810000 */
[C---:B------:R-:W-:Y:S01]  /*a560*/  FMUL.FTZ R78, R6.reuse, UR21 ;  /* 0x00000015064e7c20 */ /* 0x040fe20008410000 */
[----:B------:R-:W-:-:S03]  /*a570*/  FADD.FTZ R5, -R6, R5 ;  /* 0x0000000506057221 */ /* 0x000fc60000010100 */
[--C-:B------:R-:W-:Y:S01]  /*a580*/  FFMA.FTZ R79, R31, UR21, -R78.reuse ;  /* 0x000000151f4f7c23 */ /* 0x100fe2000801084e */
[----:B------:R-:W-:Y:S01]  /*a590*/  FFMA.FTZ R31, R35, UR21, -R78 ;  /* 0x00000015231f7c23 */ /* 0x000fe2000801084e */
[C---:B------:R-:W-:Y:S01]  /*a5a0*/  FADD.FTZ R4, -R7.reuse, R4 ;  /* 0x0000000407047221 */ /* 0x040fe20000010100 */
[----:B------:R-:W-:Y:S01]  /*a5b0*/  FMUL.FTZ R35, R7, UR21 ;  /* 0x0000001507237c20 */ /* 0x000fe20008410000 */
[----:B------:R-:W-:Y:S01]  /*a5c0*/  FMUL.FTZ R5, R5, UR21 ;  /* 0x0000001505057c20 */ /* 0x000fe20008410000 */
[--C-:B------:R-:W-:Y:S01]  /*a5d0*/  FFMA.FTZ R148, R8, UR21, -R78.reuse ;  /* 0x0000001508947c23 */ /* 0x100fe2000801084e */
[----:B------:R-:W-:Y:S01]  /*a5e0*/  FMUL.FTZ R4, R4, UR21 ;  /* 0x0000001504047c20 */ /* 0x000fe20008410000 */
        /* <DEDUP_REMOVED lines=42> */
[----:B------:R-:W-:Y:S01]  /*a890*/  FFMA.FTZ R25, R53, UR21, -R35 ;  /* 0x0000001535197c23 */ /* 0x000fe20008010823 */
[--C-:B------:R-:W-:Y:S01]  /*a8a0*/  FFMA.FTZ R128, R54, UR21, -R78.reuse ;  /* 0x0000001536807c23 */ /* 0x100fe2000801084e */
[----:B------:R-:W0:Y:S01]  /*a8b0*/  MUFU.EX2 R46, R46 ;  /* 0x0000002e002e7308 */ /* 0x000e220000000800 */
[----:B-1----:R-:W-:Y:S01]  /*a8c0*/  FFMA.FTZ R11, R4, R0, R149 ;  /* 0x00000000040b7223 */ /* 0x002fe20000010095 */
[--C-:B------:R-:W-:Y:S01]  /*a8d0*/  FFMA.FTZ R129, R56, UR21, -R35.reuse ;  /* 0x0000001538817c23 */ /* 0x100fe20008010823 */
[--C-:B------:R-:W-:Y:S01]  /*a8e0*/  FFMA.FTZ R20, R55, UR21, -R78.reuse ;  /* 0x0000001537147c23 */ /* 0x100fe2000801084e */
[--C-:B------:R-:W-:Y:S01]  /*a8f0*/  FFMA.FTZ R24, R57, UR21, -R35.reuse ;  /* 0x0000001539187c23 */ /* 0x100fe20008010823 */
[--C-:B------:R-:W-:Y:S01]  /*a900*/  FFMA.FTZ R130, R58, UR21, -R78.reuse ;  /* 0x000000153a827c23 */ /* 0x100fe2000801084e */
[--C-:B------:R-:W-:Y:S01]  /*a910*/  FFMA.FTZ R131, R60, UR21, -R35.reuse ;  /* 0x000000153c837c23 */ /* 0x100fe20008010823 */
[----:B------:R-:W-:Y:S01]  /*a920*/  FFMA.FTZ R13, R59, UR21, -R78 ;  /* 0x000000153b0d7c23 */ /* 0x000fe2000801084e */
[----:B------:R-:W1:Y:S01]  /*a930*/  MUFU.EX2 R150, R150 ;  /* 0x0000009600967308 */ /* 0x000e620000000800 */
[----:B--2---:R-:W-:Y:S01]  /*a940*/  FADD.FTZ R15, R83, R2 ;  /* 0x00000002530f7221 */ /* 0x004fe20000010000 */
[--C-:B------:R-:W-:Y:S01]  /*a950*/  FFMA.FTZ R124, R62, UR21, -R78.reuse ;  /* 0x000000153e7c7c23 */ /* 0x100fe2000801084e */
[--C-:B------:R-:W-:Y:S01]  /*a960*/  FFMA.FTZ R125, R64, UR21, -R35.reuse ;  /* 0x00000015407d7c23 */ /* 0x100fe20008010823 */
[--C-:B------:R-:W-:Y:S01]  /*a970*/  FFMA.FTZ R12, R63, UR21, -R78.reuse ;  /* 0x000000153f0c7c23 */ /* 0x100fe2000801084e */
[--C-:B------:R-:W-:Y:S01]  /*a980*/  FFMA.FTZ R14, R65, UR21, -R35.reuse ;  /* 0x00000015410e7c23 */ /* 0x100fe20008010823 */
[--C-:B------:R-:W-:Y:S01]  /*a990*/  FFMA.FTZ R126, R66, UR21, -R78.reuse ;  /* 0x00000015427e7c23 */ /* 0x100fe2000801084e */
[----:B------:R-:W-:Y:S01]  /*a9a0*/  FFMA.FTZ R127, R68, UR21, -R35 ;  /* 0x00000015447f7c23 */ /* 0x000fe20008010823 */
[----:B------:R-:W2:Y:S01]  /*a9b0*/  MUFU.EX2 R151, R151 ;  /* 0x0000009700977308 */ /* 0x000ea20000000800 */
[----:B0-----:R-:W-:Y:S01]  /*a9c0*/  FADD.FTZ R0, R46, R11 ;  /* 0x0000000b2e007221 */ /* 0x001fe20000010000 */
[--C-:B------:R-:W-:Y:S01]  /*a9d0*/  FFMA.FTZ R9, R67, UR21, -R78.reuse ;  /* 0x0000001543097c23 */ /* 0x100fe2000801084e */
[--C-:B------:R-:W-:Y:S01]  /*a9e0*/  FFMA.FTZ R120, R70, UR21, -R78.reuse ;  /* 0x0000001546787c23 */ /* 0x100fe2000801084e */
[--C-:B------:R-:W-:Y:S01]  /*a9f0*/  FFMA.FTZ R121, R72, UR21, -R35.reuse ;  /* 0x0000001548797c23 */ /* 0x100fe20008010823 */
[--C-:B------:R-:W-:Y:S01]  /*aa00*/  FFMA.FTZ R8, R71, UR21, -R78.reuse ;  /* 0x0000001547087c23 */ /* 0x100fe2000801084e */
[----:B------:R-:W-:Y:S01]  /*aa10*/  FFMA.FTZ R10, R73, UR21, -R35 ;  /* 0x00000015490a7c23 */ /* 0x000fe20008010823 */
[--C-:B------:R-:W-:Y:S01]  /*aa20*/  FFMA.FTZ R122, R74, UR21, -R78.reuse ;  /* 0x000000154a7a7c23 */ /* 0x100fe2000801084e */
[----:B------:R-:W0:Y:S01]  /*aa30*/  MUFU.EX2 R82, R82 ;  /* 0x0000005200527308 */ /* 0x000e220000000800 */
[----:B-1----:R-:W-:Y:S01]  /*aa40*/  FADD.FTZ R15, R150, R15 ;  /* 0x0000000f960f7221 */ /* 0x002fe20000010000 */
[----:B------:R-:W-:Y:S01]  /*aa50*/  FFMA.FTZ R123, R76, UR21, -R35 ;  /* 0x000000154c7b7c23 */ /* 0x000fe20008010823 */
[----:B------:R-:W-:-:S05]  /*aa60*/  FFMA.FTZ R34, R75, UR21, -R78 ;  /* 0x000000154b227c23 */ /* 0x000fca000801084e */
        /* <DEDUP_REMOVED lines=24> */
[----:B------:R-:W-:-:S06]  /*abf0*/  FFMA.FTZ R15, R61, UR21, -R35 ;  /* 0x000000153d0f7c23 */ /* 0x000fcc0008010823 */
        /* <DEDUP_REMOVED lines=36> */
[--C-:B------:R-:W-:Y:S01]  /*ae40*/  FFMA.FTZ R11, R69, UR21, -R35.reuse ;  /* 0x00000015450b7c23 */ /* 0x100fe20008010823 */
        /* <DEDUP_REMOVED lines=59> */
.L_x_1287:
        /* <DEDUP_REMOVED lines=75> */
.L_x_1277:
[----:B------:R-:W-:-:S13]  /*b6b0*/  ISETP.GE.AND P1, PT, R3, UR42, PT ;  /* 0x0000002a03007c0c */ /* 0x000fda000bf26270 */
[----:B------:R-:W-:Y:S05]  /*b6c0*/  @!P1 BRA `(.L_x_1289) ;  /* 0x0000003400909947 */ /* 0x000fea0003800000 */
[----:B------:R-:W-:Y:S01]  /*b6d0*/  IMAD.MOV.U32 R4, RZ, RZ, R7 ;  /* 0x000000ffff047224 */ /* 0x000fe200078e0007 */
[----:B------:R-:W-:Y:S01]  /*b6e0*/  UMOV UR27, UR49 ;  /* 0x00000031001b7c82 */ /* 0x000fe20008000000 */
[----:B------:R-:W-:Y:S01]  /*b6f0*/  IMAD.MOV.U32 R5, RZ, RZ, R6 ;  /* 0x000000ffff057224 */ /* 0x000fe200078e0006 */
[----:B------:R-:W-:Y:S01]  /*b700*/  UMOV UR26, UR48 ;  /* 0x00000030001a7c82 */ /* 0x000fe20008000000 */
[----:B------:R-:W-:Y:S01]  /*b710*/  ULDC UR22, c[0x0][0x9e4] ;  /* 0x0002790000167ab9 */ /* 0x000fe20000000800 */
[----:B------:R-:W-:Y:S01]  /*b720*/  ULDC UR24, c[0x0][0x9dc] ;  /* 0x0002770000187ab9 */ /* 0x000fe20000000800 */
[----:B------:R-:W-:Y:S01]  /*b730*/  ULDC UR25, c[0x0][0x9d8] ;  /* 0x0002760000197ab9 */ /* 0x000fe20000000800 */
[----:B------:R-:W-:Y:S01]  /*b740*/  ULDC UR21, c[0x0][0x988] ;  /* 0x0002620000157ab9 */ /* 0x000fe20000000800 */
[----:B------:R-:W-:-:S05]  /*b750*/  ULDC UR23, c[0x0][0x9e0] ;  /* 0x0002780000177ab9 */ /* 0x000fca0000000800 */
.L_x_1308:
[----:B------:R-:W-:Y:S01]  /*b760*/  UIADD3 UR48, UR26, 0x1, URZ ;  /* 0x000000011a307890 */ /* 0x000fe2000fffe03f */
[----:B------:R-:W-:-:S03]  /*b770*/  ISETP.NE.AND P2, PT, RZ, UR44, PT ;  /* 0x0000002cff007c0c */ /* 0x000fc6000bf45270 */
[----:B------:R-:W-:-:S04]  /*b780*/  UISETP.NE.AND UP0, UPT, UR48, 0x2, UPT ;  /* 0x000000023000788c */ /* 0x000fc8000bf05270 */
[----:B------:R-:W-:Y:S02]  /*b790*/  USEL UR49, URZ, 0x1, UP0 ;  /* 0x000000013f317887 */ /* 0x000fe40008000000 */
[----:B------:R-:W-:Y:S02]  /*b7a0*/  USEL UR48, UR48, URZ, UP0 ;  /* 0x0000003f30307287 */ /* 0x000fe40008000000 */
[----:B------:R-:W-:Y:S02]  /*b7b0*/  ULOP3.LUT UR49, UR27, UR49, URZ, 0x3c, !UPT ;  /* 0x000000311b317292 */ /* 0x000fe4000f8e3c3f */
[----:B------:R-:W-:Y:S10]  /*b7c0*/  @P2 BRA `(.L_x_1290) ;  /* 0x00000000002c2947 */ /* 0x000ff40003800000 */
[----:B------:R-:W-:Y:S05]  /*b7d0*/  @!P0 BRA `(.L_x_1291) ;  /* 0x0000000000048947 */ /* 0x000fea0003800000 */
[----:B------:R-:W-:Y:S01]  /*b7e0*/  BPT.TRAP 0x1 ;  /* 0x000000040000795c */ /* 0x000fe20000300000 */
.L_x_1291:
[----:B------:R-:W-:Y:S01]  /*b7f0*/  ULEA UR6, UR48, UR45, 0x3 ;  /* 0x0000002d30067291 */ /* 0x000fe2000f8e183f */
[----:B------:R-:W-:-:S05]  /*b800*/  IMAD.U32 R6, RZ, RZ, UR49 ;  /* 0x00000031ff067e24 */ /* 0x000fca000f8e00ff */
[----:B------:R-:W-:-:S04]  /*b810*/  SHF.L.U32 R6, R6, 0x1f, RZ ;  /* 0x0000001f06067819 */ /* 0x000fc800000006ff */
[----:B------:R0:W1:Y:S01]  /*b820*/  SYNCS.PHASECHK.TRANS64.TRYWAIT P1, [UR6+0x16830], R6 ;  /* 0x01683006ff0075a7 */ /* 0x0000620008020146 */
[----:B------:R-:W-:Y:S05]  /*b830*/  @!P0 BRA `(.L_x_1292) ;  /* 0x0000000000048947 */ /* 0x000fea0003800000 */
[----:B------:R-:W-:Y:S01]  /*b840*/  BPT.TRAP 0x1 ;  /* 0x000000040000795c */ /* 0x000fe20000300000 */
.L_x_1292:
[----:B-1----:R-:W-:Y:S05]  /*b850*/  @P1 BRA `(.L_x_1290) ;  /* 0x0000000000081947 */ /* 0x002fea0003800000 */
[----:B------:R-:W1:Y:S02]  /*b860*/  SYNCS.PHASECHK.TRANS64.TRYWAIT P1, [UR6+0x16830], R6 ;  /* 0x01683006ff0075a7 */ /* 0x000e640008020146 */
[----:B-1----:R-:W-:Y:S05]  /*b870*/  @!P1 BRA `(.L_x_1293) ;  /* 0x000000c800f89947 */ /* 0x002fea0003800000 */
.L_x_1290:
[----:B-1----:R-:W1:Y:S01]  /*b880*/  S2R R7, SR_TID.X ;  /* 0x0000000000077919 */ /* 0x002e620000002100 */
[----:B------:R-:W-:Y:S01]  /*b890*/  ULEA UR18, UR48, UR20, 0xa ;  /* 0x0000001430127291 */ /* 0x000fe2000f8e503f */
[----:B------:R-:W-:Y:S01]  /*b8a0*/  UMOV UR19, 0x40000040 ;  /* 0x4000004000137882 */ /* 0x000fe20000000000 */
[----:B------:R-:W-:Y:S02]  /*b8b0*/  UMOV UR7, 0x40000040 ;  /* 0x4000004000077882 */ /* 0x000fe40000000000 */
[----:B------:R-:W-:Y:S02]  /*b8c0*/  UIADD3 UR6, UR18, 0x2, URZ ;  /* 0x0000000212067890 */ /* 0x000fe4000fffe03f */
[----:B------:R-:W-:Y:S01]  /*b8d0*/  UIADD3 UR10, UR18, 0x4, URZ ;  /* 0x00000004120a7890 */ /* 0x000fe2000fffe03f */
[----:B------:R-:W-:Y:S01]  /*b8e0*/  UMOV UR11, 0x40000040 ;  /* 0x40000040000b7882 */ /* 0x000fe20000000000 */
[----:B------:R-:W-:Y:S01]  /*b8f0*/  UIADD3 UR14, UR18, 0x6, URZ ;  /* 0x00000006120e7890 */ /* 0x000fe2000fffe03f */
[----:B------:R-:W-:Y:S01]  /*b900*/  UMOV UR15, 0x40000040 ;  /* 0x40000040000f7882 */ /* 0x000fe20000000000 */
        /* <DEDUP_REMOVED lines=18> */
.L_x_1295:
[----:B------:R-:W-:Y:S01]  /*ba30*/  ULEA UR6, UR26, UR45, 0x3 ;  /* 0x0000002d1a067291 */ /* 0x000fe2000f8e183f */
[----:B------:R-:W-:-:S05]  /*ba40*/  IMAD.U32 R6, RZ, RZ, UR27 ;  /* 0x0000001bff067e24 */ /* 0x000fca000f8e00ff */
[----:B------:R-:W-:-:S04]  /*ba50*/  SHF.L.U32 R6, R6, 0x1f, RZ ;  /* 0x0000001f06067819 */ /* 0x000fc800000006ff */
[----:B------:R0:W1:Y:S01]  /*ba60*/  SYNCS.PHASECHK.TRANS64.TRYWAIT P1, [UR6+0x16850], R6 ;  /* 0x01685006ff0075a7 */ /* 0x0000620008020146 */
[----:B------:R-:W-:Y:S05]  /*ba70*/  @!P0 BRA `(.L_x_1296) ;  /* 0x0000000000048947 */ /* 0x000fea0003800000 */
[----:B------:R-:W-:Y:S01]  /*ba80*/  BPT.TRAP 0x1 ;  /* 0x000000040000795c */ /* 0x000fe20000300000 */
.L_x_1296:
[----:B-1----:R-:W-:Y:S05]  /*ba90*/  @P1 BRA `(.L_x_1294) ;  /* 0x0000000000081947 */ /* 0x002fea0003800000 */
[----:B------:R-:W1:Y:S02]  /*baa0*/  SYNCS.PHASECHK.TRANS64.TRYWAIT P1, [UR6+0x16850], R6 ;  /* 0x01685006ff0075a7 */ /* 0x000e640008020146 */
[----:B-1----:R-:W-:Y:S05]  /*bab0*/  @!P1 BRA `(.L_x_1297) ;  /* 0x000000c800809947 */ /* 0x002fea0003800000 */
.L_x_1294:
        /* <DEDUP_REMOVED lines=52> */
.L_x_1298:
        /* <DEDUP_REMOVED lines=166> */
.L_x_1301:
[----:B------:R-:W-:-:S05]  /*c860*/  IMAD.U32 R84, RZ, RZ, UR22 ;  /* 0x00000016ff547e24 */ /* 0x000fca000f8e00ff */
[----:B------:R-:W-:-:S13]  /*c870*/  ISETP.NE.AND P1, PT, R84, 0x1, PT ;  /* 0x000000015400780c */ /* 0x000fda0003f25270 */
[----:B------:R-:W1:Y:S02]  /*c880*/  @P1 LDC.64 R46, c[0x0][0x9e8] ;  /* 0x00027a00ff2e1b82 */ /* 0x000e640000000a00 */
[----:B-1----:R-:W-:-:S05]  /*c890*/  @P1 IMAD.HI.U32 R46, R85, R46, RZ ;  /* 0x0000002e552e1227 */ /* 0x002fca00078e00ff */
[----:B------:R-:W-:-:S07]  /*c8a0*/  @P1 SHF.R.U32.HI R85, RZ, R47, R46 ;  /* 0x0000002fff551219 */ /* 0x000fce000001162e */
.L_x_1302:
[----:B------:R-:W-:Y:S05]  /*c8b0*/  BSYNC B0 ;  /* 0x0000000000007941 */ /* 0x000fea0003800000 */
.L_x_1300:
[----:B------:R-:W-:-:S04]  /*c8c0*/  IMAD R85, R85, R84, -R78 ;  /* 0x0000005455557224 */ /* 0x000fc800078e0a4e */
[----:B------:R-:W-:-:S05]  /*c8d0*/  IMAD.IADD R85, R85, 0x1, -R16 ;  /* 0x0000000155557824 */ /* 0x000fca00078e0a10 */
[----:B------:R-:W-:Y:S02]  /*c8e0*/  VIADDMNMX R80, R85, R84, R80, PT ;  /* 0x0000005455507246 */ /* 0x000fe40003800150 */
[----:B------:R-:W-:-:S07]  /*c8f0*/  VIMNMX R79, R79, R85, !PT ;  /* 0x000000554f4f7248 */ /* 0x000fce0007fe0100 */
.L_x_1299:
        /* <DEDUP_REMOVED lines=116> */
.L_x_1305:
[----:B------:R-:W-:-:S05]  /*d040*/  IMAD.U32 R79, RZ, RZ, UR22 ;  /* 0x00000016ff4f7e24 */ /* 0x000fca000f8e00ff */
[----:B------:R-:W-:-:S13]  /*d050*/  ISETP.NE.AND P2, PT, R79, 0x1, PT ;  /* 0x000000014f00780c */ /* 0x000fda0003f45270 */
[----:B------:R-:W0:Y:S02]  /*d060*/  @P2 LDC.64 R6, c[0x0][0x9e8] ;  /* 0x00027a00ff062b82 */ /* 0x000e240000000a00 */
[----:B0-----:R-:W-:-:S05]  /*d070*/  @P2 IMAD.HI.U32 R6, R83, R6, RZ ;  /* 0x0000000653062227 */ /* 0x001fca00078e00ff */
[----:B------:R-:W-:-:S07]  /*d080*/  @P2 SHF.R.U32.HI R83, RZ, R7, R6 ;  /* 0x00000007ff532219 */ /* 0x000fce0000011606 */
.L_x_1306:
[----:B------:R-:W-:Y:S05]  /*d090*/  BSYNC B0 ;  /* 0x0000000000007941 */ /* 0x000fea0003800000 */
.L_x_1304:
[----:B------:R-:W-:-:S04]  /*d0a0*/  IMAD R83, R83, R79, -R78 ;  /* 0x0000004f53537224 */ /* 0x000fc800078e0a4e */
[----:B------:R-:W-:-:S05]  /*d0b0*/  IMAD.IADD R83, R83, 0x1, -R16 ;  /* 0x0000000153537824 */ /* 0x000fca00078e0a10 */
[----:B------:R-:W-:Y:S02]  /*d0c0*/  VIADDMNMX R82, R83, R79, R82, PT ;  /* 0x0000004f53527246 */ /* 0x000fe40003800152 */
[----:B------:R-:W-:-:S07]  /*d0d0*/  VIMNMX R81, R81, R83, !PT ;  /* 0x0000005351517248 */ /* 0x000fce0007fe0100 */
.L_x_1303:
        /* <DEDUP_REMOVED lines=15> */
[----:B------:R-:W-:Y:S02]  /*d1d0*/  ISETP.GT.AND P2, PT, R81, 0x1, P1 ;  /* 0x000000015100780c */ /* 0x000fe40000f44270 */
[----:B------:R-:W-:Y:S02]  /*d1e0*/  FMNMX.FTZ R7, R28, R7, !PT ;  /* 0x000000071c077209 */ /* 0x000fe40007810000 */
[----:B------:R-:W-:-:S02]  /*d1f0*/  ISETP.LT.OR P5, PT, R82, 0x1, P5 ;  /* 0x000000015200780c */ /* 0x000fc40002fa1670 */
[----:B------:R-:W-:Y:S02]  /*d200*/  FMNMX.FTZ R7, R30, R7, !PT ;  /* 0x000000071e077209 */ /* 0x000fe40007810000 */
[C---:B------:R-:W-:Y:S02]  /*d210*/  ISETP.GT.AND P3, PT, R81.reuse, 0x8, P1 ;  /* 0x000000085100780c */ /* 0x040fe40000f64270 */
        /* <DEDUP_REMOVED lines=11> */
[----:B------:R-:W-:Y:S02]  /*d2d0*/  FSEL R11, R11, -INF , !P3 ;  /* 0xff8000000b0b7808 */ /* 0x000fe40005800000 */
[----:B------:R-:W-:Y:S02]  /*d2e0*/  FMNMX.FTZ R7, R44, R7, !PT ;  /* 0x000000072c077209 */ /* 0x000fe40007810000 */
[----:B------:R-:W-:Y:S02]  /*d2f0*/  ISETP.GT.AND P2, PT, R81, 0x11, P1 ;  /* 0x000000115100780c */ /* 0x000fe40000f44270 */
[----:B------:R-:W-:Y:S02]  /*d300*/  FMNMX.FTZ R7, R48, R7, !PT ;  /* 0x0000000730077209 */ /* 0x000fe40007810000 */
[----:B------:R-:W-:-:S02]  /*d310*/  FSEL R13, R13, -INF , !P4 ;  /* 0xff8000000d0d7808 */ /* 0x000fc40006000000 */
[----:B------:R-:W-:Y:S02]  /*d320*/  FMNMX.FTZ R7, R50, R7, !PT ;  /* 0x0000000732077209 */ /* 0x000fe40007810000 */
[----:B------:R-:W-:Y:S02]  /*d330*/  ISETP.LT.OR P2, PT, R82, 0x12, P2 ;  /* 0x000000125200780c */ /* 0x000fe40001741670 */
        /* <DEDUP_REMOVED lines=64> */
[--C-:B------:R-:W-:Y:S01]  /*d740*/  FFMA.FTZ R148, R46, UR21, -R7.reuse ;  /* 0x000000152e947c23 */ /* 0x100fe20008010807 */
[----:B------:R-:W-:Y:S01]  /*d750*/  FMNMX.FTZ R8, R12, R4, !PT ;  /* 0x000000040c087209 */ /* 0x000fe20007810000 */
[--C-:B------:R-:W-:Y:S01]  /*d760*/  FFMA.FTZ R20, R20, UR21, -R7.reuse ;  /* 0x0000001514147c23 */ /* 0x100fe20008010807 */
[----:B------:R-:W-:Y:S01]  /*d770*/  FSEL R46, R21, -INF , !P2 ;  /* 0xff800000152e7808 */ /* 0x000fe20005000000 */
[--C-:B------:R-:W-:Y:S01]  /*d780*/  FFMA.FTZ R146, R24, UR21, -R7.reuse ;  /* 0x0000001518927c23 */ /* 0x100fe20008010807 */
[----:B------:R-:W-:Y:S01]  /*d790*/  FMNMX.FTZ R14, R9, R8, !PT ;  /* 0x00000008090e7209 */ /* 0x000fe20007810000 */
[----:B------:R0:W-:Y:S01]  /*d7a0*/  MUFU.EX2 R21, R47 ;  /* 0x0000002f00157308 */ /* 0x0001e20000000800 */
[----:B------:R-:W-:Y:S01]  /*d7b0*/  ISETP.GT.AND P2, PT, R81, 0x21, P1 ;  /* 0x000000215100780c */ /* 0x000fe20000f44270 */
[--C-:B------:R-:W-:Y:S01]  /*d7c0*/  FFMA.FTZ R140, R28, UR21, -R7.reuse ;  /* 0x000000151c8c7c23 */ /* 0x100fe20008010807 */
[----:B------:R-:W-:Y:S01]  /*d7d0*/  FMNMX.FTZ R14, R11, R14, !PT ;  /* 0x0000000e0b0e7209 */ /* 0x000fe20007810000 */
[--C-:B------:R-:W-:Y:S01]  /*d7e0*/  FFMA.FTZ R30, R30, UR21, -R7.reuse ;  /* 0x000000151e1e7c23 */ /* 0x100fe20008010807 */
[----:B------:R-:W-:Y:S01]  /*d7f0*/  ISETP.LT.OR P2, PT, R82, 0x22, P2 ;  /* 0x000000225200780c */ /* 0x000fe20001741670 */
[--C-:B------:R-:W-:Y:S01]  /*d800*/  FFMA.FTZ R142, R32, UR21, -R7.reuse ;  /* 0x00000015208e7c23 */ /* 0x100fe20008010807 */
[----:B------:R-:W-:Y:S01]  /*d810*/  FMNMX.FTZ R14, R13, R14, !PT ;  /* 0x0000000e0d0e7209 */ /* 0x000fe20007810000 */
[----:B------:R1:W-:Y:S01]  /*d820*/  MUFU.EX2 R8, R20 ;  /* 0x0000001400087308 */ /* 0x0003e20000000800 */
[----:B------:R-:W-:Y:S01]  /*d830*/  FSEL R31, R31, -INF , !P2 ;  /* 0xff8000001f1f7808 */ /* 0x000fe20005000000 */
[--C-:B------:R-:W-:Y:S01]  /*d840*/  FFMA.FTZ R132, R44, UR21, -R7.reuse ;  /* 0x000000152c847c23 */ /* 0x100fe20008010807 */
[----:B0-----:R-:W-:Y:S01]  /*d850*/  FMNMX.FTZ R47, R15, R14, !PT ;  /* 0x0000000e0f2f7209 */ /* 0x001fe20007810000 */
[--C-:B------:R-:W-:Y:S01]  /*d860*/  FFMA.FTZ R14, R26, UR21, -R7.reuse ;  /* 0x000000151a0e7c23 */ /* 0x100fe20008010807 */
[C---:B------:R-:W-:Y:S01]  /*d870*/  ISETP.GT.AND P2, PT, R81.reuse, 0x30, P1 ;  /* 0x000000305100780c */ /* 0x040fe20000f44270 */
[--C-:B------:R-:W-:Y:S01]  /*d880*/  FFMA.FTZ R34, R34, UR21, -R7.reuse ;  /* 0x0000001522227c23 */ /* 0x100fe20008010807 */
[----:B------:R-:W-:Y:S01]  /*d890*/  ISETP.GT.AND P5, PT, R81, 0x38, P1 ;  /* 0x000000385100780c */ /* 0x000fe20000fa4270 */
[--C-:B------:R-:W-:Y:S01]  /*d8a0*/  FFMA.FTZ R38, R38, UR21, -R7.reuse ;  /* 0x0000001526267c23 */ /* 0x100fe20008010807 */
[----:B-1----:R-:W-:Y:S01]  /*d8b0*/  FMNMX.FTZ R20, R46, R47, !PT ;  /* 0x0000002f2e147209 */ /* 0x002fe20007810000 */
        /* <DEDUP_REMOVED lines=18> */
[----:B------:R-:W-:Y:S01]  /*d9e0*/  MUFU.EX2 R20, R30 ;  /* 0x0000001e00147308 */ /* 0x000fe20000000800 */
        /* <DEDUP_REMOVED lines=9> */
[----:B------:R-:W-:Y:S01]  /*da80*/  FFMA.FTZ R76, R76, UR21, -R7 ;  /* 0x000000154c4c7c23 */ /* 0x000fe20008010807 */
[----:B------:R-:W-:Y:S01]  /*da90*/  FSEL R45, R45, -INF , !P2 ;  /* 0xff8000002d2d7808 */ /* 0x000fe20005000000 */
[----:B------:R-:W-:Y:S01]  /*daa0*/  MUFU.EX2 R148, R148 ;  /* 0x0000009400947308 */ /* 0x000fe20000000800 */
[----:B------:R-:W-:-:S02]  /*dab0*/  FMNMX.FTZ R26, R39, R24, !PT ;  /* 0x00000018271a7209 */ /* 0x000fc40007810000 */
[----:B------:R-:W-:Y:S02]  /*dac0*/  ISETP.LT.OR P5, PT, R82, 0x49, P5 ;  /* 0x000000495200780c */ /* 0x000fe40002fa1670 */
[----:B------:R-:W-:Y:S02]  /*dad0*/  FMNMX.FTZ R26, R41, R26, !PT ;  /* 0x0000001a291a7209 */ /* 0x000fe40007810000 */
[----:B------:R-:W-:Y:S01]  /*dae0*/  ISETP.GT.AND P2, PT, R81, 0x50, P1 ;  /* 0x000000505100780c */ /* 0x000fe20000f44270 */
[----:B------:R0:W-:Y:S01]  /*daf0*/  MUFU.EX2 R24, R34 ;  /* 0x0000002200187308 */ /* 0x0001e20000000800 */
[----:B------:R-:W-:Y:S02]  /*db00*/  FMNMX.FTZ R26, R43, R26, !PT ;  /* 0x0000001a2b1a7209 */ /* 0x000fe40007810000 */
[----:B------:R-:W-:Y:S02]  /*db10*/  FSEL R51, R51, -INF , !P5 ;  /* 0xff80000033337808 */ /* 0x000fe40006800000 */
[----:B------:R-:W-:-:S02]  /*db20*/  FMNMX.FTZ R26, R45, R26, !PT ;  /* 0x0000001a2d1a7209 */ /* 0x000fc40007810000 */
[----:B------:R-:W-:Y:S01]  /*db30*/  ISETP.LT.OR P2, PT, R82, 0x51, P2 ;  /* 0x000000515200780c */ /* 0x000fe20001741670 */
[----:B------:R-:W-:Y:S01]  /*db40*/  MUFU.EX2 R150, R150 ;  /* 0x0000009600967308 */ /* 0x000fe20000000800 */
[----:B------:R-:W-:Y:S01]  /*db50*/  FMNMX.FTZ R28, R49, R26, !PT ;  /* 0x0000001a311c7209 */ /* 0x000fe20007810000 */
[----:B0-----:R-:W-:Y:S01]  /*db60*/  FFMA.FTZ R34, R68, UR21, -R7 ;  /* 0x0000001544227c23 */ /* 0x001fe20008010807 */
[----:B------:R-:W-:Y:S02]  /*db70*/  ISETP.GT.AND P5, PT, R81, 0x58, P1 ;  /* 0x000000585100780c */ /* 0x000fe40000fa4270 */
[----:B------:R-:W-:Y:S02]  /*db80*/  FMNMX.FTZ R28, R51, R28, !PT ;  /* 0x0000001c331c7209 */ /* 0x000fe40007810000 */
[----:B------:R-:W-:Y:S01]  /*db90*/  FSEL R55, R55, -INF , !P2 ;  /* 0xff80000037377808 */ /* 0x000fe20005000000 */
[----:B------:R0:W-:Y:S01]  /*dba0*/  MUFU.EX2 R26, R38 ;  /* 0x00000026001a7308 */ /* 0x0001e20000000800 */
[----:B------:R-:W-:-:S02]  /*dbb0*/  FMNMX.FTZ R28, R53, R28, !PT ;  /* 0x0000001c351c7209 */ /* 0x000fc40007810000 */
[----:B------:R-:W-:Y:S02]  /*dbc0*/  ISETP.LT.OR P5, PT, R82, 0x59, P5 ;  /* 0x000000595200780c */ /* 0x000fe40002fa1670 */
[----:B------:R-:W-:Y:S02]  /*dbd0*/  FMNMX.FTZ R28, R55, R28, !PT ;  /* 0x0000001c371c7209 */ /* 0x000fe40007810000 */
[----:B------:R-:W-:Y:S01]  /*dbe0*/  ISETP.GT.AND P2, PT, R81, 0x60, P1 ;  /* 0x000000605100780c */ /* 0x000fe20000f44270 */
[----:B------:R-:W-:Y:S01]  /*dbf0*/  MUFU.EX2 R10, R10 ;  /* 0x0000000a000a7308 */ /* 0x000fe20000000800 */
[----:B------:R-:W-:Y:S01]  /*dc00*/  FSEL R59, R59, -INF , !P5 ;  /* 0xff8000003b3b7808 */ /* 0x000fe20006800000 */
[----:B0-----:R-:W-:Y:S01]  /*dc10*/  FFMA.FTZ R38, R60, UR21, -R7 ;  /* 0x000000153c267c23 */ /* 0x001fe20008010807 */
[----:B------:R-:W-:Y:S02]  /*dc20*/  FMNMX.FTZ R30, R57, R28, !PT ;  /* 0x0000001c391e7209 */ /* 0x000fe40007810000 */
[----:B------:R-:W-:-:S02]  /*dc30*/  ISETP.LT.OR P2, PT, R82, 0x61, P2 ;  /* 0x000000615200780c */ /* 0x000fc40001741670 */
[----:B------:R-:W-:Y:S01]  /*dc40*/  FMNMX.FTZ R30, R59, R30, !PT ;  /* 0x0000001e3b1e7209 */ /* 0x000fe20007810000 */
[----:B------:R0:W-:Y:S01]  /*dc50*/  MUFU.EX2 R28, R42 ;  /* 0x0000002a001c7308 */ /* 0x0001e20000000800 */
[----:B------:R-:W-:Y:S02]  /*dc60*/  ISETP.GT.AND P5, PT, R81, 0x68, P1 ;  /* 0x000000685100780c */ /* 0x000fe40000fa4270 */
[----:B------:R-:W-:Y:S02]  /*dc70*/  FSEL R63, R63, -INF , !P2 ;  /* 0xff8000003f3f7808 */ /* 0x000fe40005000000 */
[----:B------:R-:W-:Y:S02]  /*dc80*/  FMNMX.FTZ R30, R61, R30, !PT ;  /* 0x0000001e3d1e7209 */ /* 0x000fe40007810000 */
[----:B------:R-:W-:Y:S01]  /*dc90*/  ISETP.LT.OR P5, PT, R82, 0x69, P5 ;  /* 0x000000695200780c */ /* 0x000fe20002fa1670 */
[----:B------:R-:W-:Y:S01]  /*dca0*/  MUFU.EX2 R144, R144 ;  /* 0x0000009000907308 */ /* 0x000fe20000000800 */
[----:B------:R-:W-:Y:S01]  /*dcb0*/  FMNMX.FTZ R30, R63, R30, !PT ;  /* 0x0000001e3f1e7209 */ /* 0x000fe20007810000 */
[----:B0-----:R-:W-:Y:S01]  /*dcc0*/  FFMA.FTZ R42, R52, UR21, -R7 ;  /* 0x00000015342a7c23 */ /* 0x001fe20008010807 */
[----:B------:R-:W-:-:S02]  /*dcd0*/  ISETP.GT.AND P2, PT, R81, 0x70, P1 ;  /* 0x000000705100780c */ /* 0x000fc40000f44270 */
[----:B------:R-:W-:Y:S02]  /*dce0*/  FSEL R67, R67, -INF , !P5 ;  /* 0xff80000043437808 */ /* 0x000fe40006800000 */
[----:B------:R-:W-:Y:S01]  /*dcf0*/  FMNMX.FTZ R32, R65, R30, !PT ;  /* 0x0000001e41207209 */ /* 0x000fe20007810000 */
[----:B------:R-:W-:Y:S01]  /*dd00*/  MUFU.EX2 R146, R146 ;  /* 0x0000009200927308 */ /* 0x000fe20000000800 */
[----:B------:R-:W-:Y:S02]  /*dd10*/  ISETP.LT.OR P2, PT, R82, 0x71, P2 ;  /* 0x000000715200780c */ /* 0x000fe40001741670 */
[----:B------:R-:W-:Y:S02]  /*dd20*/  FMNMX.FTZ R32, R67, R32, !PT ;  /* 0x0000002043207209 */ /* 0x000fe40007810000 */
[----:B------:R-:W-:Y:S02]  /*dd30*/  ISETP.GT.AND P5, PT, R81, 0x78, P1 ;  /* 0x000000785100780c */ /* 0x000fe40000fa4270 */
[----:B------:R-:W-:Y:S01]  /*dd40*/  FSEL R71, R71, -INF , !P2 ;  /* 0xff80000047477808 */ /* 0x000fe20005000000 */
[----:B------:R0:W-:Y:S01]  /*dd50*/  MUFU.EX2 R30, R48 ;  /* 0x00000030001e7308 */ /* 0x0001e20000000800 */
[----:B------:R-:W-:-:S02]  /*dd60*/  FMNMX.FTZ R32, R69, R32, !PT ;  /* 0x0000002045207209 */ /* 0x000fc40007810000 */
[----:B------:R-:W-:Y:S02]  /*dd70*/  ISETP.GT.AND P1, PT, R81, 0x79, P1 ;  /* 0x000000795100780c */ /* 0x000fe40000f24270 */
[C---:B------:R-:W-:Y:S02]  /*dd80*/  ISETP.LT.OR P5, PT, R82.reuse, 0x79, P5 ;  /* 0x000000795200780c */ /* 0x040fe40002fa1670 */
        /* <DEDUP_REMOVED lines=8> */
[----:B0-----:R-:W-:Y:S02]  /*de10*/  FSEL R48, R6, RZ, P6 ;  /* 0x000000ff06307208 */ /* 0x001fe40003000000 */
        /* <DEDUP_REMOVED lines=9> */
[----:B------:R-:W-:-:S04]  /*deb0*/  FFMA.FTZ R32, R72, UR21, -R7 ;  /* 0x0000001548207c23 */ /* 0x000fc80008010807 */
        /* <DEDUP_REMOVED lines=22> */
[----:B------:R-:W-:Y:S01]  /*e020*/  FFMA.FTZ R13, R27, UR21, -R48 ;  /* 0x000000151b0d7c23 */ /* 0x000fe20008010830 */
[----:B------:R-:W-:Y:S01]  /*e030*/  FADD.FTZ R27, R21, R2 ;  /* 0x00000002151b7221 */ /* 0x000fe20000010000 */
[--C-:B------:R-:W-:Y:S01]  /*e040*/  FFMA.FTZ R141, R29, UR21, -R48.reuse ;  /* 0x000000151d8d7c23 */ /* 0x100fe20008010830 */
[--C-:B------:R-:W-:Y:S01]  /*e050*/  FFMA.FTZ R12, R31, UR21, -R48.reuse ;  /* 0x000000151f0c7c23 */ /* 0x100fe20008010830 */
[--C-:B------:R-:W-:Y:S01]  /*e060*/  FFMA.FTZ R143, R33, UR21, -R48.reuse ;  /* 0x00000015218f7c23 */ /* 0x100fe20008010830 */
[----:B------:R-:W0:Y:S01]  /*e070*/  MUFU.EX2 R4, R4 ;  /* 0x0000000400047308 */ /* 0x000e220000000800 */
[----:B------:R-:W-:Y:S01]  /*e080*/  FADD.FTZ R27, R150, R27 ;  /* 0x0000001b961b7221 */ /* 0x000fe20000010000 */
[--C-:B------:R-:W-:Y:S01]  /*e090*/  FFMA.FTZ R11, R35, UR21, -R48.reuse ;  /* 0x00000015230b7c23 */ /* 0x100fe20008010830 */
[--C-:B------:R-:W-:Y:S01]  /*e0a0*/  FFMA.FTZ R137, R37, UR21, -R48.reuse ;  /* 0x0000001525897c23 */ /* 0x100fe20008010830 */
[--C-:B------:R-:W-:Y:S01]  /*e0b0*/  FFMA.FTZ R9, R39, UR21, -R48.reuse ;  /* 0x0000001527097c23 */ /* 0x100fe20008010830 */
[----:B------:R-:W-:Y:S01]  /*e0c0*/  FADD.FTZ R27, R10, R27 ;  /* 0x0000001b0a1b7221 */ /* 0x000fe20000010000 */
[--C-:B------:R-:W-:Y:S01]  /*e0d0*/  FFMA.FTZ R139, R41, UR21, -R48.reuse ;  /* 0x00000015298b7c23 */ /* 0x100fe20008010830 */
[--C-:B------:R-:W-:Y:S01]  /*e0e0*/  FFMA.FTZ R39, R43, UR21, -R48.reuse ;  /* 0x000000152b277c23 */ /* 0x100fe20008010830 */
[----:B------:R-:W1:Y:S01]  /*e0f0*/  MUFU.EX2 R50, R50 ;  /* 0x0000003200327308 */ /* 0x000e620000000800 */
[----:B------:R-:W-:Y:S01]  /*e100*/  FADD.FTZ R27, R144, R27 ;  /* 0x0000001b901b7221 */ /* 0x000fe20000010000 */
[--C-:B------:R-:W-:Y:S01]  /*e110*/  FFMA.FTZ R133, R45, UR21, -R48.reuse ;  /* 0x000000152d857c23 */ /* 0x100fe20008010830 */
[--C-:B------:R-:W-:Y:S01]  /*e120*/  FFMA.FTZ R37, R49, UR21, -R48.reuse ;  /* 0x0000001531257c23 */ /* 0x100fe20008010830 */
[--C-:B------:R-:W-:Y:S01]  /*e130*/  FFMA.FTZ R135, R51, UR21, -R48.reuse ;  /* 0x0000001533877c23 */ /* 0x100fe20008010830 */
[----:B------:R-:W-:Y:S01]  /*e140*/  FADD.FTZ R27, R8, R27 ;  /* 0x0000001b081b7221 */ /* 0x000fe20000010000 */
[--C-:B------:R-:W-:Y:S01]  /*e150*/  FFMA.FTZ R35, R53, UR21, -R48.reuse ;  /* 0x0000001535237c23 */ /* 0x100fe20008010830 */
[--C-:B------:R-:W-:Y:S01]  /*e160*/  FFMA.FTZ R129, R55, UR21, -R48.reuse ;  /* 0x0000001537817c23 */ /* 0x100fe20008010830 */
[----:B------:R-:W2:Y:S01]  /*e170*/  MUFU.EX2 R151, R151 ;  /* 0x0000009700977308 */ /* 0x000ea20000000800 */
[----:B0-----:R-:W-:Y:S01]  /*e180*/  FFMA.FTZ R25, R4, R0, R149 ;  /* 0x0000000004197223 */ /* 0x001fe20000010095 */
[----:B------:R-:W-:Y:S01]  /*e190*/  FADD.FTZ R27, R146, R27 ;  /* 0x0000001b921b7221 */ /* 0x000fe20000010000 */
[--C-:B------:R-:W-:Y:S01]  /*e1a0*/  FFMA.FTZ R33, R57, UR21, -R48.reuse ;  /* 0x0000001539217c23 */ /* 0x100fe20008010830 */
[--C-:B------:R-:W-:Y:S01]  /*e1b0*/  FFMA.FTZ R131, R59, UR21, -R48.reuse ;  /* 0x000000153b837c23 */ /* 0x100fe20008010830 */
[--C-:B------:R-:W-:Y:S01]  /*e1c0*/  FFMA.FTZ R31, R61, UR21, -R48.reuse ;  /* 0x000000153d1f7c23 */ /* 0x100fe20008010830 */
[----:B------:R-:W-:Y:S01]  /*e1d0*/  FADD.FTZ R27, R14, R27 ;  /* 0x0000001b0e1b7221 */ /* 0x000fe20000010000 */
[--C-:B------:R-:W-:Y:S01]  /*e1e0*/  FFMA.FTZ R125, R63, UR21, -R48.reuse ;  /* 0x000000153f7d7c23 */ /* 0x100fe20008010830 */
        /* <DEDUP_REMOVED lines=22> */
[----:B------:R-:W-:-:S06]  /*e350*/  FADD.FTZ R27, R132, R27 ;  /* 0x0000001b841b7221 */ /* 0x000fcc0000010000 */
        /* <DEDUP_REMOVED lines=8> */
[----:B------:R-:W-:Y:S01]  /*e3e0*/  FADD.FTZ R25, R30, R27 ;  /* 0x0000001b1e197221 */ /* 0x000fe20000010000 */
[----:B------:R-:W-:-:S03]  /*e3f0*/  FFMA.FTZ R27, R69, UR21, -R48 ;  /* 0x00000015451b7c23 */ /* 0x000fc60008010830 */
[----:B------:R-:W-:Y:S02]  /*e400*/  FADD.FTZ R25, R134, R25 ;  /* 0x0000001986197221 */ /* 0x000fe40000010000 */
[----:B------:R-:W0:Y:S01]  /*e410*/  MUFU.EX2 R137, R137 ;  /* 0x0000008900897308 */ /* 0x000e220000000800 */
[----:B-1----:R-:W-:Y:S01]  /*e420*/  FADD.FTZ R0, R143, R0 ;  /* 0x000000008f007221 */ /* 0x002fe20000010000 */
[----:B------:R-:W-:-:S04]  /*e430*/  FADD.FTZ R25, R42, R25 ;  /* 0x000000192a197221 */ /* 0x000fc80000010000 */
[----:B------:R-:W-:Y:S02]  /*e440*/  FADD.FTZ R25, R128, R25 ;  /* 0x0000001980197221 */ /* 0x000fe40000010000 */
[----:B------:R-:W1:Y:S01]  /*e450*/  MUFU.EX2 R9, R9 ;  /* 0x0000000900097308 */ /* 0x000e620000000800 */
[----:B--2---:R-:W-:Y:S01]  /*e460*/  FADD.FTZ R0, R11, R0 ;  /* 0x000000000b007221 */ /* 0x004fe20000010000 */
[----:B------:R-:W-:Y:S01]  /*e470*/  FADD.FTZ R41, R40, R25 ;  /* 0x0000001928297221 */ /* 0x000fe20000010000 */
[----:B------:R-:W-:-:S05]  /*e480*/  FFMA.FTZ R25, R73, UR21, -R48 ;  /* 0x0000001549197c23 */ /* 0x000fca0008010830 */
        /* <DEDUP_REMOVED lines=61> */
.L_x_1307:
        /* <DEDUP_REMOVED lines=75> */
.L_x_1289:
[----:B------:R-:W-:Y:S06]  /*ed10*/  BAR.ARV 0x8, 0x200 ;  /* 0x0208000000007b1d */ /* 0x000fec0000002000 */
[----:B------:R-:W-:Y:S05]  /*ed20*/  @!P0 BRA `(.L_x_1309) ;  /* 0x0000000000048947 */ /* 0x000fea0003800000 */
[----:B------:R-:W-:Y:S01]  /*ed30*/  BPT.TRAP 0x1 ;  /* 0x000000040000795c */ /* 0x000fe20000300000 */
.L_x_1309:
[----:B------:R-:W-:Y:S01]  /*ed40*/  ULEA UR5, UR48, UR45, 0x3 ;  /* 0x0000002d30057291 */ /* 0x000fe2000f8e183f */
[----:B------:R-:W-:-:S05]  /*ed50*/  IMAD.U32 R3, RZ, RZ, UR49 ;  /* 0x00000031ff037e24 */ /* 0x000fca000f8e00ff */
[----:B------:R-:W-:-:S04]  /*ed60*/  SHF.L.U32 R3, R3, 0x1f, RZ ;  /* 0x0000001f03037819 */ /* 0x000fc800000006ff */
[----:B------:R0:W1:Y:S01]  /*ed70*/  SYNCS.PHASECHK.TRANS64.TRYWAIT P1, [UR5+0x16850], R3 ;  /* 0x01685003ff0075a7 */ /* 0x0000620008020145 */
[----:B------:R-:W-:Y:S05]  /*ed80*/  @!P0 BRA `(.L_x_1310) ;  /* 0x0000000000048947 */ /* 0x000fea0003800000 */
[----:B------:R-:W-:Y:S01]  /*ed90*/  BPT.TRAP 0x1 ;  /* 0x000000040000795c */ /* 0x000fe20000300000 */
.L_x_1310:
[----:B-1----:R-:W-:Y:S05]  /*eda0*/  @P1 BRA `(.L_x_1311) ;  /* 0x0000000000081947 */ /* 0x002fea0003800000 */
[----:B------:R-:W1:Y:S02]  /*edb0*/  SYNCS.PHASECHK.TRANS64.TRYWAIT P1, [UR5+0x16850], R3 ;  /* 0x01685003ff0075a7 */ /* 0x000e640008020145 */
[----:B-1----:R-:W-:Y:S05]  /*edc0*/  @!P1 BRA `(.L_x_1312) ;  /* 0x0000009400d49947 */ /* 0x002fea0003800000 */
.L_x_1311:
[----:B------:R-:W-:Y:S01]  /*edd0*/  UIADD3 UR45, UR45, 0x400, URZ ;  /* 0x000004002d2d7890 */ /* 0x000fe2000fffe03f */
[----:B------:R-:W-:Y:S01]  /*ede0*/  WARPGROUP.ARRIVE ;  /* 0x00000000000079c5 */ /* 0x000fe20000000000 */
[----:B------:R-:W-:Y:S01]  /*edf0*/  UMOV UR7, 0x40000040 ;  /* 0x4000004000077882 */ /* 0x000fe20000000000 */
[----:B01----:R-:W0:Y:S01]  /*ee00*/  SHFL.BFLY PT, R3, R2, 0x2, 0x1f ;  /* 0x0c401f0002037f89 */ /* 0x003e2200000e0000 */
[----:B------:R-:W-:Y:S01]  /*ee10*/  USHF.R.U32.HI UR45, URZ, 0x4, UR45 ;  /* 0x000000043f2d7899 */ /* 0x000fe2000801162d */
[----:B------:R-:W-:Y:S02]  /*ee20*/  IMAD.MOV.U32 R21, RZ, RZ, -0x800000 ;  /* 0xff800000ff157424 */ /* 0x000fe400078e00ff */
[----:B------:R-:W1:Y:S01]  /*ee30*/  SHFL.BFLY PT, R5, R0, 0x2, 0x1f ;  /* 0x0c401f0000057f89 */ /* 0x000e6200000e0000 */
[----:B------:R-:W-:Y:S01]  /*ee40*/  ULOP3.LUT UR4, UR45, 0x3fff, URZ, 0xc0, !UPT ;  /* 0x00003fff2d047892 */ /* 0x000fe2000f8ec03f */
[----:B------:R-:W-:-:S03]  /*ee50*/  IMAD.MOV.U32 R20, RZ, RZ, -0x800000 ;  /* 0xff800000ff147424 */ /* 0x000fc600078e00ff */
[----:B------:R-:W-:-:S07]  /*ee60*/  ULEA UR4, UR48, UR4, 0xa ;  /* 0x0000000430047291 */ /* 0x000fce000f8e503f */
[----:B------:R-:W-:Y:S02]  /*ee70*/  UMOV UR6, UR4 ;  /* 0x0000000400067c82 */ /* 0x000fe40008000000 */
[----:B------:R-:W-:Y:S01]  /*ee80*/  HGMMA.64x64x16.F32 R88, R148, gdesc[UR4].tnspB, R88, gsb0 ;  /* 0x40e0000494587df0 */ /* 0x000fe20008000858 */
[----:B------:R-:W-:Y:S01]  /*ee90*/  UIADD3 UR6, UR4, 0x80, URZ ;  /* 0x0000008004067890 */ /* 0x000fe2000fffe03f */
[----:B------:R-:W-:Y:S01]  /*eea0*/  UMOV UR7, 0x40000040 ;  /* 0x4000004000077882 */ /* 0x000fe20000000000 */
[----:B0-----:R-:W-:Y:S01]  /*eeb0*/  FADD.FTZ R3, R3, R2 ;  /* 0x0000000203037221 */ /* 0x001fe20000010000 */
[----:B-1----:R-:W-:-:S04]  /*eec0*/  FADD.FTZ R5, R5, R0 ;  /* 0x0000000005057221 */ /* 0x002fc80000010000 */
[----:B------:R-:W0:Y:S01]  /*eed0*/  SHFL.BFLY PT, R4, R3, 0x1, 0x1f ;  /* 0x0c201f0003047f89 */ /* 0x000e2200000e0000 */
[----:B------:R-:W-:-:S03]  /*eee0*/  IMAD.MOV.U32 R0, RZ, RZ, RZ ;  /* 0x000000ffff007224 */ /* 0x000fc600078e00ff */
[----:B------:R-:W1:Y:S01]  /*eef0*/  SHFL.BFLY PT, R8, R5, 0x1, 0x1f ;  /* 0x0c201f0005087f89 */ /* 0x000e6200000e0000 */
[----:B0-----:R-:W-:Y:S01]  /*ef00*/  FADD.FTZ R9, R3, R4 ;  /* 0x0000000403097221 */ /* 0x001fe20000010000 */
[----:B------:R-:W-:Y:S02]  /*ef10*/  IMAD.MOV.U32 R4, RZ, RZ, RZ ;  /* 0x000000ffff047224 */ /* 0x000fe400078e00ff */
[----:B------:R-:W-:Y:S02]  /*ef20*/  IMAD.U32 R3, RZ, RZ, UR21 ;  /* 0x00000015ff037e24 */ /* 0x000fe4000f8e00ff */
[----:B-1----:R-:W-:Y:S01]  /*ef30*/  FADD.FTZ R10, R5, R8 ;  /* 0x00000008050a7221 */ /* 0x002fe20000010000 */
[----:B------:R-:W-:Y:S01]  /*ef40*/  FSETP.NE.FTZ.AND P1, PT, R9, RZ, PT ;  /* 0x000000ff0900720b */ /* 0x000fe20003f35000 */
[----:B------:R-:W-:-:S03]  /*ef50*/  IMAD.U32 R5, RZ, RZ, UR21 ;  /* 0x00000015ff057e24 */ /* 0x000fc6000f8e00ff */
[----:B------:R-:W-:-:S09]  /*ef60*/  FSETP.NE.FTZ.AND P2, PT, R10, RZ, PT ;  /* 0x000000ff0a00720b */ /* 0x000fd20003f55000 */
[----:B------:R-:W0:Y:S01]  /*ef70*/  @P1 MUFU.LG2 R2, R9 ;  /* 0x0000000900021308 */ /* 0x000e220000000c00 */
[----:B------:R-:W-:-:S03]  /*ef80*/  @P1 FMUL.FTZ R3, R3, 0.69314718246459960938 ;  /* 0x3f31721803031820 */ /* 0x000fc60000410000 */
[----:B------:R-:W-:-:S04]  /*ef90*/  @P2 FMUL.FTZ R5, R5, 0.69314718246459960938 ;  /* 0x3f31721805052820 */ /* 0x000fc80000410000 */
        /* <DEDUP_REMOVED lines=44> */
.L_x_1313:
        /* <DEDUP_REMOVED lines=14> */
[----:B------:R-:W-:Y:S01]  /*f340*/  USEL UR4, URZ, 0x1, UP0 ;  /* 0x000000013f047887 */ /* 0x000fe20008000000 */
[-C--:B------:R-:W-:Y:S01]  /*f350*/  FMUL.FTZ R105, R105, R0.reuse ;  /* 0x0000000069697220 */ /* 0x080fe20000410000 */
[-C--:B------:R-:W-:Y:S01]  /*f360*/  FMUL.FTZ R108, R108, R0.reuse ;  /* 0x000000006c6c7220 */ /* 0x080fe20000410000 */
        /* <DEDUP_REMOVED lines=22> */
[----:B------:R-:W-:-:S02]  /*f4d0*/  UIADD3 UR50, UR50, 0x1, URZ ;  /* 0x0000000132327890 */ /* 0x000fc4000fffe03f */
[----:B------:R-:W-:Y:S02]  /*f4e0*/  USEL UR48, UR48, URZ, UP0 ;  /* 0x0000003f30307287 */ /* 0x000fe40008000000 */
[----:B------:R-:W-:-:S12]  /*f4f0*/  ULOP3.LUT UR49, UR49, UR4, URZ, 0x3c, !UPT ;  /* 0x0000000431317292 */ /* 0x000fd8000f8e3c3f */
.L_x_1235:
[----:B------:R-:W0:Y:S01]  /*f500*/  S2R R5, SR_CgaCtaId ;  /* 0x0000000000057919 */ /* 0x000e220000008800 */
[----:B------:R-:W-:Y:S01]  /*f510*/  MOV R0, 0x400 ;  /* 0x0000040000007802 */ /* 0x000fe20000000f00 */
[----:B------:R-:W-:Y:S01]  /*f520*/  BSSY B0, `(.L_x_1314) ;  /* 0x000023f000007945 */ /* 0x000fe20003800000 */
[----:B------:R-:W-:Y:S02]  /*f530*/  BAR.SYNC.DEFER_BLOCKING 0x5, 0x200 ;  /* 0x0148000000007b1d */ /* 0x000fe40000010000 */
[----:B0-----:R-:W-:-:S05]  /*f540*/  LEA R0, R5, R0, 0x18 ;  /* 0x0000000005007211 */ /* 0x001fca00078ec0ff */
[----:B------:R-:W0:Y:S02]  /*f550*/  LDS.128 R4, [R0+0x168d0] ;  /* 0x0168d00000047984 */ /* 0x000e240000000c00 */
[----:B0-----:R-:W-:Y:S02]  /*f560*/  R2UR UR6, R5 ;  /* 0x00000000050672ca */ /* 0x001fe400000e0000 */
[----:B------:R-:W-:Y:S02]  /*f570*/  R2UR UR5, R6 ;  /* 0x00000000060572ca */ /* 0x000fe400000e0000 */
[----:B------:R-:W-:Y:S01]  /*f580*/  R2UR UR7, R7 ;  /* 0x00000000070772ca */ /* 0x000fe200000e0000 */
[----:B------:R-:W-:Y:S06]  /*f590*/  BAR.ARV 0x4, 0x200 ;  /* 0x0108000000007b1d */ /* 0x000fec0000002000 */
[----:B------:R-:W-:Y:S08]  /*f5a0*/  @P0 BRA `(.L_x_1315) ;  /* 0x00000018002c0947 */ /* 0x000ff00003800000 */
[----:B------:R-:W2:Y:S01]  /*f5b0*/  LDL R8, [R1+0x38] ;  /* 0x0000380001087983 */ /* 0x000ea20000100800 */
[----:B------:R-:W-:Y:S01]  /*f5c0*/  F2FP.F16.F32.PACK_AB R12, R105, R104 ;  /* 0x00000068690c723e */ /* 0x000fe200000000ff */
[----:B------:R-:W-:Y:S01]  /*f5d0*/  ULDC.64 UR10, c[0x0][0xc00] ;  /* 0x00030000000a7ab9 */ /* 0x000fe20000000a00 */
[----:B------:R-:W-:Y:S01]  /*f5e0*/  F2FP.F16.F32.PACK_AB R14, R109, R108 ;  /* 0x0000006c6d0e723e */ /* 0x000fe200000000ff */
[----:B------:R-:W0:Y:S01]  /*f5f0*/  S2R R5, SR_SWINHI ;  /* 0x0000000000057919 */ /* 0x000e220000002f00 */
[----:B------:R-:W-:Y:S01]  /*f600*/  F2FP.F16.F32.PACK_AB R15, R111, R110 ;  /* 0x0000006e6f0f723e */ /* 0x000fe200000000ff */
[----:B------:R-:W-:Y:S01]  /*f610*/  ULDC.64 UR8, c[0x0][0xc00] ;  /* 0x0003000000087ab9 */ /* 0x000fe20000000a00 */
[----:B------:R-:W-:Y:S01]  /*f620*/  F2FP.F16.F32.PACK_AB R24, R113, R112 ;  /* 0x000000707118723e */ /* 0x000fe200000000ff */
[----:B------:R-:W-:Y:S01]  /*f630*/  UIMAD.WIDE UR8, UR38, 0x4, UR8 ;  /* 0x00000004260878a5 */ /* 0x000fe2000f8e0208 */
[----:B------:R-:W-:Y:S02]  /*f640*/  F2FP.F16.F32.PACK_AB R25, R115, R114 ;  /* 0x000000727319723e */ /* 0x000fe400000000ff */
[----:B------:R-:W-:-:S02]  /*f650*/  F2FP.F16.F32.PACK_AB R26, R117, R116 ;  /* 0x00000074751a723e */ /* 0x000fc400000000ff */
[----:B------:R-:W-:Y:S01]  /*f660*/  F2FP.F16.F32.PACK_AB R27, R119, R118 ;  /* 0x00000076771b723e */ /* 0x000fe200000000ff */
[----:B------:R-:W-:Y:S02]  /*f670*/  IMAD.U32 R30, RZ, RZ, UR8 ;  /* 0x00000008ff1e7e24 */ /* 0x000fe4000f8e00ff */
[----:B------:R-:W-:Y:S01]  /*f680*/  IMAD.U32 R31, RZ, RZ, UR9 ;  /* 0x00000009ff1f7e24 */ /* 0x000fe2000f8e00ff */
[----:B------:R-:W-:Y:S01]  /*f690*/  ULDC.64 UR8, c[0x0][0xc08] ;  /* 0x0003020000087ab9 */ /* 0x000fe20000000a00 */
[----:B------:R-:W-:Y:S02]  /*f6a0*/  MOV R28, R0 ;  /* 0x00000000001c7202 */ /* 0x000fe40000000f00 */
[----:B0-----:R-:W-:Y:S01]  /*f6b0*/  MOV R29, R5 ;  /* 0x00000005001d7202 */ /* 0x001fe20000000f00 */
[----:B------:R-:W-:Y:S02]  /*f6c0*/  BAR.SYNC.DEFER_BLOCKING 0x1, 0x180 ;  /* 0x0046000000007b1d */ /* 0x000fe40000010000 */
[----:B--2---:R-:W-:-:S03]  /*f6d0*/  IMAD.WIDE R4, R8, 0x2, R28 ;  /* 0x0000000208047825 */ /* 0x004fc600078e021c */
[C---:B------:R-:W-:Y:S02]  /*f6e0*/  IADD3 R9, P1, R4.reuse, 0x40, RZ ;  /* 0x0000004004097810 */ /* 0x040fe40007f3e0ff */
[C---:B------:R-:W-:Y:S02]  /*f6f0*/  IADD3 R11, P2, R4.reuse, 0x20, RZ ;  /* 0x00000020040b7810 */ /* 0x040fe40007f5e0ff */
[C---:B------:R-:W-:Y:S02]  /*f700*/  IADD3 R13, P0, R4.reuse, 0x60, RZ ;  /* 0x00000060040d7810 */ /* 0x040fe40007f1e0ff */
[----:B------:R-:W-:Y:S02]  /*f710*/  LOP3.LUT R7, R4, 0x380, RZ, 0xc0, !PT ;  /* 0x0000038004077812 */ /* 0x000fe400078ec0ff */
[----:B------:R-:W-:Y:S02]  /*f720*/  LOP3.LUT R8, R9, 0x380, RZ, 0xc0, !PT ;  /* 0x0000038009087812 */ /* 0x000fe400078ec0ff */
[----:B------:R-:W-:-:S02]  /*f730*/  LOP3.LUT R10, R11, 0x380, RZ, 0xc0, !PT ;  /* 0x000003800b0a7812 */ /* 0x000fc400078ec0ff */
[----:B------:R-:W-:Y:S02]  /*f740*/  LOP3.LUT R6, R13, 0x380, RZ, 0xc0, !PT ;  /* 0x000003800d067812 */ /* 0x000fe400078ec0ff */
[----:B------:R-:W-:Y:S02]  /*f750*/  SHF.R.U64 R7, R7, 0x3, RZ ;  /* 0x0000000307077819 */ /* 0x000fe400000012ff */
[----:B------:R-:W-:Y:S02]  /*f760*/  SHF.R.U64 R8, R8, 0x3, RZ ;  /* 0x0000000308087819 */ /* 0x000fe400000012ff */
[----:B------:R-:W-:Y:S02]  /*f770*/  SHF.R.U64 R10, R10, 0x3, RZ ;  /* 0x000000030a0a7819 */ /* 0x000fe400000012ff */
[----:B------:R-:W-:Y:S02]  /*f780*/  SHF.R.U64 R6, R6, 0x3, RZ ;  /* 0x0000000306067819 */ /* 0x000fe400000012ff */
[----:B------:R-:W-:Y:S01]  /*f790*/  LOP3.LUT R4, R7, R4, RZ, 0x3c, !PT ;  /* 0x0000000407047212 */ /* 0x000fe200078e3cff */
[--C-:B------:R-:W-:Y:S01]  /*f7a0*/  IMAD.X R7, RZ, RZ, R5.reuse, P0 ;  /* 0x000000ffff077224 */ /* 0x100fe200000e0605 */
[----:B------:R-:W-:Y:S01]  /*f7b0*/  LOP3.LUT R8, R8, R9, RZ, 0x3c, !PT ;  /* 0x0000000908087212 */ /* 0x000fe200078e3cff */
[--C-:B------:R-:W-:Y:S01]  /*f7c0*/  IMAD.X R9, RZ, RZ, R5.reuse, P1 ;  /* 0x000000ffff097224 */ /* 0x100fe200008e0605 */
[----:B------:R-:W-:Y:S01]  /*f7d0*/  LOP3.LUT R10, R10, R11, RZ, 0x3c, !PT ;  /* 0x0000000b0a0a7212 */ /* 0x000fe200078e3cff */
[----:B------:R-:W-:Y:S01]  /*f7e0*/  IMAD.X R11, RZ, RZ, R5, P2 ;  /* 0x000000ffff0b7224 */ /* 0x000fe200010e0605 */
[----:B------:R-:W-:-:S02]  /*f7f0*/  LOP3.LUT R6, R6, R13, RZ, 0x3c, !PT ;  /* 0x0000000d06067212 */ /* 0x000fc400078e3cff */
[----:B------:R-:W-:Y:S02]  /*f800*/  MOV R36, R4 ;  /* 0x0000000400247202 */ /* 0x000fe40000000f00 */
[----:B------:R-:W-:Y:S02]  /*f810*/  MOV R32, R6 ;  /* 0x0000000600207202 */ /* 0x000fe40000000f00 */
[----:B------:R-:W-:Y:S02]  /*f820*/  MOV R34, R8 ;  /* 0x0000000800227202 */ /* 0x000fe40000000f00 */
[----:B------:R-:W-:Y:S02]  /*f830*/  MOV R35, R10 ;  /* 0x0000000a00237202 */ /* 0x000fe40000000f00 */
[----:B------:R-:W-:Y:S02]  /*f840*/  F2FP.F16.F32.PACK_AB R4, R3, R2 ;  /* 0x000000020304723e */ /* 0x000fe400000000ff */
[----:B------:R-:W-:-:S02]  /*f850*/  F2FP.F16.F32.PACK_AB R5, R91, R90 ;  /* 0x0000005a5b05723e */ /* 0x000fc400000000ff */
[----:B------:R-:W-:Y:S02]  /*f860*/  F2FP.F16.F32.PACK_AB R6, R93, R92 ;  /* 0x0000005c5d06723e */ /* 0x000fe400000000ff */
[----:B------:R-:W-:Y:S02]  /*f870*/  F2FP.F16.F32.PACK_AB R7, R95, R94 ;  /* 0x0000005e5f07723e */ /* 0x000fe400000000ff */
[----:B------:R-:W-:Y:S02]  /*f880*/  F2FP.F16.F32.PACK_AB R8, R97, R96 ;  /* 0x000000606108723e */ /* 0x000fe400000000ff */
[----:B------:R-:W-:Y:S01]  /*f890*/  F2FP.F16.F32.PACK_AB R9, R99, R98 ;  /* 0x000000626309723e */ /* 0x000fe200000000ff */
[----:B------:R-:W-:Y:S01]  /*f8a0*/  STSM.16.M88.4 [R36], R4 ;  /* 0x0000000424007844 */ /* 0x000fe20000000200 */
[----:B------:R-:W-:Y:S02]  /*f8b0*/  F2FP.F16.F32.PACK_AB R10, R101, R100 ;  /* 0x00000064650a723e */ /* 0x000fe400000000ff */
[----:B------:R-:W-:-:S02]  /*f8c0*/  F2FP.F16.F32.PACK_AB R11, R103, R102 ;  /* 0x00000066670b723e */ /* 0x000fc400000000ff */
[----:B------:R-:W-:Y:S02]  /*f8d0*/  F2FP.F16.F32.PACK_AB R13, R107, R106 ;  /* 0x0000006a6b0d723e */ /* 0x000fe400000000ff */
[----:B------:R-:W-:Y:S01]  /*f8e0*/  ISETP.NE.U32.AND P0, PT, RZ, UR10, PT ;  /* 0x0000000aff007c0c */ /* 0x000fe2000bf05070 */
[----:B------:R-:W-:Y:S03]  /*f8f0*/  STSM.16.M88.4 [R35], R8 ;  /* 0x0000000823007844 */ /* 0x000fe60000000200 */
[----:B------:R-:W-:Y:S01]  /*f900*/  ISETP.NE.AND.EX P0, PT, RZ, UR11, PT, P0 ;  /* 0x0000000bff007c0c */ /* 0x000fe2000bf05300 */
[----:B------:R-:W-:Y:S04]  /*f910*/  STSM.16.M88.4 [R34], R12 ;  /* 0x0000000c22007844 */ /* 0x000fe80000000200 */
[----:B------:R0:W-:Y:S01]  /*f920*/  STSM.16.M88.4 [R32], R24 ;  /* 0x0000001820007844 */ /* 0x0001e20000000200 */
[----:B------:R-:W-:Y:S08]  /*f930*/  BAR.SYNC.DEFER_BLOCKING 0x1, 0x180 ;  /* 0x0046000000007b1d */ /* 0x000ff00000010000 */
[----:B0-----:R-:W0:Y:S01]  /*f940*/  LDC R32, c[0x0][0xbe8] ;  /* 0x0002fa00ff207b82 */ /* 0x001e220000000800 */
[----:B------:R-:W2:Y:S01]  /*f950*/  @P0 LDG.E R33, desc[UR54][R30.64] ;  /* 0x000000361e210981 */ /* 0x000ea2000c1e1900 */
[----:B------:R-:W-:Y:S01]  /*f960*/  UISETP.NE.U32.AND UP0, UPT, UR8, URZ, UPT ;  /* 0x0000003f0800728c */ /* 0x000fe2000bf05070 */
[----:B------:R-:W-:-:S03]  /*f970*/  ULDC UR4, c[0x0][0xa88] ;  /* 0x0002a20000047ab9 */ /* 0x000fc60000000800 */
[----:B------:R-:W-:Y:S01]  /*f980*/  UISETP.NE.AND.EX UP0, UPT, UR9, URZ, UPT, UP0 ;  /* 0x0000003f0900728c */ /* 0x000fe2000bf05300 */
[----:B------:R-:W-:Y:S01]  /*f990*/  IMAD.U32 R9, RZ, RZ, UR4 ;  /* 0x00000004ff097e24 */ /* 0x000fe2000f8e00ff */
[----:B------:R-:W-:-:S04]  /*f9a0*/  ULDC UR4, c[0x0][0xad4] ;  /* 0x0002b50000047ab9 */ /* 0x000fc80000000800 */
[----:B------:R-:W-:Y:S02]  /*f9b0*/  PLOP3.LUT P4, PT, PT, PT, UP0, 0x80, 0x0 ;  /* 0x000000000000781c */ /* 0x000fe40003f8f008 */
[----:B0-----:R-:W-:-:S03]  /*f9c0*/  ISETP.NE.AND P1, PT, R32, 0x1, PT ;  /* 0x000000012000780c */ /* 0x001fc60003f25270 */
[----:B------:R-:W-:Y:S02]  /*f9d0*/  @UP0 ULDC.64 UR8, c[0x0][0xc08] ;  /* 0x0003020000080ab9 */ /* 0x000fe40000000a00 */
[----:B------:R-:W-:Y:S02]  /*f9e0*/  @UP0 UIMAD.WIDE UR8, UR38, 0x4, UR8 ;  /* 0x00000004260808a5 */ /* 0x000fe4000f8e0208 */
[----:B------:R-:W-:-:S06]  /*f9f0*/  UISETP.NE.AND UP0, UPT, UR46, URZ, UPT ;  /* 0x0000003f2e00728c */ /* 0x000fcc000bf05270 */
[----:B------:R-:W0:Y:S01]  /*fa00*/  @P1 LDC R6, c[0x0][0xbec] ;  /* 0x0002fb00ff061b82 */ /* 0x000e220000000800 */
[----:B------:R-:W-:Y:S01]  /*fa10*/  USEL UR4, UR46, UR4, UP0 ;  /* 0x000000042e047287 */ /* 0x000fe20008000000 */
[----:B------:R-:W-:Y:S01]  /*fa20*/  IMAD.U32 R4, RZ, RZ, UR8 ;  /* 0x00000008ff047e24 */ /* 0x000fe2000f8e00ff */
[----:B------:R-:W-:Y:S01]  /*fa30*/  UMOV UR19, 0x9b8 ;  /* 0x000009b800137882 */ /* 0x000fe20000000000 */
[----:B------:R-:W-:Y:S01]  /*fa40*/  IMAD.U32 R5, RZ, RZ, UR9 ;  /* 0x00000009ff057e24 */ /* 0x000fe2000f8e00ff */
[----:B------:R-:W-:-:S03]  /*fa50*/  UISETP.GT.AND UP1, UPT, UR4, 0x1, UPT ;  /* 0x000000010400788c */ /* 0x000fc6000bf24270 */
[----:B------:R-:W1:Y:S01]  /*fa60*/  @P1 LDC R11, c[0x0][0xbf0] ;  /* 0x0002fc00ff0b1b82 */ /* 0x000e620000000800 */
[----:B------:R-:W-:Y:S01]  /*fa70*/  USEL UR19, UR19, 0x978, UP1 ;  /* 0x0000097813137887 */ /* 0x000fe20008800000 */
[----:B------:R-:W-:Y:S01]  /*fa80*/  VIADD R13, R17, UR39 ;  /* 0x00000027110d7c36 */ /* 0x000fe20008000000 */
[----:B------:R-:W-:Y:S01]  /*fa90*/  UISETP.NE.U32.AND UP0, UPT, UR10, URZ, UPT ;  /* 0x0000003f0a00728c */ /* 0x000fe2000bf05070 */
[----:B------:R0:W5:Y:S01]  /*faa0*/  @P4 LDG.E R9, desc[UR54][R4.64] ;  /* 0x0000003604094981 */ /* 0x000162000c1e1900 */
[----:B------:R-:W-:Y:S01]  /*fab0*/  UMOV UR4, URZ ;  /* 0x0000003f00047c82 */ /* 0x000fe20008000000 */
[----:B------:R-:W-:Y:S01]  /*fac0*/  USHF.R.S32.HI UR10, URZ, 0x1f, UR38 ;  /* 0x0000001f3f0a7899 */ /* 0x000fe20008011426 */
[----:B------:R-:W-:Y:S01]  /*fad0*/  IMAD.MOV.U32 R7, RZ, RZ, R13 ;  /* 0x000000ffff077224 */ /* 0x000fe200078e000d */
[----:B------:R-:W-:Y:S02]  /*fae0*/  UISETP.NE.AND.EX UP0, UPT, UR11, URZ, UPT, UP0 ;  /* 0x0000003f0b00728c */ /* 0x000fe4000bf05300 */
[----:B------:R-:W-:-:S02]  /*faf0*/  USEL UR9, UR41, URZ, UP1 ;  /* 0x0000003f29097287 */ /* 0x000fc40008800000 */
[----:B------:R-:W-:Y:S02]  /*fb00*/  USEL UR8, UR38, URZ, !UP0 ;  /* 0x0000003f26087287 */ /* 0x000fe4000c000000 */
[----:B------:R-:W-:Y:S01]  /*fb10*/  USEL UR18, UR10, URZ, !UP0 ;  /* 0x0000003f0a127287 */ /* 0x000fe2000c000000 */
[----:B------:R-:W-:Y:S02]  /*fb20*/  ULDC.64 UR12, c[0x0][UR19+0x220] ;  /* 0x00008800130c7abb */ /* 0x000fe40008000a00 */
[----:B------:R-:W-:Y:S01]  /*fb30*/  ULDC.64 UR10, c[0x0][UR19+0x218] ;  /* 0x00008600130a7abb */ /* 0x000fe20008000a00 */
[----:B0-----:R-:W-:Y:S01]  /*fb40*/  @P1 IMAD.HI.U32 R4, R13, R6, RZ ;  /* 0x000000060d041227 */ /* 0x001fe200078e00ff */
[----:B------:R-:W-:Y:S01]  /*fb50*/  ULDC.64 UR14, c[0x0][UR19+0x228] ;  /* 0x00008a00130e7abb */ /* 0x000fe20008000a00 */
[----:B------:R-:W-:Y:S02]  /*fb60*/  UIMAD UR13, UR13, UR8, URZ ;  /* 0x000000080d0d72a4 */ /* 0x000fe4000f8e023f */
[----:B------:R-:W-:-:S02]  /*fb70*/  UIMAD.WIDE.U32 UR16, UR10, UR37, URZ ;  /* 0x000000250a1072a5 */ /* 0x000fc4000f8e003f */
[----:B------:R-:W-:Y:S01]  /*fb80*/  UIMAD UR20, UR11, UR37, URZ ;  /* 0x000000250b1472a4 */ /* 0x000fe2000f8e023f */
[----:B-1----:R-:W-:Y:S01]  /*fb90*/  @P1 SHF.R.U32.HI R7, RZ, R11, R4 ;  /* 0x0000000bff071219 */ /* 0x002fe20000011604 */
[----:B------:R-:W-:Y:S02]  /*fba0*/  UIMAD.WIDE.U32 UR10, UR12, UR8, URZ ;  /* 0x000000080c0a72a5 */ /* 0x000fe4000f8e003f */
[----:B------:R-:W-:Y:S02]  /*fbb0*/  UIMAD.WIDE.U32 UR22, UR14, UR9, URZ ;  /* 0x000000090e1672a5 */ /* 0x000fe4000f8e003f */
[----:B------:R-:W-:Y:S01]  /*fbc0*/  UIMAD UR9, UR15, UR9, URZ ;  /* 0x000000090f0972a4 */ /* 0x000fe2000f8e023f */
[----:B------:R-:W-:Y:S01]  /*fbd0*/  IMAD.MOV R11, RZ, RZ, -R7 ;  /* 0x000000ffff0b7224 */ /* 0x000fe200078e0a07 */
[----:B------:R-:W-:Y:S02]  /*fbe0*/  UIMAD UR13, UR12, UR18, UR13 ;  /* 0x000000120c0d72a4 */ /* 0x000fe4000f8e020d */
[----:B------:R-:W-:Y:S01]  /*fbf0*/  UIADD3 UR20, UR17, UR20, URZ ;  /* 0x0000001411147290 */ /* 0x000fe2000fffe03f */
[----:B------:R-:W-:-:S02]  /*fc00*/  IMAD.U32 R4, RZ, RZ, UR22 ;  /* 0x00000016ff047e24 */ /* 0x000fc4000f8e00ff */
[----:B------:R-:W-:Y:S01]  /*fc10*/  IMAD.U32 R5, RZ, RZ, UR23 ;  /* 0x00000017ff057e24 */ /* 0x000fe2000f8e00ff */
[----:B------:R-:W-:Y:S01]  /*fc20*/  SHF.R.S32.HI R5, RZ, 0x1f, R7 ;  /* 0x0000001fff057819 */ /* 0x000fe20000011407 */
[----:B------:R-:W-:-:S05]  /*fc30*/  IMAD R11, R32, R11, R13 ;  /* 0x0000000b200b7224 */ /* 0x000fca00078e020d */
[----:B------:R-:W-:Y:S02]  /*fc40*/  SHF.R.S32.HI R6, RZ, 0x1f, R11 ;  /* 0x0000001fff067819 */ /* 0x000fe4000001140b */
[----:B--2---:R-:W-:-:S13]  /*fc50*/  @P0 R2UR UR4, R33 ;  /* 0x00000000210402ca */ /* 0x004fda00000e0000 */
[----:B------:R-:W-:Y:S02]  /*fc60*/  UIADD3 UR16, UP0, UP2, UR10, UR16, UR4 ;  /* 0x000000100a107290 */ /* 0x000fe4000fa1e004 */
[----:B------:R-:W-:Y:S02]  /*fc70*/  UIADD3 UR10, UR23, UR9, URZ ;  /* 0x00000009170a7290 */ /* 0x000fe4000fffe03f */
[----:B------:R-:W-:Y:S02]  /*fc80*/  UIADD3 UR9, UR11, UR13, URZ ;  /* 0x0000000d0b097290 */ /* 0x000fe4000fffe03f */
[----:B------:R-:W-:Y:S01]  /*fc90*/  USHF.R.S32.HI UR14, URZ, 0x1f, UR4 ;  /* 0x0000001f3f0e7899 */ /* 0x000fe20008011404 */
[----:B------:R-:W-:Y:S01]  /*fca0*/  IADD3 R4, P2, P3, R7, UR16, R4 ;  /* 0x0000001007047c10 */ /* 0x000fe2000fb5e004 */
[----:B------:R-:W-:Y:S01]  /*fcb0*/  IMAD.U32 R8, RZ, RZ, UR10 ;  /* 0x0000000aff087e24 */ /* 0x000fe2000f8e00ff */
[----:B------:R-:W-:Y:S01]  /*fcc0*/  ULDC.64 UR10, c[0x0][UR19+0x210] ;  /* 0x00008400130a7abb */ /* 0x000fe20008000a00 */
[----:B------:R-:W-:Y:S01]  /*fcd0*/  UIADD3.X UR9, UR9, UR20, UR14, UP0, UP2 ;  /* 0x0000001409097290 */ /* 0x000fe200087e440e */
[----:B------:R-:W-:Y:S01]  /*fce0*/  IMAD R7, R11, UR11, RZ ;  /* 0x0000000b0b077c24 */ /* 0x000fe2000f8e02ff */
[----:B------:R-:W-:Y:S01]  /*fcf0*/  ULDC.64 UR12, c[0x0][0xba8] ;  /* 0x0002ea00000c7ab9 */ /* 0x000fe20000000a00 */
[----:B------:R-:W-:Y:S01]  /*fd00*/  @!UP1 ULDC UR12, c[0x0][0xb50] ;  /* 0x0002d400000c9ab9 */ /* 0x000fe20000000800 */
[----:B------:R-:W-:Y:S01]  /*fd10*/  @!UP1 ULDC UR13, c[0x0][0xb54] ;  /* 0x0002d500000d9ab9 */ /* 0x000fe20000000800 */
[----:B------:R-:W-:Y:S01]  /*fd20*/  IMAD R7, R6, UR10, R7 ;  /* 0x0000000a06077c24 */ /* 0x000fe2000f8e0207 */
[----:B------:R-:W-:-:S03]  /*fd30*/  IADD3.X R5, R5, UR9, R8, P2, P3 ;  /* 0x0000000905057c10 */ /* 0x000fc600097e6408 */
[----:B------:R-:W-:-:S04]  /*fd40*/  IMAD.WIDE.U32 R4, R11, UR10, R4 ;  /* 0x0000000a0b047c25 */ /* 0x000fc8000f8e0004 */
[----:B------:R-:W-:Y:S01]  /*fd50*/  IMAD.IADD R5, R5, 0x1, R7 ;  /* 0x0000000105057824 */ /* 0x000fe200078e0207 */
[----:B------:R-:W-:-:S04]  /*fd60*/  LEA R8, P2, R4, UR12, 0x2 ;  /* 0x0000000c04087c11 */ /* 0x000fc8000f8410ff */
[----:B------:R-:W-:Y:S01]  /*fd70*/  LEA.HI.X R10, R4, UR13, R5, 0x2, P2 ;  /* 0x0000000d040a7c11 */ /* 0x000fe200090f1405 */
[----:B------:R-:W-:Y:S08]  /*fd80*/  @P4 BRA `(.L_x_1316) ;  /* 0x0000000000104947 */ /* 0x000ff00003800000 */
[----:B------:R-:W-:Y:S05]  /*fd90*/  @!P0 BRA `(.L_x_1316) ;  /* 0x00000000000c8947 */ /* 0x000fea0003800000 */
[----:B------:R-:W2:Y:S04]  /*fda0*/  LDG.E R4, desc[UR54][R30.64] ;  /* 0x000000361e047981 */ /* 0x000ea8000c1e1900 */
[----:B-----5:R-:W2:Y:S02]  /*fdb0*/  LDG.E R9, desc[UR54][R30.64+0x4] ;  /* 0x000004361e097981 */ /* 0x020ea4000c1e1900 */
[----:B--2---:R-:W-:-:S07]  /*fdc0*/  IMAD.IADD R9, R9, 0x1, -R4 ;  /* 0x0000000109097824 */ /* 0x004fce00078e0a04 */
.L_x_1316:
        /* <DEDUP_REMOVED lines=9> */
[----:B------:R-:W-:Y:S01]  /*fe60*/  LOP3.LUT R12, R12, 0xffffff80, RZ, 0xc0, !PT ;  /* 0xffffff800c0c7812 */ /* 0x000fe200078ec0ff */
[----:B-----5:R-:W-:-:S04]  /*fe70*/  IMAD R30, R9, R32, RZ ;  /* 0x00000020091e7224 */ /* 0x020fc800078e02ff */
[----:B------:R-:W-:Y:S01]  /*fe80*/  IMAD.IADD R12, R14, 0x1, -R12 ;  /* 0x000000010e0c7824 */ /* 0x000fe200078e0a0c */
[----:B------:R-:W-:-:S04]  /*fe90*/  PLOP3.LUT P3, PT, PT, PT, UP1, 0x80, 0x0 ;  /* 0x000000000000781c */ /* 0x000fc80003f6f018 */
[----:B------:R-:W-:Y:S01]  /*fea0*/  LOP3.LUT P0, RZ, R12, 0x3, RZ, 0xc0, !PT ;  /* 0x000000030cff7812 */ /* 0x000fe2000780c0ff */
[----:B--2---:R-:W-:-:S04]  /*feb0*/  VIADD R11, R11, UR39 ;  /* 0x000000270b0b7c36 */ /* 0x004fc80008000000 */
[C---:B------:R-:W-:Y:S01]  /*fec0*/  VIADD R9, R11.reuse, 0x8 ;  /* 0x000000080b097836 */ /* 0x040fe20000000000 */
[----:B------:R-:W-:-:S04]  /*fed0*/  ISETP.GE.OR P2, PT, R11, R30, P0 ;  /* 0x0000001e0b00720c */ /* 0x000fc80000746670 */
[----:B------:R-:W-:-:S09]  /*fee0*/  ISETP.GE.OR P0, PT, R9, R30, P0 ;  /* 0x0000001e0900720c */ /* 0x000fd20000706670 */
[----:B0-----:R0:W-:Y:S01]  /*fef0*/  @!P2 ST.E desc[UR54][R4.64], R21 ;  /* 0x000000150400a985 */ /* 0x0011e2000c101936 */
[----:B------:R-:W-:-:S03]  /*ff00*/  ISETP.GE.AND P2, PT, R11, R30, PT ;  /* 0x0000001e0b00720c */ /* 0x000fc60003f46270 */
[----:B------:R0:W-:Y:S01]  /*ff10*/  @!P0 ST.E desc[UR54][R6.64], R20 ;  /* 0x0000001406008985 */ /* 0x0001e2000c101936 */
[----:B------:R-:W-:Y:S01]  /*ff20*/  ISETP.GE.AND P0, PT, R9, R30, PT ;  /* 0x0000001e0900720c */ /* 0x000fe20003f06270 */
[----:B------:R-:W-:-:S12]  /*ff30*/  @P3 BRA `(.L_x_1317) ;  /* 0x0000000400c43947 */ /* 0x000fd80003800000 */
[----:B------:R-:W1:Y:S01]  /*ff40*/  S2R R12, SR_TID.X ;  /* 0x00000000000c7919 */ /* 0x000e620000002100 */
[----:B------:R-:W-:Y:S01]  /*ff50*/  ULDC.64 UR12, c[0x0][0xaa0] ;  /* 0x0002a800000c7ab9 */ /* 0x000fe20000000a00 */
[----:B-1----:R-:W-:-:S05]  /*ff60*/  VIADD R12, R12, 0xffffff80 ;  /* 0xffffff800c0c7836 */ /* 0x002fca0000000000 */
[----:B------:R-:W-:-:S04]  /*ff70*/  SHF.R.S32.HI R35, RZ, 0x1f, R12 ;  /* 0x0000001fff237819 */ /* 0x000fc8000001140c */
[----:B------:R-:W-:-:S04]  /*ff80*/  LEA.HI R35, R35, R12, RZ, 0x3 ;  /* 0x0000000c23237211 */ /* 0x000fc800078f18ff */
[----:B------:R-:W-:-:S05]  /*ff90*/  SHF.R.S32.HI R35, RZ, 0x3, R35 ;  /* 0x00000003ff237819 */ /* 0x000fca0000011423 */
[----:B------:R-:W-:-:S04]  /*ffa0*/  IMAD R3, R35, 0x40, R19 ;  /* 0x0000004023037824 */ /* 0x000fc800078e0213 */
[----:B------:R-:W-:-:S03]  /*ffb0*/  IMAD.WIDE R28, R3, 0x2, R28 ;  /* 0x00000002031c7825 */ /* 0x000fc600078e021c */
[C---:B------:R-:W-:Y:S02]  /*ffc0*/  IADD3 R9, P0, R28.reuse, 0x1800, RZ ;  /* 0x000018001c097810 */ /* 0x040fe40007f1e0ff */
[C---:B------:R-:W-:Y:S02]  /*ffd0*/  IADD3 R13, P2, R28.reuse, 0x3000, RZ ;  /* 0x000030001c0d7810 */ /* 0x040fe40007f5e0ff */
[----:B0-----:R-:W-:Y:S02]  /*ffe0*/  LOP3.LUT R5, R28, 0x380, RZ, 0xc0, !PT ;  /* 0x000003801c057812 */ /* 0x001fe400078ec0ff */
        /* <DEDUP_REMOVED lines=11> */
[----:B------:R-:W2:Y:S04]  /*100a0*/  LD.E.128 R4, desc[UR54][R4.64] ;  /* 0x0000003604047980 */ /* 0x000ea8000c101d00 */
[----:B------:R-:W3:Y:S04]  /*100b0*/  LD.E.128 R8, desc[UR54][R8.64] ;  /* 0x0000003608087980 */ /* 0x000ee8000c101d00 */
[----:B------:R-:W4:Y:S01]  /*100c0*/  LD.E.128 R12, desc[UR54][R12.64] ;  /* 0x000000360c0c7980 */ /* 0x000f22000c101d00 */
[----:B------:R-:W-:-:S04]  /*100d0*/  IADD3 R3, P0, R28, 0x4800, RZ ;  /* 0x000048001c037810 */ /* 0x000fc80007f1e0ff */
[----:B------:R-:W-:Y:S01]  /*100e0*/  LOP3.LUT R2, R3, 0x380, RZ, 0xc0, !PT ;  /* 0x0000038003027812 */ /* 0x000fe200078ec0ff */
[----:B------:R-:W-:Y:S01]  /*100f0*/  IMAD.X R25, RZ, RZ, R29, P0 ;  /* 0x000000ffff197224 */ /* 0x000fe200000e061d */
[----:B------:R-:W-:Y:S01]  /*10100*/  UIMAD UR9, UR14, UR12, URZ ;  /* 0x0000000c0e0972a4 */ /* 0x000fe2000f8e023f */
[----:B------:R-:W0:Y:S01]  /*10110*/  @P1 LDC R29, c[0x0][0xbf0] ;  /* 0x0002fc00ff1d1b82 */ /* 0x000e220000000800 */
[----:B------:R-:W-:-:S04]  /*10120*/  SHF.R.U64 R2, R2, 0x3, RZ ;  /* 0x0000000302027819 */ /* 0x000fc800000012ff */
[----:B------:R-:W-:-:S03]  /*10130*/  LOP3.LUT R24, R2, R3, RZ, 0x3c, !PT ;  /* 0x0000000302187212 */ /* 0x000fc600078e3cff */
[----:B------:R-:W1:Y:S01]  /*10140*/  @P1 LDC R3, c[0x0][0xbec] ;  /* 0x0002fb00ff031b82 */ /* 0x000e620000000800 */
[----:B------:R-:W-:Y:S02]  /*10150*/  UIMAD.WIDE.U32 UR10, UR4, UR12, URZ ;  /* 0x0000000c040a72a5 */ /* 0x000fe4000f8e003f */
[----:B------:R-:W-:Y:S01]  /*10160*/  UIMAD UR9, UR4, UR13, UR9 ;  /* 0x0000000d040972a4 */ /* 0x000fe2000f8e0209 */
[----:B------:R-:W-:Y:S01]  /*10170*/  IMAD R2, R18, 0x30, R35 ;  /* 0x0000003012027824 */ /* 0x000fe200078e0223 */
[----:B------:R-:W5:Y:S01]  /*10180*/  LD.E.128 R24, desc[UR54][R24.64] ;  /* 0x0000003618187980 */ /* 0x000f62000c101d00 */
[----:B------:R-:W-:Y:S01]  /*10190*/  ULDC.64 UR12, c[0x0][0xae8] ;  /* 0x0002ba00000c7ab9 */ /* 0x000fe20000000a00 */
[----:B------:R-:W-:Y:S01]  /*101a0*/  UIADD3 UR11, UR11, UR9, URZ ;  /* 0x000000090b0b7290 */ /* 0x000fe2000fffe03f */
[----:B------:R-:W-:Y:S01]  /*101b0*/  VIADD R28, R2, UR39 ;  /* 0x00000027021c7c36 */ /* 0x000fe20008000000 */
[----:B------:R-:W-:Y:S01]  /*101c0*/  USHF.R.S32.HI UR4, URZ, 0x1f, UR8 ;  /* 0x0000001f3f047899 */ /* 0x000fe20008011408 */
[----:B------:R-:W-:Y:S01]  /*101d0*/  @!PT LDS RZ, [RZ] ;  /* 0x00000000fffff984 */ /* 0x000fe20000000800 */
[----:B------:R-:W-:Y:S01]  /*101e0*/  @!PT LDS RZ, [RZ] ;  /* 0x00000000fffff984 */ /* 0x000fe20000000800 */
[----:B------:R-:W-:Y:S01]  /*101f0*/  @!PT LDS RZ, [RZ] ;  /* 0x00000000fffff984 */ /* 0x000fe20000000800 */
[----:B------:R-:W-:Y:S01]  /*10200*/  @!PT LDS RZ, [RZ] ;  /* 0x00000000fffff984 */ /* 0x000fe20000000800 */
[----:B------:R0:W-:Y:S06]  /*10210*/  MEMBAR.ALL.CTA ;  /* 0x0000000000007992 */ /* 0x0001ec0000008000 */
[----:B0-----:R-:W0:Y:S01]  /*10220*/  FENCE.VIEW.ASYNC.S ;  /* 0x00000000000073c6 */ /* 0x001e220000000000 */
[----:B------:R-:W-:Y:S01]  /*10230*/  UIMAD.WIDE.U32 UR10, UR37, UR12, UR10 ;  /* 0x0000000c250a72a5 */ /* 0x000fe2000f8e000a */
[----:B------:R-:W-:-:S02]  /*10240*/  IMAD.MOV.U32 R21, RZ, RZ, R28 ;  /* 0x000000ffff157224 */ /* 0x000fc400078e001c */
[----:B------:R-:W-:Y:S01]  /*10250*/  VIADD R0, R0, 0x16820 ;  /* 0x0001682000007836 */ /* 0x000fe20000000000 */
[----:B------:R-:W-:-:S03]  /*10260*/  UIMAD UR11, UR37, UR13, UR11 ;  /* 0x0000000d250b72a4 */ /* 0x000fc6000f8e020b */
[----:B------:R-:W-:Y:S01]  /*10270*/  ULDC.64 UR12, c[0x0][0xaf0] ;  /* 0x0002bc00000c7ab9 */ /* 0x000fe20000000a00 */
[----:B------:R-:W-:Y:S01]  /*10280*/  PRMT R0, RZ, 0x654, R0 ;  /* 0x00000654ff007816 */ /* 0x000fe20000000000 */
[----:B------:R-:W-:Y:S01]  /*10290*/  UIMAD UR4, UR4, UR12, URZ ;  /* 0x0000000c040472a4 */ /* 0x000fe2000f8e023f */
[----:B-1----:R-:W-:-:S03]  /*102a0*/  @P1 IMAD.HI.U32 R2, R28, R3, RZ ;  /* 0x000000031c021227 */ /* 0x002fc600078e00ff */
[----:B------:R-:W-:Y:S02]  /*102b0*/  UIMAD UR4, UR8, UR13, UR4 ;  /* 0x0000000d080472a4 */ /* 0x000fe4000f8e0204 */
[----:B------:R-:W-:Y:S01]  /*102c0*/  UIMAD.WIDE.U32 UR8, UR8, UR12, UR10 ;  /* 0x0000000c080872a5 */ /* 0x000fe2000f8e000a */
[----:B------:R-:W-:Y:S02]  /*102d0*/  @P1 SHF.R.U32.HI R21, RZ, R29, R2 ;  /* 0x0000001dff151219 */ /* 0x000fe40000011602 */
[----:B------:R-:W-:Y:S01]  /*102e0*/  ULDC.64 UR10, c[0x0][0xae0] ;  /* 0x0002b800000a7ab9 */ /* 0x000fe20000000a00 */
[----:B------:R-:W-:Y:S01]  /*102f0*/  UIADD3 UR4, UR9, UR4, URZ ;  /* 0x0000000409047290 */ /* 0x000fe2000fffe03f */
[--C-:B------:R-:W-:Y:S01]  /*10300*/  SHF.R.S32.HI R20, RZ, 0x1f, R21.reuse ;  /* 0x0000001fff147819 */ /* 0x100fe20000011415 */
[----:B------:R-:W-:Y:S01]  /*10310*/  IMAD.MOV R29, RZ, RZ, -R21 ;  /* 0x000000ffff1d7224 */ /* 0x000fe200078e0a15 */
[----:B0-----:R0:W-:Y:S01]  /*10320*/  SYNCS.ARRIVE.TRANS64.RED.A1T0 RZ, [R0+URZ], RZ ;  /* 0x000000ff00ff79a7 */ /* 0x0011e2000810043f */
[----:B------:R-:W-:-:S02]  /*10330*/  IMAD.U32 R3, RZ, RZ, UR9 ;  /* 0x00000009ff037e24 */ /* 0x000fc4000f8e00ff */
[----:B------:R-:W-:Y:S02]  /*10340*/  IMAD R20, R20, UR10, RZ ;  /* 0x0000000a14147c24 */ /* 0x000fe4000f8e02ff */
[----:B------:R-:W-:Y:S02]  /*10350*/  IMAD R29, R32, R29, R28 ;  /* 0x0000001d201d7224 */ /* 0x000fe400078e021c */
[----:B------:R-:W-:Y:S01]  /*10360*/  IMAD.U32 R2, RZ, RZ, UR8 ;  /* 0x00000008ff027e24 */ /* 0x000fe2000f8e00ff */
[----:B------:R-:W-:Y:S01]  /*10370*/  ULDC.64 UR8, c[0x0][0xad8] ;  /* 0x0002b60000087ab9 */ /* 0x000fe20000000a00 */
[----:B------:R-:W-:Y:S01]  /*10380*/  IMAD.U32 R3, RZ, RZ, UR4 ;  /* 0x00000004ff037e24 */ /* 0x000fe2000f8e00ff */
[----:B------:R-:W-:Y:S01]  /*10390*/  ULDC UR4, c[0x0][0xac8] ;  /* 0x0002b20000047ab9 */ /* 0x000fe20000000800 */
[C---:B------:R-:W-:Y:S01]  /*103a0*/  IMAD R31, R21.reuse, UR11, R20 ;  /* 0x0000000b151f7c24 */ /* 0x040fe2000f8e0214 */
[----:B------:R-:W-:Y:S01]  /*103b0*/  SHF.R.S32.HI R20, RZ, 0x1f, R29 ;  /* 0x0000001fff147819 */ /* 0x000fe2000001141d */
[----:B------:R-:W-:-:S04]  /*103c0*/  IMAD.WIDE.U32 R2, R21, UR10, R2 ;  /* 0x0000000a15027c25 */ /* 0x000fc8000f8e0002 */
[----:B------:R-:W-:Y:S02]  /*103d0*/  IMAD.IADD R3, R3, 0x1, R31 ;  /* 0x0000000103037824 */ /* 0x000fe400078e021f */
[----:B------:R-:W-:Y:S02]  /*103e0*/  IMAD R20, R20, UR8, RZ ;  /* 0x0000000814147c24 */ /* 0x000fe4000f8e02ff */
[----:B------:R-:W-:-:S04]  /*103f0*/  IMAD.WIDE.U32 R2, R29, UR8, R2 ;  /* 0x000000081d027c25 */ /* 0x000fc8000f8e0002 */
[----:B------:R-:W-:Y:S01]  /*10400*/  IMAD R21, R29, UR9, R20 ;  /* 0x000000091d157c24 */ /* 0x000fe2000f8e0214 */
[----:B------:R-:W-:Y:S01]  /*10410*/  ULDC.64 UR8, c[0x0][0xa80] ;  /* 0x0002a00000087ab9 */ /* 0x000fe20000000a00 */
[----:B------:R-:W-:Y:S01]  /*10420*/  VIADD R31, R35, UR39 ;  /* 0x00000027231f7c36 */ /* 0x000fe20008000000 */
[C---:B------:R-:W-:Y:S01]  /*10430*/  LEA R32, P0, R2.reuse, UR8, 0x1 ;  /* 0x0000000802207c11 */ /* 0x040fe2000f8008ff */
[----:B------:R-:W-:Y:S01]  /*10440*/  IMAD.IADD R3, R3, 0x1, R21 ;  /* 0x0000000103037824 */ /* 0x000fe200078e0215 */
[----:B------:R-:W-:Y:S01]  /*10450*/  SHF.R.S32.HI R35, RZ, 0x1f, R19 ;  /* 0x0000001fff237819 */ /* 0x000fe20000011413 */
[C---:B------:R-:W-:Y:S02]  /*10460*/  VIADD R21, R31.reuse, 0x60 ;  /* 0x000000601f157836 */ /* 0x040fe40000000000 */
[----:B------:R-:W1:Y:S01]  /*10470*/  SHFL.IDX PT, R20, R32, 0x1, 0x181f ;  /* 0x00381f0020147f89 */ /* 0x000e6200000e0000 */
[----:B------:R-:W-:Y:S01]  /*10480*/  LEA.HI.X R33, R2, UR9, R3, 0x1, P0 ;  /* 0x0000000902217c11 */ /* 0x000fe200080f0c03 */
[----:B------:R-:W-:Y:S01]  /*10490*/  VIADD R3, R31, 0x30 ;  /* 0x000000301f037836 */ /* 0x000fe20000000000 */
[----:B------:R-:W-:Y:S01]  /*104a0*/  ISETP.GE.AND P0, PT, R19, UR4, PT ;  /* 0x0000000413007c0c */ /* 0x000fe2000bf06270 */
[----:B------:R-:W0:Y:S03]  /*104b0*/  SHFL.IDX PT, R2, R32, RZ, 0x181f ;  /* 0x00181fff20027589 */ /* 0x000e2600000e0000 */
[-C--:B------:R-:W-:Y:S01]  /*104c0*/  ISETP.GE.OR P1, PT, R31, R30.reuse, P0 ;  /* 0x0000001e1f00720c */ /* 0x080fe20000726670 */
[----:B------:R-:W0:Y:S01]  /*104d0*/  SHFL.IDX PT, R28, R32, 0x2, 0x181f ;  /* 0x00581f00201c7f89 */ /* 0x000e2200000e0000 */
[-C--:B------:R-:W-:Y:S01]  /*104e0*/  ISETP.GE.OR P2, PT, R3, R30.reuse, P0 ;  /* 0x0000001e0300720c */ /* 0x080fe20000746670 */
[----:B------:R-:W-:Y:S01]  /*104f0*/  VIADD R31, R31, 0x90 ;  /* 0x000000901f1f7836 */ /* 0x000fe20000000000 */
[-C--:B------:R-:W-:Y:S01]  /*10500*/  ISETP.GE.OR P3, PT, R21, R30.reuse, P0 ;  /* 0x0000001e1500720c */ /* 0x080fe20000766670 */
[----:B------:R-:W0:Y:S03]  /*10510*/  SHFL.IDX PT, R34, R33, RZ, 0x181f ;  /* 0x00181fff21227589 */ /* 0x000e2600000e0000 */
[----:B------:R-:W-:Y:S01]  /*10520*/  ISETP.GE.OR P0, PT, R31, R30, P0 ;  /* 0x0000001e1f00720c */ /* 0x000fe20000706670 */
[----:B------:R-:W0:Y:S04]  /*10530*/  SHFL.IDX PT, R36, R33, 0x1, 0x181f ;  /* 0x00381f0021247f89 */ /* 0x000e2800000e0000 */
[----:B------:R-:W0:Y:S02]  /*10540*/  SHFL.IDX PT, R38, R33, 0x2, 0x181f ;  /* 0x00581f0021267f89 */ /* 0x000e2400000e0000 */
[----:B-1----:R-:W-:-:S02]  /*10550*/  @!P2 LEA R20, P5, R19, R20, 0x1 ;  /* 0x000000141314a211 */ /* 0x002fc400078a08ff */
[----:B------:R-:W1:Y:S01]  /*10560*/  SHFL.IDX PT, R32, R32, 0x3, 0x181f ;  /* 0x00781f0020207f89 */ /* 0x000e6200000e0000 */
[----:B0-----:R-:W-:-:S03]  /*10570*/  @!P1 LEA R2, P4, R19, R2, 0x1 ;  /* 0x0000000213029211 */ /* 0x001fc600078808ff */
[----:B------:R0:W0:Y:S01]  /*10580*/  SHFL.IDX PT, R0, R33, 0x3, 0x181f ;  /* 0x00781f0021007f89 */ /* 0x00002200000e0000 */
[C---:B------:R-:W-:Y:S02]  /*10590*/  @!P3 LEA R28, P6, R19.reuse, R28, 0x1 ;  /* 0x0000001c131cb211 */ /* 0x040fe400078c08ff */
[C-C-:B------:R-:W-:Y:S02]  /*105a0*/  @!P1 LEA.HI.X R3, R19.reuse, R34, R35.reuse, 0x1, P4 ;  /* 0x0000002213039211 */ /* 0x140fe400020f0c23 */
[C-C-:B------:R-:W-:Y:S02]  /*105b0*/  @!P2 LEA.HI.X R21, R19.reuse, R36, R35.reuse, 0x1, P5 ;  /* 0x000000241315a211 */ /* 0x140fe400028f0c23 */
[----:B------:R-:W-:Y:S01]  /*105c0*/  @!P3 LEA.HI.X R29, R19, R38, R35, 0x1, P6 ;  /* 0x00000026131db211 */ /* 0x000fe200030f0c23 */
[----:B--2---:R2:W-:Y:S04]  /*105d0*/  @!P1 ST.E.128 desc[UR54][R2.64], R4 ;  /* 0x0000000402009985 */ /* 0x0045e8000c101d36 */
[----:B---3--:R2:W-:Y:S04]  /*105e0*/  @!P2 ST.E.128 desc[UR54][R20.64], R8 ;  /* 0x000000081400a985 */ /* 0x0085e8000c101d36 */
[----:B----4-:R2:W-:Y:S01]  /*105f0*/  @!P3 ST.E.128 desc[UR54][R28.64], R12 ;  /* 0x0000000c1c00b985 */ /* 0x0105e2000c101d36 */
[----:B01----:R-:W-:Y:S05]  /*10600*/  @P0 BRA `(.L_x_1318) ;  /* 0x0000001000c00947 */ /* 0x003fea0003800000 */
[----:B--2---:R-:W-:-:S04]  /*10610*/  LEA R2, P0, R19, R32, 0x1 ;  /* 0x0000002013027211 */ /* 0x004fc800078008ff */
[----:B------:R-:W-:-:S05]  /*10620*/  LEA.HI.X R3, R19, R0, R35, 0x1, P0 ;  /* 0x0000000013037211 */ /* 0x000fca00000f0c23 */
[----:B-----5:R3:W-:Y:S01]  /*10630*/  ST.E.128 desc[UR54][R2.64], R24 ;  /* 0x0000001802007985 */ /* 0x0207e2000c101d36 */
[----:B------:R-:W-:Y:S05]  /*10640*/  BRA `(.L_x_1318) ;  /* 0x0000001000b07947 */ /* 0x000fea0003800000 */
.L_x_1317:
[----:B------:R-:W-:Y:S01]  /*10650*/  ULDC.64 UR12, c[0x0][0xb08] ;  /* 0x0002c200000c7ab9 */ /* 0x000fe20000000a00 */
[----:B0-----:R-:W0:Y:S01]  /*10660*/  @P1 LDC R4, c[0x0][0xbec] ;  /* 0x0002fb00ff041b82 */ /* 0x001e220000000800 */
[----:B------:R-:W-:Y:S01]  /*10670*/  UIMAD UR9, UR14, UR12, URZ ;  /* 0x0000000c0e0972a4 */ /* 0x000fe2000f8e023f */
[----:B------:R-:W-:Y:S01]  /*10680*/  IMAD.MOV.U32 R7, RZ, RZ, R13 ;  /* 0x000000ffff077224 */ /* 0x000fe200078e000d */
[----:B------:R-:W-:Y:S01]  /*10690*/  UIMAD.WIDE.U32 UR10, UR4, UR12, URZ ;  /* 0x0000000c040a72a5 */ /* 0x000fe2000f8e003f */
[----:B------:R-:W-:Y:S01]  /*106a0*/  BSSY B1, `(.L_x_1319) ;  /* 0x0000055000017945 */ /* 0x000fe20003800000 */
[----:B------:R-:W-:Y:S01]  /*106b0*/  UIMAD UR9, UR4, UR13, UR9 ;  /* 0x0000000d040972a4 */ /* 0x000fe2000f8e0209 */
[----:B------:R-:W-:Y:S01]  /*106c0*/  SHF.R.S32.HI R20, RZ, 0x1f, R22 ;  /* 0x0000001fff147819 */ /* 0x000fe20000011416 */
[----:B------:R-:W-:Y:S01]  /*106d0*/  USHF.R.S32.HI UR4, URZ, 0x1f, UR8 ;  /* 0x0000001f3f047899 */ /* 0x000fe20008011408 */
[----:B------:R-:W1:Y:S01]  /*106e0*/  @P1 LDC R5, c[0x0][0xbf0] ;  /* 0x0002fc00ff051b82 */ /* 0x000e620000000800 */
[----:B------:R-:W-:Y:S01]  /*106f0*/  UIADD3 UR11, UR11, UR9, URZ ;  /* 0x000000090b0b7290 */ /* 0x000fe2000fffe03f */
[----:B------:R-:W-:Y:S01]  /*10700*/  SHF.R.S32.HI R24, RZ, 0x1f, R152 ;  /* 0x0000001fff187819 */ /* 0x000fe20000011498 */
[----:B------:R-:W-:Y:S01]  /*10710*/  ULDC.64 UR12, c[0x0][0xb38] ;  /* 0x0002ce00000c7ab9 */ /* 0x000fe20000000a00 */
[----:B------:R-:W-:Y:S01]  /*10720*/  SHF.R.S32.HI R25, RZ, 0x1f, R153 ;  /* 0x0000001fff197819 */ /* 0x000fe20000011499 */
[----:B------:R-:W-:Y:S01]  /*10730*/  UIMAD.WIDE.U32 UR10, UR37, UR12, UR10 ;  /* 0x0000000c250a72a5 */ /* 0x000fe2000f8e000a */
[----:B------:R-:W-:-:S02]  /*10740*/  SHF.R.S32.HI R26, RZ, 0x1f, R154 ;  /* 0x0000001fff1a7819 */ /* 0x000fc4000001149a */
[----:B------:R-:W-:Y:S01]  /*10750*/  SHF.R.S32.HI R27, RZ, 0x1f, R155 ;  /* 0x0000001fff1b7819 */ /* 0x000fe2000001149b */
[----:B------:R-:W-:Y:S01]  /*10760*/  UIMAD UR11, UR37, UR13, UR11 ;  /* 0x0000000d250b72a4 */ /* 0x000fe2000f8e020b */
[----:B------:R-:W-:Y:S02]  /*10770*/  SHF.R.S32.HI R28, RZ, 0x1f, R156 ;  /* 0x0000001fff1c7819 */ /* 0x000fe4000001149c */
[----:B------:R-:W-:Y:S01]  /*10780*/  ULDC.64 UR12, c[0x0][0xb40] ;  /* 0x0002d000000c7ab9 */ /* 0x000fe20000000a00 */
[----:B------:R-:W-:Y:S01]  /*10790*/  SHF.R.S32.HI R29, RZ, 0x1f, R157 ;  /* 0x0000001fff1d7819 */ /* 0x000fe2000001149d */
[----:B------:R-:W-:Y:S01]  /*107a0*/  UIMAD UR4, UR4, UR12, URZ ;  /* 0x0000000c040472a4 */ /* 0x000fe2000f8e023f */
[----:B------:R-:W-:Y:S01]  /*107b0*/  SHF.R.S32.HI R30, RZ, 0x1f, R16 ;  /* 0x0000001fff1e7819 */ /* 0x000fe20000011410 */
[----:B0-----:R-:W-:Y:S02]  /*107c0*/  @P1 IMAD.HI.U32 R4, R13, R4, RZ ;  /* 0x000000040d041227 */ /* 0x001fe400078e00ff */
[----:B------:R-:W-:-:S02]  /*107d0*/  UIMAD UR4, UR8, UR13, UR4 ;  /* 0x0000000d080472a4 */ /* 0x000fc4000f8e0204 */
[----:B------:R-:W-:-:S03]  /*107e0*/  UIMAD.WIDE.U32 UR8, UR8, UR12, UR10 ;  /* 0x0000000c080872a5 */ /* 0x000fc6000f8e000a */
[----:B------:R-:W-:Y:S01]  /*107f0*/  ULDC.64 UR10, c[0x0][0xb48] ;  /* 0x0002d200000a7ab9 */ /* 0x000fe20000000a00 */
[----:B------:R-:W-:Y:S01]  /*10800*/  UIADD3 UR9, UR9, UR4, URZ ;  /* 0x0000000409097290 */ /* 0x000fe2000fffe03f */
[----:B-1----:R-:W-:-:S03]  /*10810*/  @P1 SHF.R.U32.HI R7, RZ, R5, R4 ;  /* 0x00000005ff071219 */ /* 0x002fc60000011604 */
[----:B------:R-:W-:Y:S01]  /*10820*/  UIMAD.WIDE.U32 UR8, UR41, UR10, UR8 ;  /* 0x0000000a290872a5 */ /* 0x000fe2000f8e0008 */
[--C-:B------:R-:W-:Y:S01]  /*10830*/  SHF.R.S32.HI R4, RZ, 0x1f, R7.reuse ;  /* 0x0000001fff047819 */ /* 0x100fe20000011407 */
[----:B------:R-:W-:Y:S02]  /*10840*/  IMAD.MOV R9, RZ, RZ, -R7 ;  /* 0x000000ffff097224 */ /* 0x000fe400078e0a07 */
[----:B------:R-:W-:Y:S02]  /*10850*/  UIMAD UR41, UR41, UR11, UR9 ;  /* 0x0000000b292972a4 */ /* 0x000fe4000f8e0209 */
[----:B------:R-:W-:Y:S01]  /*10860*/  IMAD R9, R32, R9, R13 ;  /* 0x0000000920097224 */ /* 0x000fe200078e020d */
[----:B------:R-:W-:Y:S01]  /*10870*/  ULDC.64 UR10, c[0x0][0xb30] ;  /* 0x0002cc00000a7ab9 */ /* 0x000fe20000000a00 */
[----:B------:R-:W-:Y:S02]  /*10880*/  IMAD.U32 R5, RZ, RZ, UR9 ;  /* 0x00000009ff057e24 */ /* 0x000fe4000f8e00ff */
[----:B------:R-:W-:-:S02]  /*10890*/  IMAD R6, R4, UR10, RZ ;  /* 0x0000000a04067c24 */ /* 0x000fc4000f8e02ff */
[----:B------:R-:W-:Y:S01]  /*108a0*/  IMAD.U32 R4, RZ, RZ, UR8 ;  /* 0x00000008ff047e24 */ /* 0x000fe2000f8e00ff */
[----:B------:R-:W-:Y:S01]  /*108b0*/  ULDC.64 UR8, c[0x0][0xb28] ;  /* 0x0002ca0000087ab9 */ /* 0x000fe20000000a00 */
[----:B------:R-:W-:Y:S02]  /*108c0*/  IMAD.U32 R5, RZ, RZ, UR41 ;  /* 0x00000029ff057e24 */ /* 0x000fe4000f8e00ff */
        /* <DEDUP_REMOVED lines=8> */
[----:B------:R-:W-:Y:S01]  /*10950*/  VIADD R6, R0, 0x16820 ;  /* 0x0001682000067836 */ /* 0x000fe20000000000 */
[----:B------:R-:W-:Y:S01]  /*10960*/  LEA R0, P1, R4, UR8, 0x2 ;  /* 0x0000000804007c11 */ /* 0x000fe2000f8210ff */
[----:B------:R-:W-:-:S03]  /*10970*/  IMAD.IADD R5, R5, 0x1, R7 ;  /* 0x0000000105057824 */ /* 0x000fc600078e0207 */
[----:B------:R-:W-:Y:S01]  /*10980*/  PRMT R6, RZ, 0x654, R6 ;  /* 0x00000654ff067816 */ /* 0x000fe20000000006 */
[----:B------:R0:W1:Y:S01]  /*10990*/  SHFL.IDX PT, R21, R0, RZ, 0x1c1f ;  /* 0x001c1fff00157589 */ /* 0x00006200000e0000 */
[----:B------:R-:W-:Y:S02]  /*109a0*/  LEA.HI.X R14, R4, UR9, R5, 0x2, P1 ;  /* 0x00000009040e7c11 */ /* 0x000fe400088f1405 */
[----:B------:R0:W-:Y:S03]  /*109b0*/  SYNCS.ARRIVE.TRANS64.RED.A1T0 RZ, [R6+URZ], RZ ;  /* 0x000000ff06ff79a7 */ /* 0x0001e6000810043f */
[----:B------:R0:W2:Y:S01]  /*109c0*/  SHFL.IDX PT, R15, R14, RZ, 0x1c1f ;  /* 0x001c1fff0e0f7589 */ /* 0x0000a200000e0000 */
[----:B------:R-:W-:Y:S05]  /*109d0*/  @P2 BRA `(.L_x_1320) ;  /* 0x0000000000842947 */ /* 0x000fea0003800000 */
[----:B------:R-:W-:Y:S02]  /*109e0*/  ULDC UR4, c[0x0][0xac8] ;  /* 0x0002b20000047ab9 */ /* 0x000fe40000000800 */
[----:B------:R-:W-:Y:S02]  /*109f0*/  ISETP.GE.AND P2, PT, R16, UR4, PT ;  /* 0x0000000410007c0c */ /* 0x000fe4000bf46270 */
[----:B------:R-:W-:Y:S02]  /*10a00*/  ISETP.GE.AND P3, PT, R157, UR4, PT ;  /* 0x000000049d007c0c */ /* 0x000fe4000bf66270 */
[----:B------:R-:W-:Y:S02]  /*10a10*/  ISETP.GE.AND P6, PT, R156, UR4, PT ;  /* 0x000000049c007c0c */ /* 0x000fe4000bfc6270 */
[----:B------:R-:W-:-:S07]  /*10a20*/  ISETP.GE.AND P1, PT, R155, UR4, PT ;  /* 0x000000049b007c0c */ /* 0x000fce000bf26270 */
[CC--:B-1----:R-:W-:Y:S02]  /*10a30*/  @!P2 LEA R4, P4, R16.reuse, R21.reuse, 0x2 ;  /* 0x000000151004a211 */ /* 0x0c2fe400078810ff */
[C---:B0-----:R-:W-:Y:S02]  /*10a40*/  @!P3 LEA R6, P5, R157.reuse, R21, 0x2 ;  /* 0x000000159d06b211 */ /* 0x041fe400078a10ff */
[-C--:B--2---:R-:W-:Y:S02]  /*10a50*/  @!P2 LEA.HI.X R5, R16, R15.reuse, R30, 0x2, P4 ;  /* 0x0000000f1005a211 */ /* 0x084fe400020f141e */
[----:B------:R-:W-:Y:S02]  /*10a60*/  @!P3 LEA.HI.X R7, R157, R15, R29, 0x2, P5 ;  /* 0x0000000f9d07b211 */ /* 0x000fe400028f141d */
[----:B------:R-:W-:Y:S01]  /*10a70*/  @!P6 LEA R8, P4, R156, R21, 0x2 ;  /* 0x000000159c08e211 */ /* 0x000fe200078810ff */
[----:B------:R0:W-:Y:S01]  /*10a80*/  @!P2 ST.E.64 desc[UR54][R4.64], R2 ;  /* 0x000000020400a985 */ /* 0x0001e2000c101b36 */
[----:B------:R-:W-:-:S02]  /*10a90*/  ISETP.GE.AND P2, PT, R154, UR4, PT ;  /* 0x000000049a007c0c */ /* 0x000fc4000bf46270 */
[----:B------:R-:W-:Y:S01]  /*10aa0*/  @!P6 LEA.HI.X R9, R156, R15, R28, 0x2, P4 ;  /* 0x0000000f9c09e211 */ /* 0x000fe200020f141c */
[----:B------:R1:W-:Y:S01]  /*10ab0*/  @!P3 ST.E.64 desc[UR54][R6.64], R92 ;  /* 0x0000005c0600b985 */ /* 0x0003e2000c101b36 */
[----:B------:R-:W-:Y:S02]  /*10ac0*/  ISETP.GE.AND P3, PT, R153, UR4, PT ;  /* 0x0000000499007c0c */ /* 0x000fe4000bf66270 */
[C---:B------:R-:W-:Y:S01]  /*10ad0*/  @!P1 LEA R10, P5, R155.reuse, R21, 0x2 ;  /* 0x000000159b0a9211 */ /* 0x040fe200078a10ff */
[----:B------:R3:W-:Y:S01]  /*10ae0*/  @!P6 ST.E.64 desc[UR54][R8.64], R96 ;  /* 0x000000600800e985 */ /* 0x0007e2000c101b36 */
[----:B------:R-:W-:Y:S02]  /*10af0*/  ISETP.GE.AND P4, PT, R152, UR4, PT ;  /* 0x0000000498007c0c */ /* 0x000fe4000bf86270 */
[----:B------:R-:W-:Y:S02]  /*10b00*/  ISETP.GE.AND P6, PT, R22, UR4, PT ;  /* 0x0000000416007c0c */ /* 0x000fe4000bfc6270 */
[----:B------:R-:W-:-:S02]  /*10b10*/  @!P1 LEA.HI.X R11, R155, R15, R27, 0x2, P5 ;  /* 0x0000000f9b0b9211 */ /* 0x000fc400028f141b */
[----:B------:R-:W-:-:S03]  /*10b20*/  @!P2 LEA R12, P5, R154, R21, 0x2 ;  /* 0x000000159a0ca211 */ /* 0x000fc600078a10ff */
[----:B------:R3:W-:Y:S01]  /*10b30*/  @!P1 ST.E.64 desc[UR54][R10.64], R100 ;  /* 0x000000640a009985 */ /* 0x0007e2000c101b36 */
[C---:B0-----:R-:W-:Y:S02]  /*10b40*/  @!P3 LEA R2, P1, R153.reuse, R21, 0x2 ;  /* 0x000000159902b211 */ /* 0x041fe400078210ff */
[----:B------:R-:W-:Y:S02]  /*10b50*/  @!P2 LEA.HI.X R13, R154, R15, R26, 0x2, P5 ;  /* 0x0000000f9a0da211 */ /* 0x000fe400028f141a */
[----:B------:R-:W-:Y:S02]  /*10b60*/  @!P4 LEA R4, P5, R152, R21, 0x2 ;  /* 0x000000159804c211 */ /* 0x000fe400078a10ff */
[----:B------:R-:W-:Y:S01]  /*10b70*/  @!P3 LEA.HI.X R3, R153, R15, R25, 0x2, P1 ;  /* 0x0000000f9903b211 */ /* 0x000fe200008f1419 */
[----:B------:R3:W-:Y:S01]  /*10b80*/  @!P2 ST.E.64 desc[UR54][R12.64], R104 ;  /* 0x000000680c00a985 */ /* 0x0007e2000c101b36 */
[----:B-1----:R-:W-:Y:S02]  /*10b90*/  @!P6 LEA R6, P1, R22, R21, 0x2 ;  /* 0x000000151606e211 */ /* 0x002fe400078210ff */
[-C--:B------:R-:W-:Y:S01]  /*10ba0*/  @!P4 LEA.HI.X R5, R152, R15.reuse, R24, 0x2, P5 ;  /* 0x0000000f9805c211 */ /* 0x080fe200028f1418 */
[----:B------:R3:W-:Y:S01]  /*10bb0*/  @!P3 ST.E.64 desc[UR54][R2.64], R108 ;  /* 0x0000006c0200b985 */ /* 0x0007e2000c101b36 */
[----:B------:R-:W-:-:S03]  /*10bc0*/  @!P6 LEA.HI.X R7, R22, R15, R20, 0x2, P1 ;  /* 0x0000000f1607e211 */ /* 0x000fc600008f1414 */
[----:B------:R3:W-:Y:S04]  /*10bd0*/  @!P4 ST.E.64 desc[UR54][R4.64], R112 ;  /* 0x000000700400c985 */ /* 0x0007e8000c101b36 */
[----:B------:R3:W-:Y:S02]  /*10be0*/  @!P6 ST.E.64 desc[UR54][R6.64], R116 ;  /* 0x000000740600e985 */ /* 0x0007e4000c101b36 */
.L_x_1320:
[----:B------:R-:W-:Y:S05]  /*10bf0*/  BSYNC B1 ;  /* 0x0000000000017941 */ /* 0x000fea0003800000 */
.L_x_1319:
[----:B--2---:R4:W2:Y:S04]  /*10c00*/  SHFL.IDX PT, R15, R14, 0x1, 0x1c1f ;  /* 0x003c1f000e0f7f89 */ /* 0x0048a800000e0000 */
[----:B-1----:R4:W1:Y:S01]  /*10c10*/  SHFL.IDX PT, R21, R0, 0x1, 0x1c1f ;  /* 0x003c1f0000157f89 */ /* 0x00286200000e0000 */
[----:B------:R-:W-:Y:S05]  /*10c20*/  @P0 BRA `(.L_x_1318) ;  /* 0x0000000c00380947 */ /* 0x000fea0003800000 */
[----:B------:R-:W-:Y:S02]  /*10c30*/  ULDC UR4, c[0x0][0xac8] ;  /* 0x0002b20000047ab9 */ /* 0x000fe40000000800 */
[----:B------:R-:W-:Y:S02]  /*10c40*/  ISETP.GE.AND P1, PT, R16, UR4, PT ;  /* 0x0000000410007c0c */ /* 0x000fe4000bf26270 */
[----:B------:R-:W-:Y:S02]  /*10c50*/  ISETP.GE.AND P5, PT, R157, UR4, PT ;  /* 0x000000049d007c0c */ /* 0x000fe4000bfa6270 */
[----:B------:R-:W-:Y:S02]  /*10c60*/  ISETP.GE.AND P3, PT, R156, UR4, PT ;  /* 0x000000049c007c0c */ /* 0x000fe4000bf66270 */
[----:B------:R-:W-:-:S07]  /*10c70*/  ISETP.GE.AND P2, PT, R155, UR4, PT ;  /* 0x000000049b007c0c */ /* 0x000fce000bf46270 */
[CC--:B-1-3--:R-:W-:Y:S02]  /*10c80*/  @!P1 LEA R2, P0, R16.reuse, R21.reuse, 0x2 ;  /* 0x0000001510029211 */ /* 0x0cafe400078010ff */
[----:B------:R-:W-:Y:S02]  /*10c90*/  @!P5 LEA R4, P4, R157, R21, 0x2 ;  /* 0x000000159d04d211 */ /* 0x000fe400078810ff */
[-C--:B--2---:R-:W-:Y:S02]  /*10ca0*/  @!P1 LEA.HI.X R3, R16, R15.reuse, R30, 0x2, P0 ;  /* 0x0000000f10039211 */ /* 0x084fe400000f141e */
[----:B------:R-:W-:Y:S02]  /*10cb0*/  ISETP.GE.AND P0, PT, R153, UR4, PT ;  /* 0x0000000499007c0c */ /* 0x000fe4000bf06270 */
[----:B------:R-:W-:Y:S01]  /*10cc0*/  @!P5 LEA.HI.X R5, R157, R15, R29, 0x2, P4 ;  /* 0x0000000f9d05d211 */ /* 0x000fe200020f141d */
[----:B------:R1:W-:Y:S01]  /*10cd0*/  @!P1 ST.E.64 desc[UR54][R2.64], R90 ;  /* 0x0000005a02009985 */ /* 0x0003e2000c101b36 */
[----:B------:R-:W-:-:S02]  /*10ce0*/  ISETP.GE.AND P1, PT, R154, UR4, PT ;  /* 0x000000049a007c0c */ /* 0x000fc4000bf26270 */
[----:B------:R-:W-:Y:S01]  /*10cf0*/  ISETP.GE.AND P4, PT, R152, UR4, PT ;  /* 0x0000000498007c0c */ /* 0x000fe2000bf86270 */
[----:B------:R2:W-:Y:S01]  /*10d00*/  @!P5 ST.E.64 desc[UR54][R4.64], R94 ;  /* 0x0000005e0400d985 */ /* 0x0005e2000c101b36 */
[CC--:B0-----:R-:W-:Y:S02]  /*10d10*/  @!P3 LEA R6, P6, R156.reuse, R21.reuse, 0x2 ;  /* 0x000000159c06b211 */ /* 0x0c1fe400078c10ff */
[C---:B------:R-:W-:Y:S02]  /*10d20*/  @!P2 LEA R8, P5, R155.reuse, R21, 0x2 ;  /* 0x000000159b08a211 */ /* 0x040fe400078a10ff */
[-C--:B------:R-:W-:Y:S02]  /*10d30*/  @!P3 LEA.HI.X R7, R156, R15.reuse, R28, 0x2, P6 ;  /* 0x0000000f9c07b211 */ /* 0x080fe400030f141c */
[----:B------:R-:W-:-:S03]  /*10d40*/  @!P2 LEA.HI.X R9, R155, R15, R27, 0x2, P5 ;  /* 0x0000000f9b09a211 */ /* 0x000fc600028f141b */
[----:B------:R2:W-:Y:S01]  /*10d50*/  @!P3 ST.E.64 desc[UR54][R6.64], R98 ;  /* 0x000000620600b985 */ /* 0x0005e2000c101b36 */
[-C--:B-1----:R-:W-:Y:S02]  /*10d60*/  @!P1 LEA R2, P6, R154, R21.reuse, 0x2 ;  /* 0x000000159a029211 */ /* 0x082fe400078c10ff */
[CC--:B------:R-:W-:Y:S01]  /*10d70*/  @!P0 LEA R10, P3, R153.reuse, R21.reuse, 0x2 ;  /* 0x00000015990a8211 */ /* 0x0c0fe200078610ff */
[----:B------:R2:W-:Y:S01]  /*10d80*/  @!P2 ST.E.64 desc[UR54][R8.64], R102 ;  /* 0x000000660800a985 */ /* 0x0005e2000c101b36 */
[----:B------:R-:W-:Y:S02]  /*10d90*/  @!P4 LEA R12, P5, R152, R21, 0x2 ;  /* 0x00000015980cc211 */ /* 0x000fe400078a10ff */
[-C--:B------:R-:W-:Y:S02]  /*10da0*/  @!P1 LEA.HI.X R3, R154, R15.reuse, R26, 0x2, P6 ;  /* 0x0000000f9a039211 */ /* 0x080fe400030f141a */
[-C--:B------:R-:W-:Y:S02]  /*10db0*/  @!P0 LEA.HI.X R11, R153, R15.reuse, R25, 0x2, P3 ;  /* 0x0000000f990b8211 */ /* 0x080fe400018f1419 */
[----:B------:R-:W-:Y:S01]  /*10dc0*/  @!P4 LEA.HI.X R13, R152, R15, R24, 0x2, P5 ;  /* 0x0000000f980dc211 */ /* 0x000fe200028f1418 */
[----:B------:R2:W-:Y:S04]  /*10dd0*/  @!P1 ST.E.64 desc[UR54][R2.64], R106 ;  /* 0x0000006a02009985 */ /* 0x0005e8000c101b36 */
[----:B------:R2:W-:Y:S01]  /*10de0*/  @!P0 ST.E.64 desc[UR54][R10.64], R110 ;  /* 0x0000006e0a008985 */ /* 0x0005e2000c101b36 */
[----:B------:R-:W-:-:S03]  /*10df0*/  ISETP.GE.AND P0, PT, R22, UR4, PT ;  /* 0x0000000416007c0c */ /* 0x000fc6000bf06270 */
[----:B------:R2:W-:Y:S10]  /*10e00*/  @!P4 ST.E.64 desc[UR54][R12.64], R114 ;  /* 0x000000720c00c985 */ /* 0x0005f4000c101b36 */
[----:B------:R-:W-:Y:S05]  /*10e10*/  @P0 BRA `(.L_x_1318) ;  /* 0x0000000800bc0947 */ /* 0x000fea0003800000 */
[----:B--2---:R-:W-:-:S04]  /*10e20*/  LEA R2, P0, R22, R21, 0x2 ;  /* 0x0000001516027211 */ /* 0x004fc800078010ff */
[----:B------:R-:W-:-:S05]  /*10e30*/  LEA.HI.X R3, R22, R15, R20, 0x2, P0 ;  /* 0x0000000f16037211 */ /* 0x000fca00000f1414 */
[----:B------:R0:W-:Y:S01]  /*10e40*/  ST.E.64 desc[UR54][R2.64], R118 ;  /* 0x0000007602007985 */ /* 0x0001e2000c101b36 */
[----:B------:R-:W-:Y:S05]  /*10e50*/  BRA `(.L_x_1318) ;  /* 0x0000000800ac7947 */ /* 0x000fea0003800000 */
.L_x_1315:
[----:B------:R-:W-:Y:S02]  /*10e60*/  ULDC.64 UR8, c[0x0][0xc00] ;  /* 0x0003000000087ab9 */ /* 0x000fe40000000a00 */
[----:B------:R-:W-:-:S04]  /*10e70*/  UISETP.NE.U32.AND UP0, UPT, UR8, URZ, UPT ;  /* 0x0000003f0800728c */ /* 0x000fc8000bf05070 */
[----:B------:R-:W-:-:S03]  /*10e80*/  UISETP.NE.AND.EX UP0, UPT, UR9, URZ, UPT, UP0 ;  /* 0x0000003f0900728c */ /* 0x000fc6000bf05300 */
[----:B------:R-:W-:Y:S02]  /*10e90*/  ULDC.64 UR8, c[0x0][0xc00] ;  /* 0x0003000000087ab9 */ /* 0x000fe40000000a00 */
[----:B------:R-:W-:Y:S01]  /*10ea0*/  UIMAD.WIDE UR8, UR38, 0x4, UR8 ;  /* 0x00000004260878a5 */ /* 0x000fe2000f8e0208 */
[----:B------:R-:W-:-:S05]  /*10eb0*/  PLOP3.LUT P1, PT, PT, PT, UP0, 0x80, 0x0 ;  /* 0x000000000000781c */ /* 0x000fca0003f2f008 */
[----:B------:R-:W-:Y:S02]  /*10ec0*/  IMAD.U32 R2, RZ, RZ, UR8 ;  /* 0x00000008ff027e24 */ /* 0x000fe4000f8e00ff */
[----:B------:R-:W-:Y:S01]  /*10ed0*/  IMAD.U32 R3, RZ, RZ, UR9 ;  /* 0x00000009ff037e24 */ /* 0x000fe2000f8e00ff */
[----:B------:R-:W-:Y:S02]  /*10ee0*/  ULDC.64 UR8, c[0x0][0xc08] ;  /* 0x0003020000087ab9 */ /* 0x000fe40000000a00 */
[----:B------:R-:W-:Y:S01]  /*10ef0*/  UISETP.NE.U32.AND UP1, UPT, UR8, URZ, UPT ;  /* 0x0000003f0800728c */ /* 0x000fe2000bf25070 */
[----:B------:R-:W-:Y:S02]  /*10f00*/  ULDC UR4, c[0x0][0xa88] ;  /* 0x0002a20000047ab9 */ /* 0x000fe40000000800 */
[----:B------:R-:W2:Y:S01]  /*10f10*/  @P1 LDG.E R6, desc[UR54][R2.64] ;  /* 0x0000003602061981 */ /* 0x000ea2000c1e1900 */
[----:B------:R-:W-:Y:S01]  /*10f20*/  UISETP.NE.AND.EX UP1, UPT, UR9, URZ, UPT, UP1 ;  /* 0x0000003f0900728c */ /* 0x000fe2000bf25310 */
[----:B------:R-:W-:Y:S01]  /*10f30*/  IMAD.U32 R0, RZ, RZ, UR4 ;  /* 0x00000004ff007e24 */ /* 0x000fe2000f8e00ff */
[----:B------:R-:W0:Y:S04]  /*10f40*/  S2R R7, SR_TID.X ;  /* 0x0000000000077919 */ /* 0x000e280000002100 */
[----:B------:R-:W-:-:S05]  /*10f50*/  PLOP3.LUT P2, PT, PT, PT, UP1, 0x80, 0x0 ;  /* 0x000000000000781c */ /* 0x000fca0003f4f018 */
[----:B------:R-:W-:Y:S02]  /*10f60*/  @UP1 ULDC.64 UR8, c[0x0][0xc08] ;  /* 0x0003020000081ab9 */ /* 0x000fe40000000a00 */
[----:B------:R-:W-:-:S06]  /*10f70*/  @UP1 UIMAD.WIDE UR8, UR38, 0x4, UR8 ;  /* 0x00000004260818a5 */ /* 0x000fcc000f8e0208 */
[----:B------:R-:W-:Y:S02]  /*10f80*/  IMAD.U32 R4, RZ, RZ, UR8 ;  /* 0x00000008ff047e24 */ /* 0x000fe4000f8e00ff */
[----:B------:R-:W-:-:S05]  /*10f90*/  IMAD.U32 R5, RZ, RZ, UR9 ;  /* 0x00000009ff057e24 */ /* 0x000fca000f8e00ff */
[----:B------:R1:W5:Y:S01]  /*10fa0*/  @P2 LDG.E R0, desc[UR54][R4.64] ;  /* 0x0000003604002981 */ /* 0x000362000c1e1900 */
[----:B------:R-:W-:Y:S01]  /*10fb0*/  UISETP.NE.AND UP1, UPT, UR46, URZ, UPT ;  /* 0x0000003f2e00728c */ /* 0x000fe2000bf25270 */
[----:B------:R-:W-:Y:S01]  /*10fc0*/  UMOV UR4, URZ ;  /* 0x0000003f00047c82 */ /* 0x000fe20008000000 */
[----:B0-----:R-:W-:-:S09]  /*10fd0*/  VIADD R8, R7, 0xffffff80 ;  /* 0xffffff8007087836 */ /* 0x001fd20000000000 */
[----:B------:R-:W-:Y:S01]  /*10fe0*/  @!UP1 ULDC UR46, c[0x0][0xad4] ;  /* 0x0002b500002e9ab9 */ /* 0x000fe20000000800 */
[----:B------:R-:W-:Y:S02]  /*10ff0*/  ISETP.GT.AND P0, PT, R8, 0xbf, PT ;  /* 0x000000bf0800780c */ /* 0x000fe40003f04270 */
[----:B--2---:R-:W-:Y:S01]  /*11000*/  @P1 R2UR UR4, R6 ;  /* 0x00000000060412ca */ /* 0x004fe200000e0000 */
[----:B-1----:R-:W-:-:S14]  /*11010*/  @P2 BRA `(.L_x_1321) ;  /* 0x0000000000102947 */ /* 0x002fdc0003800000 */
[----:B------:R-:W-:Y:S05]  /*11020*/  @!P1 BRA `(.L_x_1321) ;  /* 0x00000000000c9947 */ /* 0x000fea0003800000 */
[----:B------:R-:W2:Y:S04]  /*11030*/  LDG.E R5, desc[UR54][R2.64] ;  /* 0x0000003602057981 */ /* 0x000ea8000c1e1900 */
[----:B-----5:R-:W2:Y:S02]  /*11040*/  LDG.E R0, desc[UR54][R2.64+0x4] ;  /* 0x0000043602007981 */ /* 0x020ea4000c1e1900 */
[----:B--2---:R-:W-:-:S07]  /*11050*/  IMAD.IADD R0, R0, 0x1, -R5 ;  /* 0x0000000100007824 */ /* 0x004fce00078e0a05 */
.L_x_1321:
[----:B------:R-:W-:Y:S01]  /*11060*/  USHF.R.S32.HI UR13, URZ, 0x1f, UR38 ;  /* 0x0000001f3f0d7899 */ /* 0x000fe20008011426 */
[----:B------:R-:W-:Y:S01]  /*11070*/  BSSY B1, `(.L_x_1322) ;  /* 0x0000039000017945 */ /* 0x000fe20003800000 */
[----:B------:R-:W-:Y:S02]  /*11080*/  USHF.R.S32.HI UR21, URZ, 0x1f, UR4 ;  /* 0x0000001f3f157899 */ /* 0x000fe40008011404 */
[----:B------:R-:W-:Y:S02]  /*11090*/  USEL UR12, UR38, URZ, !UP0 ;  /* 0x0000003f260c7287 */ /* 0x000fe4000c000000 */
[----:B------:R-:W-:Y:S01]  /*110a0*/  USEL UR13, UR13, URZ, !UP0 ;  /* 0x0000003f0d0d7287 */ /* 0x000fe2000c000000 */
[----:B------:R-:W-:Y:S11]  /*110b0*/  @P0 BRA `(.L_x_1323) ;  /* 0x0000000000d00947 */ /* 0x000ff60003800000 */
[----:B------:R-:W0:Y:S01]  /*110c0*/  LDC R9, c[0x0][0xbe8] ;  /* 0x0002fa00ff097b82 */ /* 0x000e220000000800 */
[----:B------:R-:W-:-:S05]  /*110d0*/  IMAD.U32 R4, RZ, RZ, UR39 ;  /* 0x00000027ff047e24 */ /* 0x000fca000f8e00ff */
[----:B------:R-:W-:Y:S01]  /*110e0*/  IADD3 R4, R4, -0x80, R7 ;  /* 0xffffff8004047810 */ /* 0x000fe20007ffe007 */
[----:B0----5:R-:W-:-:S05]  /*110f0*/  IMAD R2, R0, R9, RZ ;  /* 0x0000000900027224 */ /* 0x021fca00078e02ff */
[----:B------:R-:W-:-:S13]  /*11100*/  ISETP.GE.AND P0, PT, R4, R2, PT ;  /* 0x000000020400720c */ /* 0x000fda0003f06270 */
[----:B------:R-:W-:Y:S05]  /*11110*/  @P0 BRA `(.L_x_1323) ;  /* 0x0000000000b80947 */ /* 0x000fea0003800000 */
[----:B------:R-:W-:Y:S01]  /*11120*/  ISETP.NE.AND P0, PT, R9, 0x1, PT ;  /* 0x000000010900780c */ /* 0x000fe20003f05270 */
[----:B------:R-:W-:Y:S01]  /*11130*/  UISETP.GT.AND UP0, UPT, UR46, 0x1, UPT ;  /* 0x000000012e00788c */ /* 0x000fe2000bf04270 */
[----:B------:R-:W-:Y:S01]  /*11140*/  IMAD.MOV.U32 R5, RZ, RZ, R4 ;  /* 0x000000ffff057224 */ /* 0x000fe200078e0004 */
[----:B------:R-:W-:Y:S02]  /*11150*/  UMOV UR19, 0x9b8 ;  /* 0x000009b800137882 */ /* 0x000fe40000000000 */
[----:B------:R-:W-:Y:S02]  /*11160*/  USEL UR19, UR19, 0x978, UP0 ;  /* 0x0000097813137887 */ /* 0x000fe40008000000 */
[----:B------:R-:W-:-:S06]  /*11170*/  USEL UR18, UR41, URZ, UP0 ;  /* 0x0000003f29127287 */ /* 0x000fcc0008000000 */
[----:B------:R-:W0:Y:S04]  /*11180*/  @P0 LDC R3, c[0x0][0xbec] ;  /* 0x0002fb00ff030b82 */ /* 0x000e280000000800 */
[----:B------:R-:W-:Y:S01]  /*11190*/  ULDC.64 UR8, c[0x0][UR19+0x218] ;  /* 0x0000860013087abb */ /* 0x000fe20008000a00 */
[----:B------:R-:W-:Y:S01]  /*111a0*/  ULDC.64 UR14, c[0x0][UR19+0x220] ;  /* 0x00008800130e7abb */ /* 0x000fe20008000a00 */
[----:B------:R-:W-:Y:S01]  /*111b0*/  ULDC.64 UR16, c[0x0][UR19+0x228] ;  /* 0x00008a0013107abb */ /* 0x000fe20008000a00 */
[----:B------:R-:W-:Y:S01]  /*111c0*/  UIMAD.WIDE.U32 UR10, UR8, UR37, URZ ;  /* 0x00000025080a72a5 */ /* 0x000fe2000f8e003f */
[----:B------:R-:W1:Y:S01]  /*111d0*/  @P0 LDC R7, c[0x0][0xbf0] ;  /* 0x0002fc00ff070b82 */ /* 0x000e620000000800 */
[----:B------:R-:W-:Y:S02]  /*111e0*/  UIMAD UR20, UR9, UR37, URZ ;  /* 0x00000025091472a4 */ /* 0x000fe4000f8e023f */
[----:B------:R-:W-:-:S02]  /*111f0*/  UIMAD UR15, UR15, UR12, URZ ;  /* 0x0000000c0f0f72a4 */ /* 0x000fc4000f8e023f */
[----:B------:R-:W-:Y:S02]  /*11200*/  UIMAD.WIDE.U32 UR22, UR16, UR18, URZ ;  /* 0x00000012101672a5 */ /* 0x000fe4000f8e003f */
[----:B------:R-:W-:Y:S02]  /*11210*/  UIMAD.WIDE.U32 UR8, UR14, UR12, URZ ;  /* 0x0000000c0e0872a5 */ /* 0x000fe4000f8e003f */
[----:B------:R-:W-:Y:S02]  /*11220*/  UIMAD UR16, UR17, UR18, URZ ;  /* 0x00000012111072a4 */ /* 0x000fe4000f8e023f */
[----:B------:R-:W-:Y:S02]  /*11230*/  UIMAD UR15, UR14, UR13, UR15 ;  /* 0x0000000d0e0f72a4 */ /* 0x000fe4000f8e020f */
[----:B------:R-:W-:Y:S02]  /*11240*/  UIADD3 UR10, UP1, UP2, UR8, UR10, UR4 ;  /* 0x0000000a080a7290 */ /* 0x000fe4000fa3e004 */
[----:B------:R-:W-:Y:S01]  /*11250*/  UIADD3 UR16, UR23, UR16, URZ ;  /* 0x0000001017107290 */ /* 0x000fe2000fffe03f */
[----:B0-----:R-:W-:Y:S01]  /*11260*/  @P0 IMAD.HI.U32 R2, R4, R3, RZ ;  /* 0x0000000304020227 */ /* 0x001fe200078e00ff */
[----:B------:R-:W-:-:S02]  /*11270*/  UIADD3 UR20, UR11, UR20, URZ ;  /* 0x000000140b147290 */ /* 0x000fc4000fffe03f */
[----:B------:R-:W-:Y:S01]  /*11280*/  UIADD3 UR15, UR9, UR15, URZ ;  /* 0x0000000f090f7290 */ /* 0x000fe2000fffe03f */
[----:B------:R-:W-:Y:S02]  /*11290*/  IMAD.U32 R3, RZ, RZ, UR23 ;  /* 0x00000017ff037e24 */ /* 0x000fe4000f8e00ff */
[----:B------:R-:W-:Y:S01]  /*112a0*/  IMAD.U32 R6, RZ, RZ, UR16 ;  /* 0x00000010ff067e24 */ /* 0x000fe2000f8e00ff */
[----:B------:R-:W-:Y:S01]  /*112b0*/  ULDC.64 UR8, c[0x0][UR19+0x210] ;  /* 0x0000840013087abb */ /* 0x000fe20008000a00 */
[----:B-1----:R-:W-:Y:S01]  /*112c0*/  @P0 SHF.R.U32.HI R5, RZ, R7, R2 ;  /* 0x00000007ff050219 */ /* 0x002fe20000011602 */
[----:B------:R-:W-:-:S04]  /*112d0*/  IMAD.U32 R2, RZ, RZ, UR22 ;  /* 0x00000016ff027e24 */ /* 0x000fc8000f8e00ff */
[--C-:B------:R-:W-:Y:S01]  /*112e0*/  IMAD.MOV R7, RZ, RZ, -R5.reuse ;  /* 0x000000ffff077224 */ /* 0x100fe200078e0a05 */
[----:B------:R-:W-:Y:S01]  /*112f0*/  IADD3 R2, P0, P1, R5, UR10, R2 ;  /* 0x0000000a05027c10 */ /* 0x000fe2000f91e002 */
[----:B------:R-:W-:Y:S01]  /*11300*/  UIADD3.X UR10, UR15, UR20, UR21, UP1, UP2 ;  /* 0x000000140f0a7290 */ /* 0x000fe20008fe4415 */
[----:B------:R-:W-:Y:S01]  /*11310*/  SHF.R.S32.HI R5, RZ, 0x1f, R5 ;  /* 0x0000001fff057819 */ /* 0x000fe20000011405 */
[----:B------:R-:W-:-:S04]  /*11320*/  IMAD R7, R9, R7, R4 ;  /* 0x0000000709077224 */ /* 0x000fc800078e0204 */
[----:B------:R-:W-:Y:S01]  /*11330*/  IADD3.X R3, R5, UR10, R6, P0, P1 ;  /* 0x0000000a05037c10 */ /* 0x000fe200087e2406 */
[C---:B------:R-:W-:Y:S01]  /*11340*/  IMAD R9, R7.reuse, UR9, RZ ;  /* 0x0000000907097c24 */ /* 0x040fe2000f8e02ff */
[----:B------:R-:W-:Y:S01]  /*11350*/  SHF.R.S32.HI R4, RZ, 0x1f, R7 ;  /* 0x0000001fff047819 */ /* 0x000fe20000011407 */
[----:B------:R-:W-:Y:S01]  /*11360*/  ULDC.64 UR10, c[0x0][0xba8] ;  /* 0x0002ea00000a7ab9 */ /* 0x000fe20000000a00 */
[----:B------:R-:W-:Y:S01]  /*11370*/  @!UP0 ULDC UR10, c[0x0][0xb50] ;  /* 0x0002d400000a8ab9 */ /* 0x000fe20000000800 */
[----:B------:R-:W-:Y:S01]  /*11380*/  IMAD.WIDE.U32 R2, R7, UR8, R2 ;  /* 0x0000000807027c25 */ /* 0x000fe2000f8e0002 */
[----:B------:R-:W-:-:S03]  /*11390*/  @!UP0 ULDC UR11, c[0x0][0xb54] ;  /* 0x0002d500000b8ab9 */ /* 0x000fc60000000800 */
[----:B------:R-:W-:Y:S01]  /*113a0*/  IMAD R9, R4, UR8, R9 ;  /* 0x0000000804097c24 */ /* 0x000fe2000f8e0209 */
[----:B------:R-:W-:-:S03]  /*113b0*/  LEA R4, P0, R2, UR10, 0x2 ;  /* 0x0000000a02047c11 */ /* 0x000fc6000f8010ff */
[----:B------:R-:W-:-:S05]  /*113c0*/  IMAD.IADD R3, R3, 0x1, R9 ;  /* 0x0000000103037824 */ /* 0x000fca00078e0209 */
[----:B------:R-:W-:Y:S01]  /*113d0*/  LEA.HI.X R5, R2, UR11, R3, 0x2, P0 ;  /* 0x0000000b02057c11 */ /* 0x000fe200080f1403 */
[----:B------:R-:W-:-:S05]  /*113e0*/  IMAD.MOV.U32 R3, RZ, RZ, -0x800000 ;  /* 0xff800000ff037424 */ /* 0x000fca00078e00ff */
[----:B------:R0:W-:Y:S02]  /*113f0*/  STG.E desc[UR54][R4.64], R3 ;  /* 0x0000000304007986 */ /* 0x0001e4000c101936 */
.L_x_1323:
[----:B------:R-:W-:Y:S05]  /*11400*/  BSYNC B1 ;  /* 0x0000000000017941 */ /* 0x000fea0003800000 */
.L_x_1322:
[----:B------:R-:W-:-:S06]  /*11410*/  UISETP.GT.AND UP0, UPT, UR46, 0x1, UPT ;  /* 0x000000012e00788c */ /* 0x000fcc000bf04270 */
[----:B------:R-:W-:-:S13]  /*11420*/  PLOP3.LUT P0, PT, PT, PT, UP0, 0x80, 0x0 ;  /* 0x000000000000781c */ /* 0x000fda0003f0f008 */
[----:B------:R-:W-:Y:S05]  /*11430*/  @P0 BRA `(.L_x_1318) ;  /* 0x0000000400340947 */ /* 0x000fea0003800000 */
[----:B------:R-:W1:Y:S01]  /*11440*/  LDC R11, c[0x0][0xbe8] ;  /* 0x0002fa00ff0b7b82 */ /* 0x000e620000000800 */
[----:B------:R-:W-:Y:S01]  /*11450*/  SHF.R.S32.HI R6, RZ, 0x1f, R8 ;  /* 0x0000001fff067819 */ /* 0x000fe20000011408 */
[----:B------:R-:W-:Y:S01]  /*11460*/  ULDC.64 UR14, c[0x0][0xaa0] ;  /* 0x0002a800000e7ab9 */ /* 0x000fe20000000a00 */
[----:B------:R-:W-:Y:S01]  /*11470*/  SHF.R.S32.HI R13, RZ, 0x1f, R19 ;  /* 0x0000001fff0d7819 */ /* 0x000fe20000011413 */
[----:B------:R-:W-:Y:S01]  /*11480*/  UIMAD UR10, UR21, UR14, URZ ;  /* 0x0000000e150a72a4 */ /* 0x000fe2000f8e023f */
[----:B------:R-:W-:Y:S01]  /*11490*/  LEA.HI R6, R6, R8, RZ, 0x3 ;  /* 0x0000000806067211 */ /* 0x000fe200078f18ff */
[----:B------:R-:W-:Y:S02]  /*114a0*/  UIMAD.WIDE.U32 UR8, UR4, UR14, URZ ;  /* 0x0000000e040872a5 */ /* 0x000fe4000f8e003f */
[----:B------:R-:W-:Y:S01]  /*114b0*/  UIMAD UR10, UR4, UR15, UR10 ;  /* 0x0000000f040a72a4 */ /* 0x000fe2000f8e020a */
[----:B------:R-:W-:-:S03]  /*114c0*/  SHF.R.S32.HI R6, RZ, 0x3, R6 ;  /* 0x00000003ff067819 */ /* 0x000fc60000011406 */
[----:B------:R-:W-:Y:S02]  /*114d0*/  UIADD3 UR9, UR9, UR10, URZ ;  /* 0x0000000a09097290 */ /* 0x000fe4000fffe03f */
[----:B------:R-:W-:Y:S01]  /*114e0*/  IMAD R2, R18, 0x30, R6 ;  /* 0x0000003012027824 */ /* 0x000fe200078e0206 */
[----:B------:R-:W-:Y:S01]  /*114f0*/  ULDC.64 UR10, c[0x0][0xae8] ;  /* 0x0002ba00000a7ab9 */ /* 0x000fe20000000a00 */
[----:B------:R-:W-:Y:S01]  /*11500*/  VIADD R30, R6, UR39 ;  /* 0x00000027061e7c36 */ /* 0x000fe20008000000 */
[----:B------:R-:W-:Y:S01]  /*11510*/  UIMAD.WIDE.U32 UR8, UR37, UR10, UR8 ;  /* 0x0000000a250872a5 */ /* 0x000fe2000f8e0008 */
[----:B0-----:R-:W-:-:S03]  /*11520*/  VIADD R4, R2, UR39 ;  /* 0x0000002702047c36 */ /* 0x001fc60008000000 */
[----:B------:R-:W-:Y:S01]  /*11530*/  UIMAD UR9, UR37, UR11, UR9 ;  /* 0x0000000b250972a4 */ /* 0x000fe2000f8e0209 */
[----:B------:R-:W-:Y:S01]  /*11540*/  IMAD.MOV.U32 R5, RZ, RZ, R4 ;  /* 0x000000ffff057224 */ /* 0x000fe200078e0004 */
[----:B-1----:R-:W-:Y:S01]  /*11550*/  ISETP.NE.AND P0, PT, R11, 0x1, PT ;  /* 0x000000010b00780c */ /* 0x002fe20003f05270 */
[----:B------:R-:W-:Y:S02]  /*11560*/  ULDC.64 UR10, c[0x0][0xaf0] ;  /* 0x0002bc00000a7ab9 */ /* 0x000fe40000000a00 */
[----:B------:R-:W-:-:S04]  /*11570*/  UIMAD UR13, UR13, UR10, URZ ;  /* 0x0000000a0d0d72a4 */ /* 0x000fc8000f8e023f */
[----:B------:R-:W-:Y:S02]  /*11580*/  UIMAD UR4, UR12, UR11, UR13 ;  /* 0x0000000b0c0472a4 */ /* 0x000fe4000f8e020d */
[----:B------:R-:W-:-:S03]  /*11590*/  UIMAD.WIDE.U32 UR12, UR12, UR10, UR8 ;  /* 0x0000000a0c0c72a5 */ /* 0x000fc6000f8e0008 */
[----:B------:R-:W-:Y:S01]  /*115a0*/  ULDC.64 UR8, c[0x0][0xae0] ;  /* 0x0002b80000087ab9 */ /* 0x000fe20000000a00 */
[----:B------:R-:W0:Y:S01]  /*115b0*/  @P0 LDC R3, c[0x0][0xbec] ;  /* 0x0002fb00ff030b82 */ /* 0x000e220000000800 */
[----:B------:R-:W-:-:S07]  /*115c0*/  UIADD3 UR4, UR13, UR4, URZ ;  /* 0x000000040d047290 */ /* 0x000fce000fffe03f */
[----:B------:R-:W1:Y:S01]  /*115d0*/  @P0 LDC R7, c[0x0][0xbf0] ;  /* 0x0002fc00ff070b82 */ /* 0x000e620000000800 */
[----:B0-----:R-:W-:-:S04]  /*115e0*/  @P0 IMAD.HI.U32 R2, R4, R3, RZ ;  /* 0x0000000304020227 */ /* 0x001fc800078e00ff */
[----:B------:R-:W-:Y:S02]  /*115f0*/  IMAD.U32 R3, RZ, RZ, UR13 ;  /* 0x0000000dff037e24 */ /* 0x000fe4000f8e00ff */
[----:B------:R-:W-:Y:S01]  /*11600*/  IMAD.U32 R3, RZ, RZ, UR4 ;  /* 0x00000004ff037e24 */ /* 0x000fe2000f8e00ff */
[----:B------:R-:W-:Y:S01]  /*11610*/  ULDC UR4, c[0x0][0xac8] ;  /* 0x0002b20000047ab9 */ /* 0x000fe20000000800 */
[----:B-1----:R-:W-:-:S04]  /*11620*/  @P0 SHF.R.U32.HI R5, RZ, R7, R2 ;  /* 0x00000007ff050219 */ /* 0x002fc80000011602 */
[--C-:B------:R-:W-:Y:S01]  /*11630*/  SHF.R.S32.HI R2, RZ, 0x1f, R5.reuse ;  /* 0x0000001fff027819 */ /* 0x100fe20000011405 */
[----:B------:R-:W-:-:S04]  /*11640*/  IMAD.MOV R7, RZ, RZ, -R5 ;  /* 0x000000ffff077224 */ /* 0x000fc800078e0a05 */
[----:B------:R-:W-:Y:S02]  /*11650*/  IMAD R7, R11, R7, R4 ;  /* 0x000000070b077224 */ /* 0x000fe400078e0204 */
[----:B------:R-:W-:Y:S02]  /*11660*/  IMAD R4, R2, UR8, RZ ;  /* 0x0000000802047c24 */ /* 0x000fe4000f8e02ff */
[----:B------:R-:W-:Y:S02]  /*11670*/  IMAD.U32 R2, RZ, RZ, UR12 ;  /* 0x0000000cff027e24 */ /* 0x000fe4000f8e00ff */
[C---:B------:R-:W-:Y:S01]  /*11680*/  IMAD R9, R5.reuse, UR9, R4 ;  /* 0x0000000905097c24 */ /* 0x040fe2000f8e0204 */
[----:B------:R-:W-:Y:S01]  /*11690*/  SHF.R.S32.HI R4, RZ, 0x1f, R7 ;  /* 0x0000001fff047819 */ /* 0x000fe20000011407 */
[----:B------:R-:W-:Y:S01]  /*116a0*/  IMAD.WIDE.U32 R2, R5, UR8, R2 ;  /* 0x0000000805027c25 */ /* 0x000fe2000f8e0002 */
[----:B------:R-:W-:-:S03]  /*116b0*/  ULDC.64 UR8, c[0x0][0xad8] ;  /* 0x0002b60000087ab9 */ /* 0x000fc60000000a00 */
[----:B------:R-:W-:Y:S02]  /*116c0*/  IMAD R4, R4, UR8, RZ ;  /* 0x0000000804047c24 */ /* 0x000fe4000f8e02ff */
[----:B------:R-:W-:Y:S02]  /*116d0*/  IMAD.IADD R3, R3, 0x1, R9 ;  /* 0x0000000103037824 */ /* 0x000fe400078e0209 */
[C---:B------:R-:W-:Y:S02]  /*116e0*/  IMAD R5, R7.reuse, UR9, R4 ;  /* 0x0000000907057c24 */ /* 0x040fe4000f8e0204 */
[----:B------:R-:W-:Y:S01]  /*116f0*/  IMAD.WIDE.U32 R2, R7, UR8, R2 ;  /* 0x0000000807027c25 */ /* 0x000fe2000f8e0002 */
[----:B------:R-:W-:-:S03]  /*11700*/  ULDC.64 UR8, c[0x0][0xa80] ;  /* 0x0002a00000087ab9 */ /* 0x000fc60000000a00 */
[----:B------:R-:W-:Y:S01]  /*11710*/  IMAD.IADD R3, R3, 0x1, R5 ;  /* 0x0000000103037824 */ /* 0x000fe200078e0205 */
[----:B------:R-:W-:Y:S01]  /*11720*/  LEA R4, P0, R2, UR8, 0x1 ;  /* 0x0000000802047c11 */ /* 0x000fe2000f8008ff */
[----:B-----5:R-:W-:Y:S02]  /*11730*/  IMAD R11, R0, R11, RZ ;  /* 0x0000000b000b7224 */ /* 0x020fe400078e02ff */
[----:B------:R-:W-:Y:S01]  /*11740*/  VIADD R0, R30, 0x30 ;  /* 0x000000301e007836 */ /* 0x000fe20000000000 */
[----:B------:R-:W-:Y:S01]  /*11750*/  LEA.HI.X R8, R2, UR9, R3, 0x1, P0 ;  /* 0x0000000902087c11 */ /* 0x000fe200080f0c03 */
        /* <DEDUP_REMOVED lines=12> */
[----:B------:R-:W4:Y:S04]  /*11820*/  SHFL.IDX PT, R12, R8, 0x1, 0x181f ;  /* 0x00381f00080c7f89 */ /* 0x000f2800000e0000 */
[----:B------:R-:W4:Y:S01]  /*11830*/  SHFL.IDX PT, R20, R8, 0x2, 0x181f ;  /* 0x00581f0008147f89 */ /* 0x000f2200000e0000 */
[----:B0-----:R-:W-:-:S03]  /*11840*/  @!P3 LEA R2, P6, R19, R6, 0x1 ;  /* 0x000000061302b211 */ /* 0x001fc600078c08ff */
[----:B------:R4:W0:Y:S01]  /*11850*/  SHFL.IDX PT, R26, R8, 0x3, 0x181f ;  /* 0x00781f00081a7f89 */ /* 0x00082200000e0000 */
[C---:B-1----:R-:W-:Y:S02]  /*11860*/  @!P2 LEA R4, P5, R19.reuse, R14, 0x1 ;  /* 0x0000000e1304a211 */ /* 0x042fe400078a08ff */
[C---:B--2---:R-:W-:Y:S02]  /*11870*/  @!P1 LEA R6, P4, R19.reuse, R24, 0x1 ;  /* 0x0000001813069211 */ /* 0x044fe400078808ff */
[C---:B---3--:R-:W-:Y:S02]  /*11880*/  @!P3 LEA.HI.X R3, R19.reuse, R10, R13, 0x1, P6 ;  /* 0x0000000a1303b211 */ /* 0x048fe400030f0c0d */
[----:B----4-:R-:W-:-:S03]  /*11890*/  @!P0 LEA R8, P6, R19, R28, 0x1 ;  /* 0x0000001c13088211 */ /* 0x010fc600078c08ff */
[----:B------:R1:W-:Y:S01]  /*118a0*/  @!P3 ST.E.128 desc[UR54][R2.64], RZ ;  /* 0x000000ff0200b985 */ /* 0x0003e2000c101d36 */
[C-C-:B------:R-:W-:Y:S02]  /*118b0*/  @!P2 LEA.HI.X R5, R19.reuse, R12, R13.reuse, 0x1, P5 ;  /* 0x0000000c1305a211 */ /* 0x140fe400028f0c0d */
[----:B------:R-:W-:-:S03]  /*118c0*/  @!P1 LEA.HI.X R7, R19, R20, R13, 0x1, P4 ;  /* 0x0000001413079211 */ /* 0x000fc600020f0c0d */
[----:B------:R1:W-:Y:S01]  /*118d0*/  @!P2 ST.E.128 desc[UR54][R4.64], RZ ;  /* 0x000000ff0400a985 */ /* 0x0003e2000c101d36 */
[----:B0-----:R-:W-:-:S03]  /*118e0*/  @!P0 LEA.HI.X R9, R19, R26, R13, 0x1, P6 ;  /* 0x0000001a13098211 */ /* 0x001fc600030f0c0d */
[----:B------:R1:W-:Y:S04]  /*118f0*/  @!P1 ST.E.128 desc[UR54][R6.64], RZ ;  /* 0x000000ff06009985 */ /* 0x0003e8000c101d36 */
[----:B------:R1:W-:Y:S02]  /*11900*/  @!P0 ST.E.128 desc[UR54][R8.64], RZ ;  /* 0x000000ff08008985 */ /* 0x0003e4000c101d36 */
.L_x_1318:
[----:B------:R-:W-:Y:S05]  /*11910*/  BSYNC B0 ;  /* 0x0000000000007941 */ /* 0x000fea0003800000 */
.L_x_1314:
[----:B------:R-:W-:Y:S02]  /*11920*/  ULDC UR4, c[0x0][0xc3c] ;  /* 0x00030f0000047ab9 */ /* 0x000fe40000000800 */
[----:B------:R-:W-:-:S06]  /*11930*/  UISETP.GE.AND UP0, UPT, UR7, UR4, UPT ;  /* 0x000000040700728c */ /* 0x000fcc000bf06270 */
[----:B------:R-:W-:-:S13]  /*11940*/  PLOP3.LUT P0, PT, PT, PT, UP0, 0x80, 0x0 ;  /* 0x000000000000781c */ /* 0x000fda0003f0f008 */
[----:B------:R-:W-:Y:S05]  /*11950*/  @!P0 BRA `(.L_x_1324) ;  /* 0xfffffef400388947 */ /* 0x000fea000383ffff */
[----:B------:R-:W-:Y:S05]  /*11960*/  EXIT ;  /* 0x000000000000794d */ /* 0x000fea0003800000 */
.L_x_1223:
[----:B------:R-:W-:-:S08]  /*11970*/  NOP ;  /* 0x0000000000007918 */ /* 0x000fd00000000000 */
[----:B------:R-:W0:-:S00]  /*11980*/  USETMAXREG.DEALLOC.CTAPOOL 0x20 ;  /* 0x00000020000079c8 */ /* 0x000e0000080e0500 */
[----:B0-----:R-:W-:Y:S01]  /*11990*/  LOP3.LUT R0, R0, 0x3, RZ, 0xc0, !PT ;  /* 0x0000000300007812 */ /* 0x001fe200078ec0ff */
[----:B------:R-:W-:Y:S01]  /*119a0*/  IMAD.MOV.U32 R6, RZ, RZ, RZ ;  /* 0x000000ffff067224 */ /* 0x000fe200078e00ff */
[----:B------:R-:W-:-:S04]  /*119b0*/  LOP3.LUT R23, R23, 0xffffffdf, RZ, 0xc0, !PT ;  /* 0xffffffdf17177812 */ /* 0x000fc800078ec0ff */
[----:B------:R-:W0:Y:S02]  /*119c0*/  SHFL.IDX PT, R0, R0, RZ, 0x1f ;  /* 0x00001fff00007589 */ /* 0x000e2400000e0000 */
[----:B0-----:R-:W-:-:S13]  /*119d0*/  ISETP.NE.AND P0, PT, R0, RZ, PT ;  /* 0x000000ff0000720c */ /* 0x001fda0003f05270 */
[----:B------:R-:W-:Y:S01]  /*119e0*/  @P0 LOP3.LUT R23, R23, 0x20, RZ, 0xfc, !PT ;  /* 0x0000002017170812 */ /* 0x000fe200078efcff */
[----:B------:R-:W-:Y:S06]  /*119f0*/  @!P0 BRA `(.L_x_1325) ;  /* 0x00000000001c8947 */ /* 0x000fec0003800000 */
[----:B------:R-:W0:Y:S08]  /*11a00*/  S2UR UR5, SR_CgaCtaId ;  /* 0x00000000000579c3 */ /* 0x000e300000008800 */
[----:B------:R-:W-:Y:S06]  /*11a10*/  BAR.SYNC.DEFER_BLOCKING 0x5, 0x200 ;  /* 0x0148000000007b1d */ /* 0x000fec0000010000 */
[----:B------:R-:W-:-:S02]  /*11a20*/  UMOV UR4, 0x400 ;  /* 0x0000040000047882 */ /* 0x000fc40000000000 */
[----:B0-----:R-:W-:-:S09]  /*11a30*/  ULEA UR4, UR5, UR4, 0x18 ;  /* 0x0000000405047291 */ /* 0x001fd2000f8ec03f */
[----:B------:R-:W1:Y:S01]  /*11a40*/  LDS.128 R16, [UR4+0x168d0] ;  /* 0x0168d004ff107984 */ /* 0x000e620008000c00 */
[----:B------:R-:W-:Y:S06]  /*11a50*/  BAR.ARV 0x4, 0x200 ;  /* 0x0108000000007b1d */ /* 0x000fec0000002000 */
[----:B------:R-:W-:Y:S05]  /*11a60*/  BRA `(.L_x_1326) ;  /* 0x0000000c00907947 */ /* 0x000fea0003800000 */
.L_x_1325:
[----:B------:R-:W0:Y:S01]  /*11a70*/  S2R R0, SR_TID.X ;  /* 0x0000000000007919 */ /* 0x000e220000002100 */
        /* <DEDUP_REMOVED lines=43> */
.L_x_1329:
[----:B------:R-:W0:Y:S01]  /*11d30*/  LDC R2, c[0x0][0xc3c] ;  /* 0x00030f00ff027b82 */ /* 0x000e220000000800 */
[----:B------:R-:W-:-:S06]  /*11d40*/  UIADD3 UR4, UR4, 0x1f, URZ ;  /* 0x0000001f04047890 */ /* 0x000fcc000fffe03f */
[----:B0-----:R-:W-:-:S13]  /*11d50*/  ISETP.LE.AND P6, PT, R2, UR4, PT ;  /* 0x0000000402007c0c */ /* 0x001fda000bfc3270 */
[----:B------:R-:W-:Y:S05]  /*11d60*/  @P6 BRA `(.L_x_1328) ;  /* 0x0000000800a46947 */ /* 0x000fea0003800000 */
[----:B------:R-:W-:-:S05]  /*11d70*/  VIADD R7, R0, UR4 ;  /* 0x0000000400077c36 */ /* 0x000fca0008000000 */
[----:B------:R-:W-:-:S13]  /*11d80*/  ISETP.GE.OR P6, PT, R7, R2, !P0 ;  /* 0x000000020700720c */ /* 0x000fda00047c6670 */
[----:B------:R-:W0:Y:S08]  /*11d90*/  @!P6 LDC.64 R4, c[0x0][0xc80] ;  /* 0x00032000ff04eb82 */ /* 0x000e300000000a00 */
[----:B------:R-:W1:Y:S01]  /*11da0*/  @!P6 LDC.64 R2, c[0x0][0xc78] ;  /* 0x00031e00ff02eb82 */ /* 0x000e620000000a00 */
[----:B0-----:R-:W-:-:S04]  /*11db0*/  @!P6 IMAD.WIDE R4, R7, 0x4, R4 ;  /* 0x000000040704e825 */ /* 0x001fc800078e0204 */
[----:B-1----:R-:W-:Y:S01]  /*11dc0*/  @!P6 IMAD.WIDE R2, R7, 0x4, R2 ;  /* 0x000000040702e825 */ /* 0x002fe200078e0202 */
[----:B------:R-:W-:-:S06]  /*11dd0*/  CS2R R6, SRZ ;  /* 0x0000000000067805 */ /* 0x000fcc000001ff00 */
[----:B------:R-:W2:Y:S04]  /*11de0*/  @!P6 LDG.E R6, desc[UR54][R4.64] ;  /* 0x000000360406e981 */ /* 0x000ea8000c1e1900 */
        /* <DEDUP_REMOVED lines=22> */
.L_x_1327:
        /* <DEDUP_REMOVED lines=8> */
[----:B------:R1:W2:Y:S01]  /*11fd0*/  SHFL.IDX PT, R6, R6, R19, 0x1f ;  /* 0x00001f1306067589 */ /* 0x0002a200000e0000 */
[----:B0-----:R-:W-:-:S07]  /*11fe0*/  ISETP.NE.AND P1, PT, R7, 0x1, PT ;  /* 0x000000010700780c */ /* 0x001fce0003f25270 */
[----:B-1----:R-:W-:Y:S06]  /*11ff0*/  @!P0 BRA `(.L_x_1330) ;  /* 0x0000000000088947 */ /* 0x002fec0003800000 */
[----:B------:R-:W-:-:S06]  /*12000*/  VIADD R16, R19, 0xffffffff ;  /* 0xffffffff13107836 */ /* 0x000fcc0000000000 */
[----:B------:R0:W1:Y:S02]  /*12010*/  SHFL.IDX PT, R16, R5, R16, 0x1f ;  /* 0x00001f1005107589 */ /* 0x00006400000e0000 */
.L_x_1330:
[----:B-1----:R-:W-:Y:S02]  /*12020*/  IMAD R16, R16, UR5, R3 ;  /* 0x0000000510107c24 */ /* 0x002fe4000f8e0203 */
[----:B------:R-:W-:-:S03]  /*12030*/  VIADD R19, R19, UR4 ;  /* 0x0000000413137c36 */ /* 0x000fc60008000000 */
[----:B0-----:R-:W-:Y:S01]  /*12040*/  IADD3 R5, -R16, UR6, RZ ;  /* 0x0000000610057c10 */ /* 0x001fe2000fffe1ff */
[----:B------:R-:W-:Y:S06]  /*12050*/  @!P1 BRA `(.L_x_1331) ;  /* 0x0000000000e89947 */ /* 0x000fec0003800000 */
[-C--:B--2---:R-:W-:Y:S02]  /*12060*/  IABS R8, R6.reuse ;  /* 0x0000000600087213 */ /* 0x084fe40000000000 */
[----:B------:R-:W-:Y:S02]  /*12070*/  IABS R4, R7 ;  /* 0x0000000700047213 */ /* 0x000fe40000000000 */
[----:B------:R-:W0:Y:S01]  /*12080*/  I2F.RP R9, R8 ;  /* 0x0000000800097306 */ /* 0x000e220000209400 */
[----:B------:R-:W-:Y:S02]  /*12090*/  IABS R10, R5 ;  /* 0x00000005000a7213 */ /* 0x000fe40000000000 */
[----:B------:R-:W-:-:S05]  /*120a0*/  IABS R12, R6 ;  /* 0x00000006000c7213 */ /* 0x000fca0000000000 */
[----:B0-----:R-:W0:Y:S02]  /*120b0*/  MUFU.RCP R9, R9 ;  /* 0x0000000900097308 */ /* 0x001e240000001000 */
[----:B0-----:R-:W-:-:S06]  /*120c0*/  VIADD R2, R9, 0xffffffe ;  /* 0x0ffffffe09027836 */ /* 0x001fcc0000000000 */
[----:B------:R-:W0:Y:S08]  /*120d0*/  I2F.RP R9, R4 ;  /* 0x0000000400097306 */ /* 0x000e300000209400 */
[----:B------:R1:W2:Y:S08]  /*120e0*/  F2I.FTZ.U32.TRUNC.NTZ R3, R2 ;  /* 0x0000000200037305 */ /* 0x0002b0000021f000 */
[----:B0-----:R-:W0:Y:S01]  /*120f0*/  MUFU.RCP R9, R9 ;  /* 0x0000000900097308 */ /* 0x001e220000001000 */
[----:B-1----:R-:W-:-:S02]  /*12100*/  IMAD.MOV.U32 R2, RZ, RZ, RZ ;  /* 0x000000ffff027224 */ /* 0x002fc400078e00ff */
[----:B--2---:R-:W-:-:S04]  /*12110*/  IMAD.MOV R11, RZ, RZ, -R3 ;  /* 0x000000ffff0b7224 */ /* 0x004fc800078e0a03 */
[----:B------:R-:W-:-:S04]  /*12120*/  IMAD R11, R11, R8, RZ ;  /* 0x000000080b0b7224 */ /* 0x000fc800078e02ff */
[----:B------:R-:W-:-:S04]  /*12130*/  IMAD.HI.U32 R3, R3, R11, R2 ;  /* 0x0000000b03037227 */ /* 0x000fc800078e0002 */
[----:B------:R-:W-:Y:S02]  /*12140*/  IMAD.MOV R11, RZ, RZ, -R12 ;  /* 0x000000ffff0b7224 */ /* 0x000fe400078e0a0c */
[----:B------:R-:W-:-:S04]  /*12150*/  IMAD.HI.U32 R2, R3, R10, RZ ;  /* 0x0000000a03027227 */ /* 0x000fc800078e00ff */
[----:B------:R-:W-:Y:S02]  /*12160*/  IMAD R3, R2, R11, R10 ;  /* 0x0000000b02037224 */ /* 0x000fe400078e020a */
[----:B0-----:R-:W-:-:S03]  /*12170*/  VIADD R10, R9, 0xffffffe ;  /* 0x0ffffffe090a7836 */ /* 0x001fc60000000000 */
[----:B------:R-:W-:-:S13]  /*12180*/  ISETP.GT.U32.AND P1, PT, R8, R3, PT ;  /* 0x000000030800720c */ /* 0x000fda0003f24070 */
[----:B------:R-:W-:Y:S02]  /*12190*/  @!P1 IMAD.IADD R3, R3, 0x1, -R8 ;  /* 0x0000000103039824 */ /* 0x000fe400078e0a08 */
[----:B------:R-:W-:Y:S01]  /*121a0*/  @!P1 VIADD R2, R2, 0x1 ;  /* 0x0000000102029836 */ /* 0x000fe20000000000 */
[----:B------:R-:W-:Y:S02]  /*121b0*/  ISETP.NE.AND P1, PT, R6, RZ, PT ;  /* 0x000000ff0600720c */ /* 0x000fe40003f25270 */
[----:B------:R-:W-:Y:S02]  /*121c0*/  ISETP.GE.U32.AND P0, PT, R3, R8, PT ;  /* 0x000000080300720c */ /* 0x000fe40003f06070 */
[----:B------:R-:W-:Y:S01]  /*121d0*/  LOP3.LUT R8, R5, R6, RZ, 0x3c, !PT ;  /* 0x0000000605087212 */ /* 0x000fe200078e3cff */
[----:B------:R-:W0:Y:S03]  /*121e0*/  F2I.FTZ.U32.TRUNC.NTZ R3, R10 ;  /* 0x0000000a00037305 */ /* 0x000e26000021f000 */
[----:B------:R-:W-:-:S07]  /*121f0*/  ISETP.GE.AND P2, PT, R8, RZ, PT ;  /* 0x000000ff0800720c */ /* 0x000fce0003f46270 */
[----:B------:R-:W-:-:S04]  /*12200*/  @P0 VIADD R2, R2, 0x1 ;  /* 0x0000000102020836 */ /* 0x000fc80000000000 */
[----:B------:R-:W-:Y:S01]  /*12210*/  IMAD.MOV.U32 R12, RZ, RZ, R2 ;  /* 0x000000ffff0c7224 */ /* 0x000fe200078e0002 */
[----:B------:R-:W-:Y:S01]  /*12220*/  IABS R2, R7 ;  /* 0x0000000700027213 */ /* 0x000fe20000000000 */
[----:B0-----:R-:W-:Y:S02]  /*12230*/  IMAD.MOV R9, RZ, RZ, -R3 ;  /* 0x000000ffff097224 */ /* 0x001fe400078e0a03 */
[----:B------:R-:W-:Y:S01]  /*12240*/  @!P2 IMAD.MOV R12, RZ, RZ, -R12 ;  /* 0x000000ffff0ca224 */ /* 0x000fe200078e0a0c */
[----:B------:R-:W-:Y:S01]  /*12250*/  @!P1 LOP3.LUT R12, RZ, R6, RZ, 0x33, !PT ;  /* 0x00000006ff0c9212 */ /* 0x000fe200078e33ff */
[----:B------:R-:W-:Y:S02]  /*12260*/  IMAD.MOV R10, RZ, RZ, -R2 ;  /* 0x000000ffff0a7224 */ /* 0x000fe400078e0a02 */
[----:B------:R-:W-:Y:S01]  /*12270*/  IMAD R9, R9, R4, RZ ;  /* 0x0000000409097224 */ /* 0x000fe200078e02ff */
[----:B------:R-:W-:Y:S01]  /*12280*/  IABS R8, R12 ;  /* 0x0000000c00087213 */ /* 0x000fe20000000000 */
[----:B------:R-:W-:-:S04]  /*12290*/  IMAD.MOV.U32 R2, RZ, RZ, RZ ;  /* 0x000000ffff027224 */ /* 0x000fc800078e00ff */
[----:B------:R-:W-:-:S04]  /*122a0*/  IMAD.HI.U32 R2, R3, R9, R2 ;  /* 0x0000000903027227 */ /* 0x000fc800078e0002 */
[----:B------:R-:W-:Y:S02]  /*122b0*/  IMAD.MOV.U32 R3, RZ, RZ, R8 ;  /* 0x000000ffff037224 */ /* 0x000fe400078e0008 */
[----:B------:R-:W-:Y:S02]  /*122c0*/  IMAD.MOV.U32 R8, RZ, RZ, R10 ;  /* 0x000000ffff087224 */ /* 0x000fe400078e000a */
[----:B------:R-:W-:-:S04]  /*122d0*/  IMAD.HI.U32 R2, R2, R3, RZ ;  /* 0x0000000302027227 */ /* 0x000fc800078e00ff */
[----:B------:R-:W-:-:S05]  /*122e0*/  IMAD R3, R2, R8, R3 ;  /* 0x0000000802037224 */ /* 0x000fca00078e0203 */
[----:B------:R-:W-:-:S13]  /*122f0*/  ISETP.GT.U32.AND P1, PT, R4, R3, PT ;  /* 0x000000030400720c */ /* 0x000fda0003f24070 */
[----:B------:R-:W-:Y:S02]  /*12300*/  @!P1 IMAD.IADD R3, R3, 0x1, -R4 ;  /* 0x0000000103039824 */ /* 0x000fe400078e0a04 */
[----:B------:R-:W-:Y:S01]  /*12310*/  @!P1 VIADD R2, R2, 0x1 ;  /* 0x0000000102029836 */ /* 0x000fe20000000000 */
[----:B------:R-:W-:Y:S02]  /*12320*/  ISETP.NE.AND P1, PT, R7, RZ, PT ;  /* 0x000000ff0700720c */ /* 0x000fe40003f25270 */
[----:B------:R-:W-:Y:S02]  /*12330*/  ISETP.GE.U32.AND P0, PT, R3, R4, PT ;  /* 0x000000040300720c */ /* 0x000fe40003f06070 */
[----:B------:R-:W-:-:S04]  /*12340*/  LOP3.LUT R3, R12, R7, RZ, 0x3c, !PT ;  /* 0x000000070c037212 */ /* 0x000fc800078e3cff */
[----:B------:R-:W-:Y:S01]  /*12350*/  ISETP.GE.AND P2, PT, R3, RZ, PT ;  /* 0x000000ff0300720c */ /* 0x000fe20003f46270 */
[----:B------:R-:W-:-:S06]  /*12360*/  IMAD.MOV R3, RZ, RZ, -R12 ;  /* 0x000000ffff037224 */ /* 0x000fcc00078e0a0c */
[----:B------:R-:W-:-:S06]  /*12370*/  @P0 VIADD R2, R2, 0x1 ;  /* 0x0000000102020836 */ /* 0x000fcc0000000000 */
[----:B------:R-:W-:Y:S01]  /*12380*/  @!P2 IMAD.MOV R2, RZ, RZ, -R2 ;  /* 0x000000ffff02a224 */ /* 0x000fe200078e0a02 */
[----:B------:R-:W-:-:S05]  /*12390*/  @!P1 LOP3.LUT R2, RZ, R7, RZ, 0x33, !PT ;  /* 0x00000007ff029212 */ /* 0x000fca00078e33ff */
[----:B------:R-:W-:-:S04]  /*123a0*/  IMAD.MOV R18, RZ, RZ, -R2 ;  /* 0x000000ffff127224 */ /* 0x000fc800078e0a02 */
[C---:B------:R-:W-:Y:S02]  /*123b0*/  IMAD R18, R7.reuse, R18, R12 ;  /* 0x0000001207127224 */ /* 0x040fe400078e020c */
[----:B------:R-:W-:Y:S02]  /*123c0*/  IMAD R7, R7, 0x1000000, R2 ;  /* 0x0100000007077824 */ /* 0x000fe400078e0202 */
[----:B------:R-:W-:Y:S02]  /*123d0*/  IMAD R2, R6, R3, R5 ;  /* 0x0000000306027224 */ /* 0x000fe400078e0205 */
[----:B------:R-:W-:Y:S01]  /*123e0*/  IMAD R18, R18, 0x10000, R7 ;  /* 0x0001000012127824 */ /* 0x000fe200078e0207 */
[----:B------:R-:W-:Y:S06]  /*123f0*/  BRA `(.L_x_1332) ;  /* 0x0000000000f47947 */ /* 0x000fec0003800000 */
.L_x_1331:
[----:B------:R-:W0:Y:S02]  /*12400*/  LDC.64 R2, c[0x0][0xc90] ;  /* 0x00032400ff027b82 */ /* 0x000e240000000a00 */
[----:B0-----:R-:W-:-:S05]  /*12410*/  IMAD.WIDE R2, R19, 0x4, R2 ;  /* 0x0000000413027825 */ /* 0x001fca00078e0202 */
[----:B------:R0:W2:Y:S01]  /*12420*/  LDG.E R7, desc[UR54][R2.64] ;  /* 0x0000003602077981 */ /* 0x0000a2000c1e1900 */
[----:B------:R-:W-:Y:S01]  /*12430*/  IABS R13, R5 ;  /* 0x00000005000d7213 */ /* 0x000fe20000000000 */
[----:B0-----:R-:W-:Y:S02]  /*12440*/  IMAD.MOV.U32 R2, RZ, RZ, RZ ;  /* 0x000000ffff027224 */ /* 0x001fe400078e00ff */
[----:B--2---:R-:W-:-:S05]  /*12450*/  IMAD R4, R6, R7, RZ ;  /* 0x0000000706047224 */ /* 0x004fca00078e02ff */
[-C--:B------:R-:W-:Y:S02]  /*12460*/  IABS R10, R4.reuse ;  /* 0x00000004000a7213 */ /* 0x080fe40000000000 */
[----:B------:R-:W-:Y:S02]  /*12470*/  IABS R12, R4 ;  /* 0x00000004000c7213 */ /* 0x000fe40000000000 */
[----:B------:R-:W0:Y:S08]  /*12480*/  I2F.RP R8, R10 ;  /* 0x0000000a00087306 */ /* 0x000e300000209400 */
[----:B0-----:R-:W0:Y:S02]  /*12490*/  MUFU.RCP R8, R8 ;  /* 0x0000000800087308 */ /* 0x001e240000001000 */
[----:B0-----:R-:W-:-:S06]  /*124a0*/  VIADD R9, R8, 0xffffffe ;  /* 0x0ffffffe08097836 */ /* 0x001fcc0000000000 */
[----:B------:R-:W0:Y:S02]  /*124b0*/  F2I.FTZ.U32.TRUNC.NTZ R3, R9 ;  /* 0x0000000900037305 */ /* 0x000e24000021f000 */
[----:B0-----:R-:W-:-:S04]  /*124c0*/  IMAD.MOV R11, RZ, RZ, -R3 ;  /* 0x000000ffff0b7224 */ /* 0x001fc800078e0a03 */
[----:B------:R-:W-:-:S04]  /*124d0*/  IMAD R11, R11, R10, RZ ;  /* 0x0000000a0b0b7224 */ /* 0x000fc800078e02ff */
[----:B------:R-:W-:-:S04]  /*124e0*/  IMAD.HI.U32 R2, R3, R11, R2 ;  /* 0x0000000b03027227 */ /* 0x000fc800078e0002 */
[----:B------:R-:W-:Y:S02]  /*124f0*/  IMAD.MOV R3, RZ, RZ, -R12 ;  /* 0x000000ffff037224 */ /* 0x000fe400078e0a0c */
        /* <DEDUP_REMOVED lines=12> */
[----:B------:R-:W-:Y:S02]  /*125c0*/  IMAD R8, R7, R2, RZ ;  /* 0x0000000207087224 */ /* 0x000fe400078e02ff */
[----:B------:R-:W-:Y:S02]  /*125d0*/  IMAD.MOV R2, RZ, RZ, -R2 ;  /* 0x000000ffff027224 */ /* 0x000fe400078e0a02 */
[----:B------:R-:W-:Y:S02]  /*125e0*/  IMAD.MOV R10, RZ, RZ, -R8 ;  /* 0x000000ffff0a7224 */ /* 0x000fe400078e0a08 */
[----:B------:R-:W-:-:S03]  /*125f0*/  IMAD R12, R4, R2, R5 ;  /* 0x00000002040c7224 */ /* 0x000fc600078e0205 */
[----:B------:R-:W-:-:S04]  /*12600*/  VIADDMNMX R7, R10, UR5, R7, PT ;  /* 0x000000050a077c46 */ /* 0x000fc8000b800107 */
[-C--:B------:R-:W-:Y:S01]  /*12610*/  IABS R9, R7.reuse ;  /* 0x0000000700097213 */ /* 0x080fe20000000000 */
[----:B------:R-:W-:Y:S01]  /*12620*/  IMAD.MOV R18, RZ, RZ, -R7 ;  /* 0x000000ffff127224 */ /* 0x000fe200078e0a07 */
[----:B------:R-:W-:Y:S02]  /*12630*/  IABS R4, R7 ;  /* 0x0000000700047213 */ /* 0x000fe40000000000 */
[----:B------:R-:W0:Y:S03]  /*12640*/  I2F.RP R10, R9 ;  /* 0x00000009000a7306 */ /* 0x000e260000209400 */
[----:B------:R-:W-:-:S05]  /*12650*/  IMAD.MOV R4, RZ, RZ, -R4 ;  /* 0x000000ffff047224 */ /* 0x000fca00078e0a04 */
[----:B0-----:R-:W0:Y:S02]  /*12660*/  MUFU.RCP R10, R10 ;  /* 0x0000000a000a7308 */ /* 0x001e240000001000 */
[----:B0-----:R-:W-:-:S06]  /*12670*/  VIADD R3, R10, 0xffffffe ;  /* 0x0ffffffe0a037836 */ /* 0x001fcc0000000000 */
[----:B------:R-:W0:Y:S02]  /*12680*/  F2I.FTZ.U32.TRUNC.NTZ R3, R3 ;  /* 0x0000000300037305 */ /* 0x000e24000021f000 */
[----:B0-----:R-:W-:-:S04]  /*12690*/  IMAD.MOV R11, RZ, RZ, -R3 ;  /* 0x000000ffff0b7224 */ /* 0x001fc800078e0a03 */
[----:B------:R-:W-:Y:S01]  /*126a0*/  IMAD.MOV.U32 R2, RZ, RZ, R11 ;  /* 0x000000ffff027224 */ /* 0x000fe200078e000b */
[----:B------:R-:W-:-:S03]  /*126b0*/  IABS R11, R12 ;  /* 0x0000000c000b7213 */ /* 0x000fc60000000000 */
[----:B------:R-:W-:Y:S02]  /*126c0*/  IMAD R5, R2, R9, RZ ;  /* 0x0000000902057224 */ /* 0x000fe400078e02ff */
[----:B------:R-:W-:-:S04]  /*126d0*/  IMAD.MOV.U32 R2, RZ, RZ, RZ ;  /* 0x000000ffff027224 */ /* 0x000fc800078e00ff */
[----:B------:R-:W-:Y:S01]  /*126e0*/  IMAD.HI.U32 R2, R3, R5, R2 ;  /* 0x0000000503027227 */ /* 0x000fe200078e0002 */
[----:B------:R-:W-:-:S04]  /*126f0*/  LOP3.LUT R3, R12, R7, RZ, 0x3c, !PT ;  /* 0x000000070c037212 */ /* 0x000fc800078e3cff */
[----:B------:R-:W-:Y:S01]  /*12700*/  ISETP.GE.AND P2, PT, R3, RZ, PT ;  /* 0x000000ff0300720c */ /* 0x000fe20003f46270 */
[----:B------:R-:W-:Y:S01]  /*12710*/  IMAD.HI.U32 R2, R2, R11, RZ ;  /* 0x0000000b02027227 */ /* 0x000fe200078e00ff */
[----:B------:R-:W-:-:S03]  /*12720*/  IADD3 R3, R8, 0x1000000, R12 ;  /* 0x0100000008037810 */ /* 0x000fc60007ffe00c */
[----:B------:R-:W-:-:S05]  /*12730*/  IMAD R4, R2, R4, R11 ;  /* 0x0000000402047224 */ /* 0x000fca00078e020b */
[----:B------:R-:W-:-:S13]  /*12740*/  ISETP.GT.U32.AND P1, PT, R9, R4, PT ;  /* 0x000000040900720c */ /* 0x000fda0003f24070 */
[----:B------:R-:W-:Y:S02]  /*12750*/  @!P1 IMAD.IADD R4, R4, 0x1, -R9 ;  /* 0x0000000104049824 */ /* 0x000fe400078e0a09 */
[----:B------:R-:W-:Y:S01]  /*12760*/  @!P1 VIADD R2, R2, 0x1 ;  /* 0x0000000102029836 */ /* 0x000fe20000000000 */
[----:B------:R-:W-:Y:S02]  /*12770*/  ISETP.NE.AND P1, PT, R7, RZ, PT ;  /* 0x000000ff0700720c */ /* 0x000fe40003f25270 */
[----:B------:R-:W-:-:S13]  /*12780*/  ISETP.GE.U32.AND P0, PT, R4, R9, PT ;  /* 0x000000090400720c */ /* 0x000fda0003f06070 */
[----:B------:R-:W-:-:S04]  /*12790*/  @P0 VIADD R2, R2, 0x1 ;  /* 0x0000000102020836 */ /* 0x000fc80000000000 */
[----:B------:R-:W-:Y:S01]  /*127a0*/  @!P2 IMAD.MOV R2, RZ, RZ, -R2 ;  /* 0x000000ffff02a224 */ /* 0x000fe200078e0a02 */
[----:B------:R-:W-:-:S05]  /*127b0*/  @!P1 LOP3.LUT R2, RZ, R7, RZ, 0x33, !PT ;  /* 0x00000007ff029212 */ /* 0x000fca00078e33ff */
[----:B------:R-:W-:-:S07]  /*127c0*/  IMAD R18, R2, R18, R3 ;  /* 0x0000001202127224 */ /* 0x000fce00078e0203 */
.L_x_1332:
[----:B------:R-:W-:-:S05]  /*127d0*/  LOP3.LUT R17, RZ, R2, RZ, 0x33, !PT ;  /* 0x00000002ff117212 */ /* 0x000fca00078e33ff */
[----:B------:R-:W-:Y:S01]  /*127e0*/  IMAD.IADD R17, R6, 0x1, R17 ;  /* 0x0000000106117824 */ /* 0x000fe200078e0211 */
[----:B------:R-:W-:Y:S06]  /*127f0*/  BRA `(.L_x_1333) ;  /* 0x0000000000147947 */ /* 0x000fec0003800000 */
.L_x_1328:
[----:B------:R-:W-:Y:S01]  /*12800*/  ULDC UR4, c[0x0][0xc3c] ;  /* 0x00030f0000047ab9 */ /* 0x000fe20000000800 */
[----:B------:R-:W-:Y:S02]  /*12810*/  IMAD.MOV.U32 R17, RZ, RZ, RZ ;  /* 0x000000ffff117224 */ /* 0x000fe400078e00ff */
[----:B------:R-:W-:Y:S02]  /*12820*/  IMAD.U32 R16, RZ, RZ, UR6 ;  /* 0x00000006ff107e24 */ /* 0x000fe4000f8e00ff */
[----:B------:R-:W-:Y:S02]  /*12830*/  IMAD.MOV.U32 R18, RZ, RZ, RZ ;  /* 0x000000ffff127224 */ /* 0x000fe400078e00ff */
[----:B------:R-:W-:-:S07]  /*12840*/  IMAD.U32 R19, RZ, RZ, UR4 ;  /* 0x00000004ff137e24 */ /* 0x000fce000f8e00ff */
.L_x_1333:
[----:B------:R-:W-:-:S13]  /*12850*/  ISETP.NE.AND P0, PT, R0, RZ, PT ;  /* 0x000000ff0000720c */ /* 0x000fda0003f05270 */
[----:B------:R-:W0:Y:S01]  /*12860*/  @!P0 S2R R3, SR_CgaCtaId ;  /* 0x0000000000038919 */ /* 0x000e220000008800 */
[----:B------:R-:W-:-:S04]  /*12870*/  @!P0 MOV R0, 0x400 ;  /* 0x0000040000008802 */ /* 0x000fc80000000f00 */
[----:B0-----:R-:W-:-:S05]  /*12880*/  @!P0 LEA R0, R3, R0, 0x18 ;  /* 0x0000000003008211 */ /* 0x001fca00078ec0ff */
[----:B------:R0:W-:Y:S01]  /*12890*/  @!P0 STS.128 [R0+0x168d0], R16 ;  /* 0x0168d01000008388 */ /* 0x0001e20000000c00 */
[----:B------:R-:W-:Y:S06]  /*128a0*/  BAR.ARV 0x5, 0x200 ;  /* 0x0148000000007b1d */ /* 0x000fec0000002000 */
.L_x_1326:
[----:B------:R2:W-:Y:S01]  /*128b0*/  STL [R1+0x30], RZ ;  /* 0x000030ff01007387 */ /* 0x0005e20000100800 */
[----:B------:R-:W-:Y:S01]  /*128c0*/  ULDC UR4, c[0x0][0xc3c] ;  /* 0x00030f0000047ab9 */ /* 0x000fe20000000800 */
[----:B------:R-:W-:Y:S01]  /*128d0*/  IMAD.MOV.U32 R28, RZ, RZ, 0x1 ;  /* 0x00000001ff1c7424 */ /* 0x000fe200078e00ff */
[----:B-1----:R-:W-:Y:S01]  /*128e0*/  ISETP.GE.AND P0, PT, R19, UR4, PT ;  /* 0x0000000413007c0c */ /* 0x002fe2000bf06270 */
[----:B------:R-:W-:-:S12]  /*128f0*/  IMAD.MOV.U32 R25, RZ, RZ, RZ ;  /* 0x000000ffff197224 */ /* 0x000fd800078e00ff */
[----:B--2---:R-:W-:Y:S05]  /*12900*/  @P0 BRA `(.L_x_1334) ;  /* 0x0000005400600947 */ /* 0x004fea0003800000 */
[----:B------:R-:W1:Y:S01]  /*12910*/  S2R R4, SR_TID.X ;  /* 0x0000000000047919 */ /* 0x000e620000002100 */
[----:B------:R-:W2:Y:S01]  /*12920*/  S2UR UR5, SR_CgaCtaId ;  /* 0x00000000000579c3 */ /* 0x000ea20000008800 */
[----:B------:R-:W-:Y:S01]  /*12930*/  UMOV UR4, 0x400 ;  /* 0x0000040000047882 */ /* 0x000fe20000000000 */
[----:B------:R-:W-:Y:S01]  /*12940*/  BSSY B8, `(.L_x_1334) ;  /* 0x0000554000087945 */ /* 0x000fe20003800000 */
[----:B------:R3:W-:Y:S01]  /*12950*/  STL [R1+0x30], RZ ;  /* 0x000030ff01007387 */ /* 0x0007e20000100800 */
[----:B------:R-:W-:Y:S01]  /*12960*/  IMAD.MOV.U32 R28, RZ, RZ, 0x1 ;  /* 0x00000001ff1c7424 */ /* 0x000fe200078e00ff */
[----:B------:R-:W-:Y:S01]  /*12970*/  ULOP3.LUT UR37, UR36, 0x2, URZ, 0xfc, !UPT ;  /* 0x0000000224257892 */ /* 0x000fe2000f8efc3f */
[----:B------:R-:W-:Y:S01]  /*12980*/  IMAD.MOV.U32 R25, RZ, RZ, RZ ;  /* 0x000000ffff197224 */ /* 0x000fe200078e00ff */
[----:B------:R-:W-:Y:S01]  /*12990*/  ULDC UR38, c[0x0][0xc] ;  /* 0x0000030000267ab9 */ /* 0x000fe20000000800 */
[----:B--2---:R-:W-:-:S06]  /*129a0*/  ULEA UR4, UR5, UR4, 0x18 ;  /* 0x0000000405047291 */ /* 0x004fcc000f8ec03f */
[----:B------:R-:W-:Y:S01]  /*129b0*/  IMAD.U32 R22, RZ, RZ, UR4 ;  /* 0x00000004ff167e24 */ /* 0x000fe2000f8e00ff */
[C---:B-1----:R-:W-:Y:S01]  /*129c0*/  LOP3.LUT R3, R4.reuse, 0x7f, RZ, 0xc0, !PT ;  /* 0x0000007f04037812 */ /* 0x042fe200078ec0ff */
[C---:B------:R-:W-:Y:S02]  /*129d0*/  IMAD.SHL.U32 R29, R4.reuse, 0x8, RZ ;  /* 0x00000008041d7824 */ /* 0x040fe400078e00ff */
[----:B------:R-:W-:Y:S01]  /*129e0*/  IMAD.SHL.U32 R2, R4, 0x10, RZ ;  /* 0x0000001004027824 */ /* 0x000fe200078e00ff */
[----:B------:R-:W-:Y:S02]  /*129f0*/  SHF.R.U32.HI R3, RZ, 0x3, R3 ;  /* 0x00000003ff037819 */ /* 0x000fe40000011603 */
[----:B0-----:R-:W-:Y:S02]  /*12a00*/  LOP3.LUT R0, R29, 0x1f8, RZ, 0xc0, !PT ;  /* 0x000001f81d007812 */ /* 0x001fe400078ec0ff */
[----:B------:R-:W-:Y:S02]  /*12a10*/  LOP3.LUT R2, R2, 0x70, RZ, 0xc0, !PT ;  /* 0x0000007002027812 */ /* 0x000fe400078ec0ff */
[----:B------:R-:W-:-:S02]  /*12a20*/  LOP3.LUT R0, R0, 0x38, R4, 0x78, !PT ;  /* 0x0000003800007812 */ /* 0x000fc400078e7804 */
[----:B------:R-:W-:Y:S02]  /*12a30*/  LOP3.LUT R2, R3, R2, RZ, 0xfc, !PT ;  /* 0x0000000203027212 */ /* 0x000fe400078efcff */
[----:B------:R-:W-:Y:S02]  /*12a40*/  LOP3.LUT R0, R0, 0x200, R29, 0xf8, !PT ;  /* 0x0000020000007812 */ /* 0x000fe400078ef81d */
[----:B------:R-:W-:-:S03]  /*12a50*/  LOP3.LUT R29, R29, 0x38, RZ, 0xc0, !PT ;  /* 0x000000381d1d7812 */ /* 0x000fc600078ec0ff */
[----:B------:R-:W-:-:S05]  /*12a60*/  IMAD R0, R0, 0x2, R22 ;  /* 0x0000000200007824 */ /* 0x000fca00078e0216 */
[----:B------:R3:W-:Y:S02]  /*12a70*/  STL [R1+0x1c], R0 ;  /* 0x00001c0001007387 */ /* 0x0007e40000100800 */
.L_x_1405:
[----:B------:R-:W-:Y:S05]  /*12a80*/  YIELD ;  /* 0x0000000000007946 */ /* 0x000fea0003800000 */
[----:B------:R-:W-:Y:S01]  /*12a90*/  ULDC.64 UR4, c[0x0][0xa28] ;  /* 0x00028a0000047ab9 */ /* 0x000fe20000000a00 */
[----:B------:R-:W-:Y:S01]  /*12aa0*/  IMAD.MOV.U32 R24, RZ, RZ, RZ ;  /* 0x000000ffff187224 */ /* 0x000fe200078e00ff */
[----:B------:R-:W-:-:S04]  /*12ab0*/  ISETP.NE.U32.AND P0, PT, RZ, UR4, PT ;  /* 0x00000004ff007c0c */ /* 0x000fc8000bf05070 */
[----:B------:R-:W-:Y:S01]  /*12ac0*/  ISETP.NE.AND.EX P0, PT, RZ, UR5, PT, P0 ;  /* 0x00000005ff007c0c */ /* 0x000fe2000bf05300 */
[----:B------:R-:W-:-:S12]  /*12ad0*/  ULDC.64 UR4, c[0x0][0xa18] ;  /* 0x0002860000047ab9 */ /* 0x000fd80000000a00 */
[----:B0-----:R-:W0:Y:S02]  /*12ae0*/  @P0 LDC.64 R2, c[0x0][0xa28] ;  /* 0x00028a00ff020b82 */ /* 0x001e240000000a00 */
[----:B0-----:R-:W-:-:S05]  /*12af0*/  @P0 IMAD.WIDE R2, R19, 0x4, R2 ;  /* 0x0000000413020825 */ /* 0x001fca00078e0202 */
[----:B------:R0:W2:Y:S01]  /*12b00*/  @P0 LDG.E R24, desc[UR54][R2.64] ;  /* 0x0000003602180981 */ /* 0x0000a2000c1e1900 */
[----:B------:R-:W-:Y:S01]  /*12b10*/  ISETP.NE.U32.AND P0, PT, RZ, UR4, PT ;  /* 0x00000004ff007c0c */ /* 0x000fe2000bf05070 */
[----:B---3--:R-:W-:Y:S01]  /*12b20*/  IMAD.MOV.U32 R0, RZ, RZ, RZ ;  /* 0x000000ffff007224 */ /* 0x008fe200078e00ff */
[----:B------:R-:W-:Y:S02]  /*12b30*/  LOP3.LUT R23, R23, 0xffffffef, RZ, 0xc0, !PT ;  /* 0xffffffef17177812 */ /* 0x000fe400078ec0ff */
[----:B------:R-:W-:Y:S01]  /*12b40*/  ISETP.NE.AND.EX P1, PT, RZ, UR5, PT, P0 ;  /* 0x00000005ff007c0c */ /* 0x000fe2000bf25300 */
[----:B------:R-:W-:Y:S02]  /*12b50*/  ULDC.64 UR4, c[0x0][0xa00] ;  /* 0x0002800000047ab9 */ /* 0x000fe40000000a00 */
[----:B------:R-:W-:Y:S01]  /*12b60*/  ISETP.NE.U32.AND P0, PT, RZ, UR4, PT ;  /* 0x00000004ff007c0c */ /* 0x000fe2000bf05070 */
[----:B0-----:R-:W0:Y:S03]  /*12b70*/  LDC.64 R2, c[0x0][0xa00] ;  /* 0x00028000ff027b82 */ /* 0x001e260000000a00 */
[----:B------:R-:W-:Y:S01]  /*12b80*/  ISETP.NE.AND.EX P2, PT, RZ, UR5, PT, P0 ;  /* 0x00000005ff007c0c */ /* 0x000fe2000bf45300 */
[----:B------:R-:W-:-:S05]  /*12b90*/  ULDC.64 UR4, c[0x0][0x418] ;  /* 0x0001060000047ab9 */ /* 0x000fca0000000a00 */
[----:B-1----:R-:W1:Y:S07]  /*12ba0*/  @P1 LDC.64 R4, c[0x0][0xa18] ;  /* 0x00028600ff041b82 */ /* 0x002e6e0000000a00 */
[----:B------:R-:W-:Y:S01]  /*12bb0*/  @P2 LOP3.LUT R23, R23, 0x10, RZ, 0xfc, !PT ;  /* 0x0000001017172812 */ /* 0x000fe200078efcff */
[----:B0-----:R-:W-:-:S05]  /*12bc0*/  IMAD.WIDE R2, R19, 0x4, R2 ;  /* 0x0000000413027825 */ /* 0x001fca00078e0202 */
[----:B------:R-:W3:Y:S01]  /*12bd0*/  @P2 LDG.E R0, desc[UR54][R2.64] ;  /* 0x0000003602002981 */ /* 0x000ee2000c1e1900 */
[----:B-1----:R-:W-:-:S06]  /*12be0*/  @P1 IMAD.WIDE R4, R19, 0x4, R4 ;  /* 0x0000000413041825 */ /* 0x002fcc00078e0204 */
[----:B------:R-:W4:Y:S01]  /*12bf0*/  @P1 LDG.E R4, desc[UR54][R4.64] ;  /* 0x0000003604041981 */ /* 0x000f22000c1e1900 */
[----:B------:R-:W-:-:S03]  /*12c00*/  UISETP.NE.U32.AND UP0, UPT, UR4, URZ, UPT ;  /* 0x0000003f0400728c */ /* 0x000fc6000bf05070 */
[----:B------:R-:W-:Y:S01]  /*12c10*/  ULDC UR4, c[0x0][0x424] ;  /* 0x0001090000047ab9 */ /* 0x000fe20000000800 */
[----:B------:R-:W-:-:S03]  /*12c20*/  UISETP.NE.AND.EX UP0, UPT, UR5, URZ, UPT, UP0 ;  /* 0x0000003f0500728c */ /* 0x000fc6000bf05300 */
[----:B------:R-:W-:Y:S01]  /*12c30*/  ULDC UR5, c[0x0][0x2f0] ;  /* 0x0000bc0000057ab9 */ /* 0x000fe20000000800 */
[----:B------:R-:W-:-:S04]  /*12c40*/  USEL UR4, UR4, 0x1, UP0 ;  /* 0x0000000104047887 */ /* 0x000fc80008000000 */
[----:B------:R-:W-:Y:S01]  /*12c50*/  UIMAD UR4, UR4, UR5, URZ ;  /* 0x00000005040472a4 */ /* 0x000fe2000f8e023f */
[----:B---3--:R0:W-:Y:S04]  /*12c60*/  STL [R1+0x20], R0 ;  /* 0x0000200001007387 */ /* 0x0081e80000100800 */
[----:B--2---:R1:W-:Y:S04]  /*12c70*/  STL [R1+0x14], R24 ;  /* 0x0000141801007387 */ /* 0x0043e80000100800 */
[----:B----4-:R1:W-:Y:S01]  /*12c80*/  @P1 STL [R1], R4 ;  /* 0x0000000401001387 */ /* 0x0103e20000100800 */
[----:B0-----:R-:W-:Y:S01]  /*12c90*/  IMAD.U32 R0, RZ, RZ, UR4 ;  /* 0x00000004ff007e24 */ /* 0x001fe2000f8e00ff */
[----:B------:R-:W-:Y:S06]  /*12ca0*/  @P1 BRA `(.L_x_1335) ;  /* 0x0000000000201947 */ /* 0x000fec0003800000 */
[----:B------:R-:W-:Y:S02]  /*12cb0*/  ULDC UR4, c[0x0][0x288] ;  /* 0x0000a20000047ab9 */ /* 0x000fe40000000800 */
[----:B-1----:R-:W-:-:S05]  /*12cc0*/  IMAD.U32 R4, RZ, RZ, UR4 ;  /* 0x00000004ff047e24 */ /* 0x002fca000f8e00ff */
[----:B------:R0:W-:Y:S01]  /*12cd0*/  STL [R1], R4 ;  /* 0x0000000401007387 */ /* 0x0001e20000100800 */
[----:B------:R-:W-:Y:S05]  /*12ce0*/  @!P2 BRA `(.L_x_1335) ;  /* 0x000000000010a947 */ /* 0x000fea0003800000 */
[----:B------:R-:W2:Y:S04]  /*12cf0*/  LDG.E R5, desc[UR54][R2.64] ;  /* 0x0000003602057981 */ /* 0x000ea8000c1e1900 */
[----:B0-----:R-:W2:Y:S02]  /*12d00*/  LDG.E R4, desc[UR54][R2.64+0x4] ;  /* 0x0000043602047981 */ /* 0x001ea4000c1e1900 */
[----:B--2---:R-:W-:-:S05]  /*12d10*/  IMAD.IADD R2, R4, 0x1, -R5 ;  /* 0x0000000104027824 */ /* 0x004fca00078e0a05 */
[----:B------:R2:W-:Y:S02]  /*12d20*/  STL [R1], R2 ;  /* 0x0000000201007387 */ /* 0x0005e40000100800 */
.L_x_1335:
[----:B------:R-:W-:Y:S02]  /*12d30*/  ULDC.64 UR4, c[0x0][0xa20] ;  /* 0x0002880000047ab9 */ /* 0x000fe40000000a00 */
[----:B------:R-:W-:-:S04]  /*12d40*/  ISETP.NE.U32.AND P0, PT, RZ, UR4, PT ;  /* 0x00000004ff007c0c */ /* 0x000fc8000bf05070 */
[----:B------:R-:W-:-:S13]  /*12d50*/  ISETP.NE.AND.EX P0, PT, RZ, UR5, PT, P0 ;  /* 0x00000005ff007c0c */ /* 0x000fda000bf05300 */
[----:B------:R-:W-:Y:S05]  /*12d60*/  @!P0 BRA `(.L_x_1336) ;  /* 0x0000000000108947 */ /* 0x000fea0003800000 */
[----:B--2---:R-:W2:Y:S02]  /*12d70*/  LDC.64 R2, c[0x0][0xa20] ;  /* 0x00028800ff027b82 */ /* 0x004ea40000000a00 */
[----:B--2---:R-:W-:-:S05]  /*12d80*/  IMAD.WIDE R2, R19, 0x4, R2 ;  /* 0x0000000413027825 */ /* 0x004fca00078e0202 */
[----:B------:R2:W5:Y:S01]  /*12d90*/  LDG.E R0, desc[UR54][R2.64] ;  /* 0x0000003602007981 */ /* 0x000562000c1e1900 */
[----:B------:R-:W-:Y:S05]  /*12da0*/  BRA `(.L_x_1337) ;  /* 0x0000000000247947 */ /* 0x000fea0003800000 */
.L_x_1336:
[----:B------:R-:W-:Y:S02]  /*12db0*/  ULDC.64 UR4, c[0x0][0xa08] ;  /* 0x0002820000047ab9 */ /* 0x000fe40000000a00 */
[----:B------:R-:W-:-:S04]  /*12dc0*/  ISETP.NE.U32.AND P0, PT, RZ, UR4, PT ;  /* 0x00000004ff007c0c */ /* 0x000fc8000bf05070 */
[----:B------:R-:W-:-:S13]  /*12dd0*/  ISETP.NE.AND.EX P0, PT, RZ, UR5, PT, P0 ;  /* 0x00000005ff007c0c */ /* 0x000fda000bf05300 */
[----:B------:R-:W-:Y:S05]  /*12de0*/  @!P0 BRA `(.L_x_1337) ;  /* 0x0000000000148947 */ /* 0x000fea0003800000 */
[----:B--2---:R-:W2:Y:S02]  /*12df0*/  LDC.64 R2, c[0x0][0xa08] ;  /* 0x00028200ff027b82 */ /* 0x004ea40000000a00 */
[----:B--2---:R-:W-:-:S05]  /*12e00*/  IMAD.WIDE R2, R19, 0x4, R2 ;  /* 0x0000000413027825 */ /* 0x004fca00078e0202 */
[----:B------:R-:W2:Y:S04]  /*12e10*/  LDG.E R0, desc[UR54][R2.64] ;  /* 0x0000003602007981 */ /* 0x000ea8000c1e1900 */
[----:B------:R-:W2:Y:S02]  /*12e20*/  LDG.E R5, desc[UR54][R2.64+0x4] ;  /* 0x0000043602057981 */ /* 0x000ea4000c1e1900 */
[----:B--2---:R-:W-:-:S07]  /*12e30*/  IMAD.IADD R0, R5, 0x1, -R0 ;  /* 0x0000000105007824 */ /* 0x004fce00078e0a00 */
.L_x_1337:
[----:B------:R-:W3:Y:S01]  /*12e40*/  LDL R9, [R1] ;  /* 0x0000000001097983 */ /* 0x000ee20000100800 */
[----:B--2---:R-:W2:Y:S01]  /*12e50*/  LDC R2, c[0x0][0x448] ;  /* 0x00011200ff027b82 */ /* 0x004ea20000000800 */
[----:B-----5:R-:W-:Y:S01]  /*12e60*/  IMAD.IADD R8, R0, 0x1, -R24 ;  /* 0x0000000100087824 */ /* 0x020fe200078e0a18 */
[----:B------:R-:W-:Y:S01]  /*12e70*/  LOP3.LUT R23, R23, 0xfffffff7, RZ, 0xc0, !PT ;  /* 0xfffffff717177812 */ /* 0x000fe200078ec0ff */
[----:B------:R-:W-:-:S03]  /*12e80*/  IMAD R27, R17, 0xc0, RZ ;  /* 0x000000c0111b7824 */ /* 0x000fc600078e02ff */
[----:B------:R4:W-:Y:S01]  /*12e90*/  STL [R1+0xc], R8 ;  /* 0x00000c0801007387 */ /* 0x0009e20000100800 */
[----:B------:R-:W-:Y:S01]  /*12ea0*/  VIADD R7, R27, 0xbf ;  /* 0x000000bf1b077836 */ /* 0x000fe20000000000 */
[----:B--2---:R-:W-:Y:S02]  /*12eb0*/  ISETP.NE.AND P2, PT, R2, 0x1, PT ;  /* 0x000000010200780c */ /* 0x004fe40003f45270 */
[----:B------:R-:W2:Y:S11]  /*12ec0*/  LDC.64 R2, c[0x0][0x9e0] ;  /* 0x00027800ff027b82 */ /* 0x000eb60000000a00 */
[----:B------:R-:W4:Y:S01]  /*12ed0*/  @P2 LDC R6, c[0x0][0x44c] ;  /* 0x00011300ff062b82 */ /* 0x000f220000000800 */
[----:B------:R-:W-:-:S07]  /*12ee0*/  @P2 LOP3.LUT R23, R23, 0x8, RZ, 0xfc, !PT ;  /* 0x0000000817172812 */ /* 0x000fce00078efcff */
[----:B01----:R-:W0:Y:S01]  /*12ef0*/  @P2 LDC R4, c[0x0][0x450] ;  /* 0x00011400ff042b82 */ /* 0x003e220000000800 */
[----:B--2---:R-:W-:Y:S01]  /*12f00*/  ISETP.GE.AND P1, PT, R3, 0x1, PT ;  /* 0x000000010300780c */ /* 0x004fe20003f26270 */
[----:B----4-:R-:W-:-:S05]  /*12f10*/  @P2 IMAD.HI.U32 R5, R7, R6, RZ ;  /* 0x0000000607052227 */ /* 0x010fca00078e00ff */
[----:B0-----:R-:W-:Y:S02]  /*12f20*/  @P2 SHF.R.U32.HI R7, RZ, R4, R5 ;  /* 0x00000004ff072219 */ /* 0x001fe40000011605 */
[----:B---3--:R-:W-:-:S05]  /*12f30*/  IADD3 R0, R8, 0x1, -R9 ;  /* 0x0000000108007810 */ /* 0x008fca0007ffe809 */
[----:B------:R-:W-:-:S04]  /*12f40*/  IMAD.IADD R7, R0, 0x1, R7 ;  /* 0x0000000100077824 */ /* 0x000fc800078e0207 */
[----:B------:R-:W-:Y:S01]  /*12f50*/  IMAD.IADD R2, R7, 0x1, R2 ;  /* 0x0000000107027824 */ /* 0x000fe200078e0202 */
[----:B------:R-:W-:Y:S06]  /*12f60*/  @!P1 BRA `(.L_x_1338) ;  /* 0x0000000000489947 */ /* 0x000fec0003800000 */
[C---:B------:R-:W-:Y:S01]  /*12f70*/  ISETP.GT.AND P0, PT, R7.reuse, RZ, PT ;  /* 0x000000ff0700720c */ /* 0x040fe20003f04270 */
[----:B------:R-:W-:Y:S01]  /*12f80*/  BSSY B0, `(.L_x_1339) ;  /* 0x000000e000007945 */ /* 0x000fe20003800000 */
[----:B------:R-:W-:-:S11]  /*12f90*/  VIADD R0, R7, 0xffffffff ;  /* 0xffffffff07007836 */ /* 0x000fd60000000000 */
[----:B------:R-:W-:Y:S05]  /*12fa0*/  @P0 BRA `(.L_x_1340) ;  /* 0x00000000001c0947 */ /* 0x000fea0003800000 */
[----:B------:R-:W-:Y:S01]  /*12fb0*/  ISETP.NE.AND P0, PT, R3, 0x1, PT ;  /* 0x000000010300780c */ /* 0x000fe20003f05270 */
[----:B------:R-:W-:-:S12]  /*12fc0*/  IMAD.MOV R7, RZ, RZ, -R7 ;  /* 0x000000ffff077224 */ /* 0x000fd800078e0a07 */
[----:B------:R-:W0:Y:S02]  /*12fd0*/  @P0 LDC.64 R4, c[0x0][0x9e8] ;  /* 0x00027a00ff040b82 */ /* 0x000e240000000a00 */
[----:B0-----:R-:W-:-:S05]  /*12fe0*/  @P0 IMAD.HI.U32 R4, R7, R4, RZ ;  /* 0x0000000407040227 */ /* 0x001fca00078e00ff */
[----:B------:R-:W-:-:S04]  /*12ff0*/  @P0 SHF.R.U32.HI R7, RZ, R5, R4 ;  /* 0x00000005ff070219 */ /* 0x000fc80000011604 */
[----:B------:R-:W-:Y:S01]  /*13000*/  LOP3.LUT R0, RZ, R7, RZ, 0x33, !PT ;  /* 0x00000007ff007212 */ /* 0x000fe200078e33ff */
[----:B------:R-:W-:Y:S06]  /*13010*/  BRA `(.L_x_1341) ;  /* 0x0000000000107947 */ /* 0x000fec0003800000 */
.L_x_1340:
[----:B------:R-:W-:-:S13]  /*13020*/  ISETP.NE.AND P0, PT, R3, 0x1, PT ;  /* 0x000000010300780c */ /* 0x000fda0003f05270 */
[----:B------:R-:W0:Y:S02]  /*13030*/  @P0 LDC.64 R4, c[0x0][0x9e8] ;  /* 0x00027a00ff040b82 */ /* 0x000e240000000a00 */
[----:B0-----:R-:W-:-:S05]  /*13040*/  @P0 IMAD.HI.U32 R4, R0, R4, RZ ;  /* 0x0000000400040227 */ /* 0x001fca00078e00ff */
[----:B------:R-:W-:-:S07]  /*13050*/  @P0 SHF.R.U32.HI R0, RZ, R5, R4 ;  /* 0x00000005ff000219 */ /* 0x000fce0000011604 */
.L_x_1341:
[----:B------:R-:W-:Y:S05]  /*13060*/  BSYNC B0 ;  /* 0x0000000000007941 */ /* 0x000fea0003800000 */
.L_x_1339:
[----:B------:R-:W-:-:S05]  /*13070*/  IMAD R5, R0, R3, R3 ;  /* 0x0000000300057224 */ /* 0x000fca00078e0203 */
[----:B------:R-:W-:-:S07]  /*13080*/  VIMNMX R2, R2, R5, PT ;  /* 0x0000000502027248 */ /* 0x000fce0003fe0100 */
.L_x_1338:
[----:B------:R-:W0:Y:S01]  /*13090*/  @P2 LDC R0, c[0x0][0x44c] ;  /* 0x00011300ff002b82 */ /* 0x000e220000000800 */
[----:B------:R-:W-:Y:S01]  /*130a0*/  VIADD R2, R2, 0x7f ;  /* 0x0000007f02027836 */ /* 0x000fe20000000000 */
[----:B------:R-:W-:Y:S01]  /*130b0*/  ULDC UR4, c[0x0][0x9dc] ;  /* 0x0002770000047ab9 */ /* 0x000fe20000000800 */
[----:B------:R-:W-:-:S05]  /*130c0*/  IMAD.MOV.U32 R4, RZ, RZ, R27 ;  /* 0x000000ffff047224 */ /* 0x000fca00078e001b */
[----:B------:R-:W1:Y:S01]  /*130d0*/  @P2 LDC R5, c[0x0][0x450] ;  /* 0x00011400ff052b82 */ /* 0x000e620000000800 */
[----:B0-----:R-:W-:-:S05]  /*130e0*/  @P2 IMAD.HI.U32 R0, R27, R0, RZ ;  /* 0x000000001b002227 */ /* 0x001fca00078e00ff */
[----:B-1----:R-:W-:Y:S01]  /*130f0*/  @P2 SHF.R.U32.HI R4, RZ, R5, R0 ;  /* 0x00000005ff042219 */ /* 0x002fe20000011600 */
[----:B------:R-:W-:Y:S01]  /*13100*/  VIADD R0, R8, 0x7f ;  /* 0x0000007f08007836 */ /* 0x000fe20000000000 */
[----:B------:R-:W-:Y:S02]  /*13110*/  SHF.R.S32.HI R5, RZ, 0x1f, R2 ;  /* 0x0000001fff057819 */ /* 0x000fe40000011402 */
[----:B------:R-:W-:Y:S02]  /*13120*/  IADD3 R6, R4, R8, -R9 ;  /* 0x0000000804067210 */ /* 0x000fe40007ffe809 */
[----:B------:R-:W-:Y:S02]  /*13130*/  LEA.HI R2, R5, R2, RZ, 0x7 ;  /* 0x0000000205027211 */ /* 0x000fe400078f38ff */
[----:B------:R-:W-:Y:S02]  /*13140*/  SHF.R.S32.HI R5, RZ, 0x1f, R0 ;  /* 0x0000001fff057819 */ /* 0x000fe40000011400 */
[----:B------:R-:W-:Y:S01]  /*13150*/  SHF.R.S32.HI R7, RZ, 0x7, R2 ;  /* 0x00000007ff077819 */ /* 0x000fe20000011402 */
[----:B------:R-:W-:Y:S01]  /*13160*/  VIADD R2, R6, -UR4 ;  /* 0x8000000406027c36 */ /* 0x000fe20008000000 */
[----:B------:R-:W-:-:S04]  /*13170*/  LEA.HI R5, R5, R0, RZ, 0x7 ;  /* 0x0000000005057211 */ /* 0x000fc800078f38ff */
[----:B------:R-:W-:-:S04]  /*13180*/  SHF.R.S32.HI R0, RZ, 0x7, R5 ;  /* 0x00000007ff007819 */ /* 0x000fc80000011405 */
[----:B------:R-:W-:Y:S01]  /*13190*/  VIMNMX R0, R0, R7, PT ;  /* 0x0000000700007248 */ /* 0x000fe20003fe0100 */
[----:B------:R-:W-:Y:S06]  /*131a0*/  @!P1 BRA `(.L_x_1342) ;  /* 0x0000000000449947 */ /* 0x000fec0003800000 */
[----:B------:R-:W-:Y:S01]  /*131b0*/  ISETP.GT.AND P0, PT, R6, -0x1, PT ;  /* 0xffffffff0600780c */ /* 0x000fe20003f04270 */
[----:B------:R-:W-:-:S12]  /*131c0*/  BSSY B0, `(.L_x_1343) ;  /* 0x000000d000007945 */ /* 0x000fd80003800000 */
[----:B------:R-:W-:Y:S05]  /*131d0*/  @P0 BRA `(.L_x_1344) ;  /* 0x00000000001c0947 */ /* 0x000fea0003800000 */
[----:B------:R-:W-:Y:S02]  /*131e0*/  ISETP.NE.AND P0, PT, R3, 0x1, PT ;  /* 0x000000010300780c */ /* 0x000fe40003f05270 */
[----:B------:R-:W-:-:S11]  /*131f0*/  LOP3.LUT R7, RZ, R6, RZ, 0x33, !PT ;  /* 0x00000006ff077212 */ /* 0x000fd600078e33ff */
[----:B------:R-:W0:Y:S02]  /*13200*/  @P0 LDC.64 R4, c[0x0][0x9e8] ;  /* 0x00027a00ff040b82 */ /* 0x000e240000000a00 */
[----:B0-----:R-:W-:-:S05]  /*13210*/  @P0 IMAD.HI.U32 R4, R7, R4, RZ ;  /* 0x0000000407040227 */ /* 0x001fca00078e00ff */
[----:B------:R-:W-:-:S04]  /*13220*/  @P0 SHF.R.U32.HI R7, RZ, R5, R4 ;  /* 0x00000005ff070219 */ /* 0x000fc80000011604 */
[----:B------:R-:W-:Y:S01]  /*13230*/  LOP3.LUT R6, RZ, R7, RZ, 0x33, !PT ;  /* 0x00000007ff067212 */ /* 0x000fe200078e33ff */
[----:B------:R-:W-:Y:S06]  /*13240*/  BRA `(.L_x_1345) ;  /* 0x0000000000107947 */ /* 0x000fec0003800000 */
.L_x_1344:
[----:B------:R-:W-:-:S13]  /*13250*/  ISETP.NE.AND P0, PT, R3, 0x1, PT ;  /* 0x000000010300780c */ /* 0x000fda0003f05270 */
[----:B------:R-:W0:Y:S02]  /*13260*/  @P0 LDC.64 R4, c[0x0][0x9e8] ;  /* 0x00027a00ff040b82 */ /* 0x000e240000000a00 */
[----:B0-----:R-:W-:-:S05]  /*13270*/  @P0 IMAD.HI.U32 R4, R6, R4, RZ ;  /* 0x0000000406040227 */ /* 0x001fca00078e00ff */
[----:B------:R-:W-:-:S07]  /*13280*/  @P0 SHF.R.U32.HI R6, RZ, R5, R4 ;  /* 0x00000005ff060219 */ /* 0x000fce0000011604 */
.L_x_1345:
[----:B------:R-:W-:Y:S05]  /*13290*/  BSYNC B0 ;  /* 0x0000000000007941 */ /* 0x000fea0003800000 */
.L_x_1343:
[----:B------:R-:W-:-:S05]  /*132a0*/  IMAD R3, R6, R3, RZ ;  /* 0x0000000306037224 */ /* 0x000fca00078e02ff */
[----:B------:R-:W-:-:S07]  /*132b0*/  VIMNMX R2, R2, R3, !PT ;  /* 0x0000000302027248 */ /* 0x000fce0007fe0100 */
.L_x_1342:
[----:B------:R-:W-:Y:S01]  /*132c0*/  SHF.R.S32.HI R3, RZ, 0x1f, R2 ;  /* 0x0000001fff037819 */ /* 0x000fe20000011402 */
[----:B------:R-:W-:Y:S03]  /*132d0*/  BSSY B0, `(.L_x_1346) ;  /* 0x000002a000007945 */ /* 0x000fe60003800000 */
[----:B------:R-:W-:Y:S02]  /*132e0*/  LEA.HI R3, R3, R2, RZ, 0x7 ;  /* 0x0000000203037211 */ /* 0x000fe400078f38ff */
[----:B------:R-:W-:Y:S02]  /*132f0*/  LOP3.LUT R2, R18, 0xff000000, RZ, 0xc0, !PT ;  /* 0xff00000012027812 */ /* 0x000fe400078ec0ff */
[----:B------:R-:W-:-:S04]  /*13300*/  SHF.R.S32.HI R3, RZ, 0x7, R3 ;  /* 0x00000007ff037819 */ /* 0x000fc80000011403 */
[----:B------:R-:W-:Y:S02]  /*13310*/  VIMNMX R4, RZ, R3, !PT ;  /* 0x00000003ff047248 */ /* 0x000fe40007fe0100 */
[----:B------:R-:W-:Y:S02]  /*13320*/  SHF.R.U32.HI R3, RZ, 0x8, R2 ;  /* 0x00000008ff037819 */ /* 0x000fe40000011602 */
[----:B------:R-:W-:Y:S02]  /*13330*/  ISETP.GT.AND P0, PT, R0, R4, PT ;  /* 0x000000040000720c */ /* 0x000fe40003f04270 */
[----:B------:R-:W-:-:S04]  /*13340*/  LOP3.LUT R2, R18, 0xff0000, RZ, 0xc0, !PT ;  /* 0x00ff000012027812 */ /* 0x000fc800078ec0ff */
[----:B------:R-:W-:Y:S01]  /*13350*/  LEA.HI R2, R2, R3, RZ, 0x10 ;  /* 0x0000000302027211 */ /* 0x000fe200078f80ff */
[----:B------:R-:W-:-:S03]  /*13360*/  IMAD.MOV.U32 R3, RZ, RZ, RZ ;  /* 0x000000ffff037224 */ /* 0x000fc600078e00ff */
[----:B------:R-:W-:-:S03]  /*13370*/  LOP3.LUT R5, R2, 0xff, RZ, 0xc0, !PT ;  /* 0x000000ff02057812 */ /* 0x000fc600078ec0ff */
[----:B------:R-:W-:Y:S05]  /*13380*/  @!P0 BRA `(.L_x_1347) ;  /* 0x0000000000788947 */ /* 0x000fea0003800000 */
[----:B------:R-:W-:-:S04]  /*13390*/  SHF.R.U32.HI R6, RZ, 0x10, R2 ;  /* 0x00000010ff067819 */ /* 0x000fc80000011602 */
[----:B------:R-:W-:-:S13]  /*133a0*/  ISETP.NE.AND P0, PT, R6, RZ, PT ;  /* 0x000000ff0600720c */ /* 0x000fda0003f05270 */
[----:B------:R-:W0:Y:S02]  /*133b0*/  @!P0 LDC R6, c[0x0][0x9f0] ;  /* 0x00027c00ff068b82 */ /* 0x000e240000000800 */
[----:B0-----:R-:W-:Y:S02]  /*133c0*/  IABS R8, R6 ;  /* 0x0000000600087213 */ /* 0x001fe40000000000 */
[----:B------:R-:W-:Y:S02]  /*133d0*/  IADD3 R7, R6, -0x1, R0 ;  /* 0xffffffff06077810 */ /* 0x000fe40007ffe000 */
[----:B------:R-:W0:Y:S03]  /*133e0*/  I2F.RP R10, R8 ;  /* 0x00000008000a7306 */ /* 0x000e260000209400 */
[----:B------:R-:W-:-:S05]  /*133f0*/  IMAD.IADD R7, R7, 0x1, -R4 ;  /* 0x0000000107077824 */ /* 0x000fca00078e0a04 */
[----:B------:R-:W-:-:S04]  /*13400*/  LOP3.LUT R2, R7, R6, RZ, 0x3c, !PT ;  /* 0x0000000607027212 */ /* 0x000fc800078e3cff */
[----:B------:R-:W-:Y:S01]  /*13410*/  ISETP.GE.AND P2, PT, R2, RZ, PT ;  /* 0x000000ff0200720c */ /* 0x000fe20003f46270 */
[----:B0-----:R-:W0:Y:S02]  /*13420*/  MUFU.RCP R10, R10 ;  /* 0x0000000a000a7308 */ /* 0x001e240000001000 */
[----:B0-----:R-:W-:-:S06]  /*13430*/  VIADD R3, R10, 0xffffffe ;  /* 0x0ffffffe0a037836 */ /* 0x001fcc0000000000 */
[----:B------:R-:W0:Y:S02]  /*13440*/  F2I.FTZ.U32.TRUNC.NTZ R3, R3 ;  /* 0x0000000300037305 */ /* 0x000e24000021f000 */
[----:B0-----:R-:W-:-:S04]  /*13450*/  IMAD.MOV R2, RZ, RZ, -R3 ;  /* 0x000000ffff027224 */ /* 0x001fc800078e0a03 */
        /* <DEDUP_REMOVED lines=9> */
[----:B------:R-:W-:Y:S02]  /*134f0*/  @!P1 IMAD.IADD R2, R2, 0x1, -R8 ;  /* 0x0000000102029824 */ /* 0x000fe400078e0a08 */
[----:B------:R-:W-:Y:S01]  /*13500*/  @!P1 VIADD R9, R9, 0x1 ;  /* 0x0000000109099836 */ /* 0x000fe20000000000 */
[----:B------:R-:W-:Y:S02]  /*13510*/  ISETP.NE.AND P1, PT, R6, RZ, PT ;  /* 0x000000ff0600720c */ /* 0x000fe40003f25270 */
[----:B------:R-:W-:-:S13]  /*13520*/  ISETP.GE.U32.AND P0, PT, R2, R8, PT ;  /* 0x000000080200720c */ /* 0x000fda0003f06070 */
[----:B------:R-:W-:-:S04]  /*13530*/  @P0 VIADD R9, R9, 0x1 ;  /* 0x0000000109090836 */ /* 0x000fc80000000000 */
[----:B------:R-:W-:-:S04]  /*13540*/  IMAD.MOV.U32 R3, RZ, RZ, R9 ;  /* 0x000000ffff037224 */ /* 0x000fc800078e0009 */
[----:B------:R-:W-:Y:S01]  /*13550*/  @!P2 IMAD.MOV R3, RZ, RZ, -R3 ;  /* 0x000000ffff03a224 */ /* 0x000fe200078e0a03 */
[----:B------:R-:W-:-:S07]  /*13560*/  @!P1 LOP3.LUT R3, RZ, R6, RZ, 0x33, !PT ;  /* 0x00000006ff039212 */ /* 0x000fce00078e33ff */
.L_x_1347:
[----:B------:R-:W-:Y:S05]  /*13570*/  BSYNC B0 ;  /* 0x0000000000007941 */ /* 0x000fea0003800000 */
.L_x_1346:
[-C--:B------:R-:W-:Y:S01]  /*13580*/  IMAD R2, R5, R3.reuse, R4 ;  /* 0x0000000305027224 */ /* 0x080fe200078e0204 */
[----:B------:R-:W-:Y:S04]  /*13590*/  BSSY B7, `(.L_x_1348) ;  /* 0x000038b000077945 */ /* 0x000fe80003800000 */
        /* <DEDUP_REMOVED lines=22> */
.L_x_1349:
        /* <DEDUP_REMOVED lines=20> */
.L_x_1352:
[----:B------:R-:W-:Y:S05]  /*13840*/  BSYNC B6 ;  /* 0x0000000000067941 */ /* 0x000fea0003800000 */
.L_x_1351:
        /* <DEDUP_REMOVED lines=9> */
[----:B------:R-:W-:Y:S02]  /*138e0*/  IMAD.U32 R4, RZ, RZ, UR6 ;  /* 0x00000006ff047e24 */ /* 0x000fe4000f8e00ff */
[----:B------:R-:W-:Y:S02]  /*138f0*/  IMAD.U32 R5, RZ, RZ, UR7 ;  /* 0x00000007ff057e24 */ /* 0x000fe4000f8e00ff */
[----:B------:R-:W-:Y:S02]  /*13900*/  IMAD.U32 R6, RZ, RZ, UR8 ;  /* 0x00000008ff067e24 */ /* 0x000fe4000f8e00ff */
[----:B------:R-:W-:-:S02]  /*13910*/  IMAD.U32 R7, RZ, RZ, UR9 ;  /* 0x00000009ff077e24 */ /* 0x000fc4000f8e00ff */
[----:B------:R-:W-:Y:S02]  /*13920*/  IMAD.U32 R10, RZ, RZ, UR4 ;  /* 0x00000004ff0a7e24 */ /* 0x000fe4000f8e00ff */
[----:B------:R-:W-:Y:S02]  /*13930*/  IMAD.U32 R11, RZ, RZ, UR5 ;  /* 0x00000005ff0b7e24 */ /* 0x000fe4000f8e00ff */
[----:B------:R-:W-:Y:S02]  /*13940*/  IMAD.MOV.U32 R8, RZ, RZ, 0x70 ;  /* 0x00000070ff087424 */ /* 0x000fe400078e00ff */
[----:B------:R-:W-:Y:S02]  /*13950*/  IMAD.MOV.U32 R12, RZ, RZ, 0x1 ;  /* 0x00000001ff0c7424 */ /* 0x000fe400078e00ff */
[----:B0-----:R-:W-:-:S07]  /*13960*/  IMAD.MOV.U32 R13, RZ, RZ, RZ ;  /* 0x000000ffff0d7224 */ /* 0x001fce00078e00ff */
[----:B------:R-:W-:-:S07]  /*13970*/  LEPC R20, `(.L_x_1355) ;  /* 0x000000001014794e */ /* 0x000fce0000000000 */
[----:B-1----:R-:W-:Y:S05]  /*13980*/  CALL.ABS.NOINC R2 ;  /* 0x0000000002007343 */ /* 0x002fea0003c00000 */
.L_x_1355:
[----:B------:R0:W1:Y:S01]  /*13990*/  LDC.64 R2, c[0x4][R17] ;  /* 0x0100000011027b82 */ /* 0x0000620000000a00 */
[----:B------:R-:W-:Y:S01]  /*139a0*/  ULDC.64 UR6, c[0x4][0x88] ;  /* 0x0100220000067ab9 */ /* 0x000fe20000000a00 */
[----:B------:R-:W-:Y:S01]  /*139b0*/  ULDC.64 UR8, c[0x4][0x90] ;  /* 0x0100240000087ab9 */ /* 0x000fe20000000a00 */
[----:B------:R-:W-:Y:S01]  /*139c0*/  ULDC.64 UR4, c[0x4][0x18] ;  /* 0x0100060000047ab9 */ /* 0x000fe20000000a00 */
        /* <DEDUP_REMOVED lines=11> */
.L_x_1354:
[----:B------:R-:W-:Y:S05]  /*13a80*/  BSYNC B6 ;  /* 0x0000000000067941 */ /* 0x000fea0003800000 */
.L_x_1353:
[----:B------:R-:W-:Y:S01]  /*13a90*/  ULDC.64 UR4, c[0x0][0x9f8] ;  /* 0x00027e0000047ab9 */ /* 0x000fe20000000a00 */
[----:B------:R-:W2:Y:S01]  /*13aa0*/  LDL R17, [R1+0xc] ;  /* 0x00000c0001117983 */ /* 0x000ea20000100800 */
[----:B------:R-:W-:Y:S01]  /*13ab0*/  ISETP.NE.U32.AND P0, PT, RZ, UR4, PT ;  /* 0x00000004ff007c0c */ /* 0x000fe2000bf05070 */
[----:B------:R-:W-:Y:S01]  /*13ac0*/  IMAD.MOV.U32 R7, RZ, RZ, R19 ;  /* 0x000000ffff077224 */ /* 0x000fe200078e0013 */
[----:B------:R-:W0:Y:S02]  /*13ad0*/  LDC R6, c[0x0][0x430] ;  /* 0x00010c00ff067b82 */ /* 0x000e240000000800 */
[----:B------:R-:W-:-:S13]  /*13ae0*/  ISETP.NE.AND.EX P0, PT, RZ, UR5, PT, P0 ;  /* 0x00000005ff007c0c */ /* 0x000fda000bf05300 */
[----:B------:R-:W1:Y:S02]  /*13af0*/  @P0 LDC.64 R2, c[0x0][0x9f8] ;  /* 0x00027e00ff020b82 */ /* 0x000e640000000a00 */
[----:B-1----:R-:W-:-:S05]  /*13b00*/  @P0 IMAD.WIDE R2, R19, 0x4, R2 ;  /* 0x0000000413020825 */ /* 0x002fca00078e0202 */
[----:B------:R1:W3:Y:S01]  /*13b10*/  @P0 LDG.E R7, desc[UR54][R2.64] ;  /* 0x0000003602070981 */ /* 0x0002e2000c1e1900 */
[----:B0-----:R-:W-:Y:S01]  /*13b20*/  ISETP.NE.AND P1, PT, R6, 0x1, PT ;  /* 0x000000010600780c */ /* 0x001fe20003f25270 */
[----:B------:R-:W-:Y:S01]  /*13b30*/  VIADD R26, R26, 0xffffffff ;  /* 0xffffffff1a1a7836 */ /* 0x000fe20000000000 */
[----:B------:R-:W-:Y:S01]  /*13b40*/  LOP3.LUT R23, R23, 0xfffffffb, RZ, 0xc0, !PT ;  /* 0xfffffffb17177812 */ /* 0x000fe200078ec0ff */
[----:B------:R-:W0:Y:S02]  /*13b50*/  S2R R21, SR_TID.X ;  /* 0x0000000000157919 */ /* 0x000e240000002100 */
[----:B------:R-:W-:Y:S01]  /*13b60*/  IMAD.SHL.U32 R8, R26, 0x80, RZ ;  /* 0x000000801a087824 */ /* 0x000fe200078e00ff */
[----:B------:R-:W4:Y:S07]  /*13b70*/  S2R R20, SR_TID.X ;  /* 0x0000000000147919 */ /* 0x000f2e0000002100 */
[----:B-1----:R-:W1:Y:S01]  /*13b80*/  @P1 LDC R3, c[0x0][0x434] ;  /* 0x00010d00ff031b82 */ /* 0x002e620000000800 */
[----:B------:R-:W-:-:S07]  /*13b90*/  @P1 LOP3.LUT R23, R23, 0x4, RZ, 0xfc, !PT ;  /* 0x0000000417171812 */ /* 0x000fce00078efcff */
[----:B------:R-:W1:Y:S01]  /*13ba0*/  @P1 LDC R2, c[0x0][0x438] ;  /* 0x00010e00ff021b82 */ /* 0x000e620000000800 */
[----:B0-----:R-:W-:Y:S01]  /*13bb0*/  IMAD.SHL.U32 R21, R21, 0x10, RZ ;  /* 0x0000001015157824 */ /* 0x001fe200078e00ff */
[----:B----4-:R-:W-:-:S04]  /*13bc0*/  LOP3.LUT R20, R20, 0x7f, RZ, 0xc0, !PT ;  /* 0x0000007f14147812 */ /* 0x010fc800078ec0ff */
[----:B------:R-:W-:Y:S02]  /*13bd0*/  LOP3.LUT R21, R21, 0x70, RZ, 0xc0, !PT ;  /* 0x0000007015157812 */ /* 0x000fe400078ec0ff */
[----:B------:R-:W-:-:S04]  /*13be0*/  SHF.R.U32.HI R20, RZ, 0x3, R20 ;  /* 0x00000003ff147819 */ /* 0x000fc80000011614 */
[----:B------:R-:W-:-:S04]  /*13bf0*/  LOP3.LUT R0, R8, R20, R21, 0xfe, !PT ;  /* 0x0000001408007212 */ /* 0x000fc800078efe15 */
[C---:B--2---:R-:W-:Y:S01]  /*13c00*/  ISETP.GE.AND P0, PT, R0.reuse, R17, PT ;  /* 0x000000110000720c */ /* 0x044fe20003f06270 */
[----:B------:R-:W-:-:S04]  /*13c10*/  IMAD.IADD R0, R0, 0x1, R24 ;  /* 0x0000000100007824 */ /* 0x000fc800078e0218 */
[----:B-1----:R-:W-:-:S04]  /*13c20*/  @P1 IMAD.HI.U32 R3, R0, R3, RZ ;  /* 0x0000000300031227 */ /* 0x002fc800078e00ff */
[----:B------:R-:W-:Y:S01]  /*13c30*/  IMAD.MOV.U32 R4, RZ, RZ, R0 ;  /* 0x000000ffff047224 */ /* 0x000fe200078e0000 */
[----:B------:R-:W-:-:S03]  /*13c40*/  @P1 SHF.R.U32.HI R4, RZ, R2, R3 ;  /* 0x00000002ff041219 */ /* 0x000fc60000011603 */
[----:B------:R-:W0:Y:S02]  /*13c50*/  @!P0 LDC.64 R2, c[0x0][0x428] ;  /* 0x00010a00ff028b82 */ /* 0x000e240000000a00 */
[----:B------:R-:W-:-:S04]  /*13c60*/  IMAD.MOV R5, RZ, RZ, -R4 ;  /* 0x000000ffff057224 */ /* 0x000fc800078e0a04 */
[----:B------:R-:W-:Y:S01]  /*13c70*/  IMAD R0, R6, R5, R0 ;  /* 0x0000000506007224 */ /* 0x000fe200078e0200 */
[--C-:B------:R-:W-:Y:S02]  /*13c80*/  @!P0 SHF.R.S32.HI R5, RZ, 0x1f, R4.reuse ;  /* 0x0000001fff058819 */ /* 0x100fe40000011404 */
[----:B---3--:R-:W-:Y:S01]  /*13c90*/  SHF.R.S32.HI R6, RZ, 0x1f, R7 ;  /* 0x0000001fff067819 */ /* 0x008fe20000011407 */
[----:B------:R-:W-:Y:S01]  /*13ca0*/  STL [R1+0x4], R7 ;  /* 0x0000040701007387 */ /* 0x000fe20000100800 */
[----:B0-----:R-:W-:-:S03]  /*13cb0*/  @!P0 IMAD.WIDE.U32 R4, R7, R2, R4 ;  /* 0x0000000207048225 */ /* 0x001fc600078e0004 */
[----:B------:R0:W-:Y:S02]  /*13cc0*/  STL [R1+0x18], R6 ;  /* 0x0000180601007387 */ /* 0x0001e40000100800 */
[----:B0-----:R-:W-:-:S04]  /*13cd0*/  @!P0 IMAD R6, R6, R2, RZ ;  /* 0x0000000206068224 */ /* 0x001fc800078e02ff */
[----:B------:R-:W-:Y:S02]  /*13ce0*/  @!P0 IMAD R6, R7, R3, R6 ;  /* 0x0000000307068224 */ /* 0x000fe400078e0206 */
[----:B------:R-:W0:Y:S02]  /*13cf0*/  @!P0 LDC.64 R2, c[0x0][0x418] ;  /* 0x00010600ff028b82 */ /* 0x000e240000000a00 */
[----:B------:R-:W-:Y:S01]  /*13d00*/  @!P0 IMAD.IADD R5, R5, 0x1, R6 ;  /* 0x0000000105058824 */ /* 0x000fe200078e0206 */
[----:B0-----:R-:W-:-:S04]  /*13d10*/  @!P0 LEA R2, P1, R4, R2, 0x2 ;  /* 0x0000000204028211 */ /* 0x001fc800078210ff */
[----:B------:R-:W-:Y:S01]  /*13d20*/  @!P0 LEA.HI.X R3, R4, R3, R5, 0x2, P1 ;  /* 0x0000000304038211 */ /* 0x000fe200008f1405 */
[----:B------:R-:W-:-:S06]  /*13d30*/  IMAD.MOV.U32 R4, RZ, RZ, RZ ;  /* 0x000000ffff047224 */ /* 0x000fcc00078e00ff */
[----:B------:R0:W5:Y:S01]  /*13d40*/  @!P0 LDG.E R4, desc[UR54][R2.64] ;  /* 0x0000003602048981 */ /* 0x000162000c1e1900 */
[----:B------:R-:W-:Y:S01]  /*13d50*/  IMAD.U32 R7, RZ, RZ, UR37 ;  /* 0x00000025ff077e24 */ /* 0x000fe2000f8e00ff */
[----:B------:R-:W-:Y:S01]  /*13d60*/  UMOV UR4, 0xffffffff ;  /* 0xffffffff00047882 */ /* 0x000fe20000000000 */
[----:B------:R-:W-:-:S03]  /*13d70*/  LOP3.LUT R23, R23, 0xfffffffd, RZ, 0xc0, !PT ;  /* 0xfffffffd17177812 */ /* 0x000fc600078ec0ff */
[----:B------:R-:W-:-:S13]  /*13d80*/  ISETP.NE.AND P2, PT, R7, 0x3, PT ;  /* 0x000000030700780c */ /* 0x000fda0003f45270 */
[----:B------:R-:W-:Y:S01]  /*13d90*/  @P2 LOP3.LUT R23, R23, 0x2, RZ, 0xfc, !PT ;  /* 0x0000000217172812 */ /* 0x000fe200078efcff */
[----:B0-----:R-:W-:Y:S06]  /*13da0*/  BRA.DIV UR4, `(.L_x_1356) ;  /* 0x0000004604f47947 */ /* 0x001fec000b800000 */
.L_x_1422:
[----:B------:R-:W-:Y:S01]  /*13db0*/  LOP3.LUT R24, R18, 0xffff, RZ, 0xc0, !PT ;  /* 0x0000ffff12187812 */ /* 0x000fe200078ec0ff */
[----:B------:R-:W-:Y:S06]  /*13dc0*/  @!P2 BRA `(.L_x_1357) ;  /* 0x000000000004a947 */ /* 0x000fec0003800000 */
[----:B------:R-:W-:Y:S01]  /*13dd0*/  BPT.TRAP 0x1 ;  /* 0x000000040000795c */ /* 0x000fe20000300000 */
.L_x_1357:
[----:B------:R-:W-:Y:S01]  /*13de0*/  SHF.R.S32.HI R6, RZ, 0x1f, R0 ;  /* 0x0000001fff067819 */ /* 0x000fe20000011400 */
        /* <DEDUP_REMOVED lines=13> */
[----:B------:R-:W-:Y:S02]  /*13ec0*/  IMAD.IADD R3, R3, 0x1, R5 ;  /* 0x0000000103037824 */ /* 0x000fe400078e0205 */
        /* <DEDUP_REMOVED lines=8> */
.L_x_1423:
[----:B------:R-:W-:Y:S05]  /*13f50*/  BSYNC B0 ;  /* 0x0000000000007941 */ /* 0x000fea0003800000 */
.L_x_1358:
[----:B------:R-:W2:Y:S01]  /*13f60*/  LDL R10, [R1+0xc] ;  /* 0x00000c00010a7983 */ /* 0x000ea20000100800 */
[----:B------:R-:W-:Y:S01]  /*13f70*/  ULDC.64 UR4, c[0x0][0x300] ;  /* 0x0000c00000047ab9 */ /* 0x000fe20000000a00 */
[----:B------:R-:W-:Y:S01]  /*13f80*/  ULDC.64 UR6, c[0x0][0x2e8] ;  /* 0x0000ba0000067ab9 */ /* 0x000fe20000000a00 */
[----:B------:R-:W-:Y:S01]  /*13f90*/  IMAD R6, R6, UR4, RZ ;  /* 0x0000000406067c24 */ /* 0x000fe2000f8e02ff */
[----:B------:R-:W1:Y:S01]  /*13fa0*/  S2R R9, SR_TID.X ;  /* 0x0000000000097919 */ /* 0x000e620000002100 */
[C---:B0-----:R-:W-:Y:S01]  /*13fb0*/  IMAD.WIDE.U32 R2, R0.reuse, UR4, RZ ;  /* 0x0000000400027c25 */ /* 0x041fe2000f8e00ff */
[----:B------:R-:W-:Y:S01]  /*13fc0*/  LOP3.LUT R23, R23, 0xfffffffe, RZ, 0xc0, !PT ;  /* 0xfffffffe17177812 */ /* 0x000fe200078ec0ff */
[----:B------:R-:W0:Y:S02]  /*13fd0*/  S2R R11, SR_TID.X ;  /* 0x00000000000b7919 */ /* 0x000e240000002100 */
[----:B------:R-:W-:Y:S01]  /*13fe0*/  IMAD R6, R0, UR5, R6 ;  /* 0x0000000500067c24 */ /* 0x000fe2000f8e0206 */
[----:B------:R-:W-:-:S02]  /*13ff0*/  ULDC.64 UR4, c[0x0][0x310] ;  /* 0x0000c40000047ab9 */ /* 0x000fc40000000a00 */
[----:B------:R-:W-:Y:S02]  /*14000*/  IMAD R7, R7, UR4, RZ ;  /* 0x0000000407077c24 */ /* 0x000fe4000f8e02ff */
[----:B------:R-:W-:Y:S02]  /*14010*/  IMAD.IADD R3, R3, 0x1, R6 ;  /* 0x0000000103037824 */ /* 0x000fe400078e0206 */
[C---:B------:R-:W-:Y:S02]  /*14020*/  IMAD R7, R4.reuse, UR5, R7 ;  /* 0x0000000504077c24 */ /* 0x040fe4000f8e0207 */
[----:B------:R-:W-:Y:S01]  /*14030*/  IMAD.WIDE.U32 R2, R4, UR4, R2 ;  /* 0x0000000404027c25 */ /* 0x000fe2000f8e0002 */
[----:B------:R-:W-:-:S03]  /*14040*/  ULDC.64 UR4, c[0x0][0x308] ;  /* 0x0000c20000047ab9 */ /* 0x000fc60000000a00 */
[----:B------:R-:W-:Y:S02]  /*14050*/  IMAD.IADD R3, R3, 0x1, R7 ;  /* 0x0000000103037824 */ /* 0x000fe400078e0207 */
[C---:B------:R-:W-:Y:S01]  /*14060*/  IMAD.WIDE.U32 R2, R24.reuse, UR4, R2 ;  /* 0x0000000418027c25 */ /* 0x040fe2000f8e0002 */
[----:B------:R-:W-:Y:S02]  /*14070*/  ULDC UR4, c[0x0][0x2f4] ;  /* 0x0000bd0000047ab9 */ /* 0x000fe40000000800 */
[----:B------:R-:W-:Y:S01]  /*14080*/  ISETP.GE.AND P2, PT, R29, UR4, PT ;  /* 0x000000041d007c0c */ /* 0x000fe2000bf46270 */
[----:B------:R-:W-:Y:S01]  /*14090*/  IMAD R3, R24, UR5, R3 ;  /* 0x0000000518037c24 */ /* 0x000fe2000f8e0203 */
[----:B------:R-:W-:Y:S01]  /*140a0*/  LEA R0, P0, R2, UR6, 0x1 ;  /* 0x0000000602007c11 */ /* 0x000fe2000f8008ff */
[----:B------:R-:W-:-:S03]  /*140b0*/  UMOV UR4, 0xffffffff ;  /* 0xffffffff00047882 */ /* 0x000fc60000000000 */
[----:B------:R-:W-:Y:S02]  /*140c0*/  LEA.HI.X R2, R2, UR7, R3, 0x1, P0 ;  /* 0x0000000702027c11 */ /* 0x000fe400080f0c03 */
[----:B-1----:R-:W-:-:S04]  /*140d0*/  LOP3.LUT R9, R9, 0x7f, RZ, 0xc0, !PT ;  /* 0x0000007f09097812 */ /* 0x002fc800078ec0ff */
[----:B------:R-:W-:Y:S02]  /*140e0*/  SHF.R.U32.HI R9, RZ, 0x3, R9 ;  /* 0x00000003ff097819 */ /* 0x000fe40000011609 */
[----:B------:R-:W-:Y:S02]  /*140f0*/  @P2 LOP3.LUT R23, R23, 0x1, RZ, 0xfc, !PT ;  /* 0x0000000117172812 */ /* 0x000fe400078efcff */
[----:B--2---:R-:W-:Y:S01]  /*14100*/  IADD3 R4, -R9, R10, -R8 ;  /* 0x0000000a09047210 */ /* 0x004fe20007ffe908 */
[C---:B0-----:R-:W-:Y:S02]  /*14110*/  IMAD.SHL.U32 R9, R11.reuse, 0x8, RZ ;  /* 0x000000080b097824 */ /* 0x041fe400078e00ff */
[----:B------:R-:W-:Y:S01]  /*14120*/  IMAD.SHL.U32 R10, R11, 0x8, RZ ;  /* 0x000000080b0a7824 */ /* 0x000fe200078e00ff */
[----:B------:R-:W-:Y:S02]  /*14130*/  ISETP.GE.AND P0, PT, R4, 0x1, PT ;  /* 0x000000010400780c */ /* 0x000fe40003f06270 */
[----:B------:R-:W-:-:S04]  /*14140*/  LOP3.LUT R9, R9, 0x1f8, RZ, 0xc0, !PT ;  /* 0x000001f809097812 */ /* 0x000fc800078ec0ff */
[----:B------:R-:W-:-:S04]  /*14150*/  LOP3.LUT R9, R9, 0x38, R11, 0x78, !PT ;  /* 0x0000003809097812 */ /* 0x000fc800078e780b */
[----:B------:R-:W-:-:S05]  /*14160*/  LOP3.LUT R9, R9, 0x200, R10, 0xf8, !PT ;  /* 0x0000020009097812 */ /* 0x000fca00078ef80a */
[----:B------:R-:W-:Y:S01]  /*14170*/  IMAD R3, R25, 0x2000, R9 ;  /* 0x0000200019037824 */ /* 0x000fe200078e0209 */
[----:B------:R-:W-:Y:S06]  /*14180*/  BRA.DIV UR4, `(.L_x_1360) ;  /* 0x0000004604447947 */ /* 0x000fec000b800000 */
[----:B------:R-:W0:Y:S01]  /*14190*/  SHFL.IDX PT, R7, R0, RZ, 0x181f ;  /* 0x00181fff00077589 */ /* 0x000e2200000e0000 */
[----:B------:R-:W-:-:S03]  /*141a0*/  @P0 IMAD R8, R3, 0x2, R22 ;  /* 0x0000000203080824 */ /* 0x000fc600078e0216 */
[----:B------:R-:W1:Y:S01]  /*141b0*/  SHFL.IDX PT, R6, R2, RZ, 0x181f ;  /* 0x00181fff02067589 */ /* 0x000e6200000e0000 */
[----:B0-----:R-:W-:-:S05]  /*141c0*/  @P0 LEA R7, P1, R29, R7, 0x1 ;  /* 0x000000071d070211 */ /* 0x001fca00078208ff */
[----:B-1----:R-:W-:Y:S01]  /*141d0*/  @P0 IMAD.X R6, RZ, RZ, R6, P1 ;  /* 0x000000ffff060224 */ /* 0x002fe200008e0606 */
[----:B------:R-:W-:-:S04]  /*141e0*/  ISETP.GE.AND P1, PT, R4, 0x11, PT ;  /* 0x000000110400780c */ /* 0x000fc80003f26270 */
[----:B------:R-:W-:-:S04]  /*141f0*/  @P0 LOP3.LUT R7, R7, R6, RZ, 0x3c, !PT ;  /* 0x0000000607070212 */ /* 0x000fc800078e3cff */
[----:B------:R-:W-:-:S04]  /*14200*/  @P0 LOP3.LUT R6, R7, R6, RZ, 0x3c, !PT ;  /* 0x0000000607060212 */ /* 0x000fc800078e3cff */
[----:B------:R-:W-:-:S05]  /*14210*/  @P0 LOP3.LUT R7, R7, R6, RZ, 0x3c, !PT ;  /* 0x0000000607070212 */ /* 0x000fca00078e3cff */
[----:B------:R-:W-:Y:S01]  /*14220*/  @!PT LDS RZ, [RZ] ;  /* 0x00000000fffff984 */ /* 0x000fe20000000800 */
[----:B------:R0:W-:Y:S04]  /*14230*/  @P0 LDGSTS.E.BYPASS.LTC128B.128 [R8+0xe400], desc[UR54][R6.64], !P2 ;  /* 0x0e40000006080fae */ /* 0x0001e8000d101d76 */
[----:B0-----:R-:W0:Y:S01]  /*14240*/  SHFL.IDX PT, R7, R0, 0x1, 0x181f ;  /* 0x00381f0000077f89 */ /* 0x001e2200000e0000 */
[----:B------:R-:W-:-:S03]  /*14250*/  @P1 IMAD R8, R3, 0x2, R22 ;  /* 0x0000000203081824 */ /* 0x000fc600078e0216 */
        /* <DEDUP_REMOVED lines=59> */
.L_x_1441:
        /* <DEDUP_REMOVED lines=10> */
.L_x_1361:
        /* <DEDUP_REMOVED lines=11> */
.L_x_1362:
[----:B0-----:R0:W5:Y:S01]  /*14760*/  LDL.LU R3, [R1+0x20] ;  /* 0x0000200001037983 */ /* 0x0011620000300800 */
[----:B------:R0:W-:Y:S02]  /*14770*/  SYNCS.ARRIVE.TRANS64.A1T0 RZ, [R5+URZ+0x16830], RZ ;  /* 0x016830ff05ff79a7 */ /* 0x0001e4000810003f */
[----:B------:R-:W-:Y:S05]  /*14780*/  WARPSYNC.ALL ;  /* 0x0000000000007948 */ /* 0x000fea0003800000 */
[----:B------:R-:W-:Y:S01]  /*14790*/  ULDC.64 UR4, c[0x0][0x298] ;  /* 0x0000a60000047ab9 */ /* 0x000fe20000000a00 */
[----:B------:R-:W-:Y:S01]  /*147a0*/  VIADD R2, R22, 0x8400 ;  /* 0x0000840016027836 */ /* 0x000fe20000000000 */
[----:B------:R-:W-:Y:S01]  /*147b0*/  BSSY B6, `(.L_x_1363) ;  /* 0x000001b000067945 */ /* 0x000fe20003800000 */
[----:B------:R-:W-:Y:S03]  /*147c0*/  BAR.SYNC.DEFER_BLOCKING 0x8, 0x200 ;  /* 0x0208000000007b1d */ /* 0x000fe60000010000 */
[----:B------:R-:W-:-:S02]  /*147d0*/  LOP3.LUT P0, RZ, R2, 0x3ff, RZ, 0xc0, !PT ;  /* 0x000003ff02ff7812 */ /* 0x000fc4000780c0ff */
[----:B-----5:R-:W-:-:S05]  /*147e0*/  SHF.R.S32.HI R0, RZ, 0x1f, R3 ;  /* 0x0000001fff007819 */ /* 0x020fca0000011403 */
[----:B------:R-:W-:-:S04]  /*147f0*/  IMAD R0, R0, UR4, RZ ;  /* 0x0000000400007c24 */ /* 0x000fc8000f8e02ff */
[C---:B------:R-:W-:Y:S02]  /*14800*/  IMAD R0, R3.reuse, UR5, R0 ;  /* 0x0000000503007c24 */ /* 0x040fe4000f8e0200 */
[----:B------:R-:W-:-:S04]  /*14810*/  IMAD.WIDE.U32 R2, R3, UR4, RZ ;  /* 0x0000000403027c25 */ /* 0x000fc8000f8e00ff */
[----:B------:R-:W-:Y:S01]  /*14820*/  IMAD.IADD R0, R3, 0x1, R0 ;  /* 0x0000000103007824 */ /* 0x000fe200078e0200 */
[----:B------:R1:W-:Y:S04]  /*14830*/  STL.64 [R1+0x20], R2 ;  /* 0x0000200201007387 */ /* 0x0003e80000100a00 */
[----:B------:R1:W-:Y:S01]  /*14840*/  STL [R1+0x2c], R0 ;  /* 0x00002c0001007387 */ /* 0x0003e20000100800 */
[----:B------:R-:W-:Y:S05]  /*14850*/  @!P0 BRA `(.L_x_1364) ;  /* 0x0000000000408947 */ /* 0x000fea0003800000 */
[----:B-1----:R-:W-:Y:S01]  /*14860*/  MOV R2, 0x0 ;  /* 0x0000000000027802 */ /* 0x002fe20000000f00 */
[----:B------:R-:W-:Y:S01]  /*14870*/  ULDC.64 UR6, c[0x4][0x88] ;  /* 0x0100220000067ab9 */ /* 0x000fe20000000a00 */
[----:B------:R-:W-:Y:S01]  /*14880*/  ULDC.64 UR8, c[0x4][0x90] ;  /* 0x0100240000087ab9 */ /* 0x000fe20000000a00 */
[----:B------:R-:W-:Y:S01]  /*14890*/  ULDC.64 UR4, c[0x4][0x20] ;  /* 0x0100080000047ab9 */ /* 0x000fe20000000a00 */
[----:B------:R-:W-:Y:S02]  /*148a0*/  IMAD.U32 R4, RZ, RZ, UR6 ;  /* 0x00000006ff047e24 */ /* 0x000fe4000f8e00ff */
[----:B------:R-:W1:Y:S01]  /*148b0*/  LDC.64 R2, c[0x4][R2] ;  /* 0x0100000002027b82 */ /* 0x000e620000000a00 */
[----:B0-----:R-:W-:Y:S02]  /*148c0*/  IMAD.U32 R5, RZ, RZ, UR7 ;  /* 0x00000007ff057e24 */ /* 0x001fe4000f8e00ff */
        /* <DEDUP_REMOVED lines=8> */
[----:B-1----:R-:W-:Y:S05]  /*14950*/  CALL.ABS.NOINC R2 ;  /* 0x0000000002007343 */ /* 0x002fea0003c00000 */
.L_x_1364:
[----:B------:R-:W-:Y:S05]  /*14960*/  BSYNC B6 ;  /* 0x0000000000067941 */ /* 0x000fea0003800000 */
.L_x_1363:
[----:B-1----:R-:W2:Y:S01]  /*14970*/  LDL.LU R2, [R1+0x2c] ;  /* 0x00002c0001027983 */ /* 0x002ea20000300800 */
[----:B------:R-:W1:Y:S01]  /*14980*/  LDC R4, c[0x0][0x448] ;  /* 0x00011200ff047b82 */ /* 0x000e620000000800 */
[----:B------:R-:W-:Y:S01]  /*14990*/  LOP3.LUT P6, RZ, R23, 0x10, RZ, 0xc0, !PT ;  /* 0x0000001017ff7812 */ /* 0x000fe200078cc0ff */
[----:B------:R-:W-:Y:S01]  /*149a0*/  ULDC.64 UR4, c[0x0][0x2d8] ;  /* 0x0000b60000047ab9 */ /* 0x000fe20000000a00 */
[----:B------:R-:W3:Y:S01]  /*149b0*/  LDL.LU.64 R20, [R1+0x20] ;  /* 0x0000200001147983 */ /* 0x000ee20000300a00 */
[----:B0-----:R-:W-:Y:S01]  /*149c0*/  SHF.R.S32.HI R5, RZ, 0x1f, R19 ;  /* 0x0000001fff057819 */ /* 0x001fe20000011413 */
[----:B------:R-:W-:Y:S01]  /*149d0*/  ULDC.64 UR6, c[0x0][0x2e0] ;  /* 0x0000b80000067ab9 */ /* 0x000fe20000000a00 */
[----:B------:R-:W-:Y:S01]  /*149e0*/  SEL R0, R19, RZ, !P6 ;  /* 0x000000ff13007207 */ /* 0x000fe20007000000 */
[----:B------:R0:W5:Y:S01]  /*149f0*/  LDL R10, [R1+0x1c] ;  /* 0x00001c00010a7983 */ /* 0x0001620000100800 */
[----:B------:R-:W-:Y:S01]  /*14a00*/  SEL R5, R5, RZ, !P6 ;  /* 0x000000ff05057207 */ /* 0x000fe20007000000 */
[----:B------:R-:W4:Y:S01]  /*14a10*/  LDC R9, c[0x0][0x448] ;  /* 0x00011200ff097b82 */ /* 0x000f220000000800 */
[----:B------:R-:W-:-:S03]  /*14a20*/  ULDC.64 UR8, c[0x0][0x280] ;  /* 0x0000a00000087ab9 */ /* 0x000fc60000000a00 */
[----:B------:R-:W-:-:S04]  /*14a30*/  IMAD R5, R5, UR6, RZ ;  /* 0x0000000605057c24 */ /* 0x000fc8000f8e02ff */
[----:B------:R-:W-:Y:S01]  /*14a40*/  IMAD R5, R0, UR7, R5 ;  /* 0x0000000700057c24 */ /* 0x000fe2000f8e0205 */
[----:B-1----:R-:W-:-:S13]  /*14a50*/  ISETP.NE.AND P6, PT, R4, 0x1, PT ;  /* 0x000000010400780c */ /* 0x002fda0003fc5270 */
[----:B------:R-:W1:Y:S08]  /*14a60*/  @P6 LDC R4, c[0x0][0x450] ;  /* 0x00011400ff046b82 */ /* 0x000e700000000800 */
[----:B------:R-:W0:Y:S01]  /*14a70*/  @P6 LDC R8, c[0x0][0x44c] ;  /* 0x00011300ff086b82 */ /* 0x000e220000000800 */
[----:B--2---:R-:W-:Y:S01]  /*14a80*/  IMAD.MOV.U32 R3, RZ, RZ, R2 ;  /* 0x000000ffff037224 */ /* 0x004fe200078e0002 */
[----:B---3--:R-:W2:Y:S01]  /*14a90*/  S2R R21, SR_TID.X ;  /* 0x0000000000157919 */ /* 0x008ea20000002100 */
[----:B------:R-:W-:-:S02]  /*14aa0*/  IMAD.MOV.U32 R2, RZ, RZ, R20 ;  /* 0x000000ffff027224 */ /* 0x000fc400078e0014 */
[----:B------:R-:W3:Y:S02]  /*14ab0*/  S2R R20, SR_TID.X ;  /* 0x0000000000147919 */ /* 0x000ee40000002100 */
[----:B------:R-:W-:-:S04]  /*14ac0*/  IMAD.WIDE.U32 R2, R24, UR4, R2 ;  /* 0x0000000418027c25 */ /* 0x000fc8000f8e0002 */
[----:B------:R-:W-:Y:S01]  /*14ad0*/  IMAD R3, R24, UR5, R3 ;  /* 0x0000000518037c24 */ /* 0x000fe2000f8e0203 */
[----:B------:R-:W-:Y:S01]  /*14ae0*/  ULDC.64 UR4, c[0x0][0x2d0] ;  /* 0x0000b40000047ab9 */ /* 0x000fe20000000a00 */
[----:B------:R-:W-:Y:S01]  /*14af0*/  IMAD.WIDE.U32 R2, R0, UR6, R2 ;  /* 0x0000000600027c25 */ /* 0x000fe2000f8e0002 */
[----:B------:R-:W-:Y:S01]  /*14b00*/  ULDC.64 UR6, c[0x0][0x2c8] ;  /* 0x0000b20000067ab9 */ /* 0x000fe20000000a00 */
[----:B------:R-:W4:Y:S02]  /*14b10*/  @P6 LDC R0, c[0x0][0x44c] ;  /* 0x00011300ff006b82 */ /* 0x000f240000000800 */
[----:B------:R-:W-:Y:S02]  /*14b20*/  IMAD.IADD R3, R3, 0x1, R5 ;  /* 0x0000000103037824 */ /* 0x000fe400078e0205 */
[----:B--2---:R-:W-:Y:S01]  /*14b30*/  IMAD.SHL.U32 R21, R21, 0x10, RZ ;  /* 0x0000001015157824 */ /* 0x004fe200078e00ff */
[----:B---3--:R-:W-:-:S04]  /*14b40*/  LOP3.LUT R20, R20, 0x7f, RZ, 0xc0, !PT ;  /* 0x0000007f14147812 */ /* 0x008fc800078ec0ff */
[----:B------:R-:W-:Y:S02]  /*14b50*/  LOP3.LUT R21, R21, 0x70, RZ, 0xc0, !PT ;  /* 0x0000007015157812 */ /* 0x000fe400078ec0ff */
[----:B------:R-:W-:-:S04]  /*14b60*/  SHF.R.U32.HI R20, RZ, 0x3, R20 ;  /* 0x00000003ff147819 */ /* 0x000fc80000011614 */
[----:B------:R-:W-:Y:S02]  /*14b70*/  LOP3.LUT R20, R20, R21, RZ, 0xfc, !PT ;  /* 0x0000001514147212 */ /* 0x000fe400078efcff */
[----:B------:R2:W5:Y:S03]  /*14b80*/  LDL R21, [R1] ;  /* 0x0000000001157983 */ /* 0x0005660000100800 */
[----:B------:R-:W-:-:S04]  /*14b90*/  IMAD.IADD R6, R20, 0x1, R27 ;  /* 0x0000000114067824 */ /* 0x000fc800078e021b */
[----:B----4-:R-:W-:-:S04]  /*14ba0*/  @P6 IMAD.HI.U32 R0, R6, R0, RZ ;  /* 0x0000000006006227 */ /* 0x010fc800078e00ff */
        /* <DEDUP_REMOVED lines=13> */
[----:B------:R-:W-:-:S03]  /*14c80*/  LEA R0, P0, R4, UR8, 0x1 ;  /* 0x0000000804007c11 */ /* 0x000fc6000f8008ff */
[----:B------:R-:W-:-:S05]  /*14c90*/  IMAD.IADD R5, R5, 0x1, R7 ;  /* 0x0000000105057824 */ /* 0x000fca00078e0207 */
[----:B------:R-:W-:Y:S02]  /*14ca0*/  LEA.HI.X R4, R4, UR9, R5, 0x1, P0 ;  /* 0x0000000904047c11 */ /* 0x000fe400080f0c05 */
[----:B------:R-:W1:Y:S01]  /*14cb0*/  @P6 LDC R5, c[0x0][0x450] ;  /* 0x00011400ff056b82 */ /* 0x000e620000000800 */
[----:B------:R-:W-:-:S04]  /*14cc0*/  VIADD R7, R6, 0x80 ;  /* 0x0000008006077836 */ /* 0x000fc80000000000 */
[----:B0-----:R-:W-:-:S04]  /*14cd0*/  @P6 IMAD.HI.U32 R8, R7, R8, RZ ;  /* 0x0000000807086227 */ /* 0x001fc800078e00ff */
[----:B------:R-:W-:Y:S01]  /*14ce0*/  IMAD.MOV.U32 R6, RZ, RZ, R7 ;  /* 0x000000ffff067224 */ /* 0x000fe200078e0007 */
[----:B------:R-:W0:Y:S01]  /*14cf0*/  S2R R20, SR_TID.X ;  /* 0x0000000000147919 */ /* 0x000e220000002100 */
[----:B-1----:R-:W-:-:S05]  /*14d00*/  @P6 SHF.R.U32.HI R6, RZ, R5, R8 ;  /* 0x00000005ff066219 */ /* 0x002fca0000011608 */
        /* <DEDUP_REMOVED lines=16> */
[----:B0-----:R-:W-:Y:S02]  /*14e10*/  LOP3.LUT R20, R20, 0x7f, RZ, 0xc0, !PT ;  /* 0x0000007f14147812 */ /* 0x001fe400078ec0ff */
[----:B------:R-:W-:Y:S02]  /*14e20*/  LEA.HI.X R2, R2, UR9, R6, 0x1, P1 ;  /* 0x0000000902027c11 */ /* 0x000fe400088f0c06 */
[----:B------:R-:W-:Y:S01]  /*14e30*/  SHF.R.U32.HI R20, RZ, 0x3, R20 ;  /* 0x00000003ff147819 */ /* 0x000fe20000011614 */
[----:B--2---:R-:W-:Y:S06]  /*14e40*/  BRA.DIV UR4, `(.L_x_1365) ;  /* 0x0000004204c47947 */ /* 0x004fec000b800000 */
[----:B------:R-:W0:Y:S01]  /*14e50*/  SHFL.IDX PT, R7, R0, RZ, 0x181f ;  /* 0x00181fff00077589 */ /* 0x000e2200000e0000 */
[----:B-----5:R-:W-:Y:S02]  /*14e60*/  IMAD R3, R21, R9, RZ ;  /* 0x0000000915037224 */ /* 0x020fe400078e02ff */
[----:B------:R-:W-:Y:S01]  /*14e70*/  IMAD.IADD R27, R20, 0x1, R27 ;  /* 0x00000001141b7824 */ /* 0x000fe200078e021b */
        /* <DEDUP_REMOVED lines=103> */
.L_x_1466:
[----:B------:R-:W-:-:S05]  /*154f0*/  VIADD R27, R27, 0xb0 ;  /* 0x000000b01b1b7836 */ /* 0x000fca0000000000 */
        /* <DEDUP_REMOVED lines=9> */
.L_x_1366:
        /* <DEDUP_REMOVED lines=14> */
[----:B------:R-:W2:Y:S01]  /*15670*/  LDL.LU R4, [R1+0x28] ;  /* 0x0000280001047983 */ /* 0x000ea20000300800 */
[----:B------:R1:W-:Y:S03]  /*15680*/  SYNCS.ARRIVE.TRANS64.A1T0 RZ, [R22+URZ+0x16800], RZ ;  /* 0x016800ff16ff79a7 */ /* 0x0003e6000810003f */
[----:B0-----:R-:W3:Y:S01]  /*15690*/  LDL R2, [R1+0x10] ;  /* 0x0000100001027983 */ /* 0x001ee20000100800 */
[----:B------:R-:W-:Y:S01]  /*156a0*/  BSSY B0, `(.L_x_1367) ;  /* 0x0000005000007945 */ /* 0x000fe20003800000 */
[----:B------:R-:W0:Y:S01]  /*156b0*/  SYNCS.PHASECHK.TRANS64.TRYWAIT P0, [R22+URZ+0x16820], R3 ;  /* 0x01682003160075a7 */ /* 0x000e22000800017f */
[----:B--2---:R-:W-:-:S05]  /*156c0*/  VIADD R7, R4, 0xfffffffe ;  /* 0xfffffffe04077836 */ /* 0x004fca0000000000 */
[----:B---3--:R-:W-:Y:S01]  /*156d0*/  ISETP.GE.AND P1, PT, R7, R2, PT ;  /* 0x000000020700720c */ /* 0x008fe20003f26270 */
[----:B01----:R-:W-:-:S12]  /*156e0*/  @!P0 BRA `(.L_x_1368) ;  /* 0x0000004800808947 */ /* 0x003fd80003800000 */
.L_x_1467:
[----:B------:R-:W-:Y:S05]  /*156f0*/  BSYNC B0 ;  /* 0x0000000000007941 */ /* 0x000fea0003800000 */
.L_x_1367:
[----:B------:R-:W-:Y:S04]  /*15700*/  BSSY B0, `(.L_x_1369) ;  /* 0x00000ff000007945 */ /* 0x000fe80003800000 */
[----:B------:R-:W-:Y:S05]  /*15710*/  @!P1 BRA `(.L_x_1370) ;  /* 0x0000000c00f49947 */ /* 0x000fea0003800000 */
[----:B------:R1:W-:Y:S01]  /*15720*/  STL [R1], R26 ;  /* 0x0000001a01007387 */ /* 0x0003e20000100800 */
[----:B------:R-:W-:Y:S01]  /*15730*/  ULDC UR4, c[0x0][0x2f4] ;  /* 0x0000bd0000047ab9 */ /* 0x000fe20000000800 */
[----:B------:R-:W-:Y:S01]  /*15740*/  IMAD.MOV.U32 R6, RZ, RZ, R25 ;  /* 0x000000ffff067224 */ /* 0x000fe200078e0019 */
[----:B------:R-:W-:Y:S01]  /*15750*/  ISETP.GE.AND P1, PT, R29, UR4, PT ;  /* 0x000000041d007c0c */ /* 0x000fe2000bf26270 */
[----:B------:R-:W-:-:S12]  /*15760*/  IMAD.MOV.U32 R20, RZ, RZ, R28 ;  /* 0x000000ffff147224 */ /* 0x000fd800078e001c */
.L_x_1383:
[----:B------:R-:W2:Y:S01]  /*15770*/  LDL R9, [R1+0x14] ;  /* 0x0000140001097983 */ /* 0x000ea20000100800 */
[----:B0-----:R-:W0:Y:S03]  /*15780*/  LDC R3, c[0x0][0x430] ;  /* 0x00010c00ff037b82 */ /* 0x001e260000000800 */
[----:B------:R-:W3:Y:S04]  /*15790*/  LDL R8, [R1+0x18] ;  /* 0x0000180001087983 */ /* 0x000ee80000100800 */
[----:B------:R-:W4:Y:S01]  /*157a0*/  LDL R5, [R1+0x4] ;  /* 0x0000040001057983 */ /* 0x000f220000100800 */
[----:B------:R-:W5:Y:S01]  /*157b0*/  S2R R2, SR_TID.X ;  /* 0x0000000000027919 */ /* 0x000f620000002100 */
[----:B0-----:R-:W-:-:S13]  /*157c0*/  ISETP.NE.AND P0, PT, R3, 0x1, PT ;  /* 0x000000010300780c */ /* 0x001fda0003f05270 */
[----:B------:R-:W0:Y:S01]  /*157d0*/  @P0 LDC R4, c[0x0][0x434] ;  /* 0x00010d00ff040b82 */ /* 0x000e220000000800 */
[----:B-----5:R-:W-:-:S04]  /*157e0*/  LOP3.LUT R0, R2, 0x7f, RZ, 0xc0, !PT ;  /* 0x0000007f02007812 */ /* 0x020fc800078ec0ff */
[----:B------:R-:W-:-:S03]  /*157f0*/  SHF.R.U32.HI R3, RZ, 0x3, R0 ;  /* 0x00000003ff037819 */ /* 0x000fc60000011600 */
[----:B------:R-:W5:Y:S01]  /*15800*/  @P0 LDC R0, c[0x0][0x438] ;  /* 0x00010e00ff000b82 */ /* 0x000f620000000800 */
[----:B------:R-:W-:Y:S02]  /*15810*/  IMAD.SHL.U32 R2, R2, 0x10, RZ ;  /* 0x0000001002027824 */ /* 0x000fe400078e00ff */
[----:B------:R-:W-:-:S03]  /*15820*/  IMAD R3, R7, 0x80, R3 ;  /* 0x0000008007037824 */ /* 0x000fc600078e0203 */
[----:B------:R-:W-:Y:S01]  /*15830*/  LOP3.LUT R2, R2, 0x70, RZ, 0xc0, !PT ;  /* 0x0000007002027812 */ /* 0x000fe200078ec0ff */
[----:B------:R-:W-:Y:S05]  /*15840*/  YIELD ;  /* 0x0000000000007946 */ /* 0x000fea0003800000 */
[----:B------:R-:W-:Y:S01]  /*15850*/  ULDC UR4, c[0x0][0x430] ;  /* 0x00010c0000047ab9 */ /* 0x000fe20000000800 */
[----:B--2---:R-:W-:-:S05]  /*15860*/  IADD3 R3, R2, R3, R9 ;  /* 0x0000000302037210 */ /* 0x004fca0007ffe009 */
[----:B0-----:R-:W-:-:S04]  /*15870*/  @P0 IMAD.HI.U32 R4, R3, R4, RZ ;  /* 0x0000000403040227 */ /* 0x001fc800078e00ff */
[----:B------:R-:W-:Y:S01]  /*15880*/  IMAD.MOV.U32 R2, RZ, RZ, R3 ;  /* 0x000000ffff027224 */ /* 0x000fe200078e0003 */
[----:B-----5:R-:W-:-:S05]  /*15890*/  @P0 SHF.R.U32.HI R2, RZ, R0, R4 ;  /* 0x00000000ff020219 */ /* 0x020fca0000011604 */
[----:B------:R-:W-:-:S04]  /*158a0*/  IMAD.MOV R0, RZ, RZ, -R2 ;  /* 0x000000ffff007224 */ /* 0x000fc800078e0a02 */
[----:B------:R-:W-:Y:S01]  /*158b0*/  IMAD R0, R0, UR4, R3 ;  /* 0x0000000400007c24 */ /* 0x000fe2000f8e0203 */
[----:B------:R-:W-:Y:S01]  /*158c0*/  ULDC.64 UR4, c[0x0][0x428] ;  /* 0x00010a0000047ab9 */ /* 0x000fe20000000a00 */
[----:B------:R-:W-:Y:S01]  /*158d0*/  SHF.R.S32.HI R3, RZ, 0x1f, R2 ;  /* 0x0000001fff037819 */ /* 0x000fe20000011402 */
[----:B---3--:R-:W-:-:S04]  /*158e0*/  IMAD R4, R8, UR4, RZ ;  /* 0x0000000408047c24 */ /* 0x008fc8000f8e02ff */
[C---:B----4-:R-:W-:Y:S02]  /*158f0*/  IMAD R4, R5.reuse, UR5, R4 ;  /* 0x0000000505047c24 */ /* 0x050fe4000f8e0204 */
[----:B------:R-:W-:Y:S01]  /*15900*/  IMAD.WIDE.U32 R2, R5, UR4, R2 ;  /* 0x0000000405027c25 */ /* 0x000fe2000f8e0002 */
[----:B------:R-:W-:-:S03]  /*15910*/  ULDC.64 UR4, c[0x0][0x418] ;  /* 0x0001060000047ab9 */ /* 0x000fc60000000a00 */
[----:B------:R-:W-:Y:S01]  /*15920*/  IMAD.IADD R3, R4, 0x1, R3 ;  /* 0x0000000104037824 */ /* 0x000fe200078e0203 */
        /* <DEDUP_REMOVED lines=8> */
[----:B-1----:R-:W-:Y:S01]  /*159b0*/  IMAD.MOV.U32 R26, RZ, RZ, R7 ;  /* 0x000000ffff1a7224 */ /* 0x002fe200078e0007 */
[----:B------:R-:W-:Y:S02]  /*159c0*/  SEL R25, R25, RZ, P0 ;  /* 0x000000ff19197207 */ /* 0x000fe40000000000 */
[----:B------:R-:W-:Y:S02]  /*159d0*/  LOP3.LUT R28, R20, R28, RZ, 0x3c, !PT ;  /* 0x0000001c141c7212 */ /* 0x000fe400078e3cff */
[----:B--2---:R-:W-:Y:S01]  /*159e0*/  SHF.R.S32.HI R27, RZ, 0x1f, R4 ;  /* 0x0000001fff1b7819 */ /* 0x004fe20000011404 */
[----:B------:R-:W-:Y:S06]  /*159f0*/  @!P2 BRA `(.L_x_1371) ;  /* 0x000000000004a947 */ /* 0x000fec0003800000 */
[----:B------:R-:W-:Y:S01]  /*15a00*/  BPT.TRAP 0x1 ;  /* 0x000000040000795c */ /* 0x000fe20000300000 */
.L_x_1371:
[----:B------:R-:W-:Y:S01]  /*15a10*/  IMAD R5, R25, 0x8, R22 ;  /* 0x0000000819057824 */ /* 0x000fe200078e0216 */
[----:B------:R-:W-:Y:S01]  /*15a20*/  SHF.L.U32 R2, R28, 0x1f, RZ ;  /* 0x0000001f1c027819 */ /* 0x000fe200000006ff */
[----:B------:R-:W-:Y:S03]  /*15a30*/  BSSY B1, `(.L_x_1372) ;  /* 0x0000003000017945 */ /* 0x000fe60003800000 */
[----:B------:R-:W0:Y:S02]  /*15a40*/  SYNCS.PHASECHK.TRANS64.TRYWAIT P0, [R5+URZ+0x16840], R2 ;  /* 0x01684002050075a7 */ /* 0x000e24000800017f */
[----:B0-----:R-:W-:Y:S05]  /*15a50*/  @!P0 BRA `(.L_x_1373) ;  /* 0x0000004400b88947 */ /* 0x001fea0003800000 */
.L_x_1468:
[----:B------:R-:W-:Y:S05]  /*15a60*/  BSYNC B1 ;  /* 0x0000000000017941 */ /* 0x000fea0003800000 */
.L_x_1372:
[----:B------:R-:W1:Y:S01]  /*15a70*/  S2R R8, SR_TID.X ;  /* 0x0000000000087919 */ /* 0x000e620000002100 */
[----:B------:R-:W-:Y:S01]  /*15a80*/  SHF.R.S32.HI R21, RZ, 0x1f, R0 ;  /* 0x0000001fff157819 */ /* 0x000fe20000011400 */
[----:B------:R-:W-:Y:S01]  /*15a90*/  ULDC.64 UR4, c[0x0][0x300] ;  /* 0x0000c00000047ab9 */ /* 0x000fe20000000a00 */
[----:B------:R-:W-:Y:S01]  /*15aa0*/  ULDC.64 UR6, c[0x0][0x2e8] ;  /* 0x0000ba0000067ab9 */ /* 0x000fe20000000a00 */
[----:B0-----:R-:W-:Y:S01]  /*15ab0*/  IMAD.WIDE.U32 R2, R0, UR4, RZ ;  /* 0x0000000400027c25 */ /* 0x001fe2000f8e00ff */
[----:B------:R-:W-:-:S03]  /*15ac0*/  LOP3.LUT P2, RZ, R23, 0x1, RZ, 0xc0, !PT ;  /* 0x0000000117ff7812 */ /* 0x000fc6000784c0ff */
        /* <DEDUP_REMOVED lines=9> */
[----:B-1----:R-:W-:Y:S02]  /*15b60*/  IMAD.SHL.U32 R9, R8, 0x8, RZ ;  /* 0x0000000808097824 */ /* 0x002fe400078e00ff */
[----:B------:R-:W-:Y:S01]  /*15b70*/  IMAD.WIDE.U32 R2, R24, UR4, R2 ;  /* 0x0000000418027c25 */ /* 0x000fe2000f8e0002 */
[----:B------:R-:W-:Y:S02]  /*15b80*/  UMOV UR4, 0xffffffff ;  /* 0xffffffff00047882 */ /* 0x000fe40000000000 */
[----:B------:R-:W-:Y:S01]  /*15b90*/  LOP3.LUT R9, R9, 0x1f8, RZ, 0xc0, !PT ;  /* 0x000001f809097812 */ /* 0x000fe200078ec0ff */
[----:B------:R-:W-:Y:S02]  /*15ba0*/  IMAD.SHL.U32 R11, R8, 0x8, RZ ;  /* 0x00000008080b7824 */ /* 0x000fe400078e00ff */
[----:B------:R-:W-:Y:S01]  /*15bb0*/  IMAD R10, R24, UR5, R3 ;  /* 0x00000005180a7c24 */ /* 0x000fe2000f8e0203 */
[----:B------:R-:W-:-:S02]  /*15bc0*/  LOP3.LUT R9, R9, 0x38, R8, 0x78, !PT ;  /* 0x0000003809097812 */ /* 0x000fc400078e7808 */
[C---:B------:R-:W-:Y:S02]  /*15bd0*/  LEA R8, P0, R2.reuse, UR6, 0x1 ;  /* 0x0000000602087c11 */ /* 0x040fe4000f8008ff */
[----:B------:R-:W-:Y:S02]  /*15be0*/  LOP3.LUT R9, R9, 0x200, R11, 0xf8, !PT ;  /* 0x0000020009097812 */ /* 0x000fe400078ef80b */
[----:B------:R-:W-:-:S03]  /*15bf0*/  LEA.HI.X R10, R2, UR7, R10, 0x1, P0 ;  /* 0x00000007020a7c11 */ /* 0x000fc600080f0c0a */
[----:B------:R-:W-:Y:S01]  /*15c00*/  IMAD R9, R25, 0x2000, R9 ;  /* 0x0000200019097824 */ /* 0x000fe200078e0209 */
[----:B------:R-:W-:Y:S06]  /*15c10*/  BRA.DIV UR4, `(.L_x_1374) ;  /* 0x00000046045c7947 */ /* 0x000fec000b800000 */
        /* <DEDUP_REMOVED lines=40> */
.L_x_1486:
[----:B-1----:R-:W-:-:S05]  /*15ea0*/  IADD3 R2, P0, R2, R7, RZ ;  /* 0x0000000702027210 */ /* 0x002fca0007f1e0ff */
[----:B------:R-:W-:Y:S01]  /*15eb0*/  IMAD.X R3, RZ, RZ, R10, P0 ;  /* 0x000000ffff037224 */ /* 0x000fe200000e060a */
[----:B------:R-:W-:-:S04]  /*15ec0*/  PLOP3.LUT P0, PT, PT, PT, PT, 0x80, 0x0 ;  /* 0x000000000000781c */ /* 0x000fc80003f0f070 */
[----:B------:R-:W-:Y:S01]  /*15ed0*/  @!PT LDS RZ, [RZ] ;  /* 0x00000000fffff984 */ /* 0x000fe20000000800 */
[----:B------:R-:W-:Y:S01]  /*15ee0*/  @!PT LDS RZ, [RZ] ;  /* 0x00000000fffff984 */ /* 0x000fe20000000800 */
[----:B------:R-:W-:Y:S01]  /*15ef0*/  @!PT LDS RZ, [RZ] ;  /* 0x00000000fffff984 */ /* 0x000fe20000000800 */
[----:B------:R1:W-:Y:S01]  /*15f00*/  LDGSTS.E.BYPASS.LTC128B.128 [R9+0x11c00], desc[UR54][R2.64], !P2 ;  /* 0x11c0000002097fae */ /* 0x0003e2000d101d76 */
[----:B------:R-:W-:-:S08]  /*15f10*/  NOP ;  /* 0x0000000000007918 */ /* 0x000fd00000000000 */
.L_x_1375:
        /* <DEDUP_REMOVED lines=11> */
.L_x_1376:
[----:B------:R1:W-:Y:S01]  /*15fd0*/  SYNCS.ARRIVE.TRANS64.A1T0 RZ, [R5+URZ+0x16830], RZ ;  /* 0x016830ff05ff79a7 */ /* 0x0003e2000810003f */
[----:B------:R-:W-:Y:S05]  /*15fe0*/  @!P3 BRA `(.L_x_1377) ;  /* 0x000000000004b947 */ /* 0x000fea0003800000 */
[----:B------:R-:W-:Y:S01]  /*15ff0*/  BPT.TRAP 0x1 ;  /* 0x000000040000795c */ /* 0x000fe20000300000 */
.L_x_1377:
[----:B------:R-:W-:Y:S01]  /*16000*/  SHF.L.U32 R2, R20, 0x1f, RZ ;  /* 0x0000001f14027819 */ /* 0x000fe200000006ff */
[----:B-1----:R-:W-:Y:S01]  /*16010*/  IMAD R5, R6, 0x8, R22 ;  /* 0x0000000806057824 */ /* 0x002fe200078e0216 */
[----:B------:R-:W-:Y:S03]  /*16020*/  BSSY B1, `(.L_x_1378) ;  /* 0x0000003000017945 */ /* 0x000fe60003800000 */
[----:B------:R-:W1:Y:S02]  /*16030*/  SYNCS.PHASECHK.TRANS64.TRYWAIT P0, [R5+URZ+0x16860], R2 ;  /* 0x01686002050075a7 */ /* 0x000e64000800017f */
[----:B-1----:R-:W-:Y:S05]  /*16040*/  @!P0 BRA `(.L_x_1379) ;  /* 0x0000004800808947 */ /* 0x002fea0003800000 */
.L_x_1487:
[----:B------:R-:W-:Y:S05]  /*16050*/  BSYNC B1 ;  /* 0x0000000000017941 */ /* 0x000fea0003800000 */
.L_x_1378:
[----:B------:R-:W2:Y:S04]  /*16060*/  LDL R11, [R1+0xc] ;  /* 0x00000c00010b7983 */ /* 0x000ea80000100800 */
[----:B0-----:R-:W2:Y:S01]  /*16070*/  LDL.LU R8, [R1] ;  /* 0x0000000001087983 */ /* 0x001ea20000300800 */
        /* <DEDUP_REMOVED lines=59> */
.L_x_1505:
        /* <DEDUP_REMOVED lines=25> */
.L_x_1381:
        /* <DEDUP_REMOVED lines=11> */
.L_x_1382:
[----:B------:R-:W2:Y:S01]  /*16670*/  LDL R0, [R1+0x10] ;  /* 0x0000100001007983 */ /* 0x000ea20000100800 */
[----:B------:R3:W-:Y:S01]  /*16680*/  SYNCS.ARRIVE.TRANS64.A1T0 RZ, [R5+URZ+0x16850], RZ ;  /* 0x016850ff05ff79a7 */ /* 0x0007e2000810003f */
[C---:B------:R-:W-:Y:S02]  /*16690*/  VIADD R7, R26.reuse, 0xffffffff ;  /* 0xffffffff1a077836 */ /* 0x040fe40000000000 */
[----:B------:R3:W-:Y:S01]  /*166a0*/  STL [R1], R26 ;  /* 0x0000001a01007387 */ /* 0x0007e20000100800 */
[----:B------:R-:W-:Y:S02]  /*166b0*/  IMAD.MOV.U32 R6, RZ, RZ, R25 ;  /* 0x000000ffff067224 */ /* 0x000fe400078e0019 */
[----:B------:R-:W-:Y:S01]  /*166c0*/  IMAD.MOV.U32 R20, RZ, RZ, R28 ;  /* 0x000000ffff147224 */ /* 0x000fe200078e001c */
[----:B--2---:R-:W-:-:S13]  /*166d0*/  ISETP.GT.AND P0, PT, R26, R0, PT ;  /* 0x000000001a00720c */ /* 0x004fda0003f04270 */
[----:B---3--:R-:W-:Y:S05]  /*166e0*/  @P0 BRA `(.L_x_1383) ;  /* 0xfffffff000200947 */ /* 0x008fea000383ffff */
.L_x_1370:
[----:B------:R-:W-:Y:S05]  /*166f0*/  BSYNC B0 ;  /* 0x0000000000007941 */ /* 0x000fea0003800000 */
.L_x_1369:
[----:B------:R-:W1:Y:S01]  /*16700*/  S2R R0, SR_TID.X ;  /* 0x0000000000007919 */ /* 0x000e620000002100 */
[----:B------:R-:W-:Y:S01]  /*16710*/  BSSY B0, `(.L_x_1384) ;  /* 0x0000010000007945 */ /* 0x000fe20003800000 */
[----:B-1----:R-:W-:-:S04]  /*16720*/  LOP3.LUT R0, R0, 0x7f, RZ, 0xc0, !PT ;  /* 0x0000007f00007812 */ /* 0x002fc800078ec0ff */
[----:B------:R-:W-:-:S13]  /*16730*/  ISETP.NE.AND P0, PT, R0, RZ, PT ;  /* 0x000000ff0000720c */ /* 0x000fda0003f05270 */
[----:B------:R-:W-:Y:S05]  /*16740*/  @P0 BRA `(.L_x_1385) ;  /* 0x0000000000300947 */ /* 0x000fea0003800000 */
[----:B------:R-:W1:Y:S01]  /*16750*/  S2R R5, SR_LANEID ;  /* 0x0000000000057919 */ /* 0x000e620000000000 */
[----:B------:R-:W-:Y:S01]  /*16760*/  VOTEU.ANY UR4, UPT, PT ;  /* 0x0000000000047886 */ /* 0x000fe200038e0100 */
[----:B0-----:R-:W0:Y:S01]  /*16770*/  LDC.64 R2, c[0x0][0xc60] ;  /* 0x00031800ff027b82 */ /* 0x001e220000000a00 */
[----:B------:R-:W1:Y:S02]  /*16780*/  FLO.U32 R0, UR4 ;  /* 0x0000000400007d00 */ /* 0x000e6400080e0000 */
[----:B-1----:R-:W-:-:S06]  /*16790*/  ISETP.EQ.U32.AND P0, PT, R0, R5, PT ;  /* 0x000000050000720c */ /* 0x002fcc0003f02070 */
[----:B------:R-:W0:Y:S07]  /*167a0*/  POPC R5, UR4 ;  /* 0x0000000400057d09 */ /* 0x000e2e0008000000 */
[----:B0-----:R-:W2:Y:S01]  /*167b0*/  @P0 ATOMG.E.ADD.STRONG.GPU PT, R3, desc[UR54][R2.64], R5 ;  /* 0x00000005020309a8 */ /* 0x001ea200081ee1f6 */
[----:B------:R-:W0:Y:S02]  /*167c0*/  S2R R4, SR_LTMASK ;  /* 0x0000000000047919 */ /* 0x000e240000003900 */
[----:B0-----:R-:W-:-:S04]  /*167d0*/  LOP3.LUT R4, R4, UR4, RZ, 0xc0, !PT ;  /* 0x0000000404047c12 */ /* 0x001fc8000f8ec0ff */
[----:B------:R-:W0:Y:S01]  /*167e0*/  POPC R7, R4 ;  /* 0x0000000400077309 */ /* 0x000e220000000000 */
[----:B--2---:R-:W0:Y:S02]  /*167f0*/  SHFL.IDX PT, R0, R3, R0, 0x1f ;  /* 0x00001f0003007589 */ /* 0x004e2400000e0000 */
[----:B0-----:R-:W-:-:S07]  /*16800*/  IADD3 R16, R0, UR38, R7 ;  /* 0x0000002600107c10 */ /* 0x001fce000fffe007 */
.L_x_1385:
[----:B------:R-:W-:Y:S05]  /*16810*/  BSYNC B0 ;  /* 0x0000000000007941 */ /* 0x000fea0003800000 */
.L_x_1384:
[----:B------:R-:W-:-:S05]  /*16820*/  IMAD.U32 R0, RZ, RZ, UR37 ;  /* 0x00000025ff007e24 */ /* 0x000fca000f8e00ff */
[----:B------:R-:W-:-:S13]  /*16830*/  ISETP.NE.AND P0, PT, R0, 0x3, PT ;  /* 0x000000030000780c */ /* 0x000fda0003f05270 */
[----:B------:R-:W-:Y:S05]  /*16840*/  @!P0 BRA `(.L_x_1386) ;  /* 0x0000000000048947 */ /* 0x000fea0003800000 */
[----:B------:R-:W-:Y:S01]  /*16850*/  BPT.TRAP 0x1 ;  /* 0x000000040000795c */ /* 0x000fe20000300000 */
.L_x_1386:
[----:B------:R-:W2:Y:S01]  /*16860*/  LDL.LU R2, [R1+0xc] ;  /* 0x00000c0001027983 */ /* 0x000ea20000300800 */
[----:B------:R-:W-:Y:S01]  /*16870*/  IMAD R0, R25, 0x8, R22 ;  /* 0x0000000819007824 */ /* 0x000fe200078e0216 */
[----:B0-----:R-:W-:Y:S01]  /*16880*/  SHF.L.U32 R3, R28, 0x1f, RZ ;  /* 0x0000001f1c037819 */ /* 0x001fe200000006ff */
[----:B------:R-:W-:Y:S03]  /*16890*/  BSSY B0, `(.L_x_1387) ;  /* 0x0000004000007945 */ /* 0x000fe60003800000 */
[----:B------:R-:W0:Y:S01]  /*168a0*/  SYNCS.PHASECHK.TRANS64.TRYWAIT P0, [R0+URZ+0x16860], R3 ;  /* 0x01686003000075a7 */ /* 0x000e22000800017f */
[----:B--2---:R-:W-:Y:S01]  /*168b0*/  IMAD R6, R26, -0x80, R2 ;  /* 0xffffff801a067824 */ /* 0x004fe200078e0202 */
[----:B0-----:R-:W-:Y:S06]  /*168c0*/  @!P0 BRA `(.L_x_1388) ;  /* 0x0000004800bc8947 */ /* 0x001fec0003800000 */
.L_x_1506:
[----:B------:R-:W-:Y:S05]  /*168d0*/  BSYNC B0 ;  /* 0x0000000000007941 */ /* 0x000fea0003800000 */
.L_x_1387:
[----:B------:R-:W1:Y:S01]  /*168e0*/  S2R R7, SR_TID.X ;  /* 0x0000000000077919 */ /* 0x000e620000002100 */
[----:B------:R-:W-:Y:S02]  /*168f0*/  ULDC UR4, c[0x0][0x2f4] ;  /* 0x0000bd0000047ab9 */ /* 0x000fe40000000800 */
[----:B------:R-:W-:Y:S01]  /*16900*/  ISETP.GE.AND P0, PT, R29, UR4, PT ;  /* 0x000000041d007c0c */ /* 0x000fe2000bf06270 */
[----:B------:R-:W-:Y:S01]  /*16910*/  UMOV UR4, 0xffffffff ;  /* 0xffffffff00047882 */ /* 0x000fe20000000000 */
[C---:B-1----:R-:W-:Y:S01]  /*16920*/  IMAD.SHL.U32 R2, R7.reuse, 0x8, RZ ;  /* 0x0000000807027824 */ /* 0x042fe200078e00ff */
[C---:B------:R-:W-:Y:S01]  /*16930*/  LOP3.LUT R5, R7.reuse, 0x7f, RZ, 0xc0, !PT ;  /* 0x0000007f07057812 */ /* 0x040fe200078ec0ff */
[----:B------:R-:W-:-:S03]  /*16940*/  IMAD.SHL.U32 R4, R7, 0x8, RZ ;  /* 0x0000000807047824 */ /* 0x000fc600078e00ff */
[----:B------:R-:W-:Y:S02]  /*16950*/  LOP3.LUT R2, R2, 0x1f8, RZ, 0xc0, !PT ;  /* 0x000001f802027812 */ /* 0x000fe400078ec0ff */
[----:B------:R-:W-:Y:S02]  /*16960*/  SHF.R.U32.HI R5, RZ, 0x3, R5 ;  /* 0x00000003ff057819 */ /* 0x000fe40000011605 */
        /* <DEDUP_REMOVED lines=9> */
[----:B0-----:R-:W0:Y:S04]  /*16a00*/  SHFL.IDX PT, R3, R18, RZ, 0x181f ;  /* 0x00181fff12037589 */ /* 0x001e2800000e0000 */
[----:B------:R-:W2:Y:S04]  /*16a10*/  SHFL.IDX PT, R9, R17, 0x1, 0x181f ;  /* 0x00381f0011097f89 */ /* 0x000ea800000e0000 */
[----:B------:R-:W3:Y:S04]  /*16a20*/  SHFL.IDX PT, R7, R18, 0x1, 0x181f ;  /* 0x00381f0012077f89 */ /* 0x000ee800000e0000 */
[----:B------:R-:W4:Y:S04]  /*16a30*/  SHFL.IDX PT, R10, R17, 0x2, 0x181f ;  /* 0x00581f00110a7f89 */ /* 0x000f2800000e0000 */
[----:B------:R-:W5:Y:S01]  /*16a40*/  SHFL.IDX PT, R8, R18, 0x2, 0x181f ;  /* 0x00581f0012087f89 */ /* 0x000f6200000e0000 */
[----:B-1----:R-:W-:-:S03]  /*16a50*/  IADD3 R2, P2, R14, R5, RZ ;  /* 0x000000050e027210 */ /* 0x002fc60007f5e0ff */
[----:B------:R-:W-:Y:S02]  /*16a60*/  SHFL.IDX PT, R14, R17, 0x6, 0x181f ;  /* 0x00d81f00110e7f89 */ /* 0x000fe400000e0000 */
[----:B0-----:R-:W-:-:S05]  /*16a70*/  IMAD.X R3, RZ, RZ, R3, P2 ;  /* 0x000000ffff037224 */ /* 0x001fca00010e0603 */
        /* <DEDUP_REMOVED lines=20> */
[----:B--2---:R-:W-:-:S05]  /*16bc0*/  IADD3 R2, P2, R10, R5, RZ ;  /* 0x000000050a027210 */ /* 0x004fca0007f5e0ff */
[----:B---3--:R-:W-:Y:S02]  /*16bd0*/  IMAD.X R3, RZ, RZ, R8, P2 ;  /* 0x000000ffff037224 */ /* 0x008fe400010e0608 */
[----:B------:R-:W2:Y:S04]  /*16be0*/  SHFL.IDX PT, R8, R18, 0x6, 0x181f ;  /* 0x00d81f0012087f89 */ /* 0x000ea800000e0000 */
[----:B------:R0:W-:Y:S01]  /*16bf0*/  LDGSTS.E.BYPASS.LTC128B.128 [R4+0x2400], desc[UR54][R2.64], !P1 ;  /* 0x0240000002047fae */ /* 0x0001e2000c901d76 */
[----:B------:R-:W-:-:S03]  /*16c00*/  ISETP.LT.OR P1, PT, R6, 0x51, P0 ;  /* 0x000000510600780c */ /* 0x000fc60000721670 */
[----:B------:R-:W3:Y:S01]  /*16c10*/  SHFL.IDX PT, R18, R18, 0x7, 0x181f ;  /* 0x00f81f0012127f89 */ /* 0x000ee200000e0000 */
[----:B0-----:R-:W-:-:S05]  /*16c20*/  IADD3 R2, P2, R9, R5, RZ ;  /* 0x0000000509027210 */ /* 0x001fca0007f5e0ff */
[----:B-1----:R-:W-:-:S05]  /*16c30*/  IMAD.X R3, RZ, RZ, R7, P2 ;  /* 0x000000ffff037224 */ /* 0x002fca00010e0607 */
[----:B------:R0:W-:Y:S01]  /*16c40*/  LDGSTS.E.BYPASS.LTC128B.128 [R4+0x2c00], desc[UR54][R2.64], !P1 ;  /* 0x02c0000002047fae */ /* 0x0001e2000c901d76 */
[----:B------:R-:W-:Y:S02]  /*16c50*/  ISETP.LT.OR P1, PT, R6, 0x61, P0 ;  /* 0x000000610600780c */ /* 0x000fe40000721670 */
[----:B0-----:R-:W-:Y:S02]  /*16c60*/  IADD3 R2, P2, R14, R5, RZ ;  /* 0x000000050e027210 */ /* 0x001fe40007f5e0ff */
[----:B------:R0:W1:Y:S03]  /*16c70*/  SHFL.IDX PT, R14, R17, 0x7, 0x181f ;  /* 0x00f81f00110e7f89 */ /* 0x00006600000e0000 */
[----:B--2---:R-:W-:-:S06]  /*16c80*/  IMAD.X R3, RZ, RZ, R8, P2 ;  /* 0x000000ffff037224 */ /* 0x004fcc00010e0608 */
[----:B---3--:R0:W-:Y:S02]  /*16c90*/  LDGSTS.E.BYPASS.LTC128B.128 [R4+0x3400], desc[UR54][R2.64], !P1 ;  /* 0x0340000002047fae */ /* 0x0081e4000c901d76 */
.L_x_1524:
[----:B------:R-:W-:Y:S02]  /*16ca0*/  ISETP.LT.OR P0, PT, R6, 0x71, P0 ;  /* 0x000000710600780c */ /* 0x000fe40000701670 */
[----:B01----:R-:W-:-:S05]  /*16cb0*/  IADD3 R2, P1, R14, R5, RZ ;  /* 0x000000050e027210 */ /* 0x003fca0007f3e0ff */
[----:B------:R-:W-:-:S06]  /*16cc0*/  IMAD.X R3, RZ, RZ, R18, P1 ;  /* 0x000000ffff037224 */ /* 0x000fcc00008e0612 */
[----:B------:R-:W-:Y:S01]  /*16cd0*/  @!PT LDS RZ, [RZ] ;  /* 0x00000000fffff984 */ /* 0x000fe20000000800 */
[----:B------:R-:W-:Y:S01]  /*16ce0*/  @!PT LDS RZ, [RZ] ;  /* 0x00000000fffff984 */ /* 0x000fe20000000800 */
[----:B------:R-:W-:Y:S01]  /*16cf0*/  @!PT LDS RZ, [RZ] ;  /* 0x00000000fffff984 */ /* 0x000fe20000000800 */
[----:B------:R0:W-:Y:S01]  /*16d00*/  LDGSTS.E.BYPASS.LTC128B.128 [R4+0x3c00], desc[UR54][R2.64], !P0 ;  /* 0x03c0000002047fae */ /* 0x0001e2000c101d76 */
[----:B------:R-:W-:Y:S01]  /*16d10*/  PLOP3.LUT P0, PT, PT, PT, PT, 0x80, 0x0 ;  /* 0x000000000000781c */ /* 0x000fe20003f0f070 */
[----:B------:R-:W-:-:S12]  /*16d20*/  NOP ;  /* 0x0000000000007918 */ /* 0x000fd80000000000 */
.L_x_1390:
        /* <DEDUP_REMOVED lines=11> */
.L_x_1391:
[----:B------:R0:W-:Y:S01]  /*16de0*/  SYNCS.ARRIVE.TRANS64.A1T0 RZ, [R0+URZ+0x16850], RZ ;  /* 0x016850ff00ff79a7 */ /* 0x0001e2000810003f */
[----:B------:R-:W-:-:S05]  /*16df0*/  VIADD R25, R25, 0x1 ;  /* 0x0000000119197836 */ /* 0x000fca0000000000 */
[----:B------:R-:W-:-:S04]  /*16e00*/  ISETP.NE.AND P0, PT, R25, 0x2, PT ;  /* 0x000000021900780c */ /* 0x000fc80003f05270 */
[----:B------:R-:W-:Y:S02]  /*16e10*/  SEL R3, RZ, 0x1, P0 ;  /* 0x00000001ff037807 */ /* 0x000fe40000000000 */
[----:B------:R-:W-:Y:S02]  /*16e20*/  SEL R25, R25, RZ, P0 ;  /* 0x000000ff19197207 */ /* 0x000fe40000000000 */
[----:B0-----:R-:W-:-:S07]  /*16e30*/  LOP3.LUT R28, R28, R3, RZ, 0x3c, !PT ;  /* 0x000000031c1c7212 */ /* 0x001fce00078e3cff */
.L_x_1350:
[----:B------:R-:W-:Y:S05]  /*16e40*/  BSYNC B7 ;  /* 0x0000000000077941 */ /* 0x000fea0003800000 */
.L_x_1348:
[----:B------:R-:W-:-:S13]  /*16e50*/  LOP3.LUT P0, RZ, R23, 0x20, RZ, 0xc0, !PT ;  /* 0x0000002017ff7812 */ /* 0x000fda000780c0ff */
[----:B------:R-:W-:Y:S05]  /*16e60*/  @!P0 BRA `(.L_x_1392) ;  /* 0x0000000000248947 */ /* 0x000fea0003800000 */
[----:B------:R-:W-:Y:S05]  /*16e70*/  WARPSYNC.ALL ;  /* 0x0000000000007948 */ /* 0x000fea0003800000 */
[----:B------:R-:W0:Y:S08]  /*16e80*/  S2UR UR5, SR_CgaCtaId ;  /* 0x00000000000579c3 */ /* 0x000e300000008800 */
[----:B------:R-:W-:Y:S06]  /*16e90*/  BAR.SYNC.DEFER_BLOCKING 0x5, 0x200 ;  /* 0x0148000000007b1d */ /* 0x000fec0000010000 */
[----:B------:R-:W-:-:S02]  /*16ea0*/  UMOV UR4, 0x400 ;  /* 0x0000040000047882 */ /* 0x000fc40000000000 */
[----:B0-----:R-:W-:-:S06]  /*16eb0*/  ULEA UR4, UR5, UR4, 0x18 ;  /* 0x0000000405047291 */ /* 0x001fcc000f8ec03f */
[----:B------:R-:W-:-:S05]  /*16ec0*/  IMAD.U32 R22, RZ, RZ, UR4 ;  /* 0x00000004ff167e24 */ /* 0x000fca000f8e00ff */
[----:B------:R1:W2:Y:S01]  /*16ed0*/  LDS.128 R16, [R22+0x168d0] ;  /* 0x0168d00016107984 */ /* 0x0002a20000000c00 */
[----:B------:R-:W-:Y:S06]  /*16ee0*/  BAR.ARV 0x4, 0x200 ;  /* 0x0108000000007b1d */ /* 0x000fec0000002000 */
[----:B------:R-:W-:Y:S05]  /*16ef0*/  BRA `(.L_x_1393) ;  /* 0x0000000c00d47947 */ /* 0x000fea0003800000 */
.L_x_1392:
        /* <DEDUP_REMOVED lines=42> */
[----:B------:R0:W1:Y:S02]  /*171a0*/  SHFL.IDX PT, R14, R2, 0x1f, 0x1f ;  /* 0x03e01f00020e7f89 */ /* 0x00006400000e0000 */
.L_x_1534:
[----:B------:R-:W-:Y:S02]  /*171b0*/  ULDC UR4, c[0x0][0xc38] ;  /* 0x00030e0000047ab9 */ /* 0x000fe40000000800 */
[----:B------:R-:W-:-:S04]  /*171c0*/  IMAD.U32 R4, RZ, RZ, UR4 ;  /* 0x00000004ff047e24 */ /* 0x000fc8000f8e00ff */
[----:B-1----:R-:W-:-:S04]  /*171d0*/  IMAD R3, R14, R4, RZ ;  /* 0x000000040e037224 */ /* 0x002fc800078e02ff */
[----:B------:R-:W-:-:S05]  /*171e0*/  IMAD.IADD R6, R6, 0x1, R3 ;  /* 0x0000000106067824 */ /* 0x000fca00078e0203 */
[----:B------:R-:W-:-:S13]  /*171f0*/  ISETP.GT.AND P6, PT, R6, R0, PT ;  /* 0x000000000600720c */ /* 0x000fda0003fc4270 */
[----:B------:R-:W-:Y:S05]  /*17200*/  @P6 BRA `(.L_x_1395) ;  /* 0x0000000000a46947 */ /* 0x000fea0003800000 */
.L_x_1398:
[----:B0-----:R-:W0:Y:S01]  /*17210*/  LDC R2, c[0x0][0xc3c] ;  /* 0x00030f00ff027b82 */ /* 0x001e220000000800 */
[----:B------:R-:W-:-:S05]  /*17220*/  VIADD R19, R19, 0x1f ;  /* 0x0000001f13137836 */ /* 0x000fca0000000000 */
[----:B0-----:R-:W-:-:S13]  /*17230*/  ISETP.GE.AND P6, PT, R19, R2, PT ;  /* 0x000000021300720c */ /* 0x001fda0003fc6270 */
[----:B------:R-:W-:Y:S05]  /*17240*/  @P6 BRA `(.L_x_1396) ;  /* 0x0000000800bc6947 */ /* 0x000fea0003800000 */
[----:B------:R-:W0:Y:S01]  /*17250*/  S2R R3, SR_TID.X ;  /* 0x0000000000037919 */ /* 0x000e220000002100 */
        /* <DEDUP_REMOVED lines=30> */
.L_x_1542:
[----:B------:R-:W-:Y:S02]  /*17440*/  ULDC UR4, c[0x0][0xc38] ;  /* 0x00030e0000047ab9 */ /* 0x000fe40000000800 */
[----:B------:R-:W-:-:S04]  /*17450*/  IMAD.U32 R4, RZ, RZ, UR4 ;  /* 0x00000004ff047e24 */ /* 0x000fc8000f8e00ff */
[----:B-1----:R-:W-:-:S04]  /*17460*/  IMAD R3, R14, R4, RZ ;  /* 0x000000040e037224 */ /* 0x002fc800078e02ff */
[----:B------:R-:W-:-:S05]  /*17470*/  IMAD.IADD R6, R3, 0x1, R6 ;  /* 0x0000000103067824 */ /* 0x000fca00078e0206 */
[----:B------:R-:W-:-:S13]  /*17480*/  ISETP.GT.AND P6, PT, R6, R0, PT ;  /* 0x000000000600720c */ /* 0x000fda0003fc4270 */
[----:B------:R-:W-:Y:S05]  /*17490*/  @!P6 BRA `(.L_x_1398) ;  /* 0xfffffffc005ce947 */ /* 0x000fea000383ffff */
.L_x_1395:
[----:B------:R-:W-:Y:S01]  /*174a0*/  IMAD.IADD R6, R6, 0x1, -R3 ;  /* 0x0000000106067824 */ /* 0x000fe200078e0a03 */
[----:B------:R-:W-:-:S03]  /*174b0*/  UMOV UR4, 0xffffffff ;  /* 0xffffffff00047882 */ /* 0x000fc60000000000 */
[----:B------:R-:W-:-:S05]  /*174c0*/  IMAD R3, R2, R4, R6 ;  /* 0x0000000402037224 */ /* 0x000fca00078e0206 */
[----:B------:R-:W-:Y:S01]  /*174d0*/  ISETP.GT.AND P6, PT, R3, R0, PT ;  /* 0x000000000300720c */ /* 0x000fe20003fc4270 */
[----:B------:R-:W-:-:S12]  /*174e0*/  BRA.DIV UR4, `(.L_x_1399) ;  /* 0x0000004e04f87947 */ /* 0x000fd8000b800000 */
[----:B------:R-:W-:-:S04]  /*174f0*/  VOTE.ANY R3, PT, !P6 ;  /* 0x0000000000037806 */ /* 0x000fc800070e0100 */
[----:B------:R-:W1:Y:S02]  /*17500*/  POPC R7, R3 ;  /* 0x0000000300077309 */ /* 0x000e640000000000 */
[----:B-1----:R1:W2:Y:S01]  /*17510*/  SHFL.IDX PT, R17, R17, R7, 0x1f ;  /* 0x00001f0711117589 */ /* 0x0022a200000e0000 */
[----:B------:R-:W-:-:S03]  /*17520*/  IMAD.IADD R19, R7, 0x1, R19 ;  /* 0x0000000107137824 */ /* 0x000fc600078e0213 */
[----:B------:R1:W3:Y:S04]  /*17530*/  SHFL.IDX PT, R5, R5, R7, 0x1f ;  /* 0x00001f0705057589 */ /* 0x0002e800000e0000 */
.L_x_1547:
[----:B------:R-:W-:-:S13]  /*17540*/  ISETP.NE.AND P0, PT, R3, RZ, PT ;  /* 0x000000ff0300720c */ /* 0x000fda0003f05270 */
[----:B------:R-:W-:Y:S05]  /*17550*/  @!P0 BRA `(.L_x_1400) ;  /* 0x0000000000108947 */ /* 0x000fea0003800000 */
[----:B------:R-:W-:Y:S01]  /*17560*/  UMOV UR4, 0xffffffff ;  /* 0xffffffff00047882 */ /* 0x000fe20000000000 */
[----:B------:R-:W-:Y:S02]  /*17570*/  VIADD R12, R7, 0xffffffff ;  /* 0xffffffff070c7836 */ /* 0x000fe40000000000 */
[----:B------:R-:W-:Y:S05]  /*17580*/  BRA.DIV UR4, `(.L_x_1401) ;  /* 0x0000005204307947 */ /* 0x000fea000b800000 */
[----:B------:R4:W0:Y:S02]  /*17590*/  SHFL.IDX PT, R16, R2, R12, 0x1f ;  /* 0x00001f0c02107589 */ /* 0x00082400000e0000 */
.L_x_1400:
[----:B---3--:R-:W-:Y:S01]  /*175a0*/  ISETP.NE.AND P0, PT, R5, 0x1, PT ;  /* 0x000000010500780c */ /* 0x008fe20003f05270 */
[----:B0-----:R-:W-:-:S04]  /*175b0*/  IMAD R16, R16, R4, R6 ;  /* 0x0000000410107224 */ /* 0x001fc800078e0206 */
[----:B------:R-:W-:-:S08]  /*175c0*/  IMAD.IADD R0, R0, 0x1, -R16 ;  /* 0x0000000100007824 */ /* 0x000fd000078e0a10 */
[----:B------:R-:W-:Y:S05]  /*175d0*/  @!P0 BRA `(.L_x_1402) ;  /* 0x0000000000dc8947 */ /* 0x000fea0003800000 */
[----:B--2---:R-:W-:Y:S01]  /*175e0*/  IABS R4, R17 ;  /* 0x0000001100047213 */ /* 0x004fe20000000000 */
[----:B----4-:R-:W-:Y:S01]  /*175f0*/  IMAD.MOV.U32 R2, RZ, RZ, RZ ;  /* 0x000000ffff027224 */ /* 0x010fe200078e00ff */
[----:B------:R-:W-:Y:S02]  /*17600*/  IABS R6, R5 ;  /* 0x0000000500067213 */ /* 0x000fe40000000000 */
[----:B-1----:R-:W0:Y:S08]  /*17610*/  I2F.RP R7, R4 ;  /* 0x0000000400077306 */ /* 0x002e300000209400 */
[----:B------:R-:W-:Y:S08]  /*17620*/  I2F.RP R10, R6 ;  /* 0x00000006000a7306 */ /* 0x000ff00000209400 */
[----:B0-----:R-:W0:Y:S02]  /*17630*/  MUFU.RCP R7, R7 ;  /* 0x0000000700077308 */ /* 0x001e240000001000 */
[----:B0-----:R-:W-:-:S06]  /*17640*/  VIADD R3, R7, 0xffffffe ;  /* 0x0ffffffe07037836 */ /* 0x001fcc0000000000 */
[----:B------:R-:W0:Y:S02]  /*17650*/  F2I.FTZ.U32.TRUNC.NTZ R3, R3 ;  /* 0x0000000300037305 */ /* 0x000e24000021f000 */
[----:B0-----:R-:W-:-:S04]  /*17660*/  IMAD.MOV R9, RZ, RZ, -R3 ;  /* 0x000000ffff097224 */ /* 0x001fc800078e0a03 */
[----:B------:R-:W-:-:S04]  /*17670*/  IMAD R9, R9, R4, RZ ;  /* 0x0000000409097224 */ /* 0x000fc800078e02ff */
[----:B------:R-:W-:Y:S01]  /*17680*/  IMAD.HI.U32 R8, R3, R9, R2 ;  /* 0x0000000903087227 */ /* 0x000fe200078e0002 */
[----:B------:R-:W-:Y:S01]  /*17690*/  IABS R9, R0 ;  /* 0x0000000000097213 */ /* 0x000fe20000000000 */
[----:B------:R-:W0:Y:S01]  /*176a0*/  MUFU.RCP R2, R10 ;  /* 0x0000000a00027308 */ /* 0x000e220000001000 */
[----:B------:R-:W-:-:S03]  /*176b0*/  IABS R3, R17 ;  /* 0x0000001100037213 */ /* 0x000fc60000000000 */
[----:B------:R-:W-:-:S04]  /*176c0*/  IMAD.HI.U32 R7, R8, R9, RZ ;  /* 0x0000000908077227 */ /* 0x000fc800078e00ff */
[----:B------:R-:W-:-:S04]  /*176d0*/  IMAD.MOV R12, RZ, RZ, -R3 ;  /* 0x000000ffff0c7224 */ /* 0x000fc800078e0a03 */
[----:B------:R-:W-:Y:S02]  /*176e0*/  IMAD R9, R7, R12, R9 ;  /* 0x0000000c07097224 */ /* 0x000fe400078e0209 */
[----:B0-----:R-:W-:-:S03]  /*176f0*/  VIADD R3, R2, 0xffffffe ;  /* 0x0ffffffe02037836 */ /* 0x001fc60000000000 */
[----:B------:R-:W-:Y:S01]  /*17700*/  ISETP.GT.U32.AND P1, PT, R4, R9, PT ;  /* 0x000000090400720c */ /* 0x000fe20003f24070 */
[----:B------:R-:W-:Y:S02]  /*17710*/  IMAD.MOV.U32 R2, RZ, RZ, RZ ;  /* 0x000000ffff027224 */ /* 0x000fe400078e00ff */
[----:B------:R-:W0:Y:S10]  /*17720*/  F2I.FTZ.U32.TRUNC.NTZ R3, R3 ;  /* 0x0000000300037305 */ /* 0x000e34000021f000 */
[----:B------:R-:W-:-:S02]  /*17730*/  @!P1 IMAD.IADD R9, R9, 0x1, -R4 ;  /* 0x0000000109099824 */ /* 0x000fc400078e0a04 */
[----:B------:R-:W-:Y:S01]  /*17740*/  @!P1 VIADD R7, R7, 0x1 ;  /* 0x0000000107079836 */ /* 0x000fe20000000000 */
[----:B------:R-:W-:Y:S02]  /*17750*/  ISETP.NE.AND P1, PT, R17, RZ, PT ;  /* 0x000000ff1100720c */ /* 0x000fe40003f25270 */
[----:B------:R-:W-:Y:S01]  /*17760*/  ISETP.GE.U32.AND P0, PT, R9, R4, PT ;  /* 0x000000040900720c */ /* 0x000fe20003f06070 */
[----:B0-----:R-:W-:-:S04]  /*17770*/  IMAD.MOV R9, RZ, RZ, -R3 ;  /* 0x000000ffff097224 */ /* 0x001fc800078e0a03 */
[----:B------:R-:W-:-:S04]  /*17780*/  IMAD R9, R9, R6, RZ ;  /* 0x0000000609097224 */ /* 0x000fc800078e02ff */
[----:B------:R-:W-:Y:S01]  /*17790*/  IMAD.HI.U32 R4, R3, R9, R2 ;  /* 0x0000000903047227 */ /* 0x000fe200078e0002 */
[----:B------:R-:W-:-:S03]  /*177a0*/  LOP3.LUT R2, R0, R17, RZ, 0x3c, !PT ;  /* 0x0000001100027212 */ /* 0x000fc600078e3cff */
[----:B------:R-:W-:Y:S01]  /*177b0*/  @P0 VIADD R7, R7, 0x1 ;  /* 0x0000000107070836 */ /* 0x000fe20000000000 */
[----:B------:R-:W-:Y:S02]  /*177c0*/  ISETP.GE.AND P2, PT, R2, RZ, PT ;  /* 0x000000ff0200720c */ /* 0x000fe40003f46270 */
[----:B------:R-:W-:-:S05]  /*177d0*/  IABS R2, R5 ;  /* 0x0000000500027213 */ /* 0x000fca0000000000 */
[----:B------:R-:W-:-:S06]  /*177e0*/  IMAD.MOV R2, RZ, RZ, -R2 ;  /* 0x000000ffff027224 */ /* 0x000fcc00078e0a02 */
[----:B------:R-:W-:Y:S01]  /*177f0*/  @!P2 IMAD.MOV R7, RZ, RZ, -R7 ;  /* 0x000000ffff07a224 */ /* 0x000fe200078e0a07 */
[----:B------:R-:W-:-:S04]  /*17800*/  @!P1 LOP3.LUT R7, RZ, R17, RZ, 0x33, !PT ;  /* 0x00000011ff079212 */ /* 0x000fc800078e33ff */
[----:B------:R-:W-:-:S05]  /*17810*/  IABS R3, R7 ;  /* 0x0000000700037213 */ /* 0x000fca0000000000 */
[----:B------:R-:W-:-:S04]  /*17820*/  IMAD.HI.U32 R4, R4, R3, RZ ;  /* 0x0000000304047227 */ /* 0x000fc800078e00ff */
[----:B------:R-:W-:Y:S01]  /*17830*/  IMAD R3, R4, R2, R3 ;  /* 0x0000000204037224 */ /* 0x000fe200078e0203 */
[----:B------:R-:W-:-:S04]  /*17840*/  LOP3.LUT R2, R7, R5, RZ, 0x3c, !PT ;  /* 0x0000000507027212 */ /* 0x000fc800078e3cff */
[----:B------:R-:W-:Y:S02]  /*17850*/  ISETP.GT.U32.AND P1, PT, R6, R3, PT ;  /* 0x000000030600720c */ /* 0x000fe40003f24070 */
[----:B------:R-:W-:-:S11]  /*17860*/  ISETP.GE.AND P2, PT, R2, RZ, PT ;  /* 0x000000ff0200720c */ /* 0x000fd60003f46270 */
[----:B------:R-:W-:Y:S02]  /*17870*/  @!P1 IMAD.IADD R3, R3, 0x1, -R6 ;  /* 0x0000000103039824 */ /* 0x000fe400078e0a06 */
[----:B------:R-:W-:Y:S01]  /*17880*/  @!P1 VIADD R4, R4, 0x1 ;  /* 0x0000000104049836 */ /* 0x000fe20000000000 */
[----:B------:R-:W-:Y:S02]  /*17890*/  ISETP.NE.AND P1, PT, R5, RZ, PT ;  /* 0x000000ff0500720c */ /* 0x000fe40003f25270 */
[----:B------:R-:W-:Y:S01]  /*178a0*/  ISETP.GE.U32.AND P0, PT, R3, R6, PT ;  /* 0x000000060300720c */ /* 0x000fe20003f06070 */
[----:B------:R-:W-:-:S04]  /*178b0*/  IMAD.MOV R3, RZ, RZ, -R7 ;  /* 0x000000ffff037224 */ /* 0x000fc800078e0a07 */
[----:B------:R-:W-:-:S08]  /*178c0*/  IMAD R3, R17, R3, R0 ;  /* 0x0000000311037224 */ /* 0x000fd000078e0200 */
[----:B------:R-:W-:-:S04]  /*178d0*/  @P0 VIADD R4, R4, 0x1 ;  /* 0x0000000104040836 */ /* 0x000fc80000000000 */
[----:B------:R-:W-:Y:S01]  /*178e0*/  @!P2 IMAD.MOV R4, RZ, RZ, -R4 ;  /* 0x000000ffff04a224 */ /* 0x000fe200078e0a04 */
[----:B------:R-:W-:-:S05]  /*178f0*/  @!P1 LOP3.LUT R4, RZ, R5, RZ, 0x33, !PT ;  /* 0x00000005ff049212 */ /* 0x000fca00078e33ff */
[--C-:B------:R-:W-:Y:S02]  /*17900*/  IMAD.MOV R2, RZ, RZ, -R4.reuse ;  /* 0x000000ffff027224 */ /* 0x100fe400078e0a04 */
[C---:B------:R-:W-:Y:S02]  /*17910*/  IMAD R4, R5.reuse, 0x1000000, R4 ;  /* 0x0100000005047824 */ /* 0x040fe400078e0204 */
[----:B------:R-:W-:-:S04]  /*17920*/  IMAD R5, R5, R2, R7 ;  /* 0x0000000205057224 */ /* 0x000fc800078e0207 */
[----:B------:R-:W-:Y:S01]  /*17930*/  IMAD R18, R5, 0x10000, R4 ;  /* 0x0001000005127824 */ /* 0x000fe200078e0204 */
[----:B------:R-:W-:Y:S06]  /*17940*/  BRA `(.L_x_1403) ;  /* 0x0000000000f07947 */ /* 0x000fec0003800000 */
.L_x_1402:
[----:B----4-:R-:W0:Y:S02]  /*17950*/  LDC.64 R2, c[0x0][0xc90] ;  /* 0x00032400ff027b82 */ /* 0x010e240000000a00 */
[----:B0-----:R-:W-:-:S05]  /*17960*/  IMAD.WIDE R2, R19, 0x4, R2 ;  /* 0x0000000413027825 */ /* 0x001fca00078e0202 */
[----:B------:R0:W2:Y:S02]  /*17970*/  LDG.E R6, desc[UR54][R2.64] ;  /* 0x0000003602067981 */ /* 0x0000a4000c1e1900 */
[----:B0-----:R-:W-:Y:S02]  /*17980*/  IMAD.MOV.U32 R2, RZ, RZ, RZ ;  /* 0x000000ffff027224 */ /* 0x001fe400078e00ff */
[----:B--2---:R-:W-:-:S05]  /*17990*/  IMAD R5, R17, R6, RZ ;  /* 0x0000000611057224 */ /* 0x004fca00078e02ff */
[----:B-1----:R-:W-:-:S04]  /*179a0*/  IABS R7, R5 ;  /* 0x0000000500077213 */ /* 0x002fc80000000000 */
[----:B------:R-:W0:Y:S08]  /*179b0*/  I2F.RP R8, R7 ;  /* 0x0000000700087306 */ /* 0x000e300000209400 */
[----:B0-----:R-:W0:Y:S02]  /*179c0*/  MUFU.RCP R8, R8 ;  /* 0x0000000800087308 */ /* 0x001e240000001000 */
[----:B0-----:R-:W-:-:S06]  /*179d0*/  VIADD R9, R8, 0xffffffe ;  /* 0x0ffffffe08097836 */ /* 0x001fcc0000000000 */
[----:B------:R-:W0:Y:S02]  /*179e0*/  F2I.FTZ.U32.TRUNC.NTZ R3, R9 ;  /* 0x0000000900037305 */ /* 0x000e24000021f000 */
[----:B0-----:R-:W-:-:S04]  /*179f0*/  IMAD.MOV R10, RZ, RZ, -R3 ;  /* 0x000000ffff0a7224 */ /* 0x001fc800078e0a03 */
[----:B------:R-:W-:Y:S01]  /*17a00*/  IMAD R11, R10, R7, RZ ;  /* 0x000000070a0b7224 */ /* 0x000fe200078e02ff */
[----:B------:R-:W-:-:S03]  /*17a10*/  IABS R10, R5 ;  /* 0x00000005000a7213 */ /* 0x000fc60000000000 */
[----:B------:R-:W-:Y:S01]  /*17a20*/  IMAD.HI.U32 R2, R3, R11, R2 ;  /* 0x0000000b03027227 */ /* 0x000fe200078e0002 */
[----:B------:R-:W-:-:S03]  /*17a30*/  IABS R3, R0 ;  /* 0x0000000000037213 */ /* 0x000fc60000000000 */
        /* <DEDUP_REMOVED lines=17> */
[----:B------:R-:W-:-:S04]  /*17b50*/  VIADDMNMX R4, R3, R4, R6, PT ;  /* 0x0000000403047246 */ /* 0x000fc80003800106 */
[----:B------:R-:W-:-:S04]  /*17b60*/  IABS R6, R4 ;  /* 0x0000000400067213 */ /* 0x000fc80000000000 */
[----:B------:R-:W0:Y:S08]  /*17b70*/  I2F.RP R8, R6 ;  /* 0x0000000600087306 */ /* 0x000e300000209400 */
[----:B0-----:R-:W0:Y:S02]  /*17b80*/  MUFU.RCP R8, R8 ;  /* 0x0000000800087308 */ /* 0x001e240000001000 */
[----:B0-----:R-:W-:Y:S01]  /*17b90*/  VIADD R2, R8, 0xffffffe ;  /* 0x0ffffffe08027836 */ /* 0x001fe20000000000 */
[----:B------:R-:W-:-:S05]  /*17ba0*/  IABS R8, R0 ;  /* 0x0000000000087213 */ /* 0x000fca0000000000 */
[----:B------:R0:W1:Y:S02]  /*17bb0*/  F2I.FTZ.U32.TRUNC.NTZ R3, R2 ;  /* 0x0000000200037305 */ /* 0x000064000021f000 */
[----:B0-----:R-:W-:Y:S02]  /*17bc0*/  IMAD.MOV.U32 R2, RZ, RZ, RZ ;  /* 0x000000ffff027224 */ /* 0x001fe400078e00ff */
[----:B-1----:R-:W-:-:S04]  /*17bd0*/  IMAD.MOV R5, RZ, RZ, -R3 ;  /* 0x000000ffff057224 */ /* 0x002fc800078e0a03 */
[----:B------:R-:W-:-:S04]  /*17be0*/  IMAD R5, R5, R6, RZ ;  /* 0x0000000605057224 */ /* 0x000fc800078e02ff */
[----:B------:R-:W-:Y:S01]  /*17bf0*/  IMAD.HI.U32 R3, R3, R5, R2 ;  /* 0x0000000503037227 */ /* 0x000fe200078e0002 */
[-C--:B------:R-:W-:Y:S02]  /*17c00*/  IABS R5, R4.reuse ;  /* 0x0000000400057213 */ /* 0x080fe40000000000 */
[----:B------:R-:W-:Y:S02]  /*17c10*/  LOP3.LUT R2, R0, R4, RZ, 0x3c, !PT ;  /* 0x0000000400027212 */ /* 0x000fe400078e3cff */
[----:B------:R-:W-:Y:S01]  /*17c20*/  IADD3 R0, R7, 0x1000000, R0 ;  /* 0x0100000007007810 */ /* 0x000fe20007ffe000 */
[----:B------:R-:W-:Y:S01]  /*17c30*/  IMAD.MOV R5, RZ, RZ, -R5 ;  /* 0x000000ffff057224 */ /* 0x000fe200078e0a05 */
[----:B------:R-:W-:Y:S01]  /*17c40*/  ISETP.GE.AND P2, PT, R2, RZ, PT ;  /* 0x000000ff0200720c */ /* 0x000fe20003f46270 */
[----:B------:R-:W-:-:S04]  /*17c50*/  IMAD.HI.U32 R3, R3, R8, RZ ;  /* 0x0000000803037227 */ /* 0x000fc800078e00ff */
        /* <DEDUP_REMOVED lines=8> */
[----:B------:R-:W-:Y:S01]  /*17ce0*/  @!P1 LOP3.LUT R3, RZ, R4, RZ, 0x33, !PT ;  /* 0x00000004ff039212 */ /* 0x000fe200078e33ff */
[----:B------:R-:W-:-:S04]  /*17cf0*/  IMAD.MOV R4, RZ, RZ, -R4 ;  /* 0x000000ffff047224 */ /* 0x000fc800078e0a04 */
[----:B------:R-:W-:-:S07]  /*17d00*/  IMAD R18, R3, R4, R0 ;  /* 0x0000000403127224 */ /* 0x000fce00078e0200 */
.L_x_1403:
[----:B------:R-:W-:-:S05]  /*17d10*/  LOP3.LUT R0, RZ, R3, RZ, 0x33, !PT ;  /* 0x00000003ff007212 */ /* 0x000fca00078e33ff */
[----:B------:R-:W-:Y:S01]  /*17d20*/  IMAD.IADD R17, R17, 0x1, R0 ;  /* 0x0000000111117824 */ /* 0x000fe200078e0200 */
[----:B------:R-:W-:Y:S06]  /*17d30*/  BRA `(.L_x_1404) ;  /* 0x00000000001c7947 */ /* 0x000fec0003800000 */
.L_x_1396:
[----:B------:R-:W-:Y:S01]  /*17d40*/  UMOV UR4, URZ ;  /* 0x0000003f00047c82 */ /* 0x000fe20008000000 */
[----:B------:R-:W-:Y:S01]  /*17d50*/  UMOV UR5, URZ ;  /* 0x0000003f00057c82 */ /* 0x000fe20008000000 */
[----:B------:R-:W-:Y:S01]  /*17d60*/  ULDC UR6, c[0x0][0xc3c] ;  /* 0x00030f0000067ab9 */ /* 0x000fe20000000800 */
[----:B------:R-:W-:Y:S02]  /*17d70*/  IMAD.MOV.U32 R16, RZ, RZ, R0 ;  /* 0x000000ffff107224 */ /* 0x000fe400078e0000 */
[----:B------:R-:W-:Y:S02]  /*17d80*/  IMAD.U32 R17, RZ, RZ, UR4 ;  /* 0x00000004ff117e24 */ /* 0x000fe4000f8e00ff */
[----:B------:R-:W-:Y:S02]  /*17d90*/  IMAD.U32 R18, RZ, RZ, UR5 ;  /* 0x00000005ff127e24 */ /* 0x000fe4000f8e00ff */
[----:B------:R-:W-:-:S07]  /*17da0*/  IMAD.U32 R19, RZ, RZ, UR6 ;  /* 0x00000006ff137e24 */ /* 0x000fce000f8e00ff */
.L_x_1404:
[----:B------:R-:W0:Y:S01]  /*17db0*/  S2R R0, SR_TID.X ;  /* 0x0000000000007919 */ /* 0x000e220000002100 */
[----:B------:R-:W-:Y:S05]  /*17dc0*/  WARPSYNC.ALL ;  /* 0x0000000000007948 */ /* 0x000fea0003800000 */
[----:B------:R-:W-:Y:S01]  /*17dd0*/  BAR.SYNC.DEFER_BLOCKING 0x4, 0x200 ;  /* 0x0108000000007b1d */ /* 0x000fe20000010000 */
[----:B0-----:R-:W-:-:S04]  /*17de0*/  LOP3.LUT R0, R0, 0x1f, RZ, 0xc0, !PT ;  /* 0x0000001f00007812 */ /* 0x001fc800078ec0ff */
[----:B------:R-:W-:-:S13]  /*17df0*/  ISETP.NE.AND P0, PT, R0, RZ, PT ;  /* 0x000000ff0000720c */ /* 0x000fda0003f05270 */
[----:B------:R-:W0:Y:S01]  /*17e00*/  @!P0 S2R R3, SR_CgaCtaId ;  /* 0x0000000000038919 */ /* 0x000e220000008800 */
[----:B------:R-:W-:-:S04]  /*17e10*/  @!P0 MOV R0, 0x400 ;  /* 0x0000040000008802 */ /* 0x000fc80000000f00 */
[----:B0-----:R-:W-:-:S05]  /*17e20*/  @!P0 LEA R22, R3, R0, 0x18 ;  /* 0x0000000003168211 */ /* 0x001fca00078ec0ff */
[----:B------:R0:W-:Y:S01]  /*17e30*/  @!P0 STS.128 [R22+0x168d0], R16 ;  /* 0x0168d01016008388 */ /* 0x0001e20000000c00 */
[----:B------:R-:W-:Y:S06]  /*17e40*/  BAR.ARV 0x5, 0x200 ;  /* 0x0148000000007b1d */ /* 0x000fec0000002000 */
.L_x_1393:
[----:B------:R-:W-:Y:S02]  /*17e50*/  ULDC UR4, c[0x0][0xc3c] ;  /* 0x00030f0000047ab9 */ /* 0x000fe40000000800 */
[----:B--2---:R-:W-:-:S13]  /*17e60*/  ISETP.GE.AND P0, PT, R19, UR4, PT ;  /* 0x0000000413007c0c */ /* 0x004fda000bf06270 */
[----:B------:R-:W-:Y:S05]  /*17e70*/  @!P0 BRA `(.L_x_1405) ;  /* 0xffffffac00008947 */ /* 0x000fea000383ffff */
[----:B------:R-:W-:Y:S05]  /*17e80*/  BSYNC B8 ;  /* 0x0000000000087941 */ /* 0x000fea0003800000 */
.L_x_1334:
[----:B0-----:R-:W2:Y:S01]  /*17e90*/  LDL.LU R0, [R1+0x30] ;  /* 0x0000300001007983 */ /* 0x001ea20000300800 */
[----:B------:R-:W-:Y:S01]  /*17ea0*/  BSSY B0, `(.L_x_1406) ;  /* 0x000000b000007945 */ /* 0x000fe20003800000 */
[----:B------:R-:W0:Y:S01]  /*17eb0*/  S2R R5, SR_CgaCtaId ;  /* 0x0000000000057919 */ /* 0x000e220000008800 */
[----:B--2---:R-:W-:-:S05]  /*17ec0*/  VIADD R0, R0, 0x1 ;  /* 0x0000000100007836 */ /* 0x004fca0000000000 */
        /* <DEDUP_REMOVED lines=8> */
.L_x_1550:
[----:B------:R-:W-:Y:S05]  /*17f50*/  BSYNC B0 ;  /* 0x0000000000007941 */ /* 0x000fea0003800000 */
.L_x_1406:
[----:B------:R-:W-:-:S03]  /*17f60*/  UMOV UR4, 0xffffffff ;  /* 0xffffffff00047882 */ /* 0x000fc60000000000 */
[----:B------:R-:W-:Y:S05]  /*17f70*/  BRA.DIV UR4, `(.L_x_1408) ;  /* 0x0000004604f07947 */ /* 0x000fea000b800000 */
[----:B0-----:R-:W0:Y:S02]  /*17f80*/  S2R R0, SR_TID.X ;  /* 0x0000000000007919 */ /* 0x001e240000002100 */
[----:B0-----:R-:W-:-:S04]  /*17f90*/  SHF.R.U32.HI R0, RZ, 0x5, R0 ;  /* 0x00000005ff007819 */ /* 0x001fc80000011600 */
[----:B------:R-:W-:-:S05]  /*17fa0*/  LOP3.LUT R0, R0, 0x3, RZ, 0xc0, !PT ;  /* 0x0000000300007812 */ /* 0x000fca00078ec0ff */
[----:B------:R0:W2:Y:S02]  /*17fb0*/  SHFL.IDX PT, R14, R0, RZ, 0x1f ;  /* 0x00001fff000e7589 */ /* 0x0000a400000e0000 */
.L_x_1553:
[----:B--2---:R-:W-:Y:S01]  /*17fc0*/  ISETP.NE.AND P0, PT, R14, RZ, PT ;  /* 0x000000ff0e00720c */ /* 0x004fe20003f05270 */
[----:B------:R-:W-:-:S12]  /*17fd0*/  BSSY B0, `(.L_x_1409) ;  /* 0x0000024000007945 */ /* 0x000fd80003800000 */
[----:B------:R-:W-:Y:S05]  /*17fe0*/  @P0 BRA `(.L_x_1410) ;  /* 0x0000000000880947 */ /* 0x000fea0003800000 */
[----:B------:R-:W-:-:S03]  /*17ff0*/  UMOV UR4, 0xffffffff ;  /* 0xffffffff00047882 */ /* 0x000fc60000000000 */
[----:B------:R-:W-:Y:S05]  /*18000*/  BRA.DIV UR4, `(.L_x_1411) ;  /* 0x0000004a04007947 */ /* 0x000fea000b800000 */
[----:B------:R-:W-:-:S13]  /*18010*/  ELECT P6, URZ, PT ;  /* 0x00000000003f782f */ /* 0x000fda00038c0000 */
.L_x_1556:
[----:B------:R-:W-:Y:S05]  /*18020*/  @!P6 BRA `(.L_x_1410) ;  /* 0x000000000078e947 */ /* 0x000fea0003800000 */
[----:B------:R-:W-:-:S06]  /*18030*/  ULOP3.LUT UR4, UR36, 0x2, URZ, 0xfc, !UPT ;  /* 0x0000000224047892 */ /* 0x000fcc000f8efc3f */
[----:B0-----:R-:W-:-:S05]  /*18040*/  IMAD.U32 R0, RZ, RZ, UR4 ;  /* 0x00000004ff007e24 */ /* 0x001fca000f8e00ff */
[----:B------:R-:W-:-:S13]  /*18050*/  ISETP.NE.AND P0, PT, R0, 0x3, PT ;  /* 0x000000030000780c */ /* 0x000fda0003f05270 */
[----:B------:R-:W-:Y:S05]  /*18060*/  @!P0 BRA `(.L_x_1412) ;  /* 0x0000000000048947 */ /* 0x000fea0003800000 */
[----:B------:R-:W-:Y:S01]  /*18070*/  BPT.TRAP 0x1 ;  /* 0x000000040000795c */ /* 0x000fe20000300000 */
.L_x_1412:
[C---:B------:R-:W-:Y:S01]  /*18080*/  IMAD R5, R25.reuse, 0x8, R4 ;  /* 0x0000000819057824 */ /* 0x040fe200078e0204 */
[----:B------:R-:W-:Y:S01]  /*18090*/  SHF.L.U32 R0, R28, 0x1f, RZ ;  /* 0x0000001f1c007819 */ /* 0x000fe200000006ff */
[----:B------:R-:W-:-:S03]  /*180a0*/  VIADD R25, R25, 0x1 ;  /* 0x0000000119197836 */ /* 0x000fc60000000000 */
[----:B------:R-:W0:Y:S02]  /*180b0*/  SYNCS.PHASECHK.TRANS64.TRYWAIT P1, [R5+URZ+0x16840], R0 ;  /* 0x01684000050075a7 */ /* 0x000e24000802017f */
[----:B------:R-:W-:-:S04]  /*180c0*/  ISETP.NE.AND P2, PT, R25, 0x2, PT ;  /* 0x000000021900780c */ /* 0x000fc80003f45270 */
[----:B------:R-:W-:Y:S01]  /*180d0*/  SEL R3, RZ, 0x1, P2 ;  /* 0x00000001ff037807 */ /* 0x000fe20001000000 */
[----:B0-----:R-:W-:Y:S08]  /*180e0*/  @!P1 BRA `(.L_x_1413) ;  /* 0x0000004400e89947 */ /* 0x001ff00003800000 */
.L_x_1557:
[----:B------:R-:W-:Y:S02]  /*180f0*/  SEL R25, R25, RZ, P2 ;  /* 0x000000ff19197207 */ /* 0x000fe40001000000 */
[----:B------:R-:W-:Y:S01]  /*18100*/  LOP3.LUT R2, R28, R3, RZ, 0x3c, !PT ;  /* 0x000000031c027212 */ /* 0x000fe200078e3cff */
[----:B------:R-:W-:Y:S06]  /*18110*/  @!P0 BRA `(.L_x_1414) ;  /* 0x0000000000048947 */ /* 0x000fec0003800000 */
[----:B------:R-:W-:Y:S01]  /*18120*/  BPT.TRAP 0x1 ;  /* 0x000000040000795c */ /* 0x000fe20000300000 */
.L_x_1414:
[----:B------:R-:W-:Y:S01]  /*18130*/  IMAD R25, R25, 0x8, R4 ;  /* 0x0000000819197824 */ /* 0x000fe200078e0204 */
[----:B------:R-:W-:-:S04]  /*18140*/  SHF.L.U32 R2, R2, 0x1f, RZ ;  /* 0x0000001f02027819 */ /* 0x000fc800000006ff */
[----:B------:R-:W2:Y:S02]  /*18150*/  SYNCS.PHASECHK.TRANS64.TRYWAIT P1, [R25+URZ+0x16840], R2 ;  /* 0x01684002190075a7 */ /* 0x000ea4000802017f */
[----:B--2---:R-:W-:Y:S05]  /*18160*/  @!P1 BRA `(.L_x_1415) ;  /* 0x0000004400dc9947 */ /* 0x004fea0003800000 */
.L_x_1558:
[----:B------:R-:W-:Y:S05]  /*18170*/  @!P0 BRA `(.L_x_1416) ;  /* 0x0000000000048947 */ /* 0x000fea0003800000 */
[----:B------:R-:W-:Y:S01]  /*18180*/  BPT.TRAP 0x1 ;  /* 0x000000040000795c */ /* 0x000fe20000300000 */
.L_x_1416:
[----:B------:R-:W3:Y:S02]  /*18190*/  SYNCS.PHASECHK.TRANS64.TRYWAIT P1, [R5+URZ+0x16860], R0 ;  /* 0x01686000050075a7 */ /* 0x000ee4000802017f */
[----:B---3--:R-:W-:Y:S05]  /*181a0*/  @!P1 BRA `(.L_x_1417) ;  /* 0x0000004400e09947 */ /* 0x008fea0003800000 */
.L_x_1559:
[----:B------:R-:W-:Y:S05]  /*181b0*/  @!P0 BRA `(.L_x_1418) ;  /* 0x0000000000048947 */ /* 0x000fea0003800000 */
[----:B------:R-:W-:Y:S01]  /*181c0*/  BPT.TRAP 0x1 ;  /* 0x000000040000795c */ /* 0x000fe20000300000 */
.L_x_1418:
[----:B----4-:R4:W0:Y:S02]  /*181d0*/  SYNCS.PHASECHK.TRANS64.TRYWAIT P0, [R25+URZ+0x16860], R2 ;  /* 0x01686002190075a7 */ /* 0x010824000800017f */
[----:B0-----:R-:W-:Y:S05]  /*181e0*/  @!P0 NANOSLEEP.SYNCS 0x989680 ;  /* 0x009896800000895d */ /* 0x001fea0003900000 */
[----:B------:R-:W0:Y:S02]  /*181f0*/  @!P0 SYNCS.PHASECHK.TRANS64 P0, [R25+URZ+0x16860], R2 ;  /* 0x01686002190085a7 */ /* 0x000e24000800007f */
[----:B0-----:R-:W-:Y:S05]  /*18200*/  @!P0 BRA `(.L_x_1418) ;  /* 0xfffffffc00f08947 */ /* 0x001fea000383ffff */
.L_x_1410:
[----:B------:R-:W-:Y:S05]  /*18210*/  BSYNC B0 ;  /* 0x0000000000007941 */ /* 0x000fea0003800000 */
.L_x_1409:
[----:B------:R-:W-:Y:S05]  /*18220*/  EXIT ;  /* 0x000000000000794d */ /* 0x000fea0003800000 */
.L_x_1237:
[----:B0-----:R-:W-:-:S04]  /*18230*/  IMAD.U32 R3, RZ, RZ, UR45 ;  /* 0x0000002dff037e24 */ /* 0x001fc8000f8e00ff */
[----:B------:R0:W1:Y:S03]  /*18240*/  SYNCS.PHASECHK.TRANS64.TRYWAIT P1, [R3+URZ+0x16800], R0 ;  /* 0x01680000030075a7 */ /* 0x000066000802017f */
[----:B-1----:R-:W-:Y:S05]  /*18250*/  @!P1 NANOSLEEP.SYNCS 0x989680 ;  /* 0x009896800000995d */ /* 0x002fea0003900000 */
[----:B------:R-:W1:Y:S02]  /*18260*/  @!P1 SYNCS.PHASECHK.TRANS64 P1, [R3+URZ+0x16800], R0 ;  /* 0x01680000030095a7 */ /* 0x000e64000802007f */
[----:B-1----:R-:W-:Y:S05]  /*18270*/  @!P1 BRA `(.L_x_1237) ;  /* 0xfffffffc00ec9947 */ /* 0x002fea000383ffff */
[----:B------:R-:W-:Y:S05]  /*18280*/  BRA `(.L_x_1419) ;  /* 0xfffffe9c00107947 */ /* 0x000fea000383ffff */
.L_x_1241:
[----:B-1----:R1:W2:Y:S02]  /*18290*/  SYNCS.PHASECHK.TRANS64.TRYWAIT P1, [R91+URZ+0x16830], R0 ;  /* 0x016830005b0075a7 */ /* 0x0022a4000802017f */
[----:B--2---:R-:W-:Y:S05]  /*182a0*/  @!P1 NANOSLEEP.SYNCS 0x989680 ;  /* 0x009896800000995d */ /* 0x004fea0003900000 */
[----:B------:R-:W2:Y:S02]  /*182b0*/  @!P1 SYNCS.PHASECHK.TRANS64 P1, [R91+URZ+0x16830], R0 ;  /* 0x016830005b0095a7 */ /* 0x000ea4000802007f */
[----:B--2---:R-:W-:Y:S05]  /*182c0*/  @!P1 BRA `(.L_x_1241) ;  /* 0xfffffffc00f09947 */ /* 0x004fea000383ffff */
[----:B------:R-:W-:Y:S05]  /*182d0*/  BRA `(.L_x_1240) ;  /* 0xfffffe9c002c7947 */ /* 0x000fea000383ffff */
.L_x_1258:
[----:B-1----:R-:W-:-:S04]  /*182e0*/  IMAD.U32 R7, RZ, RZ, UR6 ;  /* 0x00000006ff077e24 */ /* 0x002fc8000f8e00ff */
[----:B------:R1:W2:Y:S03]  /*182f0*/  SYNCS.PHASECHK.TRANS64.TRYWAIT P1, [R7+URZ+0x16830], R6 ;  /* 0x01683006070075a7 */ /* 0x0002a6000802017f */
[----:B--2---:R-:W-:Y:S05]  /*18300*/  @!P1 NANOSLEEP.SYNCS 0x989680 ;  /* 0x009896800000995d */ /* 0x004fea0003900000 */
[----:B------:R-:W2:Y:S02]  /*18310*/  @!P1 SYNCS.PHASECHK.TRANS64 P1, [R7+URZ+0x16830], R6 ;  /* 0x01683006070095a7 */ /* 0x000ea4000802007f */
[----:B--2---:R-:W-:Y:S05]  /*18320*/  @!P1 BRA `(.L_x_1258) ;  /* 0xfffffffc00ec9947 */ /* 0x004fea000383ffff */
[----:B------:R-:W-:Y:S05]  /*18330*/  BRA `(.L_x_1255) ;  /* 0xfffffed400b87947 */ /* 0x000fea000383ffff */
.L_x_1262:
[----:B-1----:R-:W-:-:S04]  /*18340*/  IMAD.U32 R7, RZ, RZ, UR6 ;  /* 0x00000006ff077e24 */ /* 0x002fc8000f8e00ff */
[----:B------:R1:W2:Y:S03]  /*18350*/  SYNCS.PHASECHK.TRANS64.TRYWAIT P1, [R7+URZ+0x16850], R6 ;  /* 0x01685006070075a7 */ /* 0x0002a6000802017f */
[----:B--2---:R-:W-:Y:S05]  /*18360*/  @!P1 NANOSLEEP.SYNCS 0x989680 ;  /* 0x009896800000995d */ /* 0x004fea0003900000 */
[----:B------:R-:W2:Y:S02]  /*18370*/  @!P1 SYNCS.PHASECHK.TRANS64 P1, [R7+URZ+0x16850], R6 ;  /* 0x01685006070095a7 */ /* 0x000ea4000802007f */
[----:B--2---:R-:W-:Y:S05]  /*18380*/  @!P1 BRA `(.L_x_1262) ;  /* 0xfffffffc00ec9947 */ /* 0x004fea000383ffff */
[----:B------:R-:W-:Y:S05]  /*18390*/  BRA `(.L_x_1259) ;  /* 0xfffffed8003c7947 */ /* 0x000fea000383ffff */
.L_x_1281:
[----:B-1----:R-:W-:-:S04]  /*183a0*/  IMAD.U32 R7, RZ, RZ, UR6 ;  /* 0x00000006ff077e24 */ /* 0x002fc8000f8e00ff */
[----:B------:R1:W2:Y:S03]  /*183b0*/  SYNCS.PHASECHK.TRANS64.TRYWAIT P1, [R7+URZ+0x16830], R6 ;  /* 0x01683006070075a7 */ /* 0x0002a6000802017f */
[----:B--2---:R-:W-:Y:S05]  /*183c0*/  @!P1 NANOSLEEP.SYNCS 0x989680 ;  /* 0x009896800000995d */ /* 0x004fea0003900000 */
[----:B------:R-:W2:Y:S02]  /*183d0*/  @!P1 SYNCS.PHASECHK.TRANS64 P1, [R7+URZ+0x16830], R6 ;  /* 0x01683006070095a7 */ /* 0x000ea4000802007f */
[----:B--2---:R-:W-:Y:S05]  /*183e0*/  @!P1 BRA `(.L_x_1281) ;  /* 0xfffffffc00ec9947 */ /* 0x004fea000383ffff */
[----:B------:R-:W-:Y:S05]  /*183f0*/  BRA `(.L_x_1278) ;  /* 0xffffff0c00bc7947 */ /* 0x000fea000383ffff */
.L_x_1285:
[----:B-1----:R-:W-:-:S04]  /*18400*/  IMAD.U32 R7, RZ, RZ, UR6 ;  /* 0x00000006ff077e24 */ /* 0x002fc8000f8e00ff */
[----:B------:R1:W2:Y:S03]  /*18410*/  SYNCS.PHASECHK.TRANS64.TRYWAIT P1, [R7+URZ+0x16850], R6 ;  /* 0x01685006070075a7 */ /* 0x0002a6000802017f */
[----:B--2---:R-:W-:Y:S05]  /*18420*/  @!P1 NANOSLEEP.SYNCS 0x989680 ;  /* 0x009896800000995d */ /* 0x004fea0003900000 */
[----:B------:R-:W2:Y:S02]  /*18430*/  @!P1 SYNCS.PHASECHK.TRANS64 P1, [R7+URZ+0x16850], R6 ;  /* 0x01685006070095a7 */ /* 0x000ea4000802007f */
[----:B--2---:R-:W-:Y:S05]  /*18440*/  @!P1 BRA `(.L_x_1285) ;  /* 0xfffffffc00ec9947 */ /* 0x004fea000383ffff */
[----:B------:R-:W-:Y:S05]  /*18450*/  BRA `(.L_x_1282) ;  /* 0xffffff1000407947 */ /* 0x000fea000383ffff */
.L_x_1293:
[----:B-1----:R-:W-:-:S04]  /*18460*/  IMAD.U32 R7, RZ, RZ, UR6 ;  /* 0x00000006ff077e24 */ /* 0x002fc8000f8e00ff */
[----:B------:R1:W2:Y:S03]  /*18470*/  SYNCS.PHASECHK.TRANS64.TRYWAIT P1, [R7+URZ+0x16830], R6 ;  /* 0x01683006070075a7 */ /* 0x0002a6000802017f */
[----:B--2---:R-:W-:Y:S05]  /*18480*/  @!P1 NANOSLEEP.SYNCS 0x989680 ;  /* 0x009896800000995d */ /* 0x004fea0003900000 */
[----:B------:R-:W2:Y:S02]  /*18490*/  @!P1 SYNCS.PHASECHK.TRANS64 P1, [R7+URZ+0x16830], R6 ;  /* 0x01683006070095a7 */ /* 0x000ea4000802007f */
[----:B--2---:R-:W-:Y:S05]  /*184a0*/  @!P1 BRA `(.L_x_1293) ;  /* 0xfffffffc00ec9947 */ /* 0x004fea000383ffff */
[----:B------:R-:W-:Y:S05]  /*184b0*/  BRA `(.L_x_1290) ;  /* 0xffffff3000f07947 */ /* 0x000fea000383ffff */
.L_x_1297:
[----:B-1----:R-:W-:-:S04]  /*184c0*/  IMAD.U32 R7, RZ, RZ, UR6 ;  /* 0x00000006ff077e24 */ /* 0x002fc8000f8e00ff */
[----:B------:R1:W2:Y:S03]  /*184d0*/  SYNCS.PHASECHK.TRANS64.TRYWAIT P1, [R7+URZ+0x16850], R6 ;  /* 0x01685006070075a7 */ /* 0x0002a6000802017f */
[----:B--2---:R-:W-:Y:S05]  /*184e0*/  @!P1 NANOSLEEP.SYNCS 0x989680 ;  /* 0x009896800000995d */ /* 0x004fea0003900000 */
[----:B------:R-:W2:Y:S02]  /*184f0*/  @!P1 SYNCS.PHASECHK.TRANS64 P1, [R7+URZ+0x16850], R6 ;  /* 0x01685006070095a7 */ /* 0x000ea4000802007f */
[----:B--2---:R-:W-:Y:S05]  /*18500*/  @!P1 BRA `(.L_x_1297) ;  /* 0xfffffffc00ec9947 */ /* 0x004fea000383ffff */
[----:B------:R-:W-:Y:S05]  /*18510*/  BRA `(.L_x_1294) ;  /* 0xffffff3400687947 */ /* 0x000fea000383ffff */
.L_x_1312:
[----:B-1----:R-:W-:-:S04]  /*18520*/  IMAD.U32 R4, RZ, RZ, UR5 ;  /* 0x00000005ff047e24 */ /* 0x002fc8000f8e00ff */
[----:B------:R1:W2:Y:S03]  /*18530*/  SYNCS.PHASECHK.TRANS64.TRYWAIT P1, [R4+URZ+0x16850], R3 ;  /* 0x01685003040075a7 */ /* 0x0002a6000802017f */
[----:B--2---:R-:W-:Y:S05]  /*18540*/  @!P1 NANOSLEEP.SYNCS 0x989680 ;  /* 0x009896800000995d */ /* 0x004fea0003900000 */
[----:B------:R-:W2:Y:S02]  /*18550*/  @!P1 SYNCS.PHASECHK.TRANS64 P1, [R4+URZ+0x16850], R3 ;  /* 0x01685003040095a7 */ /* 0x000ea4000802007f */
[----:B--2---:R-:W-:Y:S05]  /*18560*/  @!P1 BRA `(.L_x_1312) ;  /* 0xfffffffc00ec9947 */ /* 0x004fea000383ffff */
[----:B------:R-:W-:Y:S05]  /*18570*/  BRA `(.L_x_1311) ;  /* 0xffffff6800147947 */ /* 0x000fea000383ffff */
.L_x_1356:
[----:B------:R-:W0:Y:S01]  /*18580*/  S2R R17, SR_TID.X ;  /* 0x0000000000117919 */ /* 0x000e220000002100 */
[----:B------:R-:W-:Y:S01]  /*18590*/  BSSY B0, `(.L_x_1420) ;  /* 0x000000a000007945 */ /* 0x000fe20003800000 */
[----:B------:R-:W-:Y:S02]  /*185a0*/  IMAD.MOV.U32 R12, RZ, RZ, RZ ;  /* 0x000000ffff0c7224 */ /* 0x000fe400078e00ff */
[----:B------:R-:W-:Y:S02]  /*185b0*/  IMAD.MOV.U32 R11, RZ, RZ, 0x1f ;  /* 0x0000001fff0b7424 */ /* 0x000fe400078e00ff */
[----:B------:R-:W-:Y:S01]  /*185c0*/  IMAD.MOV.U32 R15, RZ, RZ, -0x1 ;  /* 0xffffffffff0f7424 */ /* 0x000fe200078e00ff */
[----:B0-----:R-:W-:-:S04]  /*185d0*/  SHF.R.U32.HI R7, RZ, 0x5, R17 ;  /* 0x00000005ff077819 */ /* 0x001fc80000011611 */
[----:B------:R-:W-:-:S05]  /*185e0*/  LOP3.LUT R7, R7, 0x3, RZ, 0xc0, !PT ;  /* 0x0000000307077812 */ /* 0x000fca00078ec0ff */
[----:B------:R-:W-:-:S07]  /*185f0*/  IMAD.MOV.U32 R13, RZ, RZ, R7 ;  /* 0x000000ffff0d7224 */ /* 0x000fce00078e0007 */
[----:B-----5:R-:W-:Y:S05]  /*18600*/  WARPSYNC.COLLECTIVE R15, `(.L_x_1421) ;  /* 0x000000000f087348 */ /* 0x020fea0003c00000 */
[----:B------:R0:W1:Y:S02]  /*18610*/  SHFL.IDX P6, R14, R13, R12, R11 ;  /* 0x0000000c0d0e7389 */ /* 0x00006400000c000b */
[----:B01---5:R-:W-:Y:S01]  /*18620*/  ENDCOLLECTIVE ;  /* 0x000000000000791b */ /* 0x023fe20003800000 */
.L_x_1421:
[----:B------:R-:W-:Y:S05]  /*18630*/  BSYNC B0 ;  /* 0x0000000000007941 */ /* 0x000fea0003800000 */
.L_x_1420:
[----:B------:R-:W-:Y:S05]  /*18640*/  BRA `(.L_x_1422) ;  /* 0xffffffb400d87947 */ /* 0x000fea000383ffff */
.L_x_1359:
[----:B0-----:R0:W1:Y:S02]  /*18650*/  SYNCS.PHASECHK.TRANS64.TRYWAIT P0, [R5+URZ+0x16840], R2 ;  /* 0x01684002050075a7 */ /* 0x001064000800017f */
[----:B-1----:R-:W-:Y:S05]  /*18660*/  @!P0 NANOSLEEP.SYNCS 0x989680 ;  /* 0x009896800000895d */ /* 0x002fea0003900000 */
[----:B------:R-:W1:Y:S02]  /*18670*/  @!P0 SYNCS.PHASECHK.TRANS64 P0, [R5+URZ+0x16840], R2 ;  /* 0x01684002050085a7 */ /* 0x000e64000800007f */
[----:B-1----:R-:W-:Y:S05]  /*18680*/  @!P0 BRA `(.L_x_1359) ;  /* 0xfffffffc00f08947 */ /* 0x002fea000383ffff */
[----:B------:R-:W-:Y:S05]  /*18690*/  BRA `(.L_x_1423) ;  /* 0xffffffb8002c7947 */ /* 0x000fea000383ffff */
.L_x_1360:
        /* <DEDUP_REMOVED lines=8> */
.L_x_1425:
[----:B------:R-:W-:Y:S05]  /*18720*/  BSYNC B0 ;  /* 0x0000000000007941 */ /* 0x000fea0003800000 */
.L_x_1424:
[----:B------:R-:W-:Y:S02]  /*18730*/  IMAD.MOV.U32 R13, RZ, RZ, R0 ;  /* 0x000000ffff0d7224 */ /* 0x000fe400078e0000 */
[----:B------:R-:W-:Y:S02]  /*18740*/  IMAD.MOV.U32 R12, RZ, RZ, RZ ;  /* 0x000000ffff0c7224 */ /* 0x000fe400078e00ff */
[----:B------:R-:W-:Y:S02]  /*18750*/  IMAD.MOV.U32 R11, RZ, RZ, 0x181f ;  /* 0x0000181fff0b7424 */ /* 0x000fe400078e00ff */
[----:B------:R-:W-:Y:S02]  /*18760*/  IMAD.MOV.U32 R15, RZ, RZ, -0x1 ;  /* 0xffffffffff0f7424 */ /* 0x000fe400078e00ff */
[----:B------:R-:W-:Y:S02]  /*18770*/  IMAD.MOV.U32 R6, RZ, RZ, R14 ;  /* 0x000000ffff067224 */ /* 0x000fe400078e000e */
[----:B------:R-:W-:-:S07]  /*18780*/  @P0 IMAD R8, R3, 0x2, R22 ;  /* 0x0000000203080824 */ /* 0x000fce00078e0216 */
[----:B------:R-:W-:Y:S05]  /*18790*/  WARPSYNC.COLLECTIVE R15, `(.L_x_1426) ;  /* 0x000000000f087348 */ /* 0x000fea0003c00000 */
[----:B------:R0:W1:Y:S02]  /*187a0*/  SHFL.IDX P6, R14, R13, R12, R11 ;  /* 0x0000000c0d0e7389 */ /* 0x00006400000c000b */
[----:B01----:R-:W-:Y:S01]  /*187b0*/  ENDCOLLECTIVE ;  /* 0x000000000000791b */ /* 0x003fe20003800000 */
.L_x_1426:
[----:B------:R-:W-:Y:S02]  /*187c0*/  IMAD.MOV.U32 R13, RZ, RZ, R2 ;  /* 0x000000ffff0d7224 */ /* 0x000fe400078e0002 */
[----:B------:R-:W-:Y:S02]  /*187d0*/  IMAD.MOV.U32 R12, RZ, RZ, 0x1 ;  /* 0x00000001ff0c7424 */ /* 0x000fe400078e00ff */
[----:B------:R-:W-:-:S07]  /*187e0*/  IMAD.MOV.U32 R7, RZ, RZ, R14 ;  /* 0x000000ffff077224 */ /* 0x000fce00078e000e */
[----:B------:R-:W-:Y:S05]  /*187f0*/  WARPSYNC.COLLECTIVE R15, `(.L_x_1427) ;  /* 0x000000000f087348 */ /* 0x000fea0003c00000 */
[----:B------:R0:W1:Y:S02]  /*18800*/  SHFL.IDX P6, R14, R13, R12, R11 ;  /* 0x0000000c0d0e7389 */ /* 0x00006400000c000b */
[----:B01----:R-:W-:Y:S01]  /*18810*/  ENDCOLLECTIVE ;  /* 0x000000000000791b */ /* 0x003fe20003800000 */
.L_x_1427:
[----:B------:R-:W-:-:S05]  /*18820*/  @P0 LEA R7, P1, R29, R7, 0x1 ;  /* 0x000000071d070211 */ /* 0x000fca00078208ff */
[----:B------:R-:W-:Y:S01]  /*18830*/  @P0 IMAD.X R6, RZ, RZ, R6, P1 ;  /* 0x000000ffff060224 */ /* 0x000fe200008e0606 */
[----:B------:R-:W-:-:S04]  /*18840*/  ISETP.GE.AND P1, PT, R4, 0x11, PT ;  /* 0x000000110400780c */ /* 0x000fc80003f26270 */
        /* <DEDUP_REMOVED lines=12> */
.L_x_1428:
[----:B------:R-:W-:Y:S02]  /*18910*/  @P1 IMAD R8, R3, 0x2, R22 ;  /* 0x0000000203081824 */ /* 0x000fe400078e0216 */
[----:B------:R-:W-:Y:S02]  /*18920*/  IMAD.MOV.U32 R13, RZ, RZ, R2 ;  /* 0x000000ffff0d7224 */ /* 0x000fe400078e0002 */
[----:B------:R-:W-:Y:S02]  /*18930*/  IMAD.MOV.U32 R12, RZ, RZ, 0x2 ;  /* 0x00000002ff0c7424 */ /* 0x000fe400078e00ff */
[----:B------:R-:W-:-:S07]  /*18940*/  IMAD.MOV.U32 R7, RZ, RZ, R14 ;  /* 0x000000ffff077224 */ /* 0x000fce00078e000e */
[----:B------:R-:W-:Y:S05]  /*18950*/  WARPSYNC.COLLECTIVE R15, `(.L_x_1429) ;  /* 0x000000000f087348 */ /* 0x000fea0003c00000 */
[----:B------:R0:W1:Y:S02]  /*18960*/  SHFL.IDX P6, R14, R13, R12, R11 ;  /* 0x0000000c0d0e7389 */ /* 0x00006400000c000b */
[----:B01----:R-:W-:Y:S01]  /*18970*/  ENDCOLLECTIVE ;  /* 0x000000000000791b */ /* 0x003fe20003800000 */
.L_x_1429:
        /* <DEDUP_REMOVED lines=15> */
.L_x_1430:
[----:B------:R-:W-:Y:S02]  /*18a70*/  @P1 IMAD R8, R3, 0x2, R22 ;  /* 0x0000000203081824 */ /* 0x000fe400078e0216 */
[----:B------:R-:W-:Y:S02]  /*18a80*/  IMAD.MOV.U32 R13, RZ, RZ, R2 ;  /* 0x000000ffff0d7224 */ /* 0x000fe400078e0002 */
[----:B------:R-:W-:Y:S02]  /*18a90*/  IMAD.MOV.U32 R12, RZ, RZ, 0x3 ;  /* 0x00000003ff0c7424 */ /* 0x000fe400078e00ff */
[----:B------:R-:W-:-:S07]  /*18aa0*/  IMAD.MOV.U32 R7, RZ, RZ, R14 ;  /* 0x000000ffff077224 */ /* 0x000fce00078e000e */
[----:B------:R-:W-:Y:S05]  /*18ab0*/  WARPSYNC.COLLECTIVE R15, `(.L_x_1431) ;  /* 0x000000000f087348 */ /* 0x000fea0003c00000 */
[----:B------:R0:W1:Y:S02]  /*18ac0*/  SHFL.IDX P6, R14, R13, R12, R11 ;  /* 0x0000000c0d0e7389 */ /* 0x00006400000c000b */
[----:B01----:R-:W-:Y:S01]  /*18ad0*/  ENDCOLLECTIVE ;  /* 0x000000000000791b */ /* 0x003fe20003800000 */
.L_x_1431:
        /* <DEDUP_REMOVED lines=15> */
.L_x_1432:
[----:B------:R-:W-:Y:S02]  /*18bd0*/  @P1 IMAD R8, R3, 0x2, R22 ;  /* 0x0000000203081824 */ /* 0x000fe400078e0216 */
[----:B------:R-:W-:Y:S02]  /*18be0*/  IMAD.MOV.U32 R13, RZ, RZ, R2 ;  /* 0x000000ffff0d7224 */ /* 0x000fe400078e0002 */
[----:B------:R-:W-:Y:S02]  /*18bf0*/  IMAD.MOV.U32 R12, RZ, RZ, 0x4 ;  /* 0x00000004ff0c7424 */ /* 0x000fe400078e00ff */
[----:B------:R-:W-:-:S07]  /*18c00*/  IMAD.MOV.U32 R7, RZ, RZ, R14 ;  /* 0x000000ffff077224 */ /* 0x000fce00078e000e */
[----:B------:R-:W-:Y:S05]  /*18c10*/  WARPSYNC.COLLECTIVE R15, `(.L_x_1433) ;  /* 0x000000000f087348 */ /* 0x000fea0003c00000 */
[----:B------:R0:W1:Y:S02]  /*18c20*/  SHFL.IDX P6, R14, R13, R12, R11 ;  /* 0x0000000c0d0e7389 */ /* 0x00006400000c000b */
[----:B01----:R-:W-:Y:S01]  /*18c30*/  ENDCOLLECTIVE ;  /* 0x000000000000791b */ /* 0x003fe20003800000 */
.L_x_1433:
        /* <DEDUP_REMOVED lines=15> */
.L_x_1434:
[----:B------:R-:W-:Y:S02]  /*18d30*/  @P1 IMAD R8, R3, 0x2, R22 ;  /* 0x0000000203081824 */ /* 0x000fe400078e0216 */
[----:B------:R-:W-:Y:S02]  /*18d40*/  IMAD.MOV.U32 R13, RZ, RZ, R2 ;  /* 0x000000ffff0d7224 */ /* 0x000fe400078e0002 */
[----:B------:R-:W-:Y:S02]  /*18d50*/  IMAD.MOV.U32 R12, RZ, RZ, 0x5 ;  /* 0x00000005ff0c7424 */ /* 0x000fe400078e00ff */
[----:B------:R-:W-:-:S07]  /*18d60*/  IMAD.MOV.U32 R7, RZ, RZ, R14 ;  /* 0x000000ffff077224 */ /* 0x000fce00078e000e */
[----:B------:R-:W-:Y:S05]  /*18d70*/  WARPSYNC.COLLECTIVE R15, `(.L_x_1435) ;  /* 0x000000000f087348 */ /* 0x000fea0003c00000 */
[----:B------:R0:W1:Y:S02]  /*18d80*/  SHFL.IDX P6, R14, R13, R12, R11 ;  /* 0x0000000c0d0e7389 */ /* 0x00006400000c000b */
[----:B01----:R-:W-:Y:S01]  /*18d90*/  ENDCOLLECTIVE ;  /* 0x000000000000791b */ /* 0x003fe20003800000 */
.L_x_1435:
        /* <DEDUP_REMOVED lines=15> */
.L_x_1436:
[----:B------:R-:W-:Y:S02]  /*18e90*/  @P1 IMAD R8, R3, 0x2, R22 ;  /* 0x0000000203081824 */ /* 0x000fe400078e0216 */
[----:B------:R-:W-:Y:S02]  /*18ea0*/  IMAD.MOV.U32 R13, RZ, RZ, R2 ;  /* 0x000000ffff0d7224 */ /* 0x000fe400078e0002 */
[----:B------:R-:W-:Y:S02]  /*18eb0*/  IMAD.MOV.U32 R12, RZ, RZ, 0x6 ;  /* 0x00000006ff0c7424 */ /* 0x000fe400078e00ff */
[----:B------:R-:W-:-:S07]  /*18ec0*/  IMAD.MOV.U32 R7, RZ, RZ, R14 ;  /* 0x000000ffff077224 */ /* 0x000fce00078e000e */
[----:B------:R-:W-:Y:S05]  /*18ed0*/  WARPSYNC.COLLECTIVE R15, `(.L_x_1437) ;  /* 0x000000000f087348 */ /* 0x000fea0003c00000 */
[----:B------:R0:W1:Y:S02]  /*18ee0*/  SHFL.IDX P6, R14, R13, R12, R11 ;  /* 0x0000000c0d0e7389 */ /* 0x00006400000c000b */
[----:B01----:R-:W-:Y:S01]  /*18ef0*/  ENDCOLLECTIVE ;  /* 0x000000000000791b */ /* 0x003fe20003800000 */
.L_x_1437:
        /* <DEDUP_REMOVED lines=15> */
.L_x_1438:
[----:B------:R-:W-:Y:S02]  /*18ff0*/  @P1 IMAD R8, R3, 0x2, R22 ;  /* 0x0000000203081824 */ /* 0x000fe400078e0216 */
[----:B------:R-:W-:Y:S02]  /*19000*/  IMAD.MOV.U32 R13, RZ, RZ, R2 ;  /* 0x000000ffff0d7224 */ /* 0x000fe400078e0002 */
[----:B------:R-:W-:Y:S02]  /*19010*/  IMAD.MOV.U32 R12, RZ, RZ, 0x7 ;  /* 0x00000007ff0c7424 */ /* 0x000fe400078e00ff */
[----:B------:R-:W-:-:S07]  /*19020*/  IMAD.MOV.U32 R7, RZ, RZ, R14 ;  /* 0x000000ffff077224 */ /* 0x000fce00078e000e */
[----:B------:R-:W-:Y:S05]  /*19030*/  WARPSYNC.COLLECTIVE R15, `(.L_x_1439) ;  /* 0x000000000f087348 */ /* 0x000fea0003c00000 */
[----:B------:R0:W1:Y:S02]  /*19040*/  SHFL.IDX P6, R14, R13, R12, R11 ;  /* 0x0000000c0d0e7389 */ /* 0x00006400000c000b */
[----:B01----:R-:W-:Y:S01]  /*19050*/  ENDCOLLECTIVE ;  /* 0x000000000000791b */ /* 0x003fe20003800000 */
.L_x_1439:
        /* <DEDUP_REMOVED lines=10> */
.L_x_1440:
[----:B------:R-:W-:Y:S01]  /*19100*/  @!PT LDS RZ, [RZ] ;  /* 0x00000000fffff984 */ /* 0x000fe20000000800 */
[----:B------:R-:W-:Y:S01]  /*19110*/  @!PT LDS RZ, [RZ] ;  /* 0x00000000fffff984 */ /* 0x000fe20000000800 */
[----:B------:R-:W-:Y:S01]  /*19120*/  @!PT LDS RZ, [RZ] ;  /* 0x00000000fffff984 */ /* 0x000fe20000000800 */
[----:B------:R0:W-:Y:S01]  /*19130*/  @P1 LDGSTS.E.BYPASS.LTC128B.128 [R8+0x11400], desc[UR54][R6.64], !P2 ;  /* 0x1140000006081fae */ /* 0x0001e2000d101d76 */
[----:B------:R-:W-:Y:S01]  /*19140*/  IMAD.MOV.U32 R0, RZ, RZ, R14 ;  /* 0x000000ffff007224 */ /* 0x000fe200078e000e */
[----:B------:R-:W-:Y:S06]  /*19150*/  BRA `(.L_x_1441) ;  /* 0xffffffb4002c7947 */ /* 0x000fec000383ffff */
.L_x_1365:
[----:B------:R-:W-:Y:S02]  /*19160*/  IMAD.MOV.U32 R13, RZ, RZ, R4 ;  /* 0x000000ffff0d7224 */ /* 0x000fe400078e0004 */
[----:B------:R-:W-:Y:S02]  /*19170*/  IMAD.MOV.U32 R12, RZ, RZ, RZ ;  /* 0x000000ffff0c7224 */ /* 0x000fe400078e00ff */
[----:B------:R-:W-:Y:S02]  /*19180*/  IMAD.MOV.U32 R11, RZ, RZ, 0x181f ;  /* 0x0000181fff0b7424 */ /* 0x000fe400078e00ff */
[----:B------:R-:W-:Y:S02]  /*19190*/  IMAD.MOV.U32 R15, RZ, RZ, -0x1 ;  /* 0xffffffffff0f7424 */ /* 0x000fe400078e00ff */
[----:B-----5:R-:W-:Y:S02]  /*191a0*/  IMAD R3, R21, R9, RZ ;  /* 0x0000000915037224 */ /* 0x020fe400078e02ff */
[----:B------:R-:W-:-:S07]  /*191b0*/  IMAD.IADD R27, R20, 0x1, R27 ;  /* 0x00000001141b7824 */ /* 0x000fce00078e021b */
[----:B------:R-:W-:Y:S05]  /*191c0*/  WARPSYNC.COLLECTIVE R15, `(.L_x_1442) ;  /* 0x000000000f087348 */ /* 0x000fea0003c00000 */
[----:B------:R0:W1:Y:S02]  /*191d0*/  SHFL.IDX P6, R14, R13, R12, R11 ;  /* 0x0000000c0d0e7389 */ /* 0x00006400000c000b */
[----:B01----:R-:W-:Y:S01]  /*191e0*/  ENDCOLLECTIVE ;  /* 0x000000000000791b */ /* 0x003fe20003800000 */
.L_x_1442:
[C---:B------:R-:W-:Y:S01]  /*191f0*/  VIADD R8, R27.reuse, 0x10 ;  /* 0x000000101b087836 */ /* 0x040fe20000000000 */
[----:B------:R-:W-:Y:S01]  /*19200*/  ISETP.GE.AND P2, PT, R27, R3, PT ;  /* 0x000000031b00720c */ /* 0x000fe20003f46270 */
[----:B------:R-:W-:Y:S02]  /*19210*/  IMAD.MOV.U32 R13, RZ, RZ, R0 ;  /* 0x000000ffff0d7224 */ /* 0x000fe400078e0000 */
[----:B------:R-:W-:-:S10]  /*19220*/  IMAD.MOV.U32 R6, RZ, RZ, R14 ;  /* 0x000000ffff067224 */ /* 0x000fd400078e000e */
[----:B------:R-:W-:Y:S05]  /*19230*/  WARPSYNC.COLLECTIVE R15, `(.L_x_1443) ;  /* 0x000000000f087348 */ /* 0x000fea0003c00000 */
[----:B------:R0:W1:Y:S02]  /*19240*/  SHFL.IDX P6, R14, R13, R12, R11 ;  /* 0x0000000c0d0e7389 */ /* 0x00006400000c000b */
[----:B01----:R-:W-:Y:S01]  /*19250*/  ENDCOLLECTIVE ;  /* 0x000000000000791b */ /* 0x003fe20003800000 */
.L_x_1443:
[----:B------:R-:W-:Y:S02]  /*19260*/  IMAD.MOV.U32 R13, RZ, RZ, R4 ;  /* 0x000000ffff0d7224 */ /* 0x000fe400078e0004 */
[----:B------:R-:W-:Y:S02]  /*19270*/  IMAD.MOV.U32 R12, RZ, RZ, 0x1 ;  /* 0x00000001ff0c7424 */ /* 0x000fe400078e00ff */
[----:B------:R-:W-:-:S07]  /*19280*/  IMAD.MOV.U32 R7, RZ, RZ, R14 ;  /* 0x000000ffff077224 */ /* 0x000fce00078e000e */
[----:B------:R-:W-:Y:S05]  /*19290*/  WARPSYNC.COLLECTIVE R15, `(.L_x_1444) ;  /* 0x000000000f087348 */ /* 0x000fea0003c00000 */
[----:B------:R0:W1:Y:S02]  /*192a0*/  SHFL.IDX P6, R14, R13, R12, R11 ;  /* 0x0000000c0d0e7389 */ /* 0x00006400000c000b */
[----:B01----:R-:W-:Y:S01]  /*192b0*/  ENDCOLLECTIVE ;  /* 0x000000000000791b */ /* 0x003fe20003800000 */
.L_x_1444:
        /* <DEDUP_REMOVED lines=11> */
[----:B0-----:R-:W-:-:S07]  /*19370*/  IMAD.MOV.U32 R6, RZ, RZ, R14 ;  /* 0x000000ffff067224 */ /* 0x001fce00078e000e */
[----:B------:R-:W-:Y:S05]  /*19380*/  WARPSYNC.COLLECTIVE R15, `(.L_x_1445) ;  /* 0x000000000f087348 */ /* 0x000fea0003c00000 */
[----:B------:R0:W1:Y:S02]  /*19390*/  SHFL.IDX P6, R14, R13, R12, R11 ;  /* 0x0000000c0d0e7389 */ /* 0x00006400000c000b */
[----:B01----:R-:W-:Y:S01]  /*193a0*/  ENDCOLLECTIVE ;  /* 0x000000000000791b */ /* 0x003fe20003800000 */
.L_x_1445:
[----:B------:R-:W-:Y:S02]  /*193b0*/  IMAD.MOV.U32 R13, RZ, RZ, R4 ;  /* 0x000000ffff0d7224 */ /* 0x000fe400078e0004 */
[----:B------:R-:W-:Y:S02]  /*193c0*/  IMAD.MOV.U32 R12, RZ, RZ, 0x2 ;  /* 0x00000002ff0c7424 */ /* 0x000fe400078e00ff */
[----:B------:R-:W-:-:S07]  /*193d0*/  IMAD.MOV.U32 R7, RZ, RZ, R14 ;  /* 0x000000ffff077224 */ /* 0x000fce00078e000e */
[----:B------:R-:W-:Y:S05]  /*193e0*/  WARPSYNC.COLLECTIVE R15, `(.L_x_1446) ;  /* 0x000000000f087348 */ /* 0x000fea0003c00000 */
[----:B------:R0:W1:Y:S02]  /*193f0*/  SHFL.IDX P6, R14, R13, R12, R11 ;  /* 0x0000000c0d0e7389 */ /* 0x00006400000c000b */
[----:B01----:R-:W-:Y:S01]  /*19400*/  ENDCOLLECTIVE ;  /* 0x000000000000791b */ /* 0x003fe20003800000 */
.L_x_1446:
        /* <DEDUP_REMOVED lines=16> */
.L_x_1447:
[----:B------:R-:W-:Y:S02]  /*19510*/  IMAD.MOV.U32 R13, RZ, RZ, R4 ;  /* 0x000000ffff0d7224 */ /* 0x000fe400078e0004 */
[----:B------:R-:W-:Y:S02]  /*19520*/  IMAD.MOV.U32 R12, RZ, RZ, 0x3 ;  /* 0x00000003ff0c7424 */ /* 0x000fe400078e00ff */
[----:B------:R-:W-:-:S07]  /*19530*/  IMAD.MOV.U32 R7, RZ, RZ, R14 ;  /* 0x000000ffff077224 */ /* 0x000fce00078e000e */
[----:B------:R-:W-:Y:S05]  /*19540*/  WARPSYNC.COLLECTIVE R15, `(.L_x_1448) ;  /* 0x000000000f087348 */ /* 0x000fea0003c00000 */
[----:B------:R0:W1:Y:S02]  /*19550*/  SHFL.IDX P6, R14, R13, R12, R11 ;  /* 0x0000000c0d0e7389 */ /* 0x00006400000c000b */
[----:B01----:R-:W-:Y:S01]  /*19560*/  ENDCOLLECTIVE ;  /* 0x000000000000791b */ /* 0x003fe20003800000 */
.L_x_1448:
        /* <DEDUP_REMOVED lines=16> */
.L_x_1449:
[----:B------:R-:W-:Y:S02]  /*19670*/  IMAD.MOV.U32 R13, RZ, RZ, R4 ;  /* 0x000000ffff0d7224 */ /* 0x000fe400078e0004 */
[----:B------:R-:W-:Y:S02]  /*19680*/  IMAD.MOV.U32 R12, RZ, RZ, 0x4 ;  /* 0x00000004ff0c7424 */ /* 0x000fe400078e00ff */
[----:B------:R-:W-:-:S07]  /*19690*/  IMAD.MOV.U32 R7, RZ, RZ, R14 ;  /* 0x000000ffff077224 */ /* 0x000fce00078e000e */
[----:B------:R-:W-:Y:S05]  /*196a0*/  WARPSYNC.COLLECTIVE R15, `(.L_x_1450) ;  /* 0x000000000f087348 */ /* 0x000fea0003c00000 */
[----:B------:R0:W1:Y:S02]  /*196b0*/  SHFL.IDX P6, R14, R13, R12, R11 ;  /* 0x0000000c0d0e7389 */ /* 0x00006400000c000b */
[----:B01----:R-:W-:Y:S01]  /*196c0*/  ENDCOLLECTIVE ;  /* 0x000000000000791b */ /* 0x003fe20003800000 */
.L_x_1450:
        /* <DEDUP_REMOVED lines=16> */
.L_x_1451:
[----:B------:R-:W-:Y:S02]  /*197d0*/  IMAD.MOV.U32 R13, RZ, RZ, R4 ;  /* 0x000000ffff0d7224 */ /* 0x000fe400078e0004 */
[----:B------:R-:W-:Y:S02]  /*197e0*/  IMAD.MOV.U32 R12, RZ, RZ, 0x5 ;  /* 0x00000005ff0c7424 */ /* 0x000fe400078e00ff */
[----:B------:R-:W-:-:S07]  /*197f0*/  IMAD.MOV.U32 R7, RZ, RZ, R14 ;  /* 0x000000ffff077224 */ /* 0x000fce00078e000e */
[----:B------:R-:W-:Y:S05]  /*19800*/  WARPSYNC.COLLECTIVE R15, `(.L_x_1452) ;  /* 0x000000000f087348 */ /* 0x000fea0003c00000 */
[----:B------:R0:W1:Y:S02]  /*19810*/  SHFL.IDX P6, R14, R13, R12, R11 ;  /* 0x0000000c0d0e7389 */ /* 0x00006400000c000b */
[----:B01----:R-:W-:Y:S01]  /*19820*/  ENDCOLLECTIVE ;  /* 0x000000000000791b */ /* 0x003fe20003800000 */
.L_x_1452:
        /* <DEDUP_REMOVED lines=16> */
.L_x_1453:
[----:B------:R-:W-:Y:S02]  /*19930*/  IMAD.MOV.U32 R13, RZ, RZ, R4 ;  /* 0x000000ffff0d7224 */ /* 0x000fe400078e0004 */
[----:B------:R-:W-:Y:S02]  /*19940*/  IMAD.MOV.U32 R12, RZ, RZ, 0x6 ;  /* 0x00000006ff0c7424 */ /* 0x000fe400078e00ff */
[----:B------:R-:W-:-:S07]  /*19950*/  IMAD.MOV.U32 R7, RZ, RZ, R14 ;  /* 0x000000ffff077224 */ /* 0x000fce00078e000e */
[----:B------:R-:W-:Y:S05]  /*19960*/  WARPSYNC.COLLECTIVE R15, `(.L_x_1454) ;  /* 0x000000000f087348 */ /* 0x000fea0003c00000 */
[----:B------:R0:W1:Y:S02]  /*19970*/  SHFL.IDX P6, R14, R13, R12, R11 ;  /* 0x0000000c0d0e7389 */ /* 0x00006400000c000b */
[----:B01----:R-:W-:Y:S01]  /*19980*/  ENDCOLLECTIVE ;  /* 0x000000000000791b */ /* 0x003fe20003800000 */
.L_x_1454:
        /* <DEDUP_REMOVED lines=16> */
.L_x_1455:
[----:B------:R-:W-:Y:S02]  /*19a90*/  IMAD.MOV.U32 R13, RZ, RZ, R4 ;  /* 0x000000ffff0d7224 */ /* 0x000fe400078e0004 */
[----:B------:R-:W-:Y:S02]  /*19aa0*/  IMAD.MOV.U32 R12, RZ, RZ, 0x7 ;  /* 0x00000007ff0c7424 */ /* 0x000fe400078e00ff */
[----:B------:R-:W-:-:S07]  /*19ab0*/  IMAD.MOV.U32 R7, RZ, RZ, R14 ;  /* 0x000000ffff077224 */ /* 0x000fce00078e000e */
[----:B------:R-:W-:Y:S05]  /*19ac0*/  WARPSYNC.COLLECTIVE R15, `(.L_x_1456) ;  /* 0x000000000f087348 */ /* 0x000fea0003c00000 */
[----:B------:R0:W1:Y:S02]  /*19ad0*/  SHFL.IDX P6, R14, R13, R12, R11 ;  /* 0x0000000c0d0e7389 */ /* 0x00006400000c000b */
[----:B01----:R-:W-:Y:S01]  /*19ae0*/  ENDCOLLECTIVE ;  /* 0x000000000000791b */ /* 0x003fe20003800000 */
.L_x_1456:
[----:B------:R-:W-:-:S05]  /*19af0*/  @!P1 LEA R7, P2, R29, R7, 0x1 ;  /* 0x000000071d079211 */ /* 0x000fca00078408ff */
[----:B------:R-:W-:-:S05]  /*19b00*/  @!P1 IMAD.X R6, RZ, RZ, R6, P2 ;  /* 0x000000ffff069224 */ /* 0x000fca00010e0606 */
[-C--:B------:R-:W-:Y:S01]  /*19b10*/  @!P1 LOP3.LUT R7, R7, R6.reuse, RZ, 0x3c, !PT ;  /* 0x0000000607079212 */ /* 0x080fe200078e3cff */
[----:B------:R-:W-:Y:S02]  /*19b20*/  IMAD.MOV.U32 R13, RZ, RZ, R0 ;  /* 0x000000ffff0d7224 */ /* 0x000fe400078e0000 */
[----:B------:R-:W-:Y:S01]  /*19b30*/  VIADD R0, R27, 0x70 ;  /* 0x000000701b007836 */ /* 0x000fe20000000000 */
[----:B------:R-:W-:-:S04]  /*19b40*/  @!P1 LOP3.LUT R6, R7, R6, RZ, 0x3c, !PT ;  /* 0x0000000607069212 */ /* 0x000fc800078e3cff */
[----:B------:R-:W-:Y:S01]  /*19b50*/  @!P1 LOP3.LUT R7, R7, R6, RZ, 0x3c, !PT ;  /* 0x0000000607079212 */ /* 0x000fe200078e3cff */
[----:B------:R-:W-:-:S07]  /*19b60*/  IMAD.MOV.U32 R4, RZ, RZ, R14 ;  /* 0x000000ffff047224 */ /* 0x000fce00078e000e */
[----:B------:R-:W-:Y:S05]  /*19b70*/  WARPSYNC.COLLECTIVE R15, `(.L_x_1457) ;  /* 0x000000000f087348 */ /* 0x000fea0003c00000 */
[----:B------:R0:W1:Y:S02]  /*19b80*/  SHFL.IDX P6, R14, R13, R12, R11 ;  /* 0x0000000c0d0e7389 */ /* 0x00006400000c000b */
[----:B01----:R-:W-:Y:S01]  /*19b90*/  ENDCOLLECTIVE ;  /* 0x000000000000791b */ /* 0x003fe20003800000 */
.L_x_1457:
[----:B------:R-:W-:Y:S01]  /*19ba0*/  @!PT LDS RZ, [RZ] ;  /* 0x00000000fffff984 */ /* 0x000fe20000000800 */
[----:B------:R-:W-:Y:S01]  /*19bb0*/  @!PT LDS RZ, [RZ] ;  /* 0x00000000fffff984 */ /* 0x000fe20000000800 */
[----:B------:R-:W-:Y:S01]  /*19bc0*/  @!PT LDS RZ, [RZ] ;  /* 0x00000000fffff984 */ /* 0x000fe20000000800 */
[----:B------:R0:W-:Y:S01]  /*19bd0*/  @!P1 LDGSTS.E.BYPASS.LTC128B.128 [R10+0xb400], desc[UR54][R6.64], !P0 ;  /* 0x0b400000060a9fae */ /* 0x0001e2000c101d76 */
[----:B------:R-:W-:Y:S01]  /*19be0*/  ISETP.GE.AND P1, PT, R0, R3, PT ;  /* 0x000000030000720c */ /* 0x000fe20003f26270 */
[----:B------:R-:W-:Y:S02]  /*19bf0*/  VIADD R0, R27, 0x80 ;  /* 0x000000801b007836 */ /* 0x000fe40000000000 */
[----:B------:R-:W-:Y:S02]  /*19c00*/  IMAD.MOV.U32 R13, RZ, RZ, R2 ;  /* 0x000000ffff0d7224 */ /* 0x000fe400078e0002 */
[----:B------:R-:W-:Y:S02]  /*19c10*/  IMAD.MOV.U32 R12, RZ, RZ, RZ ;  /* 0x000000ffff0c7224 */ /* 0x000fe400078e00ff */
[----:B0-----:R-:W-:-:S07]  /*19c20*/  IMAD.MOV.U32 R6, RZ, RZ, R14 ;  /* 0x000000ffff067224 */ /* 0x001fce00078e000e */
[----:B------:R-:W-:Y:S05]  /*19c30*/  WARPSYNC.COLLECTIVE R15, `(.L_x_1458) ;  /* 0x000000000f087348 */ /* 0x000fea0003c00000 */
[----:B------:R0:W1:Y:S02]  /*19c40*/  SHFL.IDX P6, R14, R13, R12, R11 ;  /* 0x0000000c0d0e7389 */ /* 0x00006400000c000b */
[----:B01----:R-:W-:Y:S01]  /*19c50*/  ENDCOLLECTIVE ;  /* 0x000000000000791b */ /* 0x003fe20003800000 */
.L_x_1458:
        /* <DEDUP_REMOVED lines=12> */
.L_x_1459:
[----:B------:R-:W-:Y:S02]  /*19d20*/  IMAD.MOV.U32 R13, RZ, RZ, R2 ;  /* 0x000000ffff0d7224 */ /* 0x000fe400078e0002 */
[----:B------:R-:W-:Y:S02]  /*19d30*/  IMAD.MOV.U32 R12, RZ, RZ, 0x1 ;  /* 0x00000001ff0c7424 */ /* 0x000fe400078e00ff */
[----:B------:R-:W-:-:S07]  /*19d40*/  IMAD.MOV.U32 R4, RZ, RZ, R14 ;  /* 0x000000ffff047224 */ /* 0x000fce00078e000e */
[----:B------:R-:W-:Y:S05]  /*19d50*/  WARPSYNC.COLLECTIVE R15, `(.L_x_1460) ;  /* 0x000000000f087348 */ /* 0x000fea0003c00000 */
[----:B------:R0:W1:Y:S02]  /*19d60*/  SHFL.IDX P6, R14, R13, R12, R11 ;  /* 0x0000000c0d0e7389 */ /* 0x00006400000c000b */
[----:B01----:R-:W-:Y:S01]  /*19d70*/  ENDCOLLECTIVE ;  /* 0x000000000000791b */ /* 0x003fe20003800000 */
.L_x_1460:
        /* <DEDUP_REMOVED lines=16> */
.L_x_1461:
[----:B------:R-:W-:Y:S02]  /*19e80*/  IMAD.MOV.U32 R13, RZ, RZ, R2 ;  /* 0x000000ffff0d7224 */ /* 0x000fe400078e0002 */
[----:B------:R-:W-:Y:S02]  /*19e90*/  IMAD.MOV.U32 R12, RZ, RZ, 0x2 ;  /* 0x00000002ff0c7424 */ /* 0x000fe400078e00ff */
[----:B------:R-:W-:-:S07]  /*19ea0*/  IMAD.MOV.U32 R6, RZ, RZ, R14 ;  /* 0x000000ffff067224 */ /* 0x000fce00078e000e */
[----:B------:R-:W-:Y:S05]  /*19eb0*/  WARPSYNC.COLLECTIVE R15, `(.L_x_1462) ;  /* 0x000000000f087348 */ /* 0x000fea0003c00000 */
[----:B------:R0:W1:Y:S02]  /*19ec0*/  SHFL.IDX P6, R14, R13, R12, R11 ;  /* 0x0000000c0d0e7389 */ /* 0x00006400000c000b */
[----:B01----:R-:W-:Y:S01]  /*19ed0*/  ENDCOLLECTIVE ;  /* 0x000000000000791b */ /* 0x003fe20003800000 */
.L_x_1462:
[----:B------:R-:W-:-:S05]  /*19ee0*/  @!P1 LEA R6, P2, R29, R6, 0x1 ;  /* 0x000000061d069211 */ /* 0x000fca00078408ff */
[----:B------:R-:W-:Y:S01]  /*19ef0*/  @!P1 IMAD.X R0, RZ, RZ, R0, P2 ;  /* 0x000000ffff009224 */ /* 0x000fe200010e0600 */
[----:B------:R-:W-:-:S03]  /*19f00*/  ISETP.GE.AND P2, PT, R4, R3, PT ;  /* 0x000000030400720c */ /* 0x000fc60003f46270 */
        /* <DEDUP_REMOVED lines=10> */
.L_x_1463:
[----:B------:R-:W-:Y:S02]  /*19fb0*/  IMAD.MOV.U32 R13, RZ, RZ, R2 ;  /* 0x000000ffff0d7224 */ /* 0x000fe400078e0002 */
[----:B------:R-:W-:Y:S02]  /*19fc0*/  IMAD.MOV.U32 R12, RZ, RZ, 0x3 ;  /* 0x00000003ff0c7424 */ /* 0x000fe400078e00ff */
[----:B------:R-:W-:-:S07]  /*19fd0*/  IMAD.MOV.U32 R6, RZ, RZ, R14 ;  /* 0x000000ffff067224 */ /* 0x000fce00078e000e */
[----:B------:R-:W-:Y:S05]  /*19fe0*/  WARPSYNC.COLLECTIVE R15, `(.L_x_1464) ;  /* 0x000000000f087348 */ /* 0x000fea0003c00000 */
[----:B------:R0:W1:Y:S02]  /*19ff0*/  SHFL.IDX P6, R14, R13, R12, R11 ;  /* 0x0000000c0d0e7389 */ /* 0x00006400000c000b */
[----:B01----:R-:W-:Y:S01]  /*1a000*/  ENDCOLLECTIVE ;  /* 0x000000000000791b */ /* 0x003fe20003800000 */
.L_x_1464:
        /* <DEDUP_REMOVED lines=12> */
.L_x_1465:
[----:B------:R-:W-:Y:S01]  /*1a0d0*/  IMAD.MOV.U32 R2, RZ, RZ, R14 ;  /* 0x000000ffff027224 */ /* 0x000fe200078e000e */
[----:B------:R-:W-:Y:S06]  /*1a0e0*/  BRA `(.L_x_1466) ;  /* 0xffffffb400007947 */ /* 0x000fec000383ffff */
.L_x_1368:
[----:B0-----:R0:W1:Y:S02]  /*1a0f0*/  SYNCS.PHASECHK.TRANS64.TRYWAIT P0, [R22+URZ+0x16820], R3 ;  /* 0x01682003160075a7 */ /* 0x001064000800017f */
[----:B-1----:R-:W-:Y:S05]  /*1a100*/  @!P0 NANOSLEEP.SYNCS 0x989680 ;  /* 0x009896800000895d */ /* 0x002fea0003900000 */
[----:B------:R-:W1:Y:S02]  /*1a110*/  @!P0 SYNCS.PHASECHK.TRANS64 P0, [R22+URZ+0x16820], R3 ;  /* 0x01682003160085a7 */ /* 0x000e64000800007f */
[----:B-1----:R-:W-:Y:S05]  /*1a120*/  @!P0 BRA `(.L_x_1368) ;  /* 0xfffffffc00f08947 */ /* 0x002fea000383ffff */
[----:B------:R-:W-:Y:S05]  /*1a130*/  BRA `(.L_x_1467) ;  /* 0xffffffb4006c7947 */ /* 0x000fea000383ffff */
.L_x_1373:
[----:B0-----:R0:W1:Y:S02]  /*1a140*/  SYNCS.PHASECHK.TRANS64.TRYWAIT P0, [R5+URZ+0x16840], R2 ;  /* 0x01684002050075a7 */ /* 0x001064000800017f */
[----:B-1----:R-:W-:Y:S05]  /*1a150*/  @!P0 NANOSLEEP.SYNCS 0x989680 ;  /* 0x009896800000895d */ /* 0x002fea0003900000 */
[----:B------:R-:W1:Y:S02]  /*1a160*/  @!P0 SYNCS.PHASECHK.TRANS64 P0, [R5+URZ+0x16840], R2 ;  /* 0x01684002050085a7 */ /* 0x000e64000800007f */
[----:B-1----:R-:W-:Y:S05]  /*1a170*/  @!P0 BRA `(.L_x_1373) ;  /* 0xfffffffc00f08947 */ /* 0x002fea000383ffff */
[----:B------:R-:W-:Y:S05]  /*1a180*/  BRA `(.L_x_1468) ;  /* 0xffffffb800347947 */ /* 0x000fea000383ffff */
.L_x_1374:
        /* <DEDUP_REMOVED lines=8> */
.L_x_1470:
[----:B------:R-:W-:Y:S05]  /*1a210*/  BSYNC B1 ;  /* 0x0000000000017941 */ /* 0x000fea0003800000 */
.L_x_1469:
[----:B------:R-:W-:Y:S02]  /*1a220*/  IMAD.MOV.U32 R13, RZ, RZ, R8 ;  /* 0x000000ffff0d7224 */ /* 0x000fe400078e0008 */
[----:B------:R-:W-:Y:S02]  /*1a230*/  IMAD.MOV.U32 R12, RZ, RZ, RZ ;  /* 0x000000ffff0c7224 */ /* 0x000fe400078e00ff */
[----:B------:R-:W-:Y:S02]  /*1a240*/  IMAD.MOV.U32 R11, RZ, RZ, 0x181f ;  /* 0x0000181fff0b7424 */ /* 0x000fe400078e00ff */
[----:B------:R-:W-:Y:S02]  /*1a250*/  IMAD.MOV.U32 R15, RZ, RZ, -0x1 ;  /* 0xffffffffff0f7424 */ /* 0x000fe400078e00ff */
[----:B------:R-:W-:Y:S02]  /*1a260*/  IMAD.MOV.U32 R3, RZ, RZ, R14 ;  /* 0x000000ffff037224 */ /* 0x000fe400078e000e */
[----:B------:R-:W-:-:S07]  /*1a270*/  IMAD.SHL.U32 R7, R29, 0x2, RZ ;  /* 0x000000021d077824 */ /* 0x000fce00078e00ff */
[----:B------:R-:W-:Y:S05]  /*1a280*/  WARPSYNC.COLLECTIVE R15, `(.L_x_1471) ;  /* 0x000000000f087348 */ /* 0x000fea0003c00000 */
[----:B------:R0:W1:Y:S02]  /*1a290*/  SHFL.IDX P6, R14, R13, R12, R11 ;  /* 0x0000000c0d0e7389 */ /* 0x00006400000c000b */
[----:B01----:R-:W-:Y:S01]  /*1a2a0*/  ENDCOLLECTIVE ;  /* 0x000000000000791b */ /* 0x003fe20003800000 */
.L_x_1471:
[----:B------:R-:W-:Y:S02]  /*1a2b0*/  IMAD R9, R9, 0x2, R22 ;  /* 0x0000000209097824 */ /* 0x000fe400078e0216 */
[----:B------:R-:W-:Y:S02]  /*1a2c0*/  IMAD.MOV.U32 R13, RZ, RZ, R10 ;  /* 0x000000ffff0d7224 */ /* 0x000fe400078e000a */
[----:B------:R-:W-:Y:S02]  /*1a2d0*/  IMAD.MOV.U32 R12, RZ, RZ, 0x1 ;  /* 0x00000001ff0c7424 */ /* 0x000fe400078e00ff */
[----:B------:R-:W-:-:S07]  /*1a2e0*/  IMAD.MOV.U32 R2, RZ, RZ, R14 ;  /* 0x000000ffff027224 */ /* 0x000fce00078e000e */
[----:B------:R-:W-:Y:S05]  /*1a2f0*/  WARPSYNC.COLLECTIVE R15, `(.L_x_1472) ;  /* 0x000000000f087348 */ /* 0x000fea0003c00000 */
[----:B------:R0:W1:Y:S02]  /*1a300*/  SHFL.IDX P6, R14, R13, R12, R11 ;  /* 0x0000000c0d0e7389 */ /* 0x00006400000c000b */
[----:B01----:R-:W-:Y:S01]  /*1a310*/  ENDCOLLECTIVE ;  /* 0x000000000000791b */ /* 0x003fe20003800000 */
.L_x_1472:
        /* <DEDUP_REMOVED lines=11> */
.L_x_1473:
[----:B------:R-:W-:Y:S02]  /*1a3d0*/  IMAD.MOV.U32 R13, RZ, RZ, R10 ;  /* 0x000000ffff0d7224 */ /* 0x000fe400078e000a */
[----:B------:R-:W-:Y:S02]  /*1a3e0*/  IMAD.MOV.U32 R12, RZ, RZ, 0x2 ;  /* 0x00000002ff0c7424 */ /* 0x000fe400078e00ff */
[----:B------:R-:W-:-:S07]  /*1a3f0*/  IMAD.MOV.U32 R2, RZ, RZ, R14 ;  /* 0x000000ffff027224 */ /* 0x000fce00078e000e */
[----:B------:R-:W-:Y:S05]  /*1a400*/  WARPSYNC.COLLECTIVE R15, `(.L_x_1474) ;  /* 0x000000000f087348 */ /* 0x000fea0003c00000 */
[----:B------:R0:W1:Y:S02]  /*1a410*/  SHFL.IDX P6, R14, R13, R12, R11 ;  /* 0x0000000c0d0e7389 */ /* 0x00006400000c000b */
[----:B01----:R-:W-:Y:S01]  /*1a420*/  ENDCOLLECTIVE ;  /* 0x000000000000791b */ /* 0x003fe20003800000 */
.L_x_1474:
        /* <DEDUP_REMOVED lines=11> */
.L_x_1475:
[----:B------:R-:W-:Y:S02]  /*1a4e0*/  IMAD.MOV.U32 R13, RZ, RZ, R10 ;  /* 0x000000ffff0d7224 */ /* 0x000fe400078e000a */
[----:B------:R-:W-:Y:S02]  /*1a4f0*/  IMAD.MOV.U32 R12, RZ, RZ, 0x3 ;  /* 0x00000003ff0c7424 */ /* 0x000fe400078e00ff */
[----:B------:R-:W-:-:S07]  /*1a500*/  IMAD.MOV.U32 R2, RZ, RZ, R14 ;  /* 0x000000ffff027224 */ /* 0x000fce00078e000e */
[----:B------:R-:W-:Y:S05]  /*1a510*/  WARPSYNC.COLLECTIVE R15, `(.L_x_1476) ;  /* 0x000000000f087348 */ /* 0x000fea0003c00000 */
[----:B------:R0:W1:Y:S02]  /*1a520*/  SHFL.IDX P6, R14, R13, R12, R11 ;  /* 0x0000000c0d0e7389 */ /* 0x00006400000c000b */
[----:B01----:R-:W-:Y:S01]  /*1a530*/  ENDCOLLECTIVE ;  /* 0x000000000000791b */ /* 0x003fe20003800000 */
.L_x_1476:
        /* <DEDUP_REMOVED lines=11> */
.L_x_1477:
[----:B------:R-:W-:Y:S02]  /*1a5f0*/  IMAD.MOV.U32 R13, RZ, RZ, R10 ;  /* 0x000000ffff0d7224 */ /* 0x000fe400078e000a */
[----:B------:R-:W-:Y:S02]  /*1a600*/  IMAD.MOV.U32 R12, RZ, RZ, 0x4 ;  /* 0x00000004ff0c7424 */ /* 0x000fe400078e00ff */
[----:B------:R-:W-:-:S07]  /*1a610*/  IMAD.MOV.U32 R2, RZ, RZ, R14 ;  /* 0x000000ffff027224 */ /* 0x000fce00078e000e */
[----:B------:R-:W-:Y:S05]  /*1a620*/  WARPSYNC.COLLECTIVE R15, `(.L_x_1478) ;  /* 0x000000000f087348 */ /* 0x000fea0003c00000 */
[----:B------:R0:W1:Y:S02]  /*1a630*/  SHFL.IDX P6, R14, R13, R12, R11 ;  /* 0x0000000c0d0e7389 */ /* 0x00006400000c000b */
[----:B01----:R-:W-:Y:S01]  /*1a640*/  ENDCOLLECTIVE ;  /* 0x000000000000791b */ /* 0x003fe20003800000 */
.L_x_1478:
        /* <DEDUP_REMOVED lines=11> */
.L_x_1479:
[----:B------:R-:W-:Y:S02]  /*1a700*/  IMAD.MOV.U32 R13, RZ, RZ, R10 ;  /* 0x000000ffff0d7224 */ /* 0x000fe400078e000a */
[----:B------:R-:W-:Y:S02]  /*1a710*/  IMAD.MOV.U32 R12, RZ, RZ, 0x5 ;  /* 0x00000005ff0c7424 */ /* 0x000fe400078e00ff */
[----:B------:R-:W-:-:S07]  /*1a720*/  IMAD.MOV.U32 R2, RZ, RZ, R14 ;  /* 0x000000ffff027224 */ /* 0x000fce00078e000e */
[----:B------:R-:W-:Y:S05]  /*1a730*/  WARPSYNC.COLLECTIVE R15, `(.L_x_1480) ;  /* 0x000000000f087348 */ /* 0x000fea0003c00000 */
[----:B------:R0:W1:Y:S02]  /*1a740*/  SHFL.IDX P6, R14, R13, R12, R11 ;  /* 0x0000000c0d0e7389 */ /* 0x00006400000c000b */
[----:B01----:R-:W-:Y:S01]  /*1a750*/  ENDCOLLECTIVE ;  /* 0x000000000000791b */ /* 0x003fe20003800000 */
.L_x_1480:
        /* <DEDUP_REMOVED lines=11> */
.L_x_1481:
[----:B------:R-:W-:Y:S02]  /*1a810*/  IMAD.MOV.U32 R13, RZ, RZ, R10 ;  /* 0x000000ffff0d7224 */ /* 0x000fe400078e000a */
[----:B------:R-:W-:Y:S02]  /*1a820*/  IMAD.MOV.U32 R12, RZ, RZ, 0x6 ;  /* 0x00000006ff0c7424 */ /* 0x000fe400078e00ff */
[----:B------:R-:W-:-:S07]  /*1a830*/  IMAD.MOV.U32 R2, RZ, RZ, R14 ;  /* 0x000000ffff027224 */ /* 0x000fce00078e000e */
[----:B------:R-:W-:Y:S05]  /*1a840*/  WARPSYNC.COLLECTIVE R15, `(.L_x_1482) ;  /* 0x000000000f087348 */ /* 0x000fea0003c00000 */
[----:B------:R0:W1:Y:S02]  /*1a850*/  SHFL.IDX P6, R14, R13, R12, R11 ;  /* 0x0000000c0d0e7389 */ /* 0x00006400000c000b */
[----:B01----:R-:W-:Y:S01]  /*1a860*/  ENDCOLLECTIVE ;  /* 0x000000000000791b */ /* 0x003fe20003800000 */
.L_x_1482:
        /* <DEDUP_REMOVED lines=11> */
.L_x_1483:
[----:B------:R-:W-:Y:S02]  /*1a920*/  IMAD.MOV.U32 R13, RZ, RZ, R10 ;  /* 0x000000ffff0d7224 */ /* 0x000fe400078e000a */
[----:B------:R-:W-:Y:S02]  /*1a930*/  IMAD.MOV.U32 R12, RZ, RZ, 0x7 ;  /* 0x00000007ff0c7424 */ /* 0x000fe400078e00ff */
[----:B------:R-:W-:-:S07]  /*1a940*/  IMAD.MOV.U32 R2, RZ, RZ, R14 ;  /* 0x000000ffff027224 */ /* 0x000fce00078e000e */
[----:B------:R-:W-:Y:S05]  /*1a950*/  WARPSYNC.COLLECTIVE R15, `(.L_x_1484) ;  /* 0x000000000f087348 */ /* 0x000fea0003c00000 */
[----:B------:R0:W1:Y:S02]  /*1a960*/  SHFL.IDX P6, R14, R13, R12, R11 ;  /* 0x0000000c0d0e7389 */ /* 0x00006400000c000b */
[----:B01----:R-:W-:Y:S01]  /*1a970*/  ENDCOLLECTIVE ;  /* 0x000000000000791b */ /* 0x003fe20003800000 */
.L_x_1484:
        /* <DEDUP_REMOVED lines=11> */
.L_x_1485:
[----:B------:R-:W-:Y:S01]  /*1aa30*/  IMAD.MOV.U32 R2, RZ, RZ, R14 ;  /* 0x000000ffff027224 */ /* 0x000fe200078e000e */
[----:B------:R-:W-:Y:S06]  /*1aa40*/  BRA `(.L_x_1486) ;  /* 0xffffffb400147947 */ /* 0x000fec000383ffff */
.L_x_1379:
[----:B-1----:R1:W2:Y:S02]  /*1aa50*/  SYNCS.PHASECHK.TRANS64.TRYWAIT P0, [R5+URZ+0x16860], R2 ;  /* 0x01686002050075a7 */ /* 0x0022a4000800017f */
[----:B--2---:R-:W-:Y:S05]  /*1aa60*/  @!P0 NANOSLEEP.SYNCS 0x989680 ;  /* 0x009896800000895d */ /* 0x004fea0003900000 */
[----:B------:R-:W2:Y:S02]  /*1aa70*/  @!P0 SYNCS.PHASECHK.TRANS64 P0, [R5+URZ+0x16860], R2 ;  /* 0x01686002050085a7 */ /* 0x000ea4000800007f */
[----:B--2---:R-:W-:Y:S05]  /*1aa80*/  @!P0 BRA `(.L_x_1379) ;  /* 0xfffffffc00f08947 */ /* 0x004fea000383ffff */
[----:B------:R-:W-:Y:S05]  /*1aa90*/  BRA `(.L_x_1487) ;  /* 0xffffffb4006c7947 */ /* 0x000fea000383ffff */
.L_x_1380:
[----:B------:R-:W-:Y:S01]  /*1aaa0*/  BSSY B1, `(.L_x_1488) ;  /* 0x0000008000017945 */ /* 0x000fe20003800000 */
[----:B------:R-:W-:Y:S02]  /*1aab0*/  IMAD.MOV.U32 R13, RZ, RZ, R18 ;  /* 0x000000ffff0d7224 */ /* 0x000fe400078e0012 */
[----:B------:R-:W-:Y:S02]  /*1aac0*/  IMAD.MOV.U32 R12, RZ, RZ, RZ ;  /* 0x000000ffff0c7224 */ /* 0x000fe400078e00ff */
[----:B------:R-:W-:Y:S02]  /*1aad0*/  IMAD.MOV.U32 R11, RZ, RZ, 0x181f ;  /* 0x0000181fff0b7424 */ /* 0x000fe400078e00ff */
[----:B------:R-:W-:-:S07]  /*1aae0*/  IMAD.MOV.U32 R15, RZ, RZ, -0x1 ;  /* 0xffffffffff0f7424 */ /* 0x000fce00078e00ff */
[----:B-1----:R-:W-:Y:S05]  /*1aaf0*/  WARPSYNC.COLLECTIVE R15, `(.L_x_1489) ;  /* 0x000000000f087348 */ /* 0x002fea0003c00000 */
[----:B------:R0:W2:Y:S02]  /*1ab00*/  SHFL.IDX P6, R14, R13, R12, R11 ;  /* 0x0000000c0d0e7389 */ /* 0x0000a400000c000b */
[----:B012---:R-:W-:Y:S01]  /*1ab10*/  ENDCOLLECTIVE ;  /* 0x000000000000791b */ /* 0x007fe20003800000 */
.L_x_1489:
[----:B------:R-:W-:Y:S05]  /*1ab20*/  BSYNC B1 ;  /* 0x0000000000017941 */ /* 0x000fea0003800000 */
.L_x_1488:
[----:B------:R-:W-:Y:S01]  /*1ab30*/  IMAD.MOV.U32 R13, RZ, RZ, R17 ;  /* 0x000000ffff0d7224 */ /* 0x000fe200078e0011 */
[----:B------:R-:W-:Y:S01]  /*1ab40*/  ISETP.LT.OR P2, PT, R8, 0x1, P1 ;  /* 0x000000010800780c */ /* 0x000fe20000f41670 */
[----:B------:R-:W-:Y:S02]  /*1ab50*/  IMAD.MOV.U32 R12, RZ, RZ, RZ ;  /* 0x000000ffff0c7224 */ /* 0x000fe400078e00ff */
[----:B------:R-:W-:Y:S02]  /*1ab60*/  IMAD.MOV.U32 R11, RZ, RZ, 0x181f ;  /* 0x0000181fff0b7424 */ /* 0x000fe400078e00ff */
[----:B------:R-:W-:Y:S02]  /*1ab70*/  IMAD.MOV.U32 R15, RZ, RZ, -0x1 ;  /* 0xffffffffff0f7424 */ /* 0x000fe400078e00ff */
[----:B------:R-:W-:Y:S02]  /*1ab80*/  IMAD.MOV.U32 R3, RZ, RZ, R14 ;  /* 0x000000ffff037224 */ /* 0x000fe400078e000e */
[----:B------:R-:W-:-:S07]  /*1ab90*/  IMAD R6, R6, 0x2, R22 ;  /* 0x0000000206067824 */ /* 0x000fce00078e0216 */
[----:B------:R-:W-:Y:S05]  /*1aba0*/  WARPSYNC.COLLECTIVE R15, `(.L_x_1490) ;  /* 0x000000000f087348 */ /* 0x000fea0003c00000 */
[----:B------:R0:W1:Y:S02]  /*1abb0*/  SHFL.IDX P6, R14, R13, R12, R11 ;  /* 0x0000000c0d0e7389 */ /* 0x00006400000c000b */
[----:B01----:R-:W-:Y:S01]  /*1abc0*/  ENDCOLLECTIVE ;  /* 0x000000000000791b */ /* 0x003fe20003800000 */
.L_x_1490:
[----:B------:R-:W-:Y:S02]  /*1abd0*/  IMAD.MOV.U32 R13, RZ, RZ, R18 ;  /* 0x000000ffff0d7224 */ /* 0x000fe400078e0012 */
[----:B------:R-:W-:Y:S02]  /*1abe0*/  IMAD.MOV.U32 R12, RZ, RZ, 0x1 ;  /* 0x00000001ff0c7424 */ /* 0x000fe400078e00ff */
[----:B------:R-:W-:-:S07]  /*1abf0*/  IMAD.MOV.U32 R2, RZ, RZ, R14 ;  /* 0x000000ffff027224 */ /* 0x000fce00078e000e */
[----:B------:R-:W-:Y:S05]  /*1ac00*/  WARPSYNC.COLLECTIVE R15, `(.L_x_1491) ;  /* 0x000000000f087348 */ /* 0x000fea0003c00000 */
[----:B------:R0:W1:Y:S02]  /*1ac10*/  SHFL.IDX P6, R14, R13, R12, R11 ;  /* 0x0000000c0d0e7389 */ /* 0x00006400000c000b */
[----:B01----:R-:W-:Y:S01]  /*1ac20*/  ENDCOLLECTIVE ;  /* 0x000000000000791b */ /* 0x003fe20003800000 */
.L_x_1491:
        /* <DEDUP_REMOVED lines=12> */
.L_x_1492:
[----:B------:R-:W-:Y:S02]  /*1acf0*/  IMAD.MOV.U32 R13, RZ, RZ, R18 ;  /* 0x000000ffff0d7224 */ /* 0x000fe400078e0012 */
[----:B------:R-:W-:Y:S02]  /*1ad00*/  IMAD.MOV.U32 R12, RZ, RZ, 0x2 ;  /* 0x00000002ff0c7424 */ /* 0x000fe400078e00ff */
[----:B------:R-:W-:-:S07]  /*1ad10*/  IMAD.MOV.U32 R2, RZ, RZ, R14 ;  /* 0x000000ffff027224 */ /* 0x000fce00078e000e */
[----:B------:R-:W-:Y:S05]  /*1ad20*/  WARPSYNC.COLLECTIVE R15, `(.L_x_1493) ;  /* 0x000000000f087348 */ /* 0x000fea0003c00000 */
[----:B------:R0:W1:Y:S02]  /*1ad30*/  SHFL.IDX P6, R14, R13, R12, R11 ;  /* 0x0000000c0d0e7389 */ /* 0x00006400000c000b */
[----:B01----:R-:W-:Y:S01]  /*1ad40*/  ENDCOLLECTIVE ;  /* 0x000000000000791b */ /* 0x003fe20003800000 */
.L_x_1493:
        /* <DEDUP_REMOVED lines=12> */
.L_x_1494:
[----:B------:R-:W-:Y:S02]  /*1ae10*/  IMAD.MOV.U32 R13, RZ, RZ, R18 ;  /* 0x000000ffff0d7224 */ /* 0x000fe400078e0012 */
[----:B------:R-:W-:Y:S02]  /*1ae20*/  IMAD.MOV.U32 R12, RZ, RZ, 0x3 ;  /* 0x00000003ff0c7424 */ /* 0x000fe400078e00ff */
[----:B------:R-:W-:-:S07]  /*1ae30*/  IMAD.MOV.U32 R2, RZ, RZ, R14 ;  /* 0x000000ffff027224 */ /* 0x000fce00078e000e */
[----:B------:R-:W-:Y:S05]  /*1ae40*/  WARPSYNC.COLLECTIVE R15, `(.L_x_1495) ;  /* 0x000000000f087348 */ /* 0x000fea0003c00000 */
[----:B------:R0:W1:Y:S02]  /*1ae50*/  SHFL.IDX P6, R14, R13, R12, R11 ;  /* 0x0000000c0d0e7389 */ /* 0x00006400000c000b */
[----:B01----:R-:W-:Y:S01]  /*1ae60*/  ENDCOLLECTIVE ;  /* 0x000000000000791b */ /* 0x003fe20003800000 */
.L_x_1495:
        /* <DEDUP_REMOVED lines=12> */
.L_x_1496:
[----:B------:R-:W-:Y:S02]  /*1af30*/  IMAD.MOV.U32 R13, RZ, RZ, R18 ;  /* 0x000000ffff0d7224 */ /* 0x000fe400078e0012 */
[----:B------:R-:W-:Y:S02]  /*1af40*/  IMAD.MOV.U32 R12, RZ, RZ, 0x4 ;  /* 0x00000004ff0c7424 */ /* 0x000fe400078e00ff */
[----:B------:R-:W-:-:S07]  /*1af50*/  IMAD.MOV.U32 R2, RZ, RZ, R14 ;  /* 0x000000ffff027224 */ /* 0x000fce00078e000e */
[----:B------:R-:W-:Y:S05]  /*1af60*/  WARPSYNC.COLLECTIVE R15, `(.L_x_1497) ;  /* 0x000000000f087348 */ /* 0x000fea0003c00000 */
[----:B------:R0:W1:Y:S02]  /*1af70*/  SHFL.IDX P6, R14, R13, R12, R11 ;  /* 0x0000000c0d0e7389 */ /* 0x00006400000c000b */
[----:B01----:R-:W-:Y:S01]  /*1af80*/  ENDCOLLECTIVE ;  /* 0x000000000000791b */ /* 0x003fe20003800000 */
.L_x_1497:
        /* <DEDUP_REMOVED lines=12> */
.L_x_1498:
[----:B------:R-:W-:Y:S02]  /*1b050*/  IMAD.MOV.U32 R13, RZ, RZ, R18 ;  /* 0x000000ffff0d7224 */ /* 0x000fe400078e0012 */
[----:B------:R-:W-:Y:S02]  /*1b060*/  IMAD.MOV.U32 R12, RZ, RZ, 0x5 ;  /* 0x00000005ff0c7424 */ /* 0x000fe400078e00ff */
[----:B------:R-:W-:-:S07]  /*1b070*/  IMAD.MOV.U32 R2, RZ, RZ, R14 ;  /* 0x000000ffff027224 */ /* 0x000fce00078e000e */
[----:B------:R-:W-:Y:S05]  /*1b080*/  WARPSYNC.COLLECTIVE R15, `(.L_x_1499) ;  /* 0x000000000f087348 */ /* 0x000fea0003c00000 */
[----:B------:R0:W1:Y:S02]  /*1b090*/  SHFL.IDX P6, R14, R13, R12, R11 ;  /* 0x0000000c0d0e7389 */ /* 0x00006400000c000b */
[----:B01----:R-:W-:Y:S01]  /*1b0a0*/  ENDCOLLECTIVE ;  /* 0x000000000000791b */ /* 0x003fe20003800000 */
.L_x_1499:
        /* <DEDUP_REMOVED lines=12> */
.L_x_1500:
[----:B------:R-:W-:Y:S02]  /*1b170*/  IMAD.MOV.U32 R13, RZ, RZ, R18 ;  /* 0x000000ffff0d7224 */ /* 0x000fe400078e0012 */
[----:B------:R-:W-:Y:S02]  /*1b180*/  IMAD.MOV.U32 R12, RZ, RZ, 0x6 ;  /* 0x00000006ff0c7424 */ /* 0x000fe400078e00ff */
[----:B------:R-:W-:-:S07]  /*1b190*/  IMAD.MOV.U32 R2, RZ, RZ, R14 ;  /* 0x000000ffff027224 */ /* 0x000fce00078e000e */
[----:B------:R-:W-:Y:S05]  /*1b1a0*/  WARPSYNC.COLLECTIVE R15, `(.L_x_1501) ;  /* 0x000000000f087348 */ /* 0x000fea0003c00000 */
[----:B------:R0:W1:Y:S02]  /*1b1b0*/  SHFL.IDX P6, R14, R13, R12, R11 ;  /* 0x0000000c0d0e7389 */ /* 0x00006400000c000b */
[----:B01----:R-:W-:Y:S01]  /*1b1c0*/  ENDCOLLECTIVE ;  /* 0x000000000000791b */ /* 0x003fe20003800000 */
.L_x_1501:
        /* <DEDUP_REMOVED lines=12> */
.L_x_1502:
[----:B------:R-:W-:Y:S02]  /*1b290*/  IMAD.MOV.U32 R13, RZ, RZ, R18 ;  /* 0x000000ffff0d7224 */ /* 0x000fe400078e0012 */
[----:B------:R-:W-:Y:S02]  /*1b2a0*/  IMAD.MOV.U32 R12, RZ, RZ, 0x7 ;  /* 0x00000007ff0c7424 */ /* 0x000fe400078e00ff */
[----:B------:R-:W-:-:S07]  /*1b2b0*/  IMAD.MOV.U32 R2, RZ, RZ, R14 ;  /* 0x000000ffff027224 */ /* 0x000fce00078e000e */
[----:B------:R-:W-:Y:S05]  /*1b2c0*/  WARPSYNC.COLLECTIVE R15, `(.L_x_1503) ;  /* 0x000000000f087348 */ /* 0x000fea0003c00000 */
[----:B------:R0:W1:Y:S02]  /*1b2d0*/  SHFL.IDX P6, R14, R13, R12, R11 ;  /* 0x0000000c0d0e7389 */ /* 0x00006400000c000b */
[----:B01----:R-:W-:Y:S01]  /*1b2e0*/  ENDCOLLECTIVE ;  /* 0x000000000000791b */ /* 0x003fe20003800000 */
.L_x_1503:
        /* <DEDUP_REMOVED lines=11> */
.L_x_1504:
[----:B------:R-:W-:Y:S01]  /*1b3a0*/  IMAD.MOV.U32 R2, RZ, RZ, R14 ;  /* 0x000000ffff027224 */ /* 0x000fe200078e000e */
[----:B------:R-:W-:Y:S06]  /*1b3b0*/  BRA `(.L_x_1505) ;  /* 0xffffffb0001c7947 */ /* 0x000fec000383ffff */
.L_x_1388:
[----:B0-----:R0:W1:Y:S02]  /*1b3c0*/  SYNCS.PHASECHK.TRANS64.TRYWAIT P0, [R0+URZ+0x16860], R3 ;  /* 0x01686003000075a7 */ /* 0x001064000800017f */
[----:B-1----:R-:W-:Y:S05]  /*1b3d0*/  @!P0 NANOSLEEP.SYNCS 0x989680 ;  /* 0x009896800000895d */ /* 0x002fea0003900000 */
[----:B------:R-:W1:Y:S02]  /*1b3e0*/  @!P0 SYNCS.PHASECHK.TRANS64 P0, [R0+URZ+0x16860], R3 ;  /* 0x01686003000085a7 */ /* 0x000e64000800007f */
[----:B-1----:R-:W-:Y:S05]  /*1b3f0*/  @!P0 BRA `(.L_x_1388) ;  /* 0xfffffffc00f08947 */ /* 0x002fea000383ffff */
[----:B------:R-:W-:Y:S05]  /*1b400*/  BRA `(.L_x_1506) ;  /* 0xffffffb400307947 */ /* 0x000fea000383ffff */
.L_x_1389:
        /* <DEDUP_REMOVED lines=8> */
.L_x_1508:
[----:B------:R-:W-:Y:S05]  /*1b490*/  BSYNC B0 ;  /* 0x0000000000007941 */ /* 0x000fea0003800000 */
.L_x_1507:
[----:B------:R-:W-:Y:S01]  /*1b4a0*/  IMAD.MOV.U32 R13, RZ, RZ, R17 ;  /* 0x000000ffff0d7224 */ /* 0x000fe200078e0011 */
[----:B------:R-:W-:Y:S01]  /*1b4b0*/  ISETP.LT.OR P2, PT, R6, 0x1, P0 ;  /* 0x000000010600780c */ /* 0x000fe20000741670 */
        /* <DEDUP_REMOVED lines=8> */
.L_x_1509:
[----:B------:R-:W-:Y:S02]  /*1b540*/  IMAD R4, R4, 0x2, R22 ;  /* 0x0000000204047824 */ /* 0x000fe400078e0216 */
[----:B------:R-:W-:Y:S02]  /*1b550*/  IMAD.MOV.U32 R13, RZ, RZ, R18 ;  /* 0x000000ffff0d7224 */ /* 0x000fe400078e0012 */
[----:B------:R-:W-:Y:S01]  /*1b560*/  IMAD.MOV.U32 R12, RZ, RZ, 0x1 ;  /* 0x00000001ff0c7424 */ /* 0x000fe200078e00ff */
[----:B------:R-:W-:-:S13]  /*1b570*/  IADD3 R2, P1, R14, R5, RZ ;  /* 0x000000050e027210 */ /* 0x000fda0007f3e0ff */
[----:B------:R-:W-:Y:S05]  /*1b580*/  WARPSYNC.COLLECTIVE R15, `(.L_x_1510) ;  /* 0x000000000f087348 */ /* 0x000fea0003c00000 */
[----:B------:R0:W1:Y:S02]  /*1b590*/  SHFL.IDX P6, R14, R13, R12, R11 ;  /* 0x0000000c0d0e7389 */ /* 0x00006400000c000b */
[----:B01----:R-:W-:Y:S01]  /*1b5a0*/  ENDCOLLECTIVE ;  /* 0x000000000000791b */ /* 0x003fe20003800000 */
.L_x_1510:
        /* <DEDUP_REMOVED lines=11> */
.L_x_1511:
[----:B------:R-:W-:Y:S02]  /*1b660*/  IMAD.MOV.U32 R13, RZ, RZ, R18 ;  /* 0x000000ffff0d7224 */ /* 0x000fe400078e0012 */
[----:B------:R-:W-:Y:S02]  /*1b670*/  IMAD.MOV.U32 R12, RZ, RZ, 0x2 ;  /* 0x00000002ff0c7424 */ /* 0x000fe400078e00ff */
[----:B------:R-:W-:-:S07]  /*1b680*/  IMAD.MOV.U32 R9, RZ, RZ, R14 ;  /* 0x000000ffff097224 */ /* 0x000fce00078e000e */
[----:B------:R-:W-:Y:S05]  /*1b690*/  WARPSYNC.COLLECTIVE R15, `(.L_x_1512) ;  /* 0x000000000f087348 */ /* 0x000fea0003c00000 */
[----:B------:R0:W1:Y:S02]  /*1b6a0*/  SHFL.IDX P6, R14, R13, R12, R11 ;  /* 0x0000000c0d0e7389 */ /* 0x00006400000c000b */
[----:B01----:R-:W-:Y:S01]  /*1b6b0*/  ENDCOLLECTIVE ;  /* 0x000000000000791b */ /* 0x003fe20003800000 */
.L_x_1512:
        /* <DEDUP_REMOVED lines=12> */
.L_x_1513:
[----:B------:R-:W-:Y:S02]  /*1b780*/  IMAD.MOV.U32 R13, RZ, RZ, R18 ;  /* 0x000000ffff0d7224 */ /* 0x000fe400078e0012 */
[----:B------:R-:W-:Y:S02]  /*1b790*/  IMAD.MOV.U32 R12, RZ, RZ, 0x3 ;  /* 0x00000003ff0c7424 */ /* 0x000fe400078e00ff */
[----:B------:R-:W-:-:S07]  /*1b7a0*/  IMAD.MOV.U32 R10, RZ, RZ, R14 ;  /* 0x000000ffff0a7224 */ /* 0x000fce00078e000e */
[----:B------:R-:W-:Y:S05]  /*1b7b0*/  WARPSYNC.COLLECTIVE R15, `(.L_x_1514) ;  /* 0x000000000f087348 */ /* 0x000fea0003c00000 */
[----:B------:R0:W1:Y:S02]  /*1b7c0*/  SHFL.IDX P6, R14, R13, R12, R11 ;  /* 0x0000000c0d0e7389 */ /* 0x00006400000c000b */
[----:B01----:R-:W-:Y:S01]  /*1b7d0*/  ENDCOLLECTIVE ;  /* 0x000000000000791b */ /* 0x003fe20003800000 */
.L_x_1514:
        /* <DEDUP_REMOVED lines=12> */
.L_x_1515:
[----:B------:R-:W-:Y:S02]  /*1b8a0*/  IMAD.MOV.U32 R13, RZ, RZ, R18 ;  /* 0x000000ffff0d7224 */ /* 0x000fe400078e0012 */
[----:B------:R-:W-:Y:S02]  /*1b8b0*/  IMAD.MOV.U32 R12, RZ, RZ, 0x4 ;  /* 0x00000004ff0c7424 */ /* 0x000fe400078e00ff */
[----:B------:R-:W-:-:S07]  /*1b8c0*/  IMAD.MOV.U32 R9, RZ, RZ, R14 ;  /* 0x000000ffff097224 */ /* 0x000fce00078e000e */
[----:B------:R-:W-:Y:S05]  /*1b8d0*/  WARPSYNC.COLLECTIVE R15, `(.L_x_1516) ;  /* 0x000000000f087348 */ /* 0x000fea0003c00000 */
[----:B------:R0:W1:Y:S02]  /*1b8e0*/  SHFL.IDX P6, R14, R13, R12, R11 ;  /* 0x0000000c0d0e7389 */ /* 0x00006400000c000b */
[----:B01----:R-:W-:Y:S01]  /*1b8f0*/  ENDCOLLECTIVE ;  /* 0x000000000000791b */ /* 0x003fe20003800000 */
.L_x_1516:
        /* <DEDUP_REMOVED lines=12> */
.L_x_1517:
[----:B------:R-:W-:Y:S02]  /*1b9c0*/  IMAD.MOV.U32 R13, RZ, RZ, R18 ;  /* 0x000000ffff0d7224 */ /* 0x000fe400078e0012 */
[----:B------:R-:W-:Y:S02]  /*1b9d0*/  IMAD.MOV.U32 R12, RZ, RZ, 0x5 ;  /* 0x00000005ff0c7424 */ /* 0x000fe400078e00ff */
[----:B------:R-:W-:-:S07]  /*1b9e0*/  IMAD.MOV.U32 R10, RZ, RZ, R14 ;  /* 0x000000ffff0a7224 */ /* 0x000fce00078e000e */
[----:B------:R-:W-:Y:S05]  /*1b9f0*/  WARPSYNC.COLLECTIVE R15, `(.L_x_1518) ;  /* 0x000000000f087348 */ /* 0x000fea0003c00000 */
[----:B------:R0:W1:Y:S02]  /*1ba00*/  SHFL.IDX P6, R14, R13, R12, R11 ;  /* 0x0000000c0d0e7389 */ /* 0x00006400000c000b */
[----:B01----:R-:W-:Y:S01]  /*1ba10*/  ENDCOLLECTIVE ;  /* 0x000000000000791b */ /* 0x003fe20003800000 */
.L_x_1518:
        /* <DEDUP_REMOVED lines=12> */
.L_x_1519:
[----:B------:R-:W-:Y:S02]  /*1bae0*/  IMAD.MOV.U32 R13, RZ, RZ, R18 ;  /* 0x000000ffff0d7224 */ /* 0x000fe400078e0012 */
[----:B------:R-:W-:Y:S02]  /*1baf0*/  IMAD.MOV.U32 R12, RZ, RZ, 0x6 ;  /* 0x00000006ff0c7424 */ /* 0x000fe400078e00ff */
[----:B------:R-:W-:-:S07]  /*1bb00*/  IMAD.MOV.U32 R9, RZ, RZ, R14 ;  /* 0x000000ffff097224 */ /* 0x000fce00078e000e */
[----:B------:R-:W-:Y:S05]  /*1bb10*/  WARPSYNC.COLLECTIVE R15, `(.L_x_1520) ;  /* 0x000000000f087348 */ /* 0x000fea0003c00000 */
[----:B------:R0:W1:Y:S02]  /*1bb20*/  SHFL.IDX P6, R14, R13, R12, R11 ;  /* 0x0000000c0d0e7389 */ /* 0x00006400000c000b */
[----:B01----:R-:W-:Y:S01]  /*1bb30*/  ENDCOLLECTIVE ;  /* 0x000000000000791b */ /* 0x003fe20003800000 */
.L_x_1520:
        /* <DEDUP_REMOVED lines=12> */
.L_x_1521:
[----:B------:R-:W-:Y:S02]  /*1bc00*/  IMAD.MOV.U32 R13, RZ, RZ, R18 ;  /* 0x000000ffff0d7224 */ /* 0x000fe400078e0012 */
[----:B------:R-:W-:Y:S01]  /*1bc10*/  IMAD.MOV.U32 R12, RZ, RZ, 0x7 ;  /* 0x00000007ff0c7424 */ /* 0x000fe200078e00ff */
[----:B------:R-:W-:-:S13]  /*1bc20*/  IADD3 R2, P1, R14, R5, RZ ;  /* 0x000000050e027210 */ /* 0x000fda0007f3e0ff */
[----:B------:R-:W-:Y:S05]  /*1bc30*/  WARPSYNC.COLLECTIVE R15, `(.L_x_1522) ;  /* 0x000000000f087348 */ /* 0x000fea0003c00000 */
[----:B------:R0:W1:Y:S02]  /*1bc40*/  SHFL.IDX P6, R14, R13, R12, R11 ;  /* 0x0000000c0d0e7389 */ /* 0x00006400000c000b */
[----:B01----:R-:W-:Y:S01]  /*1bc50*/  ENDCOLLECTIVE ;  /* 0x000000000000791b */ /* 0x003fe20003800000 */
.L_x_1522:
        /* <DEDUP_REMOVED lines=10> */
.L_x_1523:
[----:B------:R-:W-:Y:S05]  /*1bd00*/  BRA `(.L_x_1524) ;  /* 0xffffffac00e47947 */ /* 0x000fea000383ffff */
.L_x_1394:
        /* <DEDUP_REMOVED lines=8> */
.L_x_1526:
[----:B------:R-:W-:Y:S05]  /*1bd90*/  BSYNC B0 ;  /* 0x0000000000007941 */ /* 0x000fea0003800000 */
.L_x_1525:
[----:B------:R-:W-:Y:S02]  /*1bda0*/  IMAD.MOV.U32 R13, RZ, RZ, R16 ;  /* 0x000000ffff0d7224 */ /* 0x000fe400078e0010 */
[----:B------:R-:W-:Y:S02]  /*1bdb0*/  IMAD.MOV.U32 R12, RZ, RZ, 0x1 ;  /* 0x00000001ff0c7424 */ /* 0x000fe400078e00ff */
[----:B------:R-:W-:Y:S02]  /*1bdc0*/  IMAD.MOV.U32 R11, RZ, RZ, 0x1f ;  /* 0x0000001fff0b7424 */ /* 0x000fe400078e00ff */
[----:B------:R-:W-:Y:S02]  /*1bdd0*/  IMAD.MOV.U32 R15, RZ, RZ, -0x1 ;  /* 0xffffffffff0f7424 */ /* 0x000fe400078e00ff */
[----:B------:R-:W-:Y:S02]  /*1bde0*/  IMAD.IADD R9, R19, 0x1, R8 ;  /* 0x0000000113097824 */ /* 0x000fe400078e0208 */
[----:B------:R-:W-:-:S07]  /*1bdf0*/  IMAD.MOV.U32 R0, RZ, RZ, R14 ;  /* 0x000000ffff007224 */ /* 0x000fce00078e000e */
[----:B------:R-:W-:Y:S05]  /*1be00*/  WARPSYNC.COLLECTIVE R15, `(.L_x_1527) ;  /* 0x000000000f087348 */ /* 0x000fea0003c00000 */
[----:B------:R0:W1:Y:S02]  /*1be10*/  SHFL.IDX P6, R14, R13, R12, R11 ;  /* 0x0000000c0d0e7389 */ /* 0x00006400000c000b */
[----:B01----:R-:W-:Y:S01]  /*1be20*/  ENDCOLLECTIVE ;  /* 0x000000000000791b */ /* 0x003fe20003800000 */
.L_x_1527:
[----:B------:R-:W-:Y:S02]  /*1be30*/  ULDC UR4, c[0x0][0xc3c] ;  /* 0x00030f0000047ab9 */ /* 0x000fe40000000800 */
[----:B------:R-:W-:-:S13]  /*1be40*/  ISETP.GE.OR P1, PT, R9, UR4, !P0 ;  /* 0x0000000409007c0c */ /* 0x000fda000c726670 */
[----:B------:R-:W0:Y:S08]  /*1be50*/  @!P1 LDC.64 R2, c[0x0][0xc80] ;  /* 0x00032000ff029b82 */ /* 0x000e300000000a00 */
[----:B------:R-:W1:Y:S01]  /*1be60*/  @!P1 LDC.64 R4, c[0x0][0xc78] ;  /* 0x00031e00ff049b82 */ /* 0x000e620000000a00 */
[----:B------:R-:W-:Y:S01]  /*1be70*/  CS2R R16, SRZ ;  /* 0x0000000000107805 */ /* 0x000fe2000001ff00 */
[----:B------:R-:W-:-:S02]  /*1be80*/  IMAD.MOV.U32 R11, RZ, RZ, RZ ;  /* 0x000000ffff0b7224 */ /* 0x000fc400078e00ff */
[----:B------:R-:W-:Y:S02]  /*1be90*/  IMAD.MOV.U32 R6, RZ, RZ, R14 ;  /* 0x000000ffff067224 */ /* 0x000fe400078e000e */
[----:B0-----:R-:W-:-:S05]  /*1bea0*/  @!P1 IMAD.WIDE R2, R9, 0x4, R2 ;  /* 0x0000000409029825 */ /* 0x001fca00078e0202 */
[----:B------:R1:W2:Y:S02]  /*1beb0*/  @!P1 LDG.E R7, desc[UR54][R2.64] ;  /* 0x0000003602079981 */ /* 0x0002a4000c1e1900 */
[----:B-1----:R-:W-:-:S05]  /*1bec0*/  @!P1 IMAD.WIDE R2, R9, 0x4, R4 ;  /* 0x0000000409029825 */ /* 0x002fca00078e0204 */
[----:B------:R-:W3:Y:S01]  /*1bed0*/  @!P1 LDG.E R4, desc[UR54][R2.64] ;  /* 0x0000003602049981 */ /* 0x000ee2000c1e1900 */
[----:B------:R-:W-:Y:S01]  /*1bee0*/  IMAD.MOV.U32 R5, RZ, RZ, RZ ;  /* 0x000000ffff057224 */ /* 0x000fe200078e00ff */
[C---:B------:R-:W-:Y:S02]  /*1bef0*/  ISETP.GE.U32.AND P2, PT, R8.reuse, 0x2, PT ;  /* 0x000000020800780c */ /* 0x040fe40003f46070 */
[C---:B------:R-:W-:Y:S02]  /*1bf00*/  ISETP.GE.U32.AND P3, PT, R8.reuse, 0x4, PT ;  /* 0x000000040800780c */ /* 0x040fe40003f66070 */
[C---:B------:R-:W-:Y:S02]  /*1bf10*/  ISETP.GE.U32.AND P4, PT, R8.reuse, 0x8, PT ;  /* 0x000000080800780c */ /* 0x040fe40003f86070 */
[C---:B------:R-:W-:Y:S01]  /*1bf20*/  ISETP.GE.U32.AND P5, PT, R8.reuse, 0x10, PT ;  /* 0x000000100800780c */ /* 0x040fe20003fa6070 */
[----:B--2---:R-:W-:Y:S02]  /*1bf30*/  @!P1 IMAD.MOV.U32 R17, RZ, RZ, R7 ;  /* 0x000000ffff119224 */ /* 0x004fe400078e0007 */
[----:B---3--:R-:W-:Y:S01]  /*1bf40*/  @!P1 IMAD.MOV.U32 R5, RZ, RZ, R4 ;  /* 0x000000ffff059224 */ /* 0x008fe200078e0004 */
[----:B------:R-:W-:-:S03]  /*1bf50*/  ISETP.NE.AND P1, PT, R8, RZ, PT ;  /* 0x000000ff0800720c */ /* 0x000fc60003f25270 */
[----:B------:R-:W-:-:S10]  /*1bf60*/  IMAD R13, R5, R17, RZ ;  /* 0x00000011050d7224 */ /* 0x000fd400078e02ff */
[----:B------:R-:W-:Y:S05]  /*1bf70*/  WARPSYNC.COLLECTIVE R15, `(.L_x_1528) ;  /* 0x000000000f087348 */ /* 0x000fea0003c00000 */
[----:B------:R0:W1:Y:S02]  /*1bf80*/  SHFL.UP P6, R14, R13, R12, R11 ;  /* 0x0400000c0d0e7389 */ /* 0x00006400000c000b */
[----:B01----:R-:W-:Y:S01]  /*1bf90*/  ENDCOLLECTIVE ;  /* 0x000000000000791b */ /* 0x003fe20003800000 */
.L_x_1528:
[----:B------:R-:W-:Y:S01]  /*1bfa0*/  IMAD.MOV.U32 R12, RZ, RZ, 0x2 ;  /* 0x00000002ff0c7424 */ /* 0x000fe200078e00ff */
[----:B------:R-:W-:-:S05]  /*1bfb0*/  SEL R4, R14, RZ, P1 ;  /* 0x000000ff0e047207 */ /* 0x000fca0000800000 */
[----:B------:R-:W-:-:S04]  /*1bfc0*/  IMAD.IADD R4, R13, 0x1, R4 ;  /* 0x000000010d047824 */ /* 0x000fc800078e0204 */
[----:B------:R-:W-:-:S07]  /*1bfd0*/  IMAD.MOV.U32 R13, RZ, RZ, R4 ;  /* 0x000000ffff0d7224 */ /* 0x000fce00078e0004 */
[----:B------:R-:W-:Y:S05]  /*1bfe0*/  WARPSYNC.COLLECTIVE R15, `(.L_x_1529) ;  /* 0x000000000f087348 */ /* 0x000fea0003c00000 */
[----:B------:R0:W1:Y:S02]  /*1bff0*/  SHFL.UP P6, R14, R13, R12, R11 ;  /* 0x0400000c0d0e7389 */ /* 0x00006400000c000b */
[----:B01----:R-:W-:Y:S01]  /*1c000*/  ENDCOLLECTIVE ;  /* 0x000000000000791b */ /* 0x003fe20003800000 */
.L_x_1529:
[----:B------:R-:W-:Y:S01]  /*1c010*/  IMAD.MOV.U32 R12, RZ, RZ, 0x4 ;  /* 0x00000004ff0c7424 */ /* 0x000fe200078e00ff */
[----:B------:R-:W-:-:S05]  /*1c020*/  SEL R3, R14, RZ, P2 ;  /* 0x000000ff0e037207 */ /* 0x000fca0001000000 */
[----:B------:R-:W-:-:S04]  /*1c030*/  IMAD.IADD R2, R4, 0x1, R3 ;  /* 0x0000000104027824 */ /* 0x000fc800078e0203 */
[----:B------:R-:W-:-:S07]  /*1c040*/  IMAD.MOV.U32 R13, RZ, RZ, R2 ;  /* 0x000000ffff0d7224 */ /* 0x000fce00078e0002 */
[----:B------:R-:W-:Y:S05]  /*1c050*/  WARPSYNC.COLLECTIVE R15, `(.L_x_1530) ;  /* 0x000000000f087348 */ /* 0x000fea0003c00000 */
[----:B------:R0:W1:Y:S02]  /*1c060*/  SHFL.UP P6, R14, R13, R12, R11 ;  /* 0x0400000c0d0e7389 */ /* 0x00006400000c000b */
[----:B01----:R-:W-:Y:S01]  /*1c070*/  ENDCOLLECTIVE ;  /* 0x000000000000791b */ /* 0x003fe20003800000 */
.L_x_1530:
[----:B------:R-:W-:Y:S01]  /*1c080*/  IMAD.MOV.U32 R12, RZ, RZ, 0x8 ;  /* 0x00000008ff0c7424 */ /* 0x000fe200078e00ff */
[----:B------:R-:W-:-:S05]  /*1c090*/  SEL R3, R14, RZ, P3 ;  /* 0x000000ff0e037207 */ /* 0x000fca0001800000 */
[----:B------:R-:W-:-:S04]  /*1c0a0*/  IMAD.IADD R3, R2, 0x1, R3 ;  /* 0x0000000102037824 */ /* 0x000fc800078e0203 */
[----:B------:R-:W-:-:S07]  /*1c0b0*/  IMAD.MOV.U32 R13, RZ, RZ, R3 ;  /* 0x000000ffff0d7224 */ /* 0x000fce00078e0003 */
[----:B------:R-:W-:Y:S05]  /*1c0c0*/  WARPSYNC.COLLECTIVE R15, `(.L_x_1531) ;  /* 0x000000000f087348 */ /* 0x000fea0003c00000 */
[----:B------:R0:W1:Y:S02]  /*1c0d0*/  SHFL.UP P6, R14, R13, R12, R11 ;  /* 0x0400000c0d0e7389 */ /* 0x00006400000c000b */
[----:B01----:R-:W-:Y:S01]  /*1c0e0*/  ENDCOLLECTIVE ;  /* 0x000000000000791b */ /* 0x003fe20003800000 */
.L_x_1531:
[----:B------:R-:W-:Y:S01]  /*1c0f0*/  IMAD.MOV.U32 R12, RZ, RZ, 0x10 ;  /* 0x00000010ff0c7424 */ /* 0x000fe200078e00ff */
[----:B------:R-:W-:-:S05]  /*1c100*/  SEL R4, R14, RZ, P4 ;  /* 0x000000ff0e047207 */ /* 0x000fca0002000000 */
[----:B------:R-:W-:-:S04]  /*1c110*/  IMAD.IADD R4, R3, 0x1, R4 ;  /* 0x0000000103047824 */ /* 0x000fc800078e0204 */
[----:B------:R-:W-:-:S07]  /*1c120*/  IMAD.MOV.U32 R13, RZ, RZ, R4 ;  /* 0x000000ffff0d7224 */ /* 0x000fce00078e0004 */
[----:B------:R-:W-:Y:S05]  /*1c130*/  WARPSYNC.COLLECTIVE R15, `(.L_x_1532) ;  /* 0x000000000f087348 */ /* 0x000fea0003c00000 */
[----:B------:R0:W1:Y:S02]  /*1c140*/  SHFL.UP P6, R14, R13, R12, R11 ;  /* 0x0400000c0d0e7389 */ /* 0x00006400000c000b */
[----:B01----:R-:W-:Y:S01]  /*1c150*/  ENDCOLLECTIVE ;  /* 0x000000000000791b */ /* 0x003fe20003800000 */
.L_x_1532:
        /* <DEDUP_REMOVED lines=8> */
.L_x_1533:
[----:B------:R-:W-:Y:S05]  /*1c1e0*/  BRA `(.L_x_1534) ;  /* 0xffffffac00f07947 */ /* 0x000fea000383ffff */
.L_x_1397:
[----:B------:R-:W-:Y:S01]  /*1c1f0*/  BSSY B0, `(.L_x_1535) ;  /* 0x0000007000007945 */ /* 0x000fe20003800000 */
[----:B------:R-:W-:Y:S02]  /*1c200*/  IMAD.MOV.U32 R12, RZ, RZ, 0x1 ;  /* 0x00000001ff0c7424 */ /* 0x000fe400078e00ff */
[----:B------:R-:W-:Y:S02]  /*1c210*/  IMAD.MOV.U32 R11, RZ, RZ, RZ ;  /* 0x000000ffff0b7224 */ /* 0x000fe400078e00ff */
[----:B------:R-:W-:-:S07]  /*1c220*/  IMAD.MOV.U32 R15, RZ, RZ, -0x1 ;  /* 0xffffffffff0f7424 */ /* 0x000fce00078e00ff */
[----:B------:R-:W-:Y:S05]  /*1c230*/  WARPSYNC.COLLECTIVE R15, `(.L_x_1536) ;  /* 0x000000000f087348 */ /* 0x000fea0003c00000 */
[----:B------:R0:W1:Y:S02]  /*1c240*/  SHFL.UP P6, R14, R13, R12, R11 ;  /* 0x0400000c0d0e7389 */ /* 0x00006400000c000b */
[----:B01----:R-:W-:Y:S01]  /*1c250*/  ENDCOLLECTIVE ;  /* 0x000000000000791b */ /* 0x003fe20003800000 */
.L_x_1536:
[----:B------:R-:W-:Y:S05]  /*1c260*/  BSYNC B0 ;  /* 0x0000000000007941 */ /* 0x000fea0003800000 */
.L_x_1535:
[----:B------:R-:W-:Y:S01]  /*1c270*/  SEL R14, R14, RZ, P1 ;  /* 0x000000ff0e0e7207 */ /* 0x000fe20000800000 */
[----:B------:R-:W-:Y:S02]  /*1c280*/  IMAD.MOV.U32 R12, RZ, RZ, 0x2 ;  /* 0x00000002ff0c7424 */ /* 0x000fe400078e00ff */
[----:B------:R-:W-:Y:S02]  /*1c290*/  IMAD.MOV.U32 R11, RZ, RZ, RZ ;  /* 0x000000ffff0b7224 */ /* 0x000fe400078e00ff */
[----:B------:R-:W-:Y:S02]  /*1c2a0*/  IMAD.IADD R13, R13, 0x1, R14 ;  /* 0x000000010d0d7824 */ /* 0x000fe400078e020e */
[----:B------:R-:W-:-:S07]  /*1c2b0*/  IMAD.MOV.U32 R15, RZ, RZ, -0x1 ;  /* 0xffffffffff0f7424 */ /* 0x000fce00078e00ff */
[----:B------:R-:W-:Y:S05]  /*1c2c0*/  WARPSYNC.COLLECTIVE R15, `(.L_x_1537) ;  /* 0x000000000f087348 */ /* 0x000fea0003c00000 */
[----:B------:R0:W1:Y:S02]  /*1c2d0*/  SHFL.UP P6, R14, R13, R12, R11 ;  /* 0x0400000c0d0e7389 */ /* 0x00006400000c000b */
[----:B01----:R-:W-:Y:S01]  /*1c2e0*/  ENDCOLLECTIVE ;  /* 0x000000000000791b */ /* 0x003fe20003800000 */
.L_x_1537:
[----:B------:R-:W-:Y:S01]  /*1c2f0*/  IMAD.MOV.U32 R12, RZ, RZ, 0x4 ;  /* 0x00000004ff0c7424 */ /* 0x000fe200078e00ff */
[----:B------:R-:W-:-:S05]  /*1c300*/  SEL R2, R14, RZ, P2 ;  /* 0x000000ff0e027207 */ /* 0x000fca0001000000 */
[----:B------:R-:W-:-:S04]  /*1c310*/  IMAD.IADD R2, R13, 0x1, R2 ;  /* 0x000000010d027824 */ /* 0x000fc800078e0202 */
[----:B------:R-:W-:-:S07]  /*1c320*/  IMAD.MOV.U32 R13, RZ, RZ, R2 ;  /* 0x000000ffff0d7224 */ /* 0x000fce00078e0002 */
[----:B------:R-:W-:Y:S05]  /*1c330*/  WARPSYNC.COLLECTIVE R15, `(.L_x_1538) ;  /* 0x000000000f087348 */ /* 0x000fea0003c00000 */
[----:B------:R0:W1:Y:S02]  /*1c340*/  SHFL.UP P6, R14, R13, R12, R11 ;  /* 0x0400000c0d0e7389 */ /* 0x00006400000c000b */
[----:B01----:R-:W-:Y:S01]  /*1c350*/  ENDCOLLECTIVE ;  /* 0x000000000000791b */ /* 0x003fe20003800000 */
.L_x_1538:
[----:B------:R-:W-:Y:S01]  /*1c360*/  IMAD.MOV.U32 R12, RZ, RZ, 0x8 ;  /* 0x00000008ff0c7424 */ /* 0x000fe200078e00ff */
[----:B------:R-:W-:-:S05]  /*1c370*/  SEL R3, R14, RZ, P3 ;  /* 0x000000ff0e037207 */ /* 0x000fca0001800000 */
[----:B------:R-:W-:-:S04]  /*1c380*/  IMAD.IADD R3, R2, 0x1, R3 ;  /* 0x0000000102037824 */ /* 0x000fc800078e0203 */
[----:B------:R-:W-:-:S07]  /*1c390*/  IMAD.MOV.U32 R13, RZ, RZ, R3 ;  /* 0x000000ffff0d7224 */ /* 0x000fce00078e0003 */
[----:B------:R-:W-:Y:S05]  /*1c3a0*/  WARPSYNC.COLLECTIVE R15, `(.L_x_1539) ;  /* 0x000000000f087348 */ /* 0x000fea0003c00000 */
[----:B------:R0:W1:Y:S02]  /*1c3b0*/  SHFL.UP P6, R14, R13, R12, R11 ;  /* 0x0400000c0d0e7389 */ /* 0x00006400000c000b */
[----:B01----:R-:W-:Y:S01]  /*1c3c0*/  ENDCOLLECTIVE ;  /* 0x000000000000791b */ /* 0x003fe20003800000 */
.L_x_1539:
[----:B------:R-:W-:Y:S01]  /*1c3d0*/  IMAD.MOV.U32 R12, RZ, RZ, 0x10 ;  /* 0x00000010ff0c7424 */ /* 0x000fe200078e00ff */
[----:B------:R-:W-:-:S05]  /*1c3e0*/  SEL R4, R14, RZ, P4 ;  /* 0x000000ff0e047207 */ /* 0x000fca0002000000 */
[----:B------:R-:W-:-:S04]  /*1c3f0*/  IMAD.IADD R4, R3, 0x1, R4 ;  /* 0x0000000103047824 */ /* 0x000fc800078e0204 */
[----:B------:R-:W-:-:S07]  /*1c400*/  IMAD.MOV.U32 R13, RZ, RZ, R4 ;  /* 0x000000ffff0d7224 */ /* 0x000fce00078e0004 */
[----:B------:R-:W-:Y:S05]  /*1c410*/  WARPSYNC.COLLECTIVE R15, `(.L_x_1540) ;  /* 0x000000000f087348 */ /* 0x000fea0003c00000 */
[----:B------:R0:W1:Y:S02]  /*1c420*/  SHFL.UP P6, R14, R13, R12, R11 ;  /* 0x0400000c0d0e7389 */ /* 0x00006400000c000b */
[----:B01----:R-:W-:Y:S01]  /*1c430*/  ENDCOLLECTIVE ;  /* 0x000000000000791b */ /* 0x003fe20003800000 */
.L_x_1540:
        /* <DEDUP_REMOVED lines=8> */
.L_x_1541:
[----:B------:R-:W-:Y:S05]  /*1c4c0*/  BRA `(.L_x_1542) ;  /* 0xffffffac00dc7947 */ /* 0x000fea000383ffff */
.L_x_1399:
[----:B------:R-:W-:Y:S01]  /*1c4d0*/  BSSY B0, `(.L_x_1543) ;  /* 0x0000006000007945 */ /* 0x000fe20003800000 */
[----:B------:R-:W-:Y:S01]  /*1c4e0*/  PLOP3.LUT P6, PT, P6, PT, PT, 0x8, 0x0 ;  /* 0x000000000000781c */ /* 0x000fe200037ce170 */
[----:B------:R-:W-:-:S12]  /*1c4f0*/  IMAD.MOV.U32 R15, RZ, RZ, -0x1 ;  /* 0xffffffffff0f7424 */ /* 0x000fd800078e00ff */
[----:B0-----:R-:W-:Y:S05]  /*1c500*/  WARPSYNC.COLLECTIVE R15, `(.L_x_1544) ;  /* 0x000000000f087348 */ /* 0x001fea0003c00000 */
[----:B------:R-:W-:Y:S01]  /*1c510*/  VOTE.ANY R14, PT, P6 ;  /* 0x00000000000e7806 */ /* 0x000fe200030e0100 */
[----:B0-----:R-:W-:Y:S06]  /*1c520*/  ENDCOLLECTIVE ;  /* 0x000000000000791b */ /* 0x001fec0003800000 */
.L_x_1544:
[----:B------:R-:W-:Y:S05]  /*1c530*/  BSYNC B0 ;  /* 0x0000000000007941 */ /* 0x000fea0003800000 */
.L_x_1543:
[----:B------:R-:W-:Y:S02]  /*1c540*/  IMAD.MOV.U32 R3, RZ, RZ, R14 ;  /* 0x000000ffff037224 */ /* 0x000fe400078e000e */
[----:B------:R-:W-:Y:S02]  /*1c550*/  IMAD.MOV.U32 R13, RZ, RZ, R17 ;  /* 0x000000ffff0d7224 */ /* 0x000fe400078e0011 */
[----:B------:R-:W0:Y:S01]  /*1c560*/  POPC R7, R3 ;  /* 0x0000000300077309 */ /* 0x000e220000000000 */
[----:B------:R-:W-:Y:S02]  /*1c570*/  IMAD.MOV.U32 R11, RZ, RZ, 0x1f ;  /* 0x0000001fff0b7424 */ /* 0x000fe400078e00ff */
[----:B------:R-:W-:Y:S02]  /*1c580*/  IMAD.MOV.U32 R15, RZ, RZ, -0x1 ;  /* 0xffffffffff0f7424 */ /* 0x000fe400078e00ff */
[----:B0-----:R-:W-:Y:S02]  /*1c590*/  IMAD.MOV.U32 R12, RZ, RZ, R7 ;  /* 0x000000ffff0c7224 */ /* 0x001fe400078e0007 */
[----:B------:R-:W-:-:S07]  /*1c5a0*/  IMAD.IADD R19, R7, 0x1, R19 ;  /* 0x0000000107137824 */ /* 0x000fce00078e0213 */
[----:B------:R-:W-:Y:S05]  /*1c5b0*/  WARPSYNC.COLLECTIVE R15, `(.L_x_1545) ;  /* 0x000000000f087348 */ /* 0x000fea0003c00000 */
[----:B------:R0:W1:Y:S02]  /*1c5c0*/  SHFL.IDX P6, R14, R13, R12, R11 ;  /* 0x0000000c0d0e7389 */ /* 0x00006400000c000b */
[----:B01----:R-:W-:Y:S01]  /*1c5d0*/  ENDCOLLECTIVE ;  /* 0x000000000000791b */ /* 0x003fe20003800000 */
.L_x_1545:
[----:B------:R-:W-:Y:S02]  /*1c5e0*/  IMAD.MOV.U32 R13, RZ, RZ, R5 ;  /* 0x000000ffff0d7224 */ /* 0x000fe400078e0005 */
[----:B------:R-:W-:-:S07]  /*1c5f0*/  IMAD.MOV.U32 R17, RZ, RZ, R14 ;  /* 0x000000ffff117224 */ /* 0x000fce00078e000e */
[----:B------:R-:W-:Y:S05]  /*1c600*/  WARPSYNC.COLLECTIVE R15, `(.L_x_1546) ;  /* 0x000000000f087348 */ /* 0x000fea0003c00000 */
[----:B------:R0:W1:Y:S02]  /*1c610*/  SHFL.IDX P6, R14, R13, R12, R11 ;  /* 0x0000000c0d0e7389 */ /* 0x00006400000c000b */
[----:B01----:R-:W-:Y:S01]  /*1c620*/  ENDCOLLECTIVE ;  /* 0x000000000000791b */ /* 0x003fe20003800000 */
.L_x_1546:
[----:B------:R-:W-:Y:S01]  /*1c630*/  IMAD.MOV.U32 R5, RZ, RZ, R14 ;  /* 0x000000ffff057224 */ /* 0x000fe200078e000e */
[----:B------:R-:W-:Y:S06]  /*1c640*/  BRA `(.L_x_1547) ;  /* 0xffffffac00bc7947 */ /* 0x000fec000383ffff */
.L_x_1401:
[----:B------:R-:W-:Y:S01]  /*1c650*/  BSSY B0, `(.L_x_1548) ;  /* 0x0000007000007945 */ /* 0x000fe20003800000 */
[----:B------:R-:W-:Y:S02]  /*1c660*/  IMAD.MOV.U32 R13, RZ, RZ, R2 ;  /* 0x000000ffff0d7224 */ /* 0x000fe400078e0002 */
[----:B------:R-:W-:Y:S02]  /*1c670*/  IMAD.MOV.U32 R11, RZ, RZ, 0x1f ;  /* 0x0000001fff0b7424 */ /* 0x000fe400078e00ff */
[----:B------:R-:W-:-:S07]  /*1c680*/  IMAD.MOV.U32 R15, RZ, RZ, -0x1 ;  /* 0xffffffffff0f7424 */ /* 0x000fce00078e00ff */
[----:B0123--:R-:W-:Y:S05]  /*1c690*/  WARPSYNC.COLLECTIVE R15, `(.L_x_1549) ;  /* 0x000000000f087348 */ /* 0x00ffea0003c00000 */
[----:B------:R4:W0:Y:S02]  /*1c6a0*/  SHFL.IDX P6, R14, R13, R12, R11 ;  /* 0x0000000c0d0e7389 */ /* 0x00082400000c000b */
[----:B01234-:R-:W-:Y:S01]  /*1c6b0*/  ENDCOLLECTIVE ;  /* 0x000000000000791b */ /* 0x01ffe20003800000 */
.L_x_1549:
[----:B------:R-:W-:Y:S05]  /*1c6c0*/  BSYNC B0 ;  /* 0x0000000000007941 */ /* 0x000fea0003800000 */
.L_x_1548:
[----:B------:R-:W-:Y:S01]  /*1c6d0*/  IMAD.MOV.U32 R16, RZ, RZ, R14 ;  /* 0x000000ffff107224 */ /* 0x000fe200078e000e */
[----:B------:R-:W-:Y:S06]  /*1c6e0*/  BRA `(.L_x_1400) ;  /* 0xffffffac00ac7947 */ /* 0x000fec000383ffff */
.L_x_1407:
[----:B0-----:R0:W2:Y:S02]  /*1c6f0*/  SYNCS.PHASECHK.TRANS64.TRYWAIT P0, [R4+URZ+0x16820], R0 ;  /* 0x01682000040075a7 */ /* 0x0010a4000800017f */
[----:B--2---:R-:W-:Y:S05]  /*1c700*/  @!P0 NANOSLEEP.SYNCS 0x989680 ;  /* 0x009896800000895d */ /* 0x004fea0003900000 */
[----:B------:R-:W2:Y:S02]  /*1c710*/  @!P0 SYNCS.PHASECHK.TRANS64 P0, [R4+URZ+0x16820], R0 ;  /* 0x01682000040085a7 */ /* 0x000ea4000800007f */
[----:B--2---:R-:W-:Y:S05]  /*1c720*/  @!P0 BRA `(.L_x_1407) ;  /* 0xfffffffc00f08947 */ /* 0x004fea000383ffff */
[----:B------:R-:W-:Y:S05]  /*1c730*/  BRA `(.L_x_1550) ;  /* 0xffffffb800047947 */ /* 0x000fea000383ffff */
.L_x_1408:
[----:B------:R-:W2:Y:S01]  /*1c740*/  S2R R2, SR_TID.X ;  /* 0x0000000000027919 */ /* 0x000ea20000002100 */
[----:B------:R-:W-:Y:S01]  /*1c750*/  BSSY B0, `(.L_x_1551) ;  /* 0x000000a000007945 */ /* 0x000fe20003800000 */
[----:B------:R-:W-:Y:S02]  /*1c760*/  IMAD.MOV.U32 R12, RZ, RZ, RZ ;  /* 0x000000ffff0c7224 */ /* 0x000fe400078e00ff */
[----:B------:R-:W-:Y:S02]  /*1c770*/  IMAD.MOV.U32 R11, RZ, RZ, 0x1f ;  /* 0x0000001fff0b7424 */ /* 0x000fe400078e00ff */
[----:B------:R-:W-:Y:S01]  /*1c780*/  IMAD.MOV.U32 R15, RZ, RZ, -0x1 ;  /* 0xffffffffff0f7424 */ /* 0x000fe200078e00ff */
[----:B--2---:R-:W-:-:S04]  /*1c790*/  SHF.R.U32.HI R2, RZ, 0x5, R2 ;  /* 0x00000005ff027819 */ /* 0x004fc80000011602 */
[----:B------:R-:W-:-:S05]  /*1c7a0*/  LOP3.LUT R2, R2, 0x3, RZ, 0xc0, !PT ;  /* 0x0000000302027812 */ /* 0x000fca00078ec0ff */
[----:B------:R-:W-:-:S07]  /*1c7b0*/  IMAD.MOV.U32 R13, RZ, RZ, R2 ;  /* 0x000000ffff0d7224 */ /* 0x000fce00078e0002 */
[----:B01----:R-:W-:Y:S05]  /*1c7c0*/  WARPSYNC.COLLECTIVE R15, `(.L_x_1552) ;  /* 0x000000000f087348 */ /* 0x003fea0003c00000 */
[----:B------:R2:W3:Y:S02]  /*1c7d0*/  SHFL.IDX P6, R14, R13, R12, R11 ;  /* 0x0000000c0d0e7389 */ /* 0x0004e400000c000b */
[----:B0123--:R-:W-:Y:S01]  /*1c7e0*/  ENDCOLLECTIVE ;  /* 0x000000000000791b */ /* 0x00ffe20003800000 */
.L_x_1552:
[----:B------:R-:W-:Y:S05]  /*1c7f0*/  BSYNC B0 ;  /* 0x0000000000007941 */ /* 0x000fea0003800000 */
.L_x_1551:
[----:B------:R-:W-:Y:S05]  /*1c800*/  BRA `(.L_x_1553) ;  /* 0xffffffb400ec7947 */ /* 0x000fea000383ffff */
.L_x_1411:
[----:B------:R-:W-:Y:S01]  /*1c810*/  BSSY B1, `(.L_x_1554) ;  /* 0x0000006000017945 */ /* 0x000fe20003800000 */
[----:B------:R-:W-:-:S07]  /*1c820*/  IMAD.MOV.U32 R15, RZ, RZ, -0x1 ;  /* 0xffffffffff0f7424 */ /* 0x000fce00078e00ff */
[----:B01----:R-:W-:Y:S05]  /*1c830*/  WARPSYNC.COLLECTIVE R15, `(.L_x_1555) ;  /* 0x000000000f0c7348 */ /* 0x003fea0003c00000 */
[----:B------:R-:W-:Y:S02]  /*1c840*/  ELECT P6, UR62, PT ;  /* 0x00000000003e782f */ /* 0x000fe400038c0000 */
[----:B------:R-:W-:Y:S01]  /*1c850*/  MOV R14, UR62 ;  /* 0x0000003e000e7c02 */ /* 0x000fe20008000f00 */
[----:B01----:R-:W-:Y:S10]  /*1c860*/  ENDCOLLECTIVE ;  /* 0x000000000000791b */ /* 0x003ff40003800000 */
.L_x_1555:
[----:B------:R-:W-:Y:S05]  /*1c870*/  BSYNC B1 ;  /* 0x0000000000017941 */ /* 0x000fea0003800000 */
.L_x_1554:
[----:B------:R-:W-:Y:S05]  /*1c880*/  BRA `(.L_x_1556) ;  /* 0xffffffb400e47947 */ /* 0x000fea000383ffff */
.L_x_1413:
[----:B0-----:R0:W2:Y:S02]  /*1c890*/  SYNCS.PHASECHK.TRANS64.TRYWAIT P1, [R5+URZ+0x16840], R0 ;  /* 0x01684000050075a7 */ /* 0x0010a4000802017f */
[----:B--2---:R-:W-:Y:S05]  /*1c8a0*/  @!P1 NANOSLEEP.SYNCS 0x989680 ;  /* 0x009896800000995d */ /* 0x004fea0003900000 */
[----:B------:R-:W2:Y:S02]  /*1c8b0*/  @!P1 SYNCS.PHASECHK.TRANS64 P1, [R5+URZ+0x16840], R0 ;  /* 0x01684000050095a7 */ /* 0x000ea4000802007f */
[----:B--2---:R-:W-:Y:S05]  /*1c8c0*/  @!P1 BRA `(.L_x_1413) ;  /* 0xfffffffc00f09947 */ /* 0x004fea000383ffff */
[----:B------:R-:W-:Y:S05]  /*1c8d0*/  BRA `(.L_x_1557) ;  /* 0xffffffb800047947 */ /* 0x000fea000383ffff */
.L_x_1415:
[----:B--2---:R2:W3:Y:S02]  /*1c8e0*/  SYNCS.PHASECHK.TRANS64.TRYWAIT P1, [R25+URZ+0x16840], R2 ;  /* 0x01684002190075a7 */ /* 0x0044e4000802017f */
[----:B---3--:R-:W-:Y:S05]  /*1c8f0*/  @!P1 NANOSLEEP.SYNCS 0x989680 ;  /* 0x009896800000995d */ /* 0x008fea0003900000 */
[----:B------:R-:W3:Y:S02]  /*1c900*/  @!P1 SYNCS.PHASECHK.TRANS64 P1, [R25+URZ+0x16840], R2 ;  /* 0x01684002190095a7 */ /* 0x000ee4000802007f */
[----:B---3--:R-:W-:Y:S05]  /*1c910*/  @!P1 BRA `(.L_x_1415) ;  /* 0xfffffffc00f09947 */ /* 0x008fea000383ffff */
[----:B------:R-:W-:Y:S05]  /*1c920*/  BRA `(.L_x_1558) ;  /* 0xffffffb800107947 */ /* 0x000fea000383ffff */
.L_x_1417:
[----:B---3--:R3:W4:Y:S02]  /*1c930*/  SYNCS.PHASECHK.TRANS64.TRYWAIT P1, [R5+URZ+0x16860], R0 ;  /* 0x01686000050075a7 */ /* 0x008724000802017f */
[----:B----4-:R-:W-:Y:S05]  /*1c940*/  @!P1 NANOSLEEP.SYNCS 0x989680 ;  /* 0x009896800000995d */ /* 0x010fea0003900000 */
[----:B------:R-:W4:Y:S02]  /*1c950*/  @!P1 SYNCS.PHASECHK.TRANS64 P1, [R5+URZ+0x16860], R0 ;  /* 0x01686000050095a7 */ /* 0x000f24000802007f */
[----:B----4-:R-:W-:Y:S05]  /*1c960*/  @!P1 BRA `(.L_x_1417) ;  /* 0xfffffffc00f09947 */ /* 0x010fea000383ffff */
[----:B------:R-:W-:Y:S05]  /*1c970*/  BRA `(.L_x_1559) ;  /* 0xffffffb8000c7947 */ /* 0x000fea000383ffff */
.L_x_1560:
        /* <DEDUP_REMOVED lines=16> */
.L_x_3170:


//--------------------- .text._ZN7cutlass13device_kernelIN5flash11enable_sm90INS1_16FlashAttnFwdSm90INS1_25CollectiveMainloopFwdSm90ILi2EN4cute5tupleIJNS5_1CILi1EEES8_S8_EEENS6_IJNS7_ILi192EEENS7_ILi128EEENS7_ILi64EEEEEELi64ENS_6half_tEfNS_4arch4Sm90ELb0ELb1ELb1ELb1ELb1ELb1ELb0ELb1ELb1ELb1ELb1ELb0EEENS1_21CollectiveEpilogueFwdINS6_IJSA_SC_SB_EEES9_SE_SG_Li384ELb1ELb1ELb1ELb0EEENS1_36VarlenDynamicPersistentTileSchedulerILi192ELi128ELi384ELi128ELb1ELb1ELb1ELb1ELb0ELb1EEEEEEEEEvNT_6ParamsE --------------------------
	.section	.text._ZN7cutlass13device_kernelIN5flash11enable_sm90INS1_16FlashAttnFwdSm90INS1_25CollectiveMainloopFwdSm90ILi2EN4cute5tupleIJNS5_1CILi1EEES8_S8_EEENS6_IJNS7_ILi192EEENS7_ILi128EEENS7_ILi64EEEEEELi64ENS_6half_tEfNS_4arch4Sm90ELb0ELb1ELb1ELb1ELb1ELb1ELb0ELb1ELb1ELb1ELb1ELb0EEENS1_21CollectiveEpilogueFwdINS6_IJSA_SC_SB_EEES9_SE_SG_Li384ELb1ELb1ELb1ELb0EEENS1_36VarlenDynamicPersistentTileSchedulerILi192ELi128ELi384ELi128ELb1ELb1ELb1ELb1ELb0ELb1EEEEEEEEEvNT_6ParamsE,"ax",@progbits
	.align	128
.text._ZN7cutlass13device_kernelIN5flash11enable_sm90INS1_16FlashAttnFwdSm90INS1_25CollectiveMainloopFwdSm90ILi2EN4cute5tupleIJNS5_1CILi1EEES8_S8_EEENS6_IJNS7_ILi192EEENS7_ILi128EEENS7_ILi64EEEEEELi64ENS_6half_tEfNS_4arch4Sm90ELb0ELb1ELb1ELb1ELb1ELb1ELb0ELb1ELb1ELb1ELb1ELb0EEENS1_21CollectiveEpilogueFwdINS6_IJSA_SC_SB_EEES9_SE_SG_Li384ELb1ELb1ELb1ELb0EEENS1_36VarlenDynamicPersistentTileSchedulerILi192ELi128ELi384ELi128ELb1ELb1ELb1ELb1ELb0ELb1EEEEEEEEEvNT_6ParamsE:
        .type           _ZN7cutlass13device_kernelIN5flash11enable_sm90INS1_16FlashAttnFwdSm90INS1_25CollectiveMainloopFwdSm90ILi2EN4cute5tupleIJNS5_1CILi1EEES8_S8_EEENS6_IJNS7_ILi192EEENS7_ILi128EEENS7_ILi64EEEEEELi64ENS_6half_tEfNS_4arch4Sm90ELb0ELb1ELb1ELb1ELb1ELb1ELb0ELb1ELb1ELb1ELb1ELb0EEENS1_21CollectiveEpilogueFwdINS6_IJSA_SC_SB_EEES9_SE_SG_Li384ELb1ELb1ELb1ELb0EEENS1_36VarlenDynamicPersistentTileSchedulerILi192ELi128ELi384ELi128ELb1ELb1ELb1ELb1ELb0ELb1EEEEEEEEEvNT_6ParamsE,@function
        .size           _ZN7cutlass13device_kernelIN5flash11enable_sm90INS1_16FlashAttnFwdSm90INS1_25CollectiveMainloopFwdSm90ILi2EN4cute5tupleIJNS5_1CILi1EEES8_S8_EEENS6_IJNS7_ILi192EEENS7_ILi128EEENS7_ILi64EEEEEELi64ENS_6half_tEfNS_4arch4Sm90ELb0ELb1ELb1ELb1ELb1ELb1ELb0ELb1ELb1ELb1ELb1ELb0EEENS1_21CollectiveEpilogueFwdINS6_IJSA_SC_SB_EEES9_SE_SG_Li384ELb1ELb1ELb1ELb0EEENS1_36VarlenDynamicPersistentTileSchedulerILi192ELi128ELi384ELi128ELb1ELb1ELb1ELb1ELb0ELb1EEEEEEEEEvNT_6ParamsE,(.L_x_3171 - _ZN7cutlass13device_kernelIN5flash11enable_sm90INS1_16FlashAttnFwdSm90INS1_25CollectiveMainloopFwdSm90ILi2EN4cute5tupleIJNS5_1CILi1EEES8_S8_EEENS6_IJNS7_ILi192EEENS7_ILi128EEENS7_ILi64EEEEEELi64ENS_6half_tEfNS_4arch4Sm90ELb0ELb1ELb1ELb1ELb1ELb1ELb0ELb1ELb1ELb1ELb1ELb0EEENS1_21CollectiveEpilogueFwdINS6_IJSA_SC_SB_EEES9_SE_SG_Li384ELb1ELb1ELb1ELb0EEENS1_36VarlenDynamicPersistentTileSchedulerILi192ELi128ELi384ELi128ELb1ELb1ELb1ELb1ELb0ELb1EEEEEEEEEvNT_6ParamsE)
        .other          _ZN7cutlass13device_kernelIN5flash11enable_sm90INS1_16FlashAttnFwdSm90INS1_25CollectiveMainloopFwdSm90ILi2EN4cute5tupleIJNS5_1CILi1EEES8_S8_EEENS6_IJNS7_ILi192EEENS7_ILi128EEENS7_ILi64EEEEEELi64ENS_6half_tEfNS_4arch4Sm90ELb0ELb1ELb1ELb1ELb1ELb1ELb0ELb1ELb1ELb1ELb1ELb0EEENS1_21CollectiveEpilogueFwdINS6_IJSA_SC_SB_EEES9_SE_SG_Li384ELb1ELb1ELb1ELb0EEENS1_36VarlenDynamicPersistentTileSchedulerILi192ELi128ELi384ELi128ELb1ELb1ELb1ELb1ELb0ELb1EEEEEEEEEvNT_6ParamsE,@"STO_CUDA_ENTRY STV_DEFAULT"
_ZN7cutlass13device_kernelIN5flash11enable_sm90INS1_16FlashAttnFwdSm90INS1_25CollectiveMainloopFwdSm90ILi2EN4cute5tupleIJNS5_1CILi1EEES8_S8_EEENS6_IJNS7_ILi192EEENS7_ILi128EEENS7_ILi64EEEEEELi64ENS_6half_tEfNS_4arch4Sm90ELb0ELb1ELb1ELb1ELb1ELb1ELb0ELb1ELb1ELb1ELb1ELb0EEENS1_21CollectiveEpilogueFwdINS6_IJSA_SC_SB_EEES9_SE_SG_Li384ELb1ELb1ELb1ELb0EEENS1_36VarlenDynamicPersistentTileSchedulerILi192ELi128ELi384ELi128ELb1ELb1ELb1ELb1ELb0ELb1EEEEEEEEEvNT_6ParamsE:
        /* <DEDUP_REMOVED lines=18> */
.L_x_1562:
[----:B------:R-:W-:Y:S05]  /*0120*/  BSYNC B0 ;  /* 0x0000000000007941 */ /* 0x000fea0003800000 */
.L_x_1561:
        /* <DEDUP_REMOVED lines=41> */
.L_x_1563:
        /* <DEDUP_REMOVED lines=22> */
.L_x_1564:
        /* <DEDUP_REMOVED lines=18> */
.L_x_1565:
        /* <DEDUP_REMOVED lines=22> */
.L_x_1566:
        /* <DEDUP_REMOVED lines=22> */
.L_x_1567:
        /* <DEDUP_REMOVED lines=8> */
.L_x_1570:
[----:B------:R-:W-:-:S08]  /*0980*/  NOP ;  /* 0x0000000000007918 */ /* 0x000fd00000000000 */
[----:B------:R-:W0:Y:S02]  /*0990*/  USETMAXREG.TRY_ALLOC.CTAPOOL UP0, 0xa0 ;  /* 0x000000a0000079c8 */ /* 0x000e240008000600 */
[----:B0-----:R-:W-:-:S13]  /*09a0*/  PLOP3.LUT P0, PT, PT, PT, UP0, 0x80, 0x0 ;  /* 0x000000000000781c */ /* 0x001fda0003f0f008 */
[----:B------:R-:W-:Y:S05]  /*09b0*/  @!P0 BRA `(.L_x_1570) ;  /* 0xfffffffc00f08947 */ /* 0x000fea000383ffff */
[----:B------:R-:W0:Y:S01]  /*09c0*/  S2R R0, SR_TID.X ;  /* 0x0000000000007919 */ /* 0x000e220000002100 */
[----:B------:R-:W1:Y:S01]  /*09d0*/  S2UR UR38, SR_CgaCtaId ;  /* 0x00000000002679c3 */ /* 0x000e620000008800 */
[----:B------:R-:W-:Y:S01]  /*09e0*/  UMOV UR4, 0x400 ;  /* 0x0000040000047882 */ /* 0x000fe20000000000 */
[----:B------:R-:W-:-:S06]  /*09f0*/  LOP3.LUT R22, R22, 0xdfffffff, RZ, 0xc0, !PT ;  /* 0xdfffffff16167812 */ /* 0x000fcc00078ec0ff */
[----:B------:R-:W-:Y:S06]  /*0a00*/  BAR.ARV 0x8, 0x200 ;  /* 0x0208000000007b1d */ /* 0x000fec0000002000 */
[----:B-1----:R-:W-:-:S06]  /*0a10*/  ULEA UR4, UR38, UR4, 0x18 ;  /* 0x0000000426047291 */ /* 0x002fcc000f8ec03f */
[----:B------:R-:W-:Y:S01]  /*0a20*/  IMAD.U32 R2, RZ, RZ, UR4 ;  /* 0x00000004ff027e24 */ /* 0x000fe2000f8e00ff */
[----:B0-----:R-:W-:Y:S01]  /*0a30*/  SHF.R.U32.HI R0, RZ, 0x7, R0 ;  /* 0x00000007ff007819 */ /* 0x001fe20000011600 */
[----:B------:R-:W-:-:S03]  /*0a40*/  ULDC UR4, c[0x0][0xc3c] ;  /* 0x00030f0000047ab9 */ /* 0x000fc60000000800 */
[----:B------:R-:W-:-:S13]  /*0a50*/  ISETP.NE.AND P0, PT, R0, 0x1, PT ;  /* 0x000000010000780c */ /* 0x000fda0003f05270 */
[----:B------:R-:W-:Y:S01]  /*0a60*/  @P0 LOP3.LUT R22, R22, 0x20000000, RZ, 0xfc, !PT ;  /* 0x2000000016160812 */ /* 0x000fe200078efcff */
[----:B------:R-:W-:Y:S08]  /*0a70*/  @!P0 BAR.ARV 0x9, 0x100 ;  /* 0x0244000000008b1d */ /* 0x000ff00000002000 */
[----:B------:R-:W-:Y:S06]  /*0a80*/  BAR.SYNC.DEFER_BLOCKING 0x5, 0x200 ;  /* 0x0148000000007b1d */ /* 0x000fec0000010000 */
[----:B------:R-:W0:Y:S02]  /*0a90*/  LDS.128 R32, [R2+0x168d0] ;  /* 0x0168d00002207984 */ /* 0x000e240000000c00 */
[----:B------:R-:W-:Y:S06]  /*0aa0*/  BAR.ARV 0x4, 0x200 ;  /* 0x0108000000007b1d */ /* 0x000fec0000002000 */
[----:B0-----:R-:W-:-:S13]  /*0ab0*/  ISETP.GE.AND P0, PT, R35, UR4, PT ;  /* 0x0000000423007c0c */ /* 0x001fda000bf06270 */
[----:B------:R-:W-:Y:S05]  /*0ac0*/  @P0 BRA `(.L_x_1571) ;  /* 0x0000021000d00947 */ /* 0x000fea0003800000 */
[----:B------:R-:W0:Y:S01]  /*0ad0*/  S2R R0, SR_TID.X ;  /* 0x0000000000007919 */ /* 0x000e220000002100 */
[----:B------:R-:W-:Y:S01]  /*0ae0*/  IMAD.MOV.U32 R23, RZ, RZ, RZ ;  /* 0x000000ffff177224 */ /* 0x000fe200078e00ff */
[----:B------:R-:W-:Y:S01]  /*0af0*/  ULOP3.LUT UR39, UR37, 0x1, URZ, 0xfc, !UPT ;  /* 0x0000000125277892 */ /* 0x000fe2000f8efc3f */
[----:B------:R-:W-:Y:S01]  /*0b00*/  IMAD.MOV.U32 R154, RZ, RZ, RZ ;  /* 0x000000ffff9a7224 */ /* 0x000fe200078e00ff */
[----:B------:R-:W-:Y:S01]  /*0b10*/  UMOV UR36, URZ ;  /* 0x0000003f00247c82 */ /* 0x000fe20008000000 */
[----:B------:R-:W-:Y:S02]  /*0b20*/  IMAD.MOV.U32 R19, RZ, RZ, RZ ;  /* 0x000000ffff137224 */ /* 0x000fe400078e00ff */
[----:B0-----:R-:W-:-:S05]  /*0b30*/  VIADD R13, R0, 0xffffff80 ;  /* 0xffffff80000d7836 */ /* 0x001fca0000000000 */
[----:B------:R-:W-:-:S04]  /*0b40*/  SHF.R.S32.HI R0, RZ, 0x1f, R13 ;  /* 0x0000001fff007819 */ /* 0x000fc8000001140d */
[CC--:B------:R-:W-:Y:S02]  /*0b50*/  LEA.HI R3, R0.reuse, R13.reuse, RZ, 0x7 ;  /* 0x0000000d00037211 */ /* 0x0c0fe400078f38ff */
[CC--:B------:R-:W-:Y:S02]  /*0b60*/  LEA.HI R5, R0.reuse, R13.reuse, RZ, 0x4 ;  /* 0x0000000d00057211 */ /* 0x0c0fe400078f20ff */
[----:B------:R-:W-:Y:S02]  /*0b70*/  LOP3.LUT R4, R3, 0xffffff80, RZ, 0xc0, !PT ;  /* 0xffffff8003047812 */ /* 0x000fe400078ec0ff */
[----:B------:R-:W-:Y:S02]  /*0b80*/  SHF.R.S32.HI R12, RZ, 0x7, R3 ;  /* 0x00000007ff0c7819 */ /* 0x000fe40000011403 */
[----:B------:R-:W-:Y:S01]  /*0b90*/  SHF.R.S32.HI R6, RZ, 0x4, R5 ;  /* 0x00000004ff067819 */ /* 0x000fe20000011405 */
[----:B------:R-:W-:Y:S01]  /*0ba0*/  IMAD.IADD R11, R13, 0x1, -R4 ;  /* 0x000000010d0b7824 */ /* 0x000fe200078e0a04 */
[----:B------:R-:W-:-:S02]  /*0bb0*/  LEA.HI R4, R0, R13, RZ, 0x5 ;  /* 0x0000000d00047211 */ /* 0x000fc400078f28ff */
[----:B------:R-:W-:Y:S02]  /*0bc0*/  LOP3.LUT R3, R5, 0x3fffff0, RZ, 0xc0, !PT ;  /* 0x03fffff005037812 */ /* 0x000fe400078ec0ff */
[----:B------:R-:W-:Y:S02]  /*0bd0*/  SHF.R.S32.HI R7, RZ, 0x1f, R11 ;  /* 0x0000001fff077819 */ /* 0x000fe4000001140b */
[----:B------:R-:W-:Y:S01]  /*0be0*/  SHF.R.S32.HI R14, RZ, 0x5, R4 ;  /* 0x00000005ff0e7819 */ /* 0x000fe20000011404 */
[----:B------:R-:W-:Y:S01]  /*0bf0*/  IMAD.HI R4, R12, 0x55555556, RZ ;  /* 0x555555560c047827 */ /* 0x000fe200078e02ff */
[----:B------:R-:W-:Y:S02]  /*0c00*/  LEA.HI R8, R7, R11, RZ, 0x2 ;  /* 0x0000000b07087211 */ /* 0x000fe400078f10ff */
[----:B------:R-:W-:Y:S01]  /*0c10*/  LEA.HI R5, R5, R6, RZ, 0x1 ;  /* 0x0000000605057211 */ /* 0x000fe200078f08ff */
[----:B------:R-:W-:Y:S01]  /*0c20*/  IMAD.IADD R3, R13, 0x1, -R3 ;  /* 0x000000010d037824 */ /* 0x000fe200078e0a03 */
[----:B------:R-:W-:-:S02]  /*0c30*/  SHF.R.S32.HI R9, RZ, 0x2, R8 ;  /* 0x00000002ff097819 */ /* 0x000fc40000011408 */
[----:B------:R-:W-:Y:S02]  /*0c40*/  SHF.R.S32.HI R10, RZ, 0x1f, R8 ;  /* 0x0000001fff0a7819 */ /* 0x000fe40000011408 */
[----:B------:R-:W-:Y:S02]  /*0c50*/  LEA.HI R7, R7, R11, RZ, 0x5 ;  /* 0x0000000b07077211 */ /* 0x000fe400078f28ff */
[----:B------:R-:W-:Y:S02]  /*0c60*/  LEA.HI R10, R10, R9, RZ, 0x3 ;  /* 0x000000090a0a7211 */ /* 0x000fe400078f18ff */
[----:B------:R-:W-:Y:S02]  /*0c70*/  LOP3.LUT R5, R5, 0x1ffffffe, RZ, 0xc0, !PT ;  /* 0x1ffffffe05057812 */ /* 0x000fe400078ec0ff */
[----:B------:R-:W-:Y:S02]  /*0c80*/  LOP3.LUT R10, R10, 0xfffffff8, RZ, 0xc0, !PT ;  /* 0xfffffff80a0a7812 */ /* 0x000fe400078ec0ff */
[----:B------:R-:W-:Y:S01]  /*0c90*/  LEA.HI R4, R4, R4, RZ, 0x1 ;  /* 0x0000000404047211 */ /* 0x000fe200078f08ff */
[----:B------:R-:W-:Y:S01]  /*0ca0*/  IMAD.IADD R5, R6, 0x1, -R5 ;  /* 0x0000000106057824 */ /* 0x000fe200078e0a05 */
[----:B------:R-:W-:Y:S01]  /*0cb0*/  SHF.R.S32.HI R7, RZ, 0x5, R7 ;  /* 0x00000005ff077819 */ /* 0x000fe20000011407 */
[----:B------:R-:W-:Y:S01]  /*0cc0*/  IMAD.IADD R10, R9, 0x1, -R10 ;  /* 0x00000001090a7824 */ /* 0x000fe200078e0a0a */
[----:B------:R-:W-:Y:S01]  /*0cd0*/  LOP3.LUT R8, R8, 0x7ffffffc, RZ, 0xc0, !PT ;  /* 0x7ffffffc08087812 */ /* 0x000fe200078ec0ff */
[----:B------:R-:W-:Y:S01]  /*0ce0*/  IMAD R6, R14, 0x10, R3 ;  /* 0x000000100e067824 */ /* 0x000fe200078e0203 */
[----:B------:R-:W-:Y:S01]  /*0cf0*/  LEA.HI R3, R0, R13, RZ, 0x2 ;  /* 0x0000000d00037211 */ /* 0x000fe200078f10ff */
[----:B------:R-:W-:-:S02]  /*0d00*/  IMAD R4, R4, -0x3, R12 ;  /* 0xfffffffd04047824 */ /* 0x000fc400078e020c */
[----:B------:R-:W-:Y:S01]  /*0d10*/  IMAD R7, R7, 0x10, R10 ;  /* 0x0000001007077824 */ /* 0x000fe200078e020a */
[----:B------:R-:W-:Y:S01]  /*0d20*/  SHF.R.S32.HI R12, RZ, 0x2, R3 ;  /* 0x00000002ff0c7819 */ /* 0x000fe20000011403 */
[----:B------:R-:W-:Y:S01]  /*0d30*/  IMAD.IADD R8, R11, 0x1, -R8 ;  /* 0x000000010b087824 */ /* 0x000fe200078e0a08 */
[----:B------:R-:W-:Y:S01]  /*0d40*/  LEA R6, R6, R5, 0x3 ;  /* 0x0000000506067211 */ /* 0x000fe200078e18ff */
[----:B------:R-:W-:Y:S01]  /*0d50*/  IMAD R9, R4, 0x40, R7 ;  /* 0x0000004004097824 */ /* 0x000fe200078e0207 */
[----:B------:R-:W-:Y:S01]  /*0d60*/  LEA.HI R4, R0, R13, RZ, 0x3 ;  /* 0x0000000d00047211 */ /* 0x000fe200078f18ff */
[----:B------:R-:W-:Y:S01]  /*0d70*/  VIADD R7, R12, 0x60 ;  /* 0x000000600c077836 */ /* 0x000fe20000000000 */
[----:B------:R-:W-:Y:S01]  /*0d80*/  SHF.R.S32.HI R0, RZ, 0x1f, R3 ;  /* 0x0000001fff007819 */ /* 0x000fe20000011403 */
[----:B------:R-:W-:Y:S01]  /*0d90*/  IMAD.SHL.U32 R155, R8, 0x2, RZ ;  /* 0x00000002089b7824 */ /* 0x000fe200078e00ff */
[----:B------:R-:W-:Y:S01]  /*0da0*/  LOP3.LUT R3, R3, 0xfffffffc, RZ, 0xc0, !PT ;  /* 0xfffffffc03037812 */ /* 0x000fe200078ec0ff */
[----:B------:R-:W-:Y:S01]  /*0db0*/  STL [R1+0x5c], R9 ;  /* 0x00005c0901007387 */ /* 0x000fe20000100800 */
[----:B------:R-:W-:-:S02]  /*0dc0*/  LEA.HI R0, R0, R12, RZ, 0x3 ;  /* 0x0000000c00007211 */ /* 0x000fc400078f18ff */
[----:B------:R-:W-:Y:S01]  /*0dd0*/  LOP3.LUT R4, R4, 0xfffffff8, RZ, 0xc0, !PT ;  /* 0xfffffff804047812 */ /* 0x000fe200078ec0ff */
[C---:B------:R-:W-:Y:S01]  /*0de0*/  IMAD.IADD R10, R13.reuse, 0x1, -R3 ;  /* 0x000000010d0a7824 */ /* 0x040fe200078e0a03 */
[----:B------:R-:W-:Y:S01]  /*0df0*/  LOP3.LUT R0, R0, 0xfffffff8, RZ, 0xc0, !PT ;  /* 0xfffffff800007812 */ /* 0x000fe200078ec0ff */
[----:B------:R-:W-:Y:S01]  /*0e00*/  STL [R1+0x14], RZ ;  /* 0x000014ff01007387 */ /* 0x000fe20000100800 */
[----:B------:R-:W-:Y:S01]  /*0e10*/  SHF.R.S32.HI R5, RZ, 0x1f, R7 ;  /* 0x0000001fff057819 */ /* 0x000fe20000011407 */
[----:B------:R-:W-:Y:S01]  /*0e20*/  IMAD.IADD R3, R13, 0x1, -R4 ;  /* 0x000000010d037824 */ /* 0x000fe200078e0a04 */
[----:B------:R-:W-:Y:S01]  /*0e30*/  SHF.L.U32 R152, R10, 0x2, RZ ;  /* 0x000000020a987819 */ /* 0x000fe200000006ff */
[----:B------:R-:W-:Y:S01]  /*0e40*/  IMAD.IADD R0, R12, 0x1, -R0 ;  /* 0x000000010c007824 */ /* 0x000fe200078e0a00 */
[----:B------:R-:W-:Y:S01]  /*0e50*/  LEA.HI R5, R5, R7, RZ, 0x3 ;  /* 0x0000000705057211 */ /* 0x000fe200078f18ff */
[----:B------:R-:W-:Y:S01]  /*0e60*/  IMAD.SHL.U32 R4, R7, 0x40, RZ ;  /* 0x0000004007047824 */ /* 0x000fe200078e00ff */
[C---:B------:R-:W-:Y:S01]  /*0e70*/  LEA.HI R3, R10.reuse, R10, RZ, 0x1 ;  /* 0x0000000a0a037211 */ /* 0x040fe200078f08ff */
[----:B------:R-:W-:Y:S01]  /*0e80*/  IMAD.SHL.U32 R16, R10, 0x8, RZ ;  /* 0x000000080a107824 */ /* 0x000fe200078e00ff */
[----:B------:R0:W-:Y:S01]  /*0e90*/  STL [R1+0x44], R0 ;  /* 0x0000440001007387 */ /* 0x0001e20000100800 */
[----:B------:R-:W-:Y:S01]  /*0ea0*/  IMAD.SHL.U32 R5, R5, 0x40, RZ ;  /* 0x0000004005057824 */ /* 0x000fe200078e00ff */
[----:B------:R-:W-:Y:S01]  /*0eb0*/  LOP3.LUT R3, R3, 0x1ffffffe, RZ, 0xc0, !PT ;  /* 0x1ffffffe03037812 */ /* 0x000fe200078ec0ff */
[----:B------:R-:W-:Y:S01]  /*0ec0*/  VIADD R18, R16, 0x20 ;  /* 0x0000002010127836 */ /* 0x000fe20000000000 */
[----:B------:R-:W-:-:S03]  /*0ed0*/  SHF.R.S32.HI R17, RZ, 0x1f, R16 ;  /* 0x0000001fff117819 */ /* 0x000fc60000011410 */
[----:B------:R-:W-:Y:S01]  /*0ee0*/  IMAD.IADD R3, R10, 0x1, -R3 ;  /* 0x000000010a037824 */ /* 0x000fe200078e0a03 */
[----:B0-----:R-:W-:Y:S02]  /*0ef0*/  LOP3.LUT R0, R4, 0x1c0, RZ, 0xc0, !PT ;  /* 0x000001c004007812 */ /* 0x001fe400078ec0ff */
[----:B------:R-:W-:Y:S01]  /*0f00*/  LOP3.LUT R4, R5, 0xfffffe00, RZ, 0xc0, !PT ;  /* 0xfffffe0005047812 */ /* 0x000fe200078ec0ff */
[----:B------:R-:W-:Y:S01]  /*0f10*/  VIADD R5, R152, 0x10 ;  /* 0x0000001098057836 */ /* 0x000fe20000000000 */
[----:B------:R-:W-:Y:S01]  /*0f20*/  SHF.R.U32.HI R7, RZ, 0x3, R0 ;  /* 0x00000003ff077819 */ /* 0x000fe20000011600 */
[----:B------:R0:W-:Y:S04]  /*0f30*/  STL [R1+0x38], R0 ;  /* 0x0000380001007387 */ /* 0x0001e80000100800 */
[----:B------:R-:W-:Y:S04]  /*0f40*/  STL [R1+0x64], R7 ;  /* 0x0000640701007387 */ /* 0x000fe80000100800 */
[----:B------:R1:W-:Y:S01]  /*0f50*/  STL [R1+0x18], R5 ;  /* 0x0000180501007387 */ /* 0x0003e20000100800 */
[----:B0-----:R-:W-:-:S03]  /*0f60*/  LOP3.LUT R0, R0, 0x38, R16, 0xf8, !PT ;  /* 0x0000003800007812 */ /* 0x001fc600078ef810 */
[----:B------:R0:W-:Y:S01]  /*0f70*/  STL [R1+0x48], R4 ;  /* 0x0000480401007387 */ /* 0x0001e20000100800 */
[----:B-1----:R-:W-:Y:S01]  /*0f80*/  LOP3.LUT R5, R4, R0, R7, 0xf6, !PT ;  /* 0x0000000004057212 */ /* 0x002fe200078ef607 */
[----:B------:R-:W-:Y:S01]  /*0f90*/  IMAD.SHL.U32 R0, R6, 0x8, RZ ;  /* 0x0000000806007824 */ /* 0x000fe200078e00ff */
[----:B0-----:R-:W-:-:S05]  /*0fa0*/  SHF.R.S32.HI R4, RZ, 0x1f, R18 ;  /* 0x0000001fff047819 */ /* 0x001fca0000011412 */
[----:B------:R0:W-:Y:S04]  /*0fb0*/  STL [R1+0x10], R4 ;  /* 0x0000100401007387 */ /* 0x0001e80000100800 */
[----:B------:R1:W-:Y:S01]  /*0fc0*/  STL [R1+0x60], R0 ;  /* 0x0000600001007387 */ /* 0x0003e20000100800 */
[----:B0-----:R-:W-:Y:S01]  /*0fd0*/  IMAD R4, R5, 0x2, R2 ;  /* 0x0000000205047824 */ /* 0x001fe200078e0202 */
[----:B-1----:R-:W-:-:S04]  /*0fe0*/  LEA R0, R3, R9, 0x3 ;  /* 0x0000000903007211 */ /* 0x002fc800078e18ff */
[----:B------:R0:W-:Y:S04]  /*0ff0*/  STL [R1+0x58], R4 ;  /* 0x0000580401007387 */ /* 0x0001e80000100800 */
[----:B------:R0:W-:Y:S02]  /*1000*/  STL [R1+0x34], R0 ;  /* 0x0000340001007387 */ /* 0x0001e40000100800 */
.L_x_1787:
[----:B------:R-:W-:Y:S05]  /*1010*/  YIELD ;  /* 0x0000000000007946 */ /* 0x000fea0003800000 */
[----:B------:R-:W-:Y:S01]  /*1020*/  ULDC.64 UR4, c[0x0][0xa28] ;  /* 0x00028a0000047ab9 */ /* 0x000fe20000000a00 */
[----:B--23--:R-:W1:Y:S01]  /*1030*/  LDC.64 R6, c[0x0][0xa08] ;  /* 0x00028200ff067b82 */ /* 0x00ce620000000a00 */
[----:B------:R-:W-:Y:S01]  /*1040*/  ISETP.NE.U32.AND P1, PT, RZ, UR4, PT ;  /* 0x00000004ff007c0c */ /* 0x000fe2000bf25070 */
[----:B------:R-:W-:Y:S02]  /*1050*/  IMAD.MOV.U32 R13, RZ, RZ, RZ ;  /* 0x000000ffff0d7224 */ /* 0x000fe400078e00ff */
[----:B------:R-:W-:Y:S01]  /*1060*/  IMAD.MOV.U32 R67, RZ, RZ, RZ ;  /* 0x000000ffff437224 */ /* 0x000fe200078e00ff */
[----:B------:R-:W-:Y:S01]  /*1070*/  ISETP.NE.AND.EX P1, PT, RZ, UR5, PT, P1 ;  /* 0x00000005ff007c0c */ /* 0x000fe2000bf25310 */
[----:B------:R-:W-:-:S02]  /*1080*/  ULDC.64 UR4, c[0x0][0xa18] ;  /* 0x0002860000047ab9 */ /* 0x000fc40000000a00 */
[----:B------:R-:W-:-:S04]  /*1090*/  ISETP.NE.U32.AND P2, PT, RZ, UR4, PT ;  /* 0x00000004ff007c0c */ /* 0x000fc8000bf45070 */
[----:B------:R-:W-:Y:S01]  /*10a0*/  ISETP.NE.AND.EX P2, PT, RZ, UR5, PT, P2 ;  /* 0x00000005ff007c0c */ /* 0x000fe2000bf45320 */
[----:B------:R-:W-:Y:S02]  /*10b0*/  ULDC.64 UR4, c[0x0][0xa08] ;  /* 0x0002820000047ab9 */ /* 0x000fe40000000a00 */
[----:B------:R-:W-:-:S03]  /*10c0*/  ISETP.NE.U32.AND P0, PT, RZ, UR4, PT ;  /* 0x00000004ff007c0c */ /* 0x000fc6000bf05070 */
[----:B0-----:R-:W0:Y:S01]  /*10d0*/  @P1 LDC.64 R4, c[0x0][0xa28] ;  /* 0x00028a00ff041b82 */ /* 0x001e220000000a00 */
[----:B-1----:R-:W-:-:S07]  /*10e0*/  IMAD.WIDE R10, R35, 0x4, R6 ;  /* 0x00000004230a7825 */ /* 0x002fce00078e0206 */
[----:B------:R-:W1:Y:S01]  /*10f0*/  @P2 LDC.64 R8, c[0x0][0xa18] ;  /* 0x00028600ff082b82 */ /* 0x000e620000000a00 */
[----:B------:R-:W-:Y:S01]  /*1100*/  ULDC UR4, c[0x0][0x288] ;  /* 0x0000a20000047ab9 */ /* 0x000fe20000000800 */
[----:B------:R-:W-:Y:S01]  /*1110*/  ISETP.NE.AND.EX P0, PT, RZ, UR5, PT, P0 ;  /* 0x00000005ff007c0c */ /* 0x000fe2000bf05300 */
[----:B----4-:R-:W-:Y:S01]  /*1120*/  IMAD.U32 R0, RZ, RZ, UR4 ;  /* 0x00000004ff007e24 */ /* 0x010fe2000f8e00ff */
[----:B------:R-:W-:-:S11]  /*1130*/  ULDC.64 UR4, c[0x0][0x418] ;  /* 0x0001060000047ab9 */ /* 0x000fd60000000a00 */
[----:B------:R2:W5:Y:S01]  /*1140*/  @P0 LDG.E R67, desc[UR42][R10.64] ;  /* 0x0000002a0a430981 */ /* 0x000562000c1e1900 */
[----:B0-----:R-:W-:-:S05]  /*1150*/  @P1 IMAD.WIDE R4, R35, 0x4, R4 ;  /* 0x0000000423041825 */ /* 0x001fca00078e0204 */
[----:B------:R2:W5:Y:S01]  /*1160*/  @P1 LDG.E R13, desc[UR42][R4.64] ;  /* 0x0000002a040d1981 */ /* 0x000562000c1e1900 */
[----:B-1----:R-:W-:-:S05]  /*1170*/  @P2 IMAD.WIDE R6, R35, 0x4, R8 ;  /* 0x0000000423062825 */ /* 0x002fca00078e0208 */
[----:B------:R-:W3:Y:S01]  /*1180*/  @P2 LDG.E R0, desc[UR42][R6.64] ;  /* 0x0000002a06002981 */ /* 0x000ee2000c1e1900 */
[----:B------:R-:W-:-:S03]  /*1190*/  UISETP.NE.U32.AND UP0, UPT, UR4, URZ, UPT ;  /* 0x0000003f0400728c */ /* 0x000fc6000bf05070 */
[----:B------:R-:W-:Y:S01]  /*11a0*/  ULDC UR4, c[0x0][0x424] ;  /* 0x0001090000047ab9 */ /* 0x000fe20000000800 */
[----:B------:R-:W-:-:S03]  /*11b0*/  UISETP.NE.AND.EX UP0, UPT, UR5, URZ, UPT, UP0 ;  /* 0x0000003f0500728c */ /* 0x000fc6000bf05300 */
[----:B------:R-:W-:Y:S01]  /*11c0*/  ULDC UR5, c[0x0][0x2f0] ;  /* 0x0000bc0000057ab9 */ /* 0x000fe20000000800 */
[----:B------:R-:W-:-:S04]  /*11d0*/  USEL UR4, UR4, 0x1, UP0 ;  /* 0x0000000104047887 */ /* 0x000fc80008000000 */
[----:B------:R-:W-:-:S03]  /*11e0*/  UIMAD UR4, UR4, UR5, URZ ;  /* 0x00000005040472a4 */ /* 0x000fc6000f8e023f */
[----:B------:R-:W-:Y:S02]  /*11f0*/  ULDC UR5, c[0x0][0x348] ;  /* 0x0000d20000057ab9 */ /* 0x000fe40000000800 */
[----:B------:R-:W-:Y:S02]  /*1200*/  IMAD.U32 R25, RZ, RZ, UR5 ;  /* 0x00000005ff197e24 */ /* 0x000fe4000f8e00ff */
[----:B------:R-:W-:Y:S01]  /*1210*/  IMAD.U32 R30, RZ, RZ, UR4 ;  /* 0x00000004ff1e7e24 */ /* 0x000fe2000f8e00ff */
[----:B---3--:R2:W-:Y:S01]  /*1220*/  STL [R1], R0 ;  /* 0x0000000001007387 */ /* 0x0085e20000100800 */
[----:B------:R-:W-:Y:S01]  /*1230*/  IMAD.MOV.U32 R20, RZ, RZ, R0 ;  /* 0x000000ffff147224 */ /* 0x000fe200078e0000 */
[----:B------:R-:W-:Y:S06]  /*1240*/  @P2 BRA `(.L_x_1572) ;  /* 0x0000000000282947 */ /* 0x000fec0003800000 */
        /* <DEDUP_REMOVED lines=8> */
[----:B--2---:R-:W-:-:S05]  /*12d0*/  IMAD.IADD R20, R3, 0x1, -R0 ;  /* 0x0000000103147824 */ /* 0x004fca00078e0a00 */
[----:B------:R0:W-:Y:S02]  /*12e0*/  STL [R1], R20 ;  /* 0x0000001401007387 */ /* 0x0001e40000100800 */
.L_x_1572:
[C---:B------:R-:W-:Y:S01]  /*12f0*/  LOP3.LUT R3, R34.reuse, 0xff000000, RZ, 0xc0, !PT ;  /* 0xff00000022037812 */ /* 0x040fe200078ec0ff */
[----:B------:R-:W-:Y:S01]  /*1300*/  ULDC.64 UR4, c[0x0][0xa20] ;  /* 0x0002880000047ab9 */ /* 0x000fe20000000a00 */
[----:B--2---:R-:W-:Y:S01]  /*1310*/  LOP3.LUT R0, R34, 0xff0000, RZ, 0xc0, !PT ;  /* 0x00ff000022007812 */ /* 0x004fe200078ec0ff */
[----:B------:R1:W-:Y:S01]  /*1320*/  STL [R1+0x50], R35 ;  /* 0x0000502301007387 */ /* 0x0003e20000100800 */
[----:B------:R-:W-:Y:S02]  /*1330*/  SHF.R.U32.HI R3, RZ, 0x8, R3 ;  /* 0x00000008ff037819 */ /* 0x000fe40000011603 */
[----:B------:R-:W-:Y:S02]  /*1340*/  ISETP.NE.U32.AND P1, PT, RZ, UR4, PT ;  /* 0x00000004ff007c0c */ /* 0x000fe4000bf25070 */
[----:B------:R-:W-:Y:S02]  /*1350*/  LEA.HI R12, R0, R3, RZ, 0x10 ;  /* 0x00000003000c7211 */ /* 0x000fe400078f80ff */
[----:B------:R-:W-:-:S02]  /*1360*/  LOP3.LUT R0, R34, 0xffff, RZ, 0xc0, !PT ;  /* 0x0000ffff22007812 */ /* 0x000fc400078ec0ff */
[----:B------:R-:W-:-:S03]  /*1370*/  ISETP.NE.AND.EX P1, PT, RZ, UR5, PT, P1 ;  /* 0x00000005ff007c0c */ /* 0x000fc6000bf25310 */
[----:B------:R1:W-:Y:S10]  /*1380*/  STL [R1+0x4], R0 ;  /* 0x0000040001007387 */ /* 0x0003f40000100800 */
[----:B-1----:R-:W-:Y:S05]  /*1390*/  @!P1 BRA `(.L_x_1573) ;  /* 0x0000000000109947 */ /* 0x002fea0003800000 */
[----:B------:R-:W1:Y:S02]  /*13a0*/  LDC.64 R30, c[0x0][0xa20] ;  /* 0x00028800ff1e7b82 */ /* 0x000e640000000a00 */
[----:B-1----:R-:W-:-:S06]  /*13b0*/  IMAD.WIDE R30, R35, 0x4, R30 ;  /* 0x00000004231e7825 */ /* 0x002fcc00078e021e */
[----:B------:R1:W5:Y:S01]  /*13c0*/  LDG.E R30, desc[UR42][R30.64] ;  /* 0x0000002a1e1e7981 */ /* 0x000362000c1e1900 */
[----:B------:R-:W-:Y:S05]  /*13d0*/  BRA `(.L_x_1574) ;  /* 0x0000000000107947 */ /* 0x000fea0003800000 */
.L_x_1573:
[----:B------:R-:W-:Y:S05]  /*13e0*/  @!P0 BRA `(.L_x_1574) ;  /* 0x00000000000c8947 */ /* 0x000fea0003800000 */
[----:B------:R-:W2:Y:S04]  /*13f0*/  LDG.E R3, desc[UR42][R10.64] ;  /* 0x0000002a0a037981 */ /* 0x000ea8000c1e1900 */
[----:B------:R-:W2:Y:S02]  /*1400*/  LDG.E R30, desc[UR42][R10.64+0x4] ;  /* 0x0000042a0a1e7981 */ /* 0x000ea4000c1e1900 */
[----:B--2---:R-:W-:-:S07]  /*1410*/  IMAD.IADD R30, R30, 0x1, -R3 ;  /* 0x000000011e1e7824 */ /* 0x004fce00078e0a03 */
.L_x_1574:
[----:B------:R-:W-:Y:S01]  /*1420*/  ULDC.64 UR4, c[0x0][0xa10] ;  /* 0x0002840000047ab9 */ /* 0x000fe20000000a00 */
[----:B------:R-:W2:Y:S01]  /*1430*/  LDC R4, c[0x0][0x448] ;  /* 0x00011200ff047b82 */ /* 0x000ea20000000800 */
[----:B------:R-:W-:-:S04]  /*1440*/  ISETP.NE.U32.AND P0, PT, RZ, UR4, PT ;  /* 0x00000004ff007c0c */ /* 0x000fc8000bf05070 */
[----:B------:R-:W-:Y:S01]  /*1450*/  ISETP.NE.AND.EX P0, PT, RZ, UR5, PT, P0 ;  /* 0x00000005ff007c0c */ /* 0x000fe2000bf05300 */
[----:B------:R-:W-:Y:S02]  /*1460*/  ULDC.64 UR4, c[0x0][0xa30] ;  /* 0x00028c0000047ab9 */ /* 0x000fe40000000a00 */
[----:B------:R-:W-:-:S04]  /*1470*/  ISETP.NE.U32.AND P1, PT, RZ, UR4, PT ;  /* 0x00000004ff007c0c */ /* 0x000fc8000bf25070 */
[----:B------:R-:W-:-:S06]  /*1480*/  ISETP.NE.AND.EX P1, PT, RZ, UR5, PT, P1 ;  /* 0x00000005ff007c0c */ /* 0x000fcc000bf25310 */
[----:B------:R-:W3:Y:S08]  /*1490*/  @P0 LDC.64 R6, c[0x0][0xa10] ;  /* 0x00028400ff060b82 */ /* 0x000ef00000000a00 */
[----:B------:R-:W4:Y:S01]  /*14a0*/  @P1 LDC.64 R8, c[0x0][0xa30] ;  /* 0x00028c00ff081b82 */ /* 0x000f220000000a00 */
[----:B---3--:R-:W-:-:S05]  /*14b0*/  @P0 IMAD.WIDE R6, R35, 0x4, R6 ;  /* 0x0000000423060825 */ /* 0x008fca00078e0206 */
[----:B------:R-:W3:Y:S04]  /*14c0*/  @P0 LDG.E R0, desc[UR42][R6.64] ;  /* 0x0000002a06000981 */ /* 0x000ee8000c1e1900 */
[----:B------:R-:W3:Y:S01]  /*14d0*/  @P0 LDG.E R3, desc[UR42][R6.64+0x4] ;  /* 0x0000042a06030981 */ /* 0x000ee2000c1e1900 */
[----:B-----5:R-:W-:Y:S02]  /*14e0*/  IMAD.MOV.U32 R24, RZ, RZ, R30 ;  /* 0x000000ffff187224 */ /* 0x020fe400078e001e */
[----:B----4-:R-:W-:-:S05]  /*14f0*/  @P1 IMAD.WIDE R8, R35, 0x4, R8 ;  /* 0x0000000423081825 */ /* 0x010fca00078e0208 */
[----:B------:R4:W5:Y:S01]  /*1500*/  @P1 LDG.E R24, desc[UR42][R8.64] ;  /* 0x0000002a08181981 */ /* 0x000962000c1e1900 */
[----:B--2---:R-:W-:Y:S01]  /*1510*/  ISETP.NE.AND P1, PT, R4, 0x1, PT ;  /* 0x000000010400780c */ /* 0x004fe20003f25270 */
[----:B------:R-:W-:Y:S01]  /*1520*/  IMAD.IADD R14, R30, 0x1, -R13 ;  /* 0x000000011e0e7824 */ /* 0x000fe200078e0a0d */
[----:B------:R-:W2:Y:S01]  /*1530*/  LDC.64 R4, c[0x0][0x9e0] ;  /* 0x00027800ff047b82 */ /* 0x000ea20000000a00 */
[----:B------:R-:W-:-:S05]  /*1540*/  IMAD R21, R33, 0xc0, RZ ;  /* 0x000000c021157824 */ /* 0x000fca00078e02ff */
[----:B------:R0:W-:Y:S05]  /*1550*/  STL [R1+0x28], R21 ;  /* 0x0000281501007387 */ /* 0x0001ea0000100800 */
[----:B------:R-:W1:Y:S08]  /*1560*/  @P1 LDC R11, c[0x0][0x44c] ;  /* 0x00011300ff0b1b82 */ /* 0x000e700000000800 */
[----:B------:R-:W4:Y:S01]  /*1570*/  @P1 LDC R10, c[0x0][0x450] ;  /* 0x00011400ff0a1b82 */ /* 0x000f220000000800 */
[----:B--2---:R-:W-:-:S02]  /*1580*/  ISETP.GE.AND P2, PT, R5, 0x1, PT ;  /* 0x000000010500780c */ /* 0x004fc40003f46270 */
[----:B---3--:R-:W-:Y:S01]  /*1590*/  @P0 IADD3 R25, -R0, R3, RZ ;  /* 0x0000000300190210 */ /* 0x008fe20007ffe1ff */
[----:B------:R-:W-:-:S04]  /*15a0*/  VIADD R0, R21, 0xbf ;  /* 0x000000bf15007836 */ /* 0x000fc80000000000 */
[----:B------:R-:W-:Y:S02]  /*15b0*/  IMAD.IADD R15, R14, 0x1, R25 ;  /* 0x000000010e0f7824 */ /* 0x000fe400078e0219 */
[----:B-1----:R-:W-:-:S03]  /*15c0*/  @P1 IMAD.HI.U32 R3, R0, R11, RZ ;  /* 0x0000000b00031227 */ /* 0x002fc600078e00ff */
[----:B------:R0:W-:Y:S01]  /*15d0*/  STL [R1+0x8], R15 ;  /* 0x0000080f01007387 */ /* 0x0001e20000100800 */
[----:B------:R-:W-:Y:S01]  /*15e0*/  IMAD.MOV.U32 R6, RZ, RZ, R0 ;  /* 0x000000ffff067224 */ /* 0x000fe200078e0000 */
[----:B----4-:R-:W-:Y:S01]  /*15f0*/  @P1 SHF.R.U32.HI R6, RZ, R10, R3 ;  /* 0x0000000aff061219 */ /* 0x010fe20000011603 */
[C---:B------:R-:W-:Y:S01]  /*1600*/  VIADD R0, R15.reuse, 0x7f ;  /* 0x0000007f0f007836 */ /* 0x040fe20000000000 */
[----:B------:R-:W-:-:S04]  /*1610*/  IADD3 R7, R15, 0x1, -R20 ;  /* 0x000000010f077810 */ /* 0x000fc80007ffe814 */
[----:B------:R-:W-:Y:S01]  /*1620*/  SHF.R.S32.HI R3, RZ, 0x1f, R0 ;  /* 0x0000001fff037819 */ /* 0x000fe20000011400 */
[----:B------:R-:W-:-:S03]  /*1630*/  IMAD.IADD R9, R7, 0x1, R6 ;  /* 0x0000000107097824 */ /* 0x000fc600078e0206 */
[----:B------:R-:W-:Y:S01]  /*1640*/  LEA.HI R3, R3, R0, RZ, 0x7 ;  /* 0x0000000003037211 */ /* 0x000fe200078f38ff */
[----:B------:R-:W-:-:S03]  /*1650*/  IMAD.IADD R4, R9, 0x1, R4 ;  /* 0x0000000109047824 */ /* 0x000fc600078e0204 */
[----:B------:R-:W-:Y:S01]  /*1660*/  SHF.R.S32.HI R29, RZ, 0x7, R3 ;  /* 0x00000007ff1d7819 */ /* 0x000fe20000011403 */
[----:B0-----:R-:W-:Y:S06]  /*1670*/  @!P2 BRA `(.L_x_1575) ;  /* 0x000000000048a947 */ /* 0x001fec0003800000 */
        /* <DEDUP_REMOVED lines=11> */
.L_x_1577:
[----:B------:R-:W-:-:S13]  /*1730*/  ISETP.NE.AND P0, PT, R5, 0x1, PT ;  /* 0x000000010500780c */ /* 0x000fda0003f05270 */
[----:B------:R-:W0:Y:S02]  /*1740*/  @P0 LDC.64 R6, c[0x0][0x9e8] ;  /* 0x00027a00ff060b82 */ /* 0x000e240000000a00 */
[----:B0-----:R-:W-:-:S05]  /*1750*/  @P0 IMAD.HI.U32 R6, R0, R6, RZ ;  /* 0x0000000600060227 */ /* 0x001fca00078e00ff */
[----:B------:R-:W-:-:S07]  /*1760*/  @P0 SHF.R.U32.HI R0, RZ, R7, R6 ;  /* 0x00000007ff000219 */ /* 0x000fce0000011606 */
.L_x_1578:
[----:B------:R-:W-:Y:S05]  /*1770*/  BSYNC B0 ;  /* 0x0000000000007941 */ /* 0x000fea0003800000 */
.L_x_1576:
[----:B------:R-:W-:-:S05]  /*1780*/  IMAD R3, R0, R5, R5 ;  /* 0x0000000500037224 */ /* 0x000fca00078e0205 */
[----:B------:R-:W-:-:S07]  /*1790*/  VIMNMX R4, R4, R3, PT ;  /* 0x0000000304047248 */ /* 0x000fce0003fe0100 */
.L_x_1575:
[----:B------:R-:W0:Y:S01]  /*17a0*/  @P1 LDC R0, c[0x0][0x44c] ;  /* 0x00011300ff001b82 */ /* 0x000e220000000800 */
[----:B------:R-:W-:Y:S01]  /*17b0*/  IADD3 R4, R4, 0x7f, RZ ;  /* 0x0000007f04047810 */ /* 0x000fe20007ffe0ff */
[----:B------:R-:W-:Y:S01]  /*17c0*/  IMAD.MOV.U32 R7, RZ, RZ, R21 ;  /* 0x000000ffff077224 */ /* 0x000fe200078e0015 */
[----:B------:R-:W-:Y:S01]  /*17d0*/  ULDC UR4, c[0x0][0x9dc] ;  /* 0x0002770000047ab9 */ /* 0x000fe20000000800 */
[----:B------:R-:W-:Y:S01]  /*17e0*/  IMAD.IADD R88, R15, 0x1, -R20 ;  /* 0x000000010f587824 */ /* 0x000fe200078e0a14 */
[----:B------:R-:W-:-:S03]  /*17f0*/  SHF.R.S32.HI R3, RZ, 0x1f, R4 ;  /* 0x0000001fff037819 */ /* 0x000fc60000011404 */
[----:B------:R-:W1:Y:S01]  /*1800*/  @P1 LDC R9, c[0x0][0x450] ;  /* 0x00011400ff091b82 */ /* 0x000e620000000800 */
[----:B------:R-:W-:Y:S01]  /*1810*/  LEA.HI R3, R3, R4, RZ, 0x7 ;  /* 0x0000000403037211 */ /* 0x000fe200078f38ff */
[----:B0-----:R-:W-:-:S05]  /*1820*/  @P1 IMAD.HI.U32 R0, R21, R0, RZ ;  /* 0x0000000015001227 */ /* 0x001fca00078e00ff */
[----:B-1----:R-:W-:Y:S02]  /*1830*/  @P1 SHF.R.U32.HI R7, RZ, R9, R0 ;  /* 0x00000009ff071219 */ /* 0x002fe40000011600 */
[----:B------:R-:W-:-:S03]  /*1840*/  SHF.R.S32.HI R0, RZ, 0x7, R3 ;  /* 0x00000007ff007819 */ /* 0x000fc60000011403 */
[----:B------:R-:W-:Y:S01]  /*1850*/  IMAD.IADD R3, R88, 0x1, R7 ;  /* 0x0000000158037824 */ /* 0x000fe200078e0207 */
[----:B------:R-:W-:-:S03]  /*1860*/  VIMNMX R8, R29, R0, PT ;  /* 0x000000001d087248 */ /* 0x000fc60003fe0100 */
[----:B------:R-:W-:Y:S01]  /*1870*/  VIADD R0, R3, -UR4 ;  /* 0x8000000403007c36 */ /* 0x000fe20008000000 */
        /* <DEDUP_REMOVED lines=11> */
.L_x_1581:
[----:B------:R-:W-:-:S13]  /*1930*/  ISETP.NE.AND P0, PT, R5, 0x1, PT ;  /* 0x000000010500780c */ /* 0x000fda0003f05270 */
[----:B------:R-:W0:Y:S02]  /*1940*/  @P0 LDC.64 R6, c[0x0][0x9e8] ;  /* 0x00027a00ff060b82 */ /* 0x000e240000000a00 */
[----:B0-----:R-:W-:-:S05]  /*1950*/  @P0 IMAD.HI.U32 R4, R3, R6, RZ ;  /* 0x0000000603040227 */ /* 0x001fca00078e00ff */
[----:B------:R-:W-:-:S07]  /*1960*/  @P0 SHF.R.U32.HI R3, RZ, R7, R4 ;  /* 0x00000007ff030219 */ /* 0x000fce0000011604 */
.L_x_1582:
[----:B------:R-:W-:Y:S05]  /*1970*/  BSYNC B0 ;  /* 0x0000000000007941 */ /* 0x000fea0003800000 */
.L_x_1580:
[----:B------:R-:W-:-:S05]  /*1980*/  IMAD R3, R3, R5, RZ ;  /* 0x0000000503037224 */ /* 0x000fca00078e02ff */
[----:B------:R-:W-:-:S07]  /*1990*/  VIMNMX R0, R0, R3, !PT ;  /* 0x0000000300007248 */ /* 0x000fce0007fe0100 */
.L_x_1579:
[----:B------:R-:W-:Y:S01]  /*19a0*/  SHF.R.S32.HI R3, RZ, 0x1f, R0 ;  /* 0x0000001fff037819 */ /* 0x000fe20000011400 */
[----:B------:R-:W-:Y:S01]  /*19b0*/  BSSY B0, `(.L_x_1583) ;  /* 0x000002a000007945 */ /* 0x000fe20003800000 */
[----:B------:R-:W-:Y:S02]  /*19c0*/  LOP3.LUT R13, R12, 0xff, RZ, 0xc0, !PT ;  /* 0x000000ff0c0d7812 */ /* 0x000fe400078ec0ff */
[----:B------:R-:W-:Y:S01]  /*19d0*/  LEA.HI R3, R3, R0, RZ, 0x7 ;  /* 0x0000000003037211 */ /* 0x000fe200078f38ff */
[----:B------:R-:W-:Y:S01]  /*19e0*/  IMAD.MOV.U32 R0, RZ, RZ, RZ ;  /* 0x000000ffff007224 */ /* 0x000fe200078e00ff */
[----:B------:R-:W-:Y:S01]  /*19f0*/  SHF.R.U32.HI R4, RZ, 0x10, R12 ;  /* 0x00000010ff047819 */ /* 0x000fe2000001160c */
[----:B------:R0:W-:Y:S01]  /*1a00*/  STL [R1+0x54], R13 ;  /* 0x0000540d01007387 */ /* 0x0001e20000100800 */
[----:B------:R-:W-:-:S03]  /*1a10*/  SHF.R.S32.HI R3, RZ, 0x7, R3 ;  /* 0x00000007ff037819 */ /* 0x000fc60000011403 */
[----:B------:R0:W-:Y:S01]  /*1a20*/  STL [R1+0x4c], R4 ;  /* 0x00004c0401007387 */ /* 0x0001e20000100800 */
[----:B------:R-:W-:-:S04]  /*1a30*/  VIMNMX R9, RZ, R3, !PT ;  /* 0x00000003ff097248 */ /* 0x000fc80007fe0100 */
[----:B------:R-:W-:-:S13]  /*1a40*/  ISETP.GT.AND P0, PT, R8, R9, PT ;  /* 0x000000090800720c */ /* 0x000fda0003f04270 */
[----:B0-----:R-:W-:Y:S05]  /*1a50*/  @!P0 BRA `(.L_x_1584) ;  /* 0x00000000007c8947 */ /* 0x001fea0003800000 */
[----:B------:R-:W-:Y:S01]  /*1a60*/  ISETP.NE.AND P0, PT, R4, RZ, PT ;  /* 0x000000ff0400720c */ /* 0x000fe20003f05270 */
[----:B------:R-:W-:-:S03]  /*1a70*/  ULDC UR4, c[0x0][0x9f0] ;  /* 0x00027c0000047ab9 */ /* 0x000fc60000000800 */
[----:B------:R-:W-:-:S04]  /*1a80*/  SEL R11, R4, UR4, P0 ;  /* 0x00000004040b7c07 */ /* 0x000fc80008000000 */
[-C--:B------:R-:W-:Y:S02]  /*1a90*/  IABS R6, R11.reuse ;  /* 0x0000000b00067213 */ /* 0x080fe40000000000 */
[----:B------:R-:W-:Y:S02]  /*1aa0*/  IADD3 R0, R11, -0x1, R8 ;  /* 0xffffffff0b007810 */ /* 0x000fe40007ffe008 */
[----:B------:R-:W0:Y:S01]  /*1ab0*/  I2F.RP R3, R6 ;  /* 0x0000000600037306 */ /* 0x000e220000209400 */
[----:B------:R-:W-:Y:S02]  /*1ac0*/  IABS R12, R11 ;  /* 0x0000000b000c7213 */ /* 0x000fe40000000000 */
[----:B------:R-:W-:-:S05]  /*1ad0*/  IMAD.IADD R0, R0, 0x1, -R9 ;  /* 0x0000000100007824 */ /* 0x000fca00078e0a09 */
        /* <DEDUP_REMOVED lines=10> */
[----:B------:R-:W-:-:S04]  /*1b80*/  IMAD.HI.U32 R5, R5, R7, R4 ;  /* 0x0000000705057227 */ /* 0x000fc800078e0004 */
[----:B------:R-:W-:-:S04]  /*1b90*/  IMAD.MOV.U32 R4, RZ, RZ, R10 ;  /* 0x000000ffff047224 */ /* 0x000fc800078e000a */
        /* <DEDUP_REMOVED lines=11> */
.L_x_1584:
[----:B------:R-:W-:Y:S05]  /*1c50*/  BSYNC B0 ;  /* 0x0000000000007941 */ /* 0x000fea0003800000 */
.L_x_1583:
[----:B------:R-:W-:-:S05]  /*1c60*/  IMAD R3, R13, R0, R9 ;  /* 0x000000000d037224 */ /* 0x000fca00078e0209 */
[C---:B------:R-:W-:Y:S01]  /*1c70*/  VIADDMNMX R0, R3.reuse, R0, R8, PT ;  /* 0x0000000003007246 */ /* 0x040fe20003800108 */
[----:B------:R-:W-:-:S04]  /*1c80*/  IMAD R3, R3, 0x80, -R14 ;  /* 0x0000008003037824 */ /* 0x000fc800078e0a0e */
[----:B------:R-:W-:Y:S01]  /*1c90*/  IMAD R0, R0, 0x80, -R14 ;  /* 0x0000008000007824 */ /* 0x000fe200078e0a0e */
[----:B------:R-:W-:-:S04]  /*1ca0*/  VIMNMX R3, RZ, R3, !PT ;  /* 0x00000003ff037248 */ /* 0x000fc80007fe0100 */
[----:B------:R-:W-:Y:S02]  /*1cb0*/  VIMNMX R0, R0, R25, PT ;  /* 0x0000001900007248 */ /* 0x000fe40003fe0100 */
[----:B------:R-:W-:Y:S02]  /*1cc0*/  SHF.R.U32.HI R28, RZ, 0x7, R3 ;  /* 0x00000007ff1c7819 */ /* 0x000fe40000011603 */
[----:B------:R-:W-:Y:S02]  /*1cd0*/  ISETP.GT.AND P0, PT, R0, R3, PT ;  /* 0x000000030000720c */ /* 0x000fe40003f04270 */
[----:B------:R-:W-:-:S11]  /*1ce0*/  MOV R27, R28 ;  /* 0x0000001c001b7202 */ /* 0x000fd60000000f00 */
[----:B------:R-:W-:-:S05]  /*1cf0*/  @P0 VIADD R0, R0, 0x7f ;  /* 0x0000007f00000836 */ /* 0x000fca0000000000 */
        /* <DEDUP_REMOVED lines=18> */
[----:B------:R-:W-:Y:S01]  /*1e20*/  MOV R13, RZ ;  /* 0x000000ff000d7202 */ /* 0x000fe20000000f00 */
[----:B------:R-:W-:Y:S02]  /*1e30*/  IMAD.U32 R6, RZ, RZ, UR4 ;  /* 0x00000004ff067e24 */ /* 0x000fe4000f8e00ff */
[----:B------:R-:W-:-:S02]  /*1e40*/  IMAD.U32 R7, RZ, RZ, UR5 ;  /* 0x00000005ff077e24 */ /* 0x000fc4000f8e00ff */
[----:B------:R-:W-:Y:S02]  /*1e50*/  IMAD.U32 R11, RZ, RZ, UR7 ;  /* 0x00000007ff0b7e24 */ /* 0x000fe4000f8e00ff */
[----:B------:R-:W-:Y:S02]  /*1e60*/  IMAD.MOV.U32 R8, RZ, RZ, 0x70 ;  /* 0x00000070ff087424 */ /* 0x000fe400078e00ff */
[----:B0-----:R-:W-:-:S07]  /*1e70*/  IMAD.MOV.U32 R12, RZ, RZ, 0x1 ;  /* 0x00000001ff0c7424 */ /* 0x001fce00078e00ff */
[----:B------:R-:W-:-:S07]  /*1e80*/  LEPC R20, `(.L_x_1587) ;  /* 0x000000001014794e */ /* 0x000fce0000000000 */
[----:B-1---5:R-:W-:Y:S05]  /*1e90*/  CALL.ABS.NOINC R14 ;  /* 0x000000000e007343 */ /* 0x022fea0003c00000 */
.L_x_1587:
[----:B------:R-:W-:Y:S05]  /*1ea0*/  BSYNC B6 ;  /* 0x0000000000067941 */ /* 0x000fea0003800000 */
.L_x_1586:
        /* <DEDUP_REMOVED lines=20> */
.L_x_1589:
[----:B------:R-:W-:Y:S05]  /*1ff0*/  BSYNC B6 ;  /* 0x0000000000067941 */ /* 0x000fea0003800000 */
.L_x_1588:
[----:B------:R-:W-:Y:S01]  /*2000*/  ULDC.64 UR4, c[0x0][0x9f8] ;  /* 0x00027e0000047ab9 */ /* 0x000fe20000000a00 */
[----:B------:R-:W2:Y:S01]  /*2010*/  LDL R41, [R1+0x44] ;  /* 0x0000440001297983 */ /* 0x000ea20000100800 */
[----:B------:R-:W-:-:S03]  /*2020*/  ISETP.NE.U32.AND P0, PT, RZ, UR4, PT ;  /* 0x00000004ff007c0c */ /* 0x000fc6000bf05070 */
[----:B------:R-:W3:Y:S01]  /*2030*/  LDL R40, [R1+0x38] ;  /* 0x0000380001287983 */ /* 0x000ee20000100800 */
[----:B------:R-:W-:Y:S01]  /*2040*/  ISETP.NE.AND.EX P0, PT, RZ, UR5, PT, P0 ;  /* 0x00000005ff007c0c */ /* 0x000fe2000bf05300 */
[----:B------:R-:W-:Y:S01]  /*2050*/  IMAD.MOV.U32 R68, RZ, RZ, R35 ;  /* 0x000000ffff447224 */ /* 0x000fe200078e0023 */
[----:B------:R-:W0:Y:S01]  /*2060*/  LDC R37, c[0x0][0x3f4] ;  /* 0x0000fd00ff257b82 */ /* 0x000e220000000800 */
[----:B------:R-:W4:Y:S04]  /*2070*/  LDL R39, [R1+0x64] ;  /* 0x0000640001277983 */ /* 0x000f280000100800 */
[----:B------:R-:W4:Y:S03]  /*2080*/  LDL R36, [R1+0x48] ;  /* 0x0000480001247983 */ /* 0x000f260000100800 */
[----:B------:R-:W1:Y:S01]  /*2090*/  LDC.64 R62, c[0x0][0x408] ;  /* 0x00010200ff3e7b82 */ /* 0x000e620000000a00 */
[----:B------:R-:W0:Y:S07]  /*20a0*/  S2R R32, SR_TID.X ;  /* 0x0000000000207919 */ /* 0x000e2e0000002100 */
[----:B------:R-:W0:Y:S02]  /*20b0*/  @P0 LDC.64 R4, c[0x0][0x9f8] ;  /* 0x00027e00ff040b82 */ /* 0x000e240000000a00 */
[----:B0-----:R-:W-:-:S06]  /*20c0*/  @P0 IMAD.WIDE R4, R35, 0x4, R4 ;  /* 0x0000000423040825 */ /* 0x001fcc00078e0204 */
[----:B------:R-:W0:Y:S01]  /*20d0*/  LDC.64 R34, c[0x0][0x3f8] ;  /* 0x0000fe00ff227b82 */ /* 0x000e220000000a00 */
[----:B------:R-:W-:Y:S01]  /*20e0*/  VIADD R42, R32, 0xffffff80 ;  /* 0xffffff80202a7836 */ /* 0x000fe20000000000 */
[----:B------:R1:W4:Y:S01]  /*20f0*/  @P0 LDG.E R68, desc[UR42][R4.64] ;  /* 0x0000002a04440981 */ /* 0x000322000c1e1900 */
[----:B------:R-:W-:Y:S01]  /*2100*/  ISETP.GE.AND P0, PT, R16, R37, PT ;  /* 0x000000251000720c */ /* 0x000fe20003f06270 */
[----:B------:R-:W-:Y:S01]  /*2110*/  IMAD.IADD R67, R67, 0x1, R30 ;  /* 0x0000000143437824 */ /* 0x000fe200078e021e */
[----:B------:R-:W-:Y:S01]  /*2120*/  SHF.R.S32.HI R153, RZ, 0x1f, R152 ;  /* 0x0000001fff997819 */ /* 0x000fe20000011498 */
[----:B------:R-:W-:Y:S01]  /*2130*/  IMAD.SHL.U32 R58, R37, 0x2, RZ ;  /* 0x00000002253a7824 */ /* 0x000fe200078e00ff */
[--C-:B------:R-:W-:Y:S02]  /*2140*/  SHF.R.S32.HI R38, RZ, 0x1f, R42.reuse ;  /* 0x0000001fff267819 */ /* 0x100fe4000001142a */
[----:B------:R-:W-:Y:S02]  /*2150*/  SHF.R.S32.HI R14, RZ, 0x1f, R42 ;  /* 0x0000001fff0e7819 */ /* 0x000fe4000001142a */
[----:B------:R-:W-:-:S02]  /*2160*/  LEA.HI R38, R38, R42, RZ, 0x2 ;  /* 0x0000002a26267211 */ /* 0x000fc400078f10ff */
[----:B------:R-:W-:Y:S02]  /*2170*/  LEA.HI R14, R14, R42, RZ, 0x2 ;  /* 0x0000002a0e0e7211 */ /* 0x000fe400078f10ff */
[----:B------:R-:W-:Y:S02]  /*2180*/  SHF.R.S32.HI R38, RZ, 0x2, R38 ;  /* 0x00000002ff267819 */ /* 0x000fe40000011426 */
[----:B------:R-:W-:Y:S02]  /*2190*/  LOP3.LUT R14, R14, 0xfffffffc, RZ, 0xc0, !PT ;  /* 0xfffffffc0e0e7812 */ /* 0x000fe400078ec0ff */
[----:B------:R-:W-:Y:S01]  /*21a0*/  SHF.R.S32.HI R3, RZ, 0x1f, R38 ;  /* 0x0000001fff037819 */ /* 0x000fe20000011426 */
[----:B-1----:R-:W-:Y:S01]  /*21b0*/  IMAD.WIDE.U32 R4, R38, R62, R152 ;  /* 0x0000003e26047225 */ /* 0x002fe200078e0098 */
[----:B------:R-:W-:Y:S02]  /*21c0*/  LOP3.LUT R22, R22, 0xfffffffd, RZ, 0xc0, !PT ;  /* 0xfffffffd16167812 */ /* 0x000fe400078ec0ff */
[C---:B0-----:R-:W-:Y:S01]  /*21d0*/  SHF.L.U64.HI R66, R34.reuse, 0x7, R35 ;  /* 0x0000000722427819 */ /* 0x041fe20000010223 */
[----:B------:R-:W-:Y:S01]  /*21e0*/  IMAD R0, R3, R34, RZ ;  /* 0x0000002203007224 */ /* 0x000fe200078e02ff */
[----:B------:R-:W-:Y:S01]  /*21f0*/  SHF.L.U32 R65, R34, 0x7, RZ ;  /* 0x0000000722417819 */ /* 0x000fe200000006ff */
[----:B------:R-:W-:-:S02]  /*2200*/  IMAD.IADD R14, R42, 0x1, -R14 ;  /* 0x000000012a0e7824 */ /* 0x000fc400078e0a0e */
[C---:B------:R-:W-:Y:S02]  /*2210*/  IMAD R13, R38.reuse, R35, R0 ;  /* 0x00000023260d7224 */ /* 0x040fe400078e0200 */
[----:B------:R-:W-:Y:S01]  /*2220*/  IMAD R0, R3, R62, RZ ;  /* 0x0000003e03007224 */ /* 0x000fe200078e02ff */
[----:B------:R-:W-:Y:S01]  /*2230*/  SEL R3, R37, RZ, P0 ;  /* 0x000000ff25037207 */ /* 0x000fe20000000000 */
[----:B------:R-:W-:-:S04]  /*2240*/  IMAD.WIDE.U32 R6, R38, R34, R152 ;  /* 0x0000002226067225 */ /* 0x000fc800078e0098 */
[----:B------:R-:W-:Y:S02]  /*2250*/  IMAD.IADD R3, R16, 0x1, R3 ;  /* 0x0000000110037824 */ /* 0x000fe400078e0203 */
[C---:B------:R-:W-:Y:S02]  /*2260*/  IMAD R15, R38.reuse, R63, R0 ;  /* 0x0000003f260f7224 */ /* 0x040fe400078e0200 */
[----:B------:R-:W-:Y:S01]  /*2270*/  IMAD.WIDE.U32 R8, R38, R34, R16 ;  /* 0x0000002226087225 */ /* 0x000fe200078e0010 */
[----:B------:R-:W-:-:S03]  /*2280*/  SHF.R.S32.HI R0, RZ, 0x1f, R3 ;  /* 0x0000001fff007819 */ /* 0x000fc60000011403 */
[----:B------:R-:W-:Y:S01]  /*2290*/  IMAD.WIDE.U32 R10, R38, R62, R16 ;  /* 0x0000003e260a7225 */ /* 0x000fe200078e0010 */
[----:B------:R-:W-:-:S03]  /*22a0*/  LEA.HI R3, R0, R3, RZ, 0x3 ;  /* 0x0000000300037211 */ /* 0x000fc600078f18ff */
[----:B------:R-:W-:Y:S02]  /*22b0*/  IMAD R59, R14, 0x60, R38 ;  /* 0x000000600e3b7824 */ /* 0x000fe400078e0226 */
[----:B------:R-:W-:Y:S02]  /*22c0*/  IMAD.IADD R7, R7, 0x1, R13 ;  /* 0x0000000107077824 */ /* 0x000fe400078e020d */
[----:B------:R-:W-:Y:S01]  /*22d0*/  IMAD.IADD R9, R13, 0x1, R9 ;  /* 0x000000010d097824 */ /* 0x000fe200078e0209 */
[----:B-----5:R-:W-:Y:S01]  /*22e0*/  SHF.R.S32.HI R13, RZ, 0x1f, R24 ;  /* 0x0000001fff0d7819 */ /* 0x020fe20000011418 */
[----:B------:R-:W-:Y:S02]  /*22f0*/  IMAD.IADD R5, R5, 0x1, R15 ;  /* 0x0000000105057824 */ /* 0x000fe400078e020f */
[----:B------:R-:W-:Y:S02]  /*2300*/  IMAD.IADD R11, R15, 0x1, R11 ;  /* 0x000000010f0b7824 */ /* 0x000fe400078e020b */
[----:B------:R-:W-:-:S02]  /*2310*/  IMAD R12, R13, R34, RZ ;  /* 0x000000220d0c7224 */ /* 0x000fc400078e02ff */
[----:B------:R-:W-:Y:S01]  /*2320*/  IMAD.WIDE.U32 R20, R24, R34, R6 ;  /* 0x0000002218147225 */ /* 0x000fe200078e0006 */
[----:B------:R-:W-:-:S03]  /*2330*/  LOP3.LUT R6, R3, 0xfffffff8, RZ, 0xc0, !PT ;  /* 0xfffffff803067812 */ /* 0x000fc600078ec0ff */
[C---:B------:R-:W-:Y:S02]  /*2340*/  IMAD R15, R24.reuse, R35, R12 ;  /* 0x00000023180f7224 */ /* 0x040fe400078e020c */
[----:B------:R-:W-:-:S04]  /*2350*/  IMAD.WIDE.U32 R30, R24, R34, R8 ;  /* 0x00000022181e7225 */ /* 0x000fc800078e0008 */
[----:B------:R-:W-:Y:S01]  /*2360*/  IMAD.WIDE.U32 R34, R24, R62, R4 ;  /* 0x0000003e18227225 */ /* 0x000fe200078e0004 */
[----:B------:R-:W-:-:S03]  /*2370*/  SHF.R.S32.HI R5, RZ, 0x3, R3 ;  /* 0x00000003ff057819 */ /* 0x000fc60000011403 */
[-C--:B------:R-:W-:Y:S02]  /*2380*/  IMAD R13, R13, R62.reuse, RZ ;  /* 0x0000003e0d0d7224 */ /* 0x080fe400078e02ff */
[----:B------:R-:W-:-:S04]  /*2390*/  IMAD.WIDE.U32 R52, R24, R62, R10 ;  /* 0x0000003e18347225 */ /* 0x000fc800078e000a */
[----:B------:R-:W-:Y:S01]  /*23a0*/  IMAD R13, R24, R63, R13 ;  /* 0x0000003f180d7224 */ /* 0x000fe200078e020d */
[C---:B------:R-:W-:Y:S01]  /*23b0*/  SHF.L.U64.HI R63, R62.reuse, 0x7, R63 ;  /* 0x000000073e3f7819 */ /* 0x040fe2000001023f */
[----:B------:R-:W-:Y:S02]  /*23c0*/  IMAD.SHL.U32 R62, R62, 0x80, RZ ;  /* 0x000000803e3e7824 */ /* 0x000fe400078e00ff */
[----:B------:R-:W-:Y:S01]  /*23d0*/  IMAD.IADD R55, R21, 0x1, R15 ;  /* 0x0000000115377824 */ /* 0x000fe200078e020f */
[----:B------:R-:W-:Y:S01]  /*23e0*/  IADD3 R7, R13, R53, RZ ;  /* 0x000000350d077210 */ /* 0x000fe20007ffe0ff */
[----:B------:R-:W-:Y:S02]  /*23f0*/  IMAD.IADD R54, R15, 0x1, R31 ;  /* 0x000000010f367824 */ /* 0x000fe400078e021f */
[C---:B--2---:R-:W-:Y:S01]  /*2400*/  IMAD.SHL.U32 R64, R41.reuse, 0x40, RZ ;  /* 0x0000004029407824 */ /* 0x044fe200078e00ff */
[----:B------:R-:W-:Y:S02]  /*2410*/  LOP3.LUT P1, RZ, R41, 0x4, RZ, 0xc0, !PT ;  /* 0x0000000429ff7812 */ /* 0x000fe4000782c0ff */
[----:B------:R-:W-:Y:S01]  /*2420*/  SHF.R.U32.HI R41, RZ, 0x7, R32 ;  /* 0x00000007ff297819 */ /* 0x000fe20000011620 */
[----:B------:R-:W-:Y:S01]  /*2430*/  VIADD R32, R32, 0xffffff80 ;  /* 0xffffff8020207836 */ /* 0x000fe20000000000 */
[----:B------:R-:W-:-:S02]  /*2440*/  LOP3.LUT R64, R64, 0x1c0, RZ, 0xc0, !PT ;  /* 0x000001c040407812 */ /* 0x000fc400078ec0ff */
[C---:B------:R-:W-:Y:S01]  /*2450*/  ISETP.NE.AND P6, PT, R41.reuse, 0x1, PT ;  /* 0x000000012900780c */ /* 0x040fe20003fc5270 */
[----:B------:R-:W-:Y:S01]  /*2460*/  VIADD R60, R41, 0x8 ;  /* 0x00000008293c7836 */ /* 0x000fe20000000000 */
[----:B------:R-:W-:Y:S02]  /*2470*/  SHF.R.S32.HI R38, RZ, 0x1f, R32 ;  /* 0x0000001fff267819 */ /* 0x000fe40000011420 */
[----:B------:R-:W-:Y:S02]  /*2480*/  SHF.R.U32.HI R61, RZ, 0x3, R64 ;  /* 0x00000003ff3d7819 */ /* 0x000fe40000011640 */
[----:B------:R-:W-:Y:S02]  /*2490*/  LOP3.LUT R0, R64, 0x18, R16, 0xf8, !PT ;  /* 0x0000001840007812 */ /* 0x000fe400078ef810 */
[----:B------:R-:W-:Y:S01]  /*24a0*/  LEA.HI R38, R38, R32, RZ, 0x5 ;  /* 0x0000002026267211 */ /* 0x000fe200078f28ff */
[----:B------:R-:W-:Y:S01]  /*24b0*/  IMAD.IADD R32, R35, 0x1, R13 ;  /* 0x0000000123207824 */ /* 0x000fe200078e020d */
[----:B------:R-:W-:-:S02]  /*24c0*/  LOP3.LUT R0, R0, R61, RZ, 0x3c, !PT ;  /* 0x0000003d00007212 */ /* 0x000fc400078e3cff */
[----:B------:R-:W-:Y:S01]  /*24d0*/  SHF.R.S32.HI R38, RZ, 0x5, R38 ;  /* 0x00000005ff267819 */ /* 0x000fe20000011426 */
[----:B------:R-:W-:Y:S05]  /*24e0*/  @!P6 WARPSYNC.ALL ;  /* 0x000000000000e948 */ /* 0x000fea0003800000 */
[----:B------:R-:W-:Y:S01]  /*24f0*/  IMAD R57, R38, 0x200, R0 ;  /* 0x0000020026397824 */ /* 0x000fe200078e0200 */
[--C-:B------:R-:W-:Y:S01]  /*2500*/  LOP3.LUT R0, R64, 0x38, R3.reuse, 0xf8, !PT ;  /* 0x0000003840007812 */ /* 0x100fe200078ef803 */
[----:B------:R-:W-:Y:S01]  /*2510*/  ULDC UR4, c[0x0][0x2f4] ;  /* 0x0000bd0000047ab9 */ /* 0x000fe20000000800 */
[----:B---3--:R-:W-:Y:S02]  /*2520*/  LOP3.LUT R4, R40, 0x38, R3, 0xf8, !PT ;  /* 0x0000003828047812 */ /* 0x008fe400078ef803 */
[----:B------:R-:W-:-:S02]  /*2530*/  LOP3.LUT R0, R0, R61, RZ, 0x3c, !PT ;  /* 0x0000003d00007212 */ /* 0x000fc400078e3cff */
[----:B----4-:R-:W-:Y:S02]  /*2540*/  LOP3.LUT R8, R4, R39, RZ, 0x3c, !PT ;  /* 0x0000002704087212 */ /* 0x010fe400078e3cff */
[----:B------:R-:W-:Y:S01]  /*2550*/  @P1 LOP3.LUT R22, R22, 0x2, RZ, 0xfc, !PT ;  /* 0x0000000216161812 */ /* 0x000fe200078efcff */
[----:B------:R-:W-:Y:S01]  /*2560*/  IMAD R3, R38, 0x200, R0 ;  /* 0x0000020026037824 */ /* 0x000fe200078e0200 */
[----:B------:R-:W-:Y:S01]  /*2570*/  @!P6 BAR.SYNC.DEFER_BLOCKING 0x9, 0x100 ;  /* 0x024400000000eb1d */ /* 0x000fe20000010000 */
[----:B------:R-:W-:Y:S01]  /*2580*/  ISETP.GE.AND P1, PT, R16, UR4, PT ;  /* 0x0000000410007c0c */ /* 0x000fe2000bf26270 */
[----:B------:R-:W-:Y:S01]  /*2590*/  IMAD.IADD R0, R36, 0x1, R8 ;  /* 0x0000000124007824 */ /* 0x000fe200078e0208 */
[----:B------:R-:W-:Y:S02]  /*25a0*/  ISETP.GE.AND P2, PT, R18, UR4, PT ;  /* 0x0000000412007c0c */ /* 0x000fe4000bf46270 */
[----:B------:R-:W-:Y:S02]  /*25b0*/  SHF.R.S32.HI R4, RZ, 0x1f, R6 ;  /* 0x0000001fff047819 */ /* 0x000fe40000011406 */
[----:B------:R-:W-:-:S09]  /*25c0*/  SHF.R.S32.HI R56, RZ, 0x1f, R68 ;  /* 0x0000001fff387819 */ /* 0x000fd20000011444 */
.L_x_1645:
[----:B--2-4-:R-:W2:Y:S01]  /*25d0*/  LDL R37, [R1+0x44] ;  /* 0x0000440001257983 */ /* 0x014ea20000100800 */
[----:B0-----:R-:W0:Y:S01]  /*25e0*/  LDC R73, c[0x0][0x430] ;  /* 0x00010c00ff497b82 */ /* 0x001e220000000800 */
[----:B------:R-:W-:Y:S02]  /*25f0*/  VIADD R27, R27, 0xffffffff ;  /* 0xffffffff1b1b7836 */ /* 0x000fe40000000000 */
[----:B------:R-:W-:Y:S02]  /*2600*/  IMAD.MOV.U32 R72, RZ, RZ, RZ ;  /* 0x000000ffff487224 */ /* 0x000fe400078e00ff */
[----:B------:R-:W-:-:S03]  /*2610*/  IMAD R8, R27, 0x80, R59 ;  /* 0x000000801b087824 */ /* 0x000fc600078e023b */
[----:B------:R-:W1:Y:S01]  /*2620*/  LDC R78, c[0x0][0x3f4] ;  /* 0x0000fd00ff4e7b82 */ /* 0x000e620000000800 */
[----:B------:R-:W-:Y:S01]  /*2630*/  IMAD.IADD R36, R67, 0x1, R8 ;  /* 0x0000000143247824 */ /* 0x000fe200078e0208 */
[----:B------:R-:W-:-:S03]  /*2640*/  ISETP.GE.AND P3, PT, R8, R25, PT ;  /* 0x000000190800720c */ /* 0x000fc60003f66270 */
[----:B------:R-:W-:Y:S01]  /*2650*/  IMAD.MOV.U32 R12, RZ, RZ, R36 ;  /* 0x000000ffff0c7224 */ /* 0x000fe200078e0024 */
[----:B------:R-:W-:Y:S02]  /*2660*/  ISETP.GT.OR P3, PT, R59, 0x7f, P3 ;  /* 0x0000007f3b00780c */ /* 0x000fe40001f64670 */
[----:B0-----:R-:W-:-:S11]  /*2670*/  ISETP.NE.AND P4, PT, R73, 0x1, PT ;  /* 0x000000014900780c */ /* 0x001fd60003f85270 */
[----:B------:R-:W0:Y:S08]  /*2680*/  @!P3 LDC.64 R10, c[0x0][0x428] ;  /* 0x00010a00ff0abb82 */ /* 0x000e300000000a00 */
[----:B------:R-:W3:Y:S08]  /*2690*/  @!P3 LDC.64 R8, c[0x0][0x418] ;  /* 0x00010600ff08bb82 */ /* 0x000ef00000000a00 */
[----:B------:R-:W4:Y:S08]  /*26a0*/  @P4 LDC R13, c[0x0][0x434] ;  /* 0x00010d00ff0d4b82 */ /* 0x000f300000000800 */
[----:B------:R-:W1:Y:S01]  /*26b0*/  @P4 LDC R14, c[0x0][0x438] ;  /* 0x00010e00ff0e4b82 */ /* 0x000e620000000800 */
[----:B----4-:R-:W-:-:S05]  /*26c0*/  @P4 IMAD.HI.U32 R13, R36, R13, RZ ;  /* 0x0000000d240d4227 */ /* 0x010fca00078e00ff */
[----:B-1----:R-:W-:Y:S01]  /*26d0*/  @P4 SHF.R.U32.HI R12, RZ, R14, R13 ;  /* 0x0000000eff0c4219 */ /* 0x002fe2000001160d */
[----:B0-----:R-:W-:-:S03]  /*26e0*/  @!P3 IMAD R14, R56, R10, RZ ;  /* 0x0000000a380eb224 */ /* 0x001fc600078e02ff */
[----:B------:R-:W-:Y:S01]  /*26f0*/  @!P3 SHF.R.S32.HI R13, RZ, 0x1f, R12 ;  /* 0x0000001fff0db819 */ /* 0x000fe2000001140c */
[C---:B------:R-:W-:Y:S02]  /*2700*/  @!P3 IMAD R15, R68.reuse, R11, R14 ;  /* 0x0000000b440fb224 */ /* 0x040fe400078e020e */
[----:B------:R-:W-:-:S04]  /*2710*/  @!P3 IMAD.WIDE.U32 R10, R68, R10, R12 ;  /* 0x0000000a440ab225 */ /* 0x000fc800078e000c */
[----:B------:R-:W-:Y:S01]  /*2720*/  @!P3 IMAD.IADD R11, R11, 0x1, R15 ;  /* 0x000000010b0bb824 */ /* 0x000fe200078e020f */
[----:B---3--:R-:W-:-:S04]  /*2730*/  @!P3 LEA R8, P4, R10, R8, 0x2 ;  /* 0x000000080a08b211 */ /* 0x008fc800078810ff */
[----:B------:R-:W-:-:S05]  /*2740*/  @!P3 LEA.HI.X R9, R10, R9, R11, 0x2, P4 ;  /* 0x000000090a09b211 */ /* 0x000fca00020f140b */
[----:B-----5:R0:W5:Y:S01]  /*2750*/  @!P3 LDG.E R72, desc[UR42][R8.64] ;  /* 0x0000002a0848b981 */ /* 0x020162000c1e1900 */
[----:B------:R-:W-:Y:S01]  /*2760*/  ISETP.GT.AND P3, PT, R27, R28, PT ;  /* 0x0000001c1b00720c */ /* 0x000fe20003f64270 */
[----:B------:R-:W-:Y:S01]  /*2770*/  IMAD R71, R23, 0x2000, R57 ;  /* 0x0000200017477824 */ /* 0x000fe200078e0239 */
[----:B------:R-:W-:Y:S01]  /*2780*/  LOP3.LUT R22, R22, 0xfffffffe, RZ, 0xc0, !PT ;  /* 0xfffffffe16167812 */ /* 0x000fe200078ec0ff */
[----:B------:R-:W-:Y:S05]  /*2790*/  YIELD ;  /* 0x0000000000007946 */ /* 0x000fea0003800000 */
[----:B------:R-:W-:Y:S01]  /*27a0*/  IADD3 R10, -R12, RZ, RZ ;  /* 0x000000ff0c0a7210 */ /* 0x000fe20007ffe1ff */
[----:B------:R-:W-:Y:S01]  /*27b0*/  VIADD R11, R71, 0x20 ;  /* 0x00000020470b7836 */ /* 0x000fe20000000000 */
[----:B------:R-:W-:Y:S03]  /*27c0*/  BSSY B0, `(.L_x_1590) ;  /* 0x0000328000007945 */ /* 0x000fe60003800000 */
[----:B------:R-:W-:Y:S01]  /*27d0*/  @P3 LOP3.LUT R22, R22, 0x1, RZ, 0xfc, !PT ;  /* 0x0000000116163812 */ /* 0x000fe200078efcff */
[----:B------:R-:W-:Y:S01]  /*27e0*/  IMAD R73, R73, R10, R36 ;  /* 0x0000000a49497224 */ /* 0x000fe200078e0224 */
[----:B------:R-:W-:-:S02]  /*27f0*/  ISETP.GE.AND P3, PT, R78, 0x1, PT ;  /* 0x000000014e00780c */ /* 0x000fc40003f66270 */
[----:B--2---:R-:W-:-:S13]  /*2800*/  LOP3.LUT P5, RZ, R37, 0x4, RZ, 0xc0, !PT ;  /* 0x0000000425ff7812 */ /* 0x004fda00078ac0ff */
[C---:B------:R-:W-:Y:S02]  /*2810*/  @P5 VIADD R11, R71.reuse, 0xffffffe0 ;  /* 0xffffffe0470b5836 */ /* 0x040fe40000000000 */
[--C-:B------:R-:W-:Y:S02]  /*2820*/  IMAD R71, R71, 0x2, R26.reuse ;  /* 0x0000000247477824 */ /* 0x100fe400078e021a */
[----:B------:R-:W-:Y:S01]  /*2830*/  IMAD R70, R11, 0x2, R26 ;  /* 0x000000020b467824 */ /* 0x000fe200078e021a */
[----:B0-----:R-:W-:Y:S06]  /*2840*/  @!P3 BRA `(.L_x_1591) ;  /* 0x0000002c004cb947 */ /* 0x001fec0003800000 */
[----:B------:R-:W2:Y:S01]  /*2850*/  LDL R37, [R1+0x4] ;  /* 0x0000040001257983 */ /* 0x000ea20000100800 */
[----:B------:R-:W-:Y:S01]  /*2860*/  SHF.R.S32.HI R74, RZ, 0x1f, R73 ;  /* 0x0000001fff4a7819 */ /* 0x000fe20000011449 */
[----:B------:R-:W-:Y:S01]  /*2870*/  ULDC.64 UR4, c[0x0][0x300] ;  /* 0x0000c00000047ab9 */ /* 0x000fe20000000a00 */
[----:B-----5:R-:W-:Y:S01]  /*2880*/  SHF.R.S32.HI R75, RZ, 0x1f, R72 ;  /* 0x0000001fff4b7819 */ /* 0x020fe20000011448 */
[----:B------:R-:W-:-:S04]  /*2890*/  IMAD.WIDE.U32 R8, R73, UR4, RZ ;  /* 0x0000000449087c25 */ /* 0x000fc8000f8e00ff */
[----:B------:R-:W-:Y:S02]  /*28a0*/  IMAD R10, R74, UR4, RZ ;  /* 0x000000044a0a7c24 */ /* 0x000fe4000f8e02ff */
[----:B------:R-:W-:Y:S02]  /*28b0*/  IMAD R76, R27, -0x80, R25 ;  /* 0xffffff801b4c7824 */ /* 0x000fe400078e0219 */
[----:B------:R-:W-:Y:S01]  /*28c0*/  IMAD R11, R73, UR5, R10 ;  /* 0x00000005490b7c24 */ /* 0x000fe2000f8e020a */
[----:B------:R-:W-:Y:S01]  /*28d0*/  ULDC.64 UR4, c[0x0][0x310] ;  /* 0x0000c40000047ab9 */ /* 0x000fe20000000a00 */
[----:B------:R-:W-:Y:S01]  /*28e0*/  SHF.R.S32.HI R10, RZ, 0x1f, R27 ;  /* 0x0000001fff0a7819 */ /* 0x000fe2000001141b */
[----:B------:R-:W-:Y:S01]  /*28f0*/  IMAD R13, R75, UR4, RZ ;  /* 0x000000044b0d7c24 */ /* 0x000fe2000f8e02ff */
[----:B------:R-:W-:Y:S01]  /*2900*/  VIMNMX R76, R76, 0x80, PT ;  /* 0x000000804c4c7848 */ /* 0x000fe20003fe0100 */
[----:B------:R-:W-:Y:S02]  /*2910*/  IMAD.IADD R9, R9, 0x1, R11 ;  /* 0x0000000109097824 */ /* 0x000fe400078e020b */
[----:B------:R-:W-:-:S02]  /*2920*/  IMAD R13, R72, UR5, R13 ;  /* 0x00000005480d7c24 */ /* 0x000fc4000f8e020d */
[----:B------:R-:W-:Y:S01]  /*2930*/  IMAD.WIDE.U32 R8, R72, UR4, R8 ;  /* 0x0000000448087c25 */ /* 0x000fe2000f8e0008 */
[----:B------:R-:W-:-:S03]  /*2940*/  ULDC.64 UR4, c[0x0][0x308] ;  /* 0x0000c20000047ab9 */ /* 0x000fc60000000a00 */
[----:B------:R-:W-:Y:S02]  /*2950*/  IMAD.IADD R9, R9, 0x1, R13 ;  /* 0x0000000109097824 */ /* 0x000fe400078e020d */
[----:B------:R-:W-:-:S04]  /*2960*/  IMAD R11, R66, R27, RZ ;  /* 0x0000001b420b7224 */ /* 0x000fc800078e02ff */
[----:B------:R-:W-:Y:S02]  /*2970*/  IMAD R13, R10, R65, R11 ;  /* 0x000000410a0d7224 */ /* 0x000fe400078e020b */
[----:B--2---:R-:W-:-:S04]  /*2980*/  IMAD.WIDE.U32 R8, R37, UR4, R8 ;  /* 0x0000000425087c25 */ /* 0x004fc8000f8e0008 */
[----:B------:R-:W-:Y:S01]  /*2990*/  IMAD R83, R37, UR5, R9 ;  /* 0x0000000525537c24 */ /* 0x000fe2000f8e0209 */
[----:B------:R-:W-:Y:S01]  /*29a0*/  ULDC.64 UR4, c[0x0][0x2e8] ;  /* 0x0000ba0000047ab9 */ /* 0x000fe20000000a00 */
[-C--:B------:R-:W-:Y:S01]  /*29b0*/  IMAD R9, R63, R27.reuse, RZ ;  /* 0x0000001b3f097224 */ /* 0x080fe200078e02ff */
[----:B------:R-:W-:Y:S01]  /*29c0*/  LEA R82, P3, R8, UR4, 0x1 ;  /* 0x0000000408527c11 */ /* 0x000fe2000f8608ff */
[----:B------:R-:W-:Y:S02]  /*29d0*/  ULDC.U8 UR4, c[0x0][0x410] ;  /* 0x0001040000047ab9 */ /* 0x000fe40000000000 */
[----:B------:R-:W-:Y:S01]  /*29e0*/  IMAD R69, R10, R62, R9 ;  /* 0x0000003e0a457224 */ /* 0x000fe200078e0209 */
[----:B------:R-:W-:Y:S01]  /*29f0*/  LEA.HI.X R83, R8, UR5, R83, 0x1, P3 ;  /* 0x0000000508537c11 */ /* 0x000fe200098f0c53 */
[----:B------:R-:W-:Y:S01]  /*2a00*/  IMAD.WIDE.U32 R10, R65, R27, RZ ;  /* 0x0000001b410a7225 */ /* 0x000fe200078e00ff */
[----:B------:R-:W-:-:S03]  /*2a10*/  ISETP.NE.AND P3, PT, RZ, UR4, PT ;  /* 0x00000004ff007c0c */ /* 0x000fc6000bf65270 */
[----:B------:R-:W-:-:S04]  /*2a20*/  IMAD.WIDE.U32 R8, R62, R27, RZ ;  /* 0x0000001b3e087225 */ /* 0x000fc800078e00ff */
[----:B------:R-:W-:Y:S02]  /*2a30*/  IMAD.IADD R77, R11, 0x1, R13 ;  /* 0x000000010b4d7824 */ /* 0x000fe400078e020d */
[----:B------:R-:W-:-:S04]  /*2a40*/  IMAD.IADD R69, R9, 0x1, R69 ;  /* 0x0000000109457824 */ /* 0x000fc800078e0245 */
[----:B------:R-:W-:Y:S05]  /*2a50*/  @!P3 BRA `(.L_x_1592) ;  /* 0x000000140038b947 */ /* 0x000fea0003800000 */
[----:B------:R0:W5:Y:S01]  /*2a60*/  LDL R81, [R1+0x18] ;  /* 0x0000180001517983 */ /* 0x0001620000100800 */
[----:B------:R-:W1:Y:S01]  /*2a70*/  S2R R12, SR_TID.X ;  /* 0x00000000000c7919 */ /* 0x000e620000002100 */
[----:B------:R-:W-:Y:S01]  /*2a80*/  BSSY B1, `(.L_x_1593) ;  /* 0x0000023000017945 */ /* 0x000fe20003800000 */
[----:B-1----:R-:W-:-:S05]  /*2a90*/  VIADD R37, R12, 0xffffff80 ;  /* 0xffffff800c257836 */ /* 0x002fca0000000000 */
[----:B------:R-:W-:-:S04]  /*2aa0*/  SHF.R.S32.HI R12, RZ, 0x1f, R37 ;  /* 0x0000001fff0c7819 */ /* 0x000fc80000011425 */
[----:B------:R-:W-:-:S04]  /*2ab0*/  LEA.HI R12, R12, R37, RZ, 0x2 ;  /* 0x000000250c0c7211 */ /* 0x000fc800078f10ff */
[----:B------:R-:W-:-:S04]  /*2ac0*/  SHF.R.S32.HI R12, RZ, 0x2, R12 ;  /* 0x00000002ff0c7819 */ /* 0x000fc8000001140c */
[----:B------:R-:W-:Y:S02]  /*2ad0*/  ISETP.GE.AND P3, PT, R12, R76, PT ;  /* 0x0000004c0c00720c */ /* 0x000fe40003f66270 */
        /* <DEDUP_REMOVED lines=8> */
[----:B0-----:R-:W-:Y:S06]  /*2b60*/  @P3 BRA `(.L_x_1594) ;  /* 0x0000000000503947 */ /* 0x001fec0003800000 */
[----:B------:R-:W-:Y:S01]  /*2b70*/  IADD3 R13, P4, R20, R10, RZ ;  /* 0x0000000a140d7210 */ /* 0x000fe20007f9e0ff */
[----:B------:R-:W-:Y:S01]  /*2b80*/  ULDC.64 UR4, c[0x0][0x3e8] ;  /* 0x0000fa0000047ab9 */ /* 0x000fe20000000a00 */
[----:B------:R-:W-:Y:S02]  /*2b90*/  CS2R R48, SRZ ;  /* 0x0000000000307805 */ /* 0x000fe4000001ff00 */
[----:B------:R-:W-:Y:S02]  /*2ba0*/  CS2R R50, SRZ ;  /* 0x0000000000327805 */ /* 0x000fe4000001ff00 */
[----:B------:R-:W-:Y:S02]  /*2bb0*/  IADD3.X R14, R77, R55, RZ, P4, !PT ;  /* 0x000000374d0e7210 */ /* 0x000fe400027fe4ff */
[----:B------:R-:W-:-:S05]  /*2bc0*/  IADD3 R15, P4, R34, R8, RZ ;  /* 0x00000008220f7210 */ /* 0x000fca0007f9e0ff */
[----:B------:R-:W-:Y:S01]  /*2bd0*/  IMAD.X R44, R69, 0x1, R32, P4 ;  /* 0x00000001452c7824 */ /* 0x000fe200020e0620 */
        /* <DEDUP_REMOVED lines=9> */
[----:B------:R0:W5:Y:S02]  /*2c70*/  @!P4 LDG.E.64 R50, desc[UR42][R14.64] ;  /* 0x0000002a0e32c981 */ /* 0x000164000c1e1b00 */
[----:B-----5:R-:W-:-:S13]  /*2c80*/  ISETP.GE.AND P4, PT, R81, R78, PT ;  /* 0x0000004e5100720c */ /* 0x020fda0003f86270 */
[----:B------:R0:W5:Y:S04]  /*2c90*/  @!P4 LDG.E.64 R44, desc[UR42][R12.64+0x20] ;  /* 0x0000202a0c2cc981 */ /* 0x000168000c1e1b00 */
[----:B------:R0:W5:Y:S02]  /*2ca0*/  @!P4 LDG.E.64 R46, desc[UR42][R14.64+0x20] ;  /* 0x0000202a0e2ec981 */ /* 0x000164000c1e1b00 */
.L_x_1594:
[----:B------:R-:W-:Y:S05]  /*2cb0*/  BSYNC B1 ;  /* 0x0000000000017941 */ /* 0x000fea0003800000 */
.L_x_1593:
[----:B0-----:R-:W0:Y:S01]  /*2cc0*/  S2R R12, SR_TID.X ;  /* 0x00000000000c7919 */ /* 0x001e220000002100 */
[----:B------:R-:W-:Y:S01]  /*2cd0*/  BSSY B1, `(.L_x_1595) ;  /* 0x0000026000017945 */ /* 0x000fe20003800000 */
[----:B-----5:R-:W-:Y:S02]  /*2ce0*/  IMAD.MOV.U32 R79, RZ, RZ, R44 ;  /* 0x000000ffff4f7224 */ /* 0x020fe400078e002c */
[----:B------:R-:W-:Y:S02]  /*2cf0*/  IMAD.MOV.U32 R80, RZ, RZ, R45 ;  /* 0x000000ffff507224 */ /* 0x000fe400078e002d */
[----:B0-----:R-:W-:-:S05]  /*2d00*/  VIADD R13, R12, 0xffffff80 ;  /* 0xffffff800c0d7836 */ /* 0x001fca0000000000 */
[----:B------:R-:W-:-:S04]  /*2d10*/  SHF.R.S32.HI R12, RZ, 0x1f, R13 ;  /* 0x0000001fff0c7819 */ /* 0x000fc8000001140d */
[----:B------:R-:W-:-:S04]  /*2d20*/  LEA.HI R12, R12, R13, RZ, 0x2 ;  /* 0x0000000d0c0c7211 */ /* 0x000fc800078f10ff */
[----:B------:R-:W-:-:S05]  /*2d30*/  SHF.R.S32.HI R12, RZ, 0x2, R12 ;  /* 0x00000002ff0c7819 */ /* 0x000fca000001140c */
[----:B------:R-:W-:-:S05]  /*2d40*/  VIADD R12, R12, 0x60 ;  /* 0x000000600c0c7836 */ /* 0x000fca0000000000 */
[----:B------:R-:W-:-:S13]  /*2d50*/  ISETP.GE.AND P4, PT, R12, R76, PT ;  /* 0x0000004c0c00720c */ /* 0x000fda0003f86270 */
[----:B------:R-:W-:Y:S05]  /*2d60*/  @P4 BRA `(.L_x_1596) ;  /* 0x0000000000704947 */ /* 0x000fea0003800000 */
[----:B------:R-:W0:Y:S01]  /*2d70*/  LDC.64 R12, c[0x0][0x3f8] ;  /* 0x0000fe00ff0c7b82 */ /* 0x000e220000000a00 */
[----:B------:R-:W-:Y:S01]  /*2d80*/  IMAD.MOV.U32 R11, RZ, RZ, R77 ;  /* 0x000000ffff0b7224 */ /* 0x000fe200078e004d */
[----:B------:R-:W-:Y:S01]  /*2d90*/  ULDC.64 UR4, c[0x0][0x3e8] ;  /* 0x0000fa0000047ab9 */ /* 0x000fe20000000a00 */
[----:B------:R-:W-:Y:S01]  /*2da0*/  IMAD.MOV.U32 R9, RZ, RZ, R69 ;  /* 0x000000ffff097224 */ /* 0x000fe200078e0045 */
        /* <DEDUP_REMOVED lines=24> */
.L_x_1596:
[----:B------:R-:W-:Y:S05]  /*2f30*/  BSYNC B1 ;  /* 0x0000000000017941 */ /* 0x000fea0003800000 */
.L_x_1595:
        /* <DEDUP_REMOVED lines=16> */
[----:B------:R-:W-:Y:S02]  /*3040*/  IMAD.MOV.U32 R10, RZ, RZ, R40 ;  /* 0x000000ffff0a7224 */ /* 0x000fe400078e0028 */
[----:B------:R-:W-:Y:S01]  /*3050*/  IMAD.MOV.U32 R11, RZ, RZ, R41 ;  /* 0x000000ffff0b7224 */ /* 0x000fe200078e0029 */
[----:B------:R-:W-:Y:S01]  /*3060*/  PRMT R80, R8, 0x5410, R9 ;  /* 0x0000541008507816 */ /* 0x000fe20000000009 */
[----:B------:R-:W-:Y:S02]  /*3070*/  IMAD.MOV.U32 R8, RZ, RZ, R38 ;  /* 0x000000ffff087224 */ /* 0x000fe400078e0026 */
[----:B------:R-:W-:Y:S01]  /*3080*/  IMAD.MOV.U32 R9, RZ, RZ, R39 ;  /* 0x000000ffff097224 */ /* 0x000fe200078e0027 */
[----:B------:R-:W-:Y:S01]  /*3090*/  PRMT R84, R10, 0x5410, R11 ;  /* 0x000054100a547816 */ /* 0x000fe2000000000b */
[----:B------:R-:W-:Y:S01]  /*30a0*/  IMAD.MOV.U32 R11, RZ, RZ, R43 ;  /* 0x000000ffff0b7224 */ /* 0x000fe200078e002b */
[----:B------:R-:W-:-:S02]  /*30b0*/  MOV R10, R42 ;  /* 0x0000002a000a7202 */ /* 0x000fc40000000f00 */
[----:B------:R-:W-:Y:S02]  /*30c0*/  PRMT R81, R8, 0x5410, R9 ;  /* 0x0000541008517816 */ /* 0x000fe40000000009 */
[----:B------:R-:W-:Y:S01]  /*30d0*/  PRMT R85, R10, 0x5410, R11 ;  /* 0x000054100a557816 */ /* 0x000fe2000000000b */
[----:B------:R-:W-:Y:S06]  /*30e0*/  @!P5 BRA `(.L_x_1597) ;  /* 0x000000000004d947 */ /* 0x000fec0003800000 */
[----:B------:R-:W-:Y:S01]  /*30f0*/  BPT.TRAP 0x1 ;  /* 0x000000040000795c */ /* 0x000fe20000300000 */
.L_x_1597:
[----:B------:R-:W2:Y:S01]  /*3100*/  LDL R8, [R1+0x14] ;  /* 0x0000140001087983 */ /* 0x000ea20000100800 */
[----:B------:R-:W-:Y:S01]  /*3110*/  IMAD R69, R23, 0x8, R2 ;  /* 0x0000000817457824 */ /* 0x000fe200078e0202 */
[----:B------:R-:W-:Y:S01]  /*3120*/  BSSY B1, `(.L_x_1598) ;  /* 0x0000004000017945 */ /* 0x000fe20003800000 */
[----:B--2---:R-:W-:-:S04]  /*3130*/  SHF.L.U32 R77, R8, 0x1f, RZ ;  /* 0x0000001f084d7819 */ /* 0x004fc800000006ff */
[----:B------:R-:W0:Y:S02]  /*3140*/  SYNCS.PHASECHK.TRANS64.TRYWAIT P6, [R69+URZ+0x16890], R77 ;  /* 0x0168904d450075a7 */ /* 0x000e2400080c017f */
[----:B0-----:R-:W-:Y:S05]  /*3150*/  @!P6 BRA `(.L_x_1599) ;  /* 0x000001ec0034e947 */ /* 0x001fea0003800000 */
.L_x_1922:
[----:B------:R-:W-:Y:S05]  /*3160*/  BSYNC B1 ;  /* 0x0000000000017941 */ /* 0x000fea0003800000 */
.L_x_1598:
[----:B------:R-:W-:-:S03]  /*3170*/  UMOV UR4, 0xffffffff ;  /* 0xffffffff00047882 */ /* 0x000fc60000000000 */
[----:B------:R-:W-:Y:S05]  /*3180*/  BRA.DIV UR4, `(.L_x_1600) ;  /* 0x000001ee043c7947 */ /* 0x000fea000b800000 */
[----:B------:R1:W2:Y:S04]  /*3190*/  SHFL.IDX PT, R79, R83, RZ, 0x1c1f ;  /* 0x001c1fff534f7589 */ /* 0x0002a800000e0000 */
[----:B------:R1:W3:Y:S02]  /*31a0*/  SHFL.IDX PT, R14, R82, RZ, 0x1c1f ;  /* 0x001c1fff520e7589 */ /* 0x0002e400000e0000 */
.L_x_1926:
        /* <DEDUP_REMOVED lines=22> */
[----:B------:R-:W-:Y:S01]  /*3310*/  FMUL.FTZ R94, R48, R89 ;  /* 0x00000059305e7220 */ /* 0x000fe20000410000 */
[----:B------:R-:W-:Y:S02]  /*3320*/  HADD2.F32 R50, -RZ, R90.H0_H0 ;  /* 0x2000005aff327230 */ /* 0x000fe40000004100 */
[CC--:B------:R-:W-:Y:S01]  /*3330*/  FMUL.FTZ R90, R10.reuse, R51.reuse ;  /* 0x000000330a5a7220 */ /* 0x0c0fe20000410000 */
[----:B------:R-:W-:Y:S01]  /*3340*/  FMUL.FTZ R51, R9, R51 ;  /* 0x0000003309337220 */ /* 0x000fe20000410000 */
[----:B------:R-:W-:Y:S02]  /*3350*/  FMUL.FTZ R93, R11, R89 ;  /* 0x000000590b5d7220 */ /* 0x000fe40000410000 */
[-C--:B------:R-:W-:Y:S01]  /*3360*/  FFMA.FTZ R89, R9, R49.reuse, -R90 ;  /* 0x0000003109597223 */ /* 0x080fe2000001085a */
[----:B------:R-:W-:Y:S01]  /*3370*/  FFMA.FTZ R92, R10, R49, R51 ;  /* 0x000000310a5c7223 */ /* 0x000fe20000010033 */
[----:B------:R-:W-:-:S02]  /*3380*/  HADD2.F32 R9, -RZ, R8.H1_H1 ;  /* 0x30000008ff097230 */ /* 0x000fc40000004100 */
[-C--:B------:R-:W-:Y:S01]  /*3390*/  FFMA.FTZ R91, R11, R50.reuse, -R94 ;  /* 0x000000320b5b7223 */ /* 0x080fe2000001085e */
[----:B------:R-:W-:Y:S01]  /*33a0*/  FFMA.FTZ R96, R48, R50, R93 ;  /* 0x0000003230607223 */ /* 0x000fe2000001005d */
[----:B------:R-:W-:Y:S02]  /*33b0*/  HADD2.F32 R49, -RZ, R97.H0_H0 ;  /* 0x20000061ff317230 */ /* 0x000fe40000004100 */
[----:B------:R-:W-:Y:S02]  /*33c0*/  HADD2.F32 R8, -RZ, R8.H0_H0 ;  /* 0x20000008ff087230 */ /* 0x000fe40000004100 */
[----:B------:R-:W-:Y:S02]  /*33d0*/  HADD2.F32 R10, -RZ, R15.H1_H1 ;  /* 0x3000000fff0a7230 */ /* 0x000fe40000004100 */
        /* <DEDUP_REMOVED lines=16> */
.L_x_1606:
[----:B------:R-:W-:Y:S05]  /*34e0*/  BSYNC B3 ;  /* 0x0000000000037941 */ /* 0x000fea0003800000 */
.L_x_1605:
[----:B0-----:R4:W-:Y:S02]  /*34f0*/  ST.E.128 desc[UR42][R12.64], R8 ;  /* 0x000000080c007985 */ /* 0x0019e4000c101d2a */
.L_x_1604:
[----:B------:R-:W-:Y:S05]  /*3500*/  BSYNC B2 ;  /* 0x0000000000027941 */ /* 0x000fea0003800000 */
.L_x_1603:
[----:B------:R-:W-:Y:S05]  /*3510*/  @P2 BRA `(.L_x_1602) ;  /* 0x0000000000cc2947 */ /* 0x000fea0003800000 */
[----:B----4-:R-:W2:Y:S04]  /*3520*/  LDL R8, [R1+0x10] ;  /* 0x0000100001087983 */ /* 0x010ea80000100800 */
[----:B------:R-:W4:Y:S01]  /*3530*/  LDL R15, [R1+0x18] ;  /* 0x00001800010f7983 */ /* 0x000f220000100800 */
[C---:B---3--:R-:W-:Y:S01]  /*3540*/  LEA R12, P3, R18.reuse, R14, 0x1 ;  /* 0x0000000e120c7211 */ /* 0x048fe200078608ff */
[----:B------:R-:W-:Y:S03]  /*3550*/  BSSY B2, `(.L_x_1607) ;  /* 0x000002e000027945 */ /* 0x000fe60003800000 */
[----:B--2---:R-:W-:Y:S02]  /*3560*/  LEA.HI.X R13, R18, R79, R8, 0x1, P3 ;  /* 0x0000004f120d7211 */ /* 0x004fe400018f0c08 */
[----:B------:R2:W3:Y:S01]  /*3570*/  LDS.128 R8, [R70+0xe000] ;  /* 0x00e0000046087984 */ /* 0x0004e20000000c00 */
[----:B----4-:R-:W-:-:S13]  /*3580*/  ISETP.GE.AND P3, PT, R15, R78, PT ;  /* 0x0000004e0f00720c */ /* 0x010fda0003f66270 */
[----:B--2---:R-:W-:Y:S05]  /*3590*/  @P3 BRA `(.L_x_1608) ;  /* 0x0000000000a43947 */ /* 0x004fea0003800000 */
[--C-:B------:R-:W-:Y:S01]  /*35a0*/  SHF.R.U64 R44, R44, 0x10, R45.reuse ;  /* 0x000000102c2c7819 */ /* 0x100fe2000000122d */
[----:B---3--:R-:W-:Y:S01]  /*35b0*/  IMAD.MOV.U32 R14, RZ, RZ, R10 ;  /* 0x000000ffff0e7224 */ /* 0x008fe200078e000a */
[----:B------:R-:W-:Y:S01]  /*35c0*/  SHF.R.U32.HI R49, RZ, 0x10, R45 ;  /* 0x00000010ff317819 */ /* 0x000fe2000001162d */
[--C-:B------:R-:W-:Y:S01]  /*35d0*/  HADD2.F32 R10, -RZ, R9.reuse.H1_H1 ;  /* 0x30000009ff0a7230 */ /* 0x100fe20000004100 */
[--C-:B------:R-:W-:Y:S01]  /*35e0*/  SHF.R.U64 R45, R46, 0x10, R47.reuse ;  /* 0x000000102e2d7819 */ /* 0x100fe2000000122f */
[----:B------:R-:W-:Y:S01]  /*35f0*/  HADD2.F32 R9, -RZ, R9.H0_H0 ;  /* 0x20000009ff097230 */ /* 0x000fe20000004100 */
[----:B------:R-:W-:Y:S01]  /*3600*/  SHF.R.U32.HI R48, RZ, 0x10, R47 ;  /* 0x00000010ff307819 */ /* 0x000fe2000001162f */
[----:B------:R-:W-:Y:S02]  /*3610*/  HADD2.F32 R15, -RZ, R11.H1_H1 ;  /* 0x3000000bff0f7230 */ /* 0x000fe40000004100 */
[----:B------:R-:W-:Y:S02]  /*3620*/  HADD2.F32 R45, -RZ, R45.H0_H0 ;  /* 0x2000002dff2d7230 */ /* 0x000fe40000004100 */
[----:B------:R-:W-:-:S02]  /*3630*/  HADD2.F32 R48, -RZ, R48.H0_H0 ;  /* 0x20000030ff307230 */ /* 0x000fc40000004100 */
[----:B------:R-:W-:Y:S02]  /*3640*/  HADD2.F32 R44, -RZ, R44.H0_H0 ;  /* 0x2000002cff2c7230 */ /* 0x000fe40000004100 */
[CC--:B------:R-:W-:Y:S01]  /*3650*/  FMUL.FTZ R50, R10.reuse, R45.reuse ;  /* 0x0000002d0a327220 */ /* 0x0c0fe20000410000 */
[----:B------:R-:W-:Y:S02]  /*3660*/  HADD2.F32 R11, -RZ, R11.H0_H0 ;  /* 0x2000000bff0b7230 */ /* 0x000fe40000004100 */
[----:B------:R-:W-:Y:S01]  /*3670*/  FMUL.FTZ R45, R9, R45 ;  /* 0x0000002d092d7220 */ /* 0x000fe20000410000 */
[----:B------:R-:W-:Y:S02]  /*3680*/  HADD2.F32 R46, -RZ, R49.H0_H0 ;  /* 0x20000031ff2e7230 */ /* 0x000fe40000004100 */
[----:B------:R-:W-:Y:S01]  /*3690*/  FMUL.FTZ R90, R15, R48 ;  /* 0x000000300f5a7220 */ /* 0x000fe20000410000 */
[----:B------:R-:W-:Y:S01]  /*36a0*/  FFMA.FTZ R50, R9, R44, -R50 ;  /* 0x0000002c09327223 */ /* 0x000fe20000010832 */
[C---:B------:R-:W-:Y:S01]  /*36b0*/  FMUL.FTZ R48, R11.reuse, R48 ;  /* 0x000000300b307220 */ /* 0x040fe20000410000 */
[----:B------:R-:W-:Y:S01]  /*36c0*/  FFMA.FTZ R49, R10, R44, R45 ;  /* 0x0000002c0a317223 */ /* 0x000fe2000001002d */
[----:B------:R-:W-:Y:S01]  /*36d0*/  FFMA.FTZ R90, R11, R46, -R90 ;  /* 0x0000002e0b5a7223 */ /* 0x000fe2000001085a */
[----:B------:R-:W-:-:S02]  /*36e0*/  HADD2.F32 R11, -RZ, R87.H1_H1 ;  /* 0x30000057ff0b7230 */ /* 0x000fc40000004100 */
[----:B------:R-:W-:Y:S01]  /*36f0*/  FFMA.FTZ R79, R15, R46, R48 ;  /* 0x0000002e0f4f7223 */ /* 0x000fe20000010030 */
[----:B------:R-:W-:Y:S02]  /*3700*/  HADD2.F32 R45, -RZ, R86.H1_H1 ;  /* 0x30000056ff2d7230 */ /* 0x000fe40000004100 */
[----:B------:R-:W-:Y:S02]  /*3710*/  HADD2.F32 R9, -RZ, R8.H1_H1 ;  /* 0x30000008ff097230 */ /* 0x000fe40000004100 */
[----:B------:R-:W-:Y:S02]  /*3720*/  HADD2.F32 R10, -RZ, R14.H1_H1 ;  /* 0x3000000eff0a7230 */ /* 0x000fe40000004100 */
[----:B------:R-:W-:Y:S02]  /*3730*/  HADD2.F32 R87, -RZ, R87.H0_H0 ;  /* 0x20000057ff577230 */ /* 0x000fe40000004100 */
[----:B------:R-:W-:Y:S02]  /*3740*/  HADD2.F32 R8, -RZ, R8.H0_H0 ;  /* 0x20000008ff087230 */ /* 0x000fe40000004100 */
[----:B------:R-:W-:Y:S01]  /*3750*/  FMUL.FTZ R51, R10, R45 ;  /* 0x0000002d0a337220 */ /* 0x000fe20000410000 */
[----:B------:R-:W-:-:S02]  /*3760*/  HADD2.F32 R14, -RZ, R14.H0_H0 ;  /* 0x2000000eff0e7230 */ /* 0x000fc40000004100 */
[CC--:B------:R-:W-:Y:S01]  /*3770*/  FMUL.FTZ R47, R9.reuse, R87.reuse ;  /* 0x00000057092f7220 */ /* 0x0c0fe20000410000 */
[----:B------:R-:W-:Y:S02]  /*3780*/  HADD2.F32 R15, -RZ, R86.H0_H0 ;  /* 0x20000056ff0f7230 */ /* 0x000fe40000004100 */
[----:B------:R-:W-:Y:S01]  /*3790*/  FMUL.FTZ R44, R8, R87 ;  /* 0x00000057082c7220 */ /* 0x000fe20000410000 */
[----:B------:R-:W-:Y:S01]  /*37a0*/  FMUL.FTZ R45, R14, R45 ;  /* 0x0000002d0e2d7220 */ /* 0x000fe20000410000 */
[-C--:B------:R-:W-:Y:S02]  /*37b0*/  FFMA.FTZ R47, R8, R11.reuse, -R47 ;  /* 0x0000000b082f7223 */ /* 0x080fe4000001082f */
[----:B------:R-:W-:Y:S01]  /*37c0*/  FFMA.FTZ R44, R9, R11, R44 ;  /* 0x0000000b092c7223 */ /* 0x000fe2000001002c */
[-C--:B------:R-:W-:Y:S01]  /*37d0*/  FFMA.FTZ R51, R14, R15.reuse, -R51 ;  /* 0x0000000f0e337223 */ /* 0x080fe20000010833 */
[----:B------:R-:W-:Y:S01]  /*37e0*/  FFMA.FTZ R10, R10, R15, R45 ;  /* 0x0000000f0a0a7223 */ /* 0x000fe2000001002d */
[----:B------:R-:W-:-:S02]  /*37f0*/  F2FP.F16.F32.PACK_AB R9, R49, R50 ;  /* 0x000000323109723e */ /* 0x000fc400000000ff */
[----:B------:R-:W-:Y:S02]  /*3800*/  F2FP.F16.F32.PACK_AB R11, R79, R90 ;  /* 0x0000005a4f0b723e */ /* 0x000fe400000000ff */
[----:B------:R-:W-:Y:S02]  /*3810*/  F2FP.F16.F32.PACK_AB R8, R44, R47 ;  /* 0x0000002f2c08723e */ /* 0x000fe400000000ff */
[----:B------:R-:W-:-:S07]  /*3820*/  F2FP.F16.F32.PACK_AB R10, R10, R51 ;  /* 0x000000330a0a723e */ /* 0x000fce00000000ff */
.L_x_1608:
[----:B------:R-:W-:Y:S05]  /*3830*/  BSYNC B2 ;  /* 0x0000000000027941 */ /* 0x000fea0003800000 */
.L_x_1607:
[----:B---3--:R2:W-:Y:S02]  /*3840*/  ST.E.128 desc[UR42][R12.64], R8 ;  /* 0x000000080c007985 */ /* 0x0085e4000c101d2a */
.L_x_1602:
[----:B------:R-:W-:Y:S05]  /*3850*/  BSYNC B1 ;  /* 0x0000000000017941 */ /* 0x000fea0003800000 */
.L_x_1601:
[----:B------:R-:W-:-:S03]  /*3860*/  UMOV UR4, 0xffffffff ;  /* 0xffffffff00047882 */ /* 0x000fc60000000000 */
[----:B------:R-:W-:Y:S05]  /*3870*/  BRA.DIV UR4, `(.L_x_1609) ;  /* 0x000001e604c87947 */ /* 0x000fea000b800000 */
[----:B-1----:R-:W1:Y:S04]  /*3880*/  SHFL.IDX PT, R83, R83, 0x1, 0x1c1f ;  /* 0x003c1f0053537f89 */ /* 0x002e6800000e0000 */
[----:B---3--:R3:W0:Y:S02]  /*3890*/  SHFL.IDX PT, R14, R82, 0x1, 0x1c1f ;  /* 0x003c1f00520e7f89 */ /* 0x00862400000e0000 */
.L_x_1930:
[----:B------:R-:W-:Y:S05]  /*38a0*/  @P4 BRA `(.L_x_1610) ;  /* 0x0000002000644947 */ /* 0x000fea0003800000 */
[----:B------:R-:W-:Y:S04]  /*38b0*/  BSSY B1, `(.L_x_1611) ;  /* 0x0000033000017945 */ /* 0x000fe80003800000 */
[----:B------:R-:W-:Y:S05]  /*38c0*/  @P1 BRA `(.L_x_1612) ;  /* 0x0000000000c41947 */ /* 0x000fea0003800000 */
[----:B--2-4-:R2:W4:Y:S01]  /*38d0*/  LDS.128 R8, [R71+0x11000] ;  /* 0x0110000047087984 */ /* 0x0145220000000c00 */
[C---:B0-----:R-:W-:Y:S01]  /*38e0*/  LEA R12, P3, R16.reuse, R14, 0x1 ;  /* 0x0000000e100c7211 */ /* 0x041fe200078608ff */
[----:B------:R-:W-:Y:S03]  /*38f0*/  BSSY B2, `(.L_x_1613) ;  /* 0x000002d000027945 */ /* 0x000fe60003800000 */
[----:B-1----:R-:W-:Y:S02]  /*3900*/  LEA.HI.X R13, R16, R83, R17, 0x1, P3 ;  /* 0x00000053100d7211 */ /* 0x002fe400018f0c11 */
[----:B------:R-:W-:-:S13]  /*3910*/  ISETP.GE.AND P3, PT, R152, R78, PT ;  /* 0x0000004e9800720c */ /* 0x000fda0003f66270 */
[----:B--2---:R-:W-:Y:S05]  /*3920*/  @P3 BRA `(.L_x_1614) ;  /* 0x0000000000a43947 */ /* 0x004fea0003800000 */
        /* <DEDUP_REMOVED lines=14> */
[-C--:B------:R-:W-:Y:S01]  /*3a10*/  FMUL.FTZ R45, R11, R44.reuse ;  /* 0x0000002c0b2d7220 */ /* 0x080fe20000410000 */
[C---:B------:R-:W-:Y:S01]  /*3a20*/  FMUL.FTZ R43, R9.reuse, R43 ;  /* 0x0000002b092b7220 */ /* 0x040fe20000410000 */
[C---:B------:R-:W-:Y:S01]  /*3a30*/  FMUL.FTZ R48, R40.reuse, R44 ;  /* 0x0000002c28307220 */ /* 0x040fe20000410000 */
[-C--:B------:R-:W-:Y:S01]  /*3a40*/  FFMA.FTZ R46, R9, R41.reuse, -R46 ;  /* 0x00000029092e7223 */ /* 0x080fe2000001082e */
[----:B------:R-:W-:Y:S01]  /*3a50*/  FFMA.FTZ R45, R40, R42, R45 ;  /* 0x0000002a282d7223 */ /* 0x000fe2000001002d */
[----:B------:R-:W-:Y:S01]  /*3a60*/  FFMA.FTZ R43, R10, R41, R43 ;  /* 0x000000290a2b7223 */ /* 0x000fe2000001002b */
[----:B------:R-:W-:-:S02]  /*3a70*/  HADD2.F32 R40, -RZ, R85.H0_H0 ;  /* 0x20000055ff287230 */ /* 0x000fc40000004100 */
[----:B------:R-:W-:Y:S01]  /*3a80*/  FFMA.FTZ R48, R11, R42, -R48 ;  /* 0x0000002a0b307223 */ /* 0x000fe20000010830 */
[----:B------:R-:W-:Y:S02]  /*3a90*/  HADD2.F32 R85, -RZ, R85.H1_H1 ;  /* 0x30000055ff557230 */ /* 0x000fe40000004100 */
[--C-:B------:R-:W-:Y:S02]  /*3aa0*/  HADD2.F32 R9, -RZ, R8.reuse.H1_H1 ;  /* 0x30000008ff097230 */ /* 0x100fe40000004100 */
[--C-:B------:R-:W-:Y:S02]  /*3ab0*/  HADD2.F32 R10, -RZ, R15.reuse.H1_H1 ;  /* 0x3000000fff0a7230 */ /* 0x100fe40000004100 */
[----:B------:R-:W-:Y:S02]  /*3ac0*/  HADD2.F32 R8, -RZ, R8.H0_H0 ;  /* 0x20000008ff087230 */ /* 0x000fe40000004100 */
[----:B------:R-:W-:Y:S01]  /*3ad0*/  FMUL.FTZ R41, R9, R40 ;  /* 0x0000002809297220 */ /* 0x000fe20000410000 */
[----:B------:R-:W-:-:S02]  /*3ae0*/  HADD2.F32 R15, -RZ, R15.H0_H0 ;  /* 0x2000000fff0f7230 */ /* 0x000fc40000004100 */
[-C--:B------:R-:W-:Y:S01]  /*3af0*/  FMUL.FTZ R42, R10, R85.reuse ;  /* 0x000000550a2a7220 */ /* 0x080fe20000410000 */
        /* <DEDUP_REMOVED lines=12> */
.L_x_1614:
[----:B------:R-:W-:Y:S05]  /*3bc0*/  BSYNC B2 ;  /* 0x0000000000027941 */ /* 0x000fea0003800000 */
.L_x_1613:
[----:B----4-:R0:W-:Y:S02]  /*3bd0*/  ST.E.128 desc[UR42][R12.64], R8 ;  /* 0x000000080c007985 */ /* 0x0101e4000c101d2a */
.L_x_1612:
[----:B------:R-:W-:Y:S05]  /*3be0*/  BSYNC B1 ;  /* 0x0000000000017941 */ /* 0x000fea0003800000 */
.L_x_1611:
[----:B------:R-:W-:Y:S05]  /*3bf0*/  @P2 BRA `(.L_x_1610) ;  /* 0x0000001c00902947 */ /* 0x000fea0003800000 */
[----:B0-2-4-:R-:W1:Y:S04]  /*3c00*/  LDL R8, [R1+0x10] ;  /* 0x0000100001087983 */ /* 0x015e680000100800 */
[----:B------:R-:W2:Y:S01]  /*3c10*/  LDL R15, [R1+0x18] ;  /* 0x00001800010f7983 */ /* 0x000ea20000100800 */
[C---:B------:R-:W-:Y:S01]  /*3c20*/  LEA R12, P3, R18.reuse, R14, 0x1 ;  /* 0x0000000e120c7211 */ /* 0x040fe200078608ff */
[----:B------:R-:W-:Y:S03]  /*3c30*/  BSSY B1, `(.L_x_1615) ;  /* 0x000002e000017945 */ /* 0x000fe60003800000 */
[----:B-1----:R-:W-:Y:S02]  /*3c40*/  LEA.HI.X R13, R18, R83, R8, 0x1, P3 ;  /* 0x00000053120d7211 */ /* 0x002fe400018f0c08 */
[----:B------:R0:W1:Y:S01]  /*3c50*/  LDS.128 R8, [R70+0x11000] ;  /* 0x0110000046087984 */ /* 0x0000620000000c00 */
[----:B--2---:R-:W-:-:S13]  /*3c60*/  ISETP.GE.AND P3, PT, R15, R78, PT ;  /* 0x0000004e0f00720c */ /* 0x004fda0003f66270 */
[----:B0-----:R-:W-:Y:S05]  /*3c70*/  @P3 BRA `(.L_x_1616) ;  /* 0x0000000000a43947 */ /* 0x001fea0003800000 */
[--C-:B------:R-:W-:Y:S01]  /*3c80*/  SHF.R.U64 R36, R36, 0x10, R37.reuse ;  /* 0x0000001024247819 */ /* 0x100fe20000001225 */
[----:B-1----:R-:W-:Y:S01]  /*3c90*/  IMAD.MOV.U32 R14, RZ, RZ, R10 ;  /* 0x000000ffff0e7224 */ /* 0x002fe200078e000a */
[----:B------:R-:W-:Y:S01]  /*3ca0*/  SHF.R.U32.HI R41, RZ, 0x10, R37 ;  /* 0x00000010ff297819 */ /* 0x000fe20000011625 */
[--C-:B------:R-:W-:Y:S01]  /*3cb0*/  HADD2.F32 R10, -RZ, R9.reuse.H1_H1 ;  /* 0x30000009ff0a7230 */ /* 0x100fe20000004100 */
[--C-:B------:R-:W-:Y:S01]  /*3cc0*/  SHF.R.U64 R37, R38, 0x10, R39.reuse ;  /* 0x0000001026257819 */ /* 0x100fe20000001227 */
[----:B------:R-:W-:Y:S01]  /*3cd0*/  HADD2.F32 R9, -RZ, R9.H0_H0 ;  /* 0x20000009ff097230 */ /* 0x000fe20000004100 */
[----:B------:R-:W-:Y:S01]  /*3ce0*/  SHF.R.U32.HI R40, RZ, 0x10, R39 ;  /* 0x00000010ff287819 */ /* 0x000fe20000011627 */
[----:B------:R-:W-:Y:S02]  /*3cf0*/  HADD2.F32 R36, -RZ, R36.H0_H0 ;  /* 0x20000024ff247230 */ /* 0x000fe40000004100 */
[----:B------:R-:W-:Y:S02]  /*3d00*/  HADD2.F32 R37, -RZ, R37.H0_H0 ;  /* 0x20000025ff257230 */ /* 0x000fe40000004100 */
[----:B------:R-:W-:-:S02]  /*3d10*/  HADD2.F32 R40, -RZ, R40.H0_H0 ;  /* 0x20000028ff287230 */ /* 0x000fc40000004100 */
[--C-:B------:R-:W-:Y:S02]  /*3d20*/  HADD2.F32 R15, -RZ, R11.reuse.H1_H1 ;  /* 0x3000000bff0f7230 */ /* 0x100fe40000004100 */
[CC--:B------:R-:W-:Y:S01]  /*3d30*/  FMUL.FTZ R42, R10.reuse, R37.reuse ;  /* 0x000000250a2a7220 */ /* 0x0c0fe20000410000 */
[C---:B------:R-:W-:Y:S01]  /*3d40*/  FMUL.FTZ R37, R9.reuse, R37 ;  /* 0x0000002509257220 */ /* 0x040fe20000410000 */
[----:B------:R-:W-:Y:S02]  /*3d50*/  HADD2.F32 R11, -RZ, R11.H0_H0 ;  /* 0x2000000bff0b7230 */ /* 0x000fe40000004100 */
[-C--:B------:R-:W-:Y:S01]  /*3d60*/  FFMA.FTZ R42, R9, R36.reuse, -R42 ;  /* 0x00000024092a7223 */ /* 0x080fe2000001082a */
[----:B------:R-:W-:Y:S01]  /*3d70*/  FFMA.FTZ R39, R10, R36, R37 ;  /* 0x000000240a277223 */ /* 0x000fe20000010025 */
[----:B------:R-:W-:Y:S02]  /*3d80*/  HADD2.F32 R38, -RZ, R41.H0_H0 ;  /* 0x20000029ff267230 */ /* 0x000fe40000004100 */
[----:B------:R-:W-:Y:S01]  /*3d90*/  FMUL.FTZ R44, R15, R40 ;  /* 0x000000280f2c7220 */ /* 0x000fe20000410000 */
        /* <DEDUP_REMOVED lines=23> */
.L_x_1616:
[----:B------:R-:W-:Y:S05]  /*3f10*/  BSYNC B1 ;  /* 0x0000000000017941 */ /* 0x000fea0003800000 */
.L_x_1615:
[----:B-1----:R0:W-:Y:S01]  /*3f20*/  ST.E.128 desc[UR42][R12.64], R8 ;  /* 0x000000080c007985 */ /* 0x0021e2000c101d2a */
[----:B------:R-:W-:Y:S05]  /*3f30*/  BRA `(.L_x_1610) ;  /* 0x0000001800c07947 */ /* 0x000fea0003800000 */
.L_x_1592:
[----:B------:R-:W0:Y:S01]  /*3f40*/  S2R R12, SR_TID.X ;  /* 0x00000000000c7919 */ /* 0x000e220000002100 */
[----:B------:R-:W-:Y:S01]  /*3f50*/  CS2R R42, SRZ ;  /* 0x00000000002a7805 */ /* 0x000fe2000001ff00 */
[----:B------:R-:W1:Y:S01]  /*3f60*/  S2R R38, SR_TID.X ;  /* 0x0000000000267919 */ /* 0x000e620000002100 */
[----:B0-----:R-:W-:Y:S01]  /*3f70*/  VIADD R13, R12, 0xffffff80 ;  /* 0xffffff800c0d7836 */ /* 0x001fe20000000000 */
[----:B-1----:R-:W-:Y:S02]  /*3f80*/  IADD3 R40, R38, -0x80, RZ ;  /* 0xffffff8026287810 */ /* 0x002fe40007ffe0ff */
[----:B------:R-:W-:Y:S02]  /*3f90*/  CS2R R38, SRZ ;  /* 0x0000000000267805 */ /* 0x000fe4000001ff00 */
[----:B------:R-:W-:Y:S02]  /*3fa0*/  SHF.R.S32.HI R12, RZ, 0x1f, R13 ;  /* 0x0000001fff0c7819 */ /* 0x000fe4000001140d */
[----:B------:R-:W-:-:S02]  /*3fb0*/  SHF.R.S32.HI R44, RZ, 0x1f, R40 ;  /* 0x0000001fff2c7819 */ /* 0x000fc40000011428 */
[----:B------:R-:W-:Y:S02]  /*3fc0*/  LEA.HI R12, R12, R13, RZ, 0x2 ;  /* 0x0000000d0c0c7211 */ /* 0x000fe400078f10ff */
[----:B------:R-:W-:Y:S02]  /*3fd0*/  LEA.HI R44, R44, R40, RZ, 0x2 ;  /* 0x000000282c2c7211 */ /* 0x000fe400078f10ff */
[----:B------:R-:W-:Y:S02]  /*3fe0*/  CS2R R40, SRZ ;  /* 0x0000000000287805 */ /* 0x000fe4000001ff00 */
[----:B------:R-:W-:Y:S02]  /*3ff0*/  SHF.R.S32.HI R12, RZ, 0x2, R12 ;  /* 0x00000002ff0c7819 */ /* 0x000fe4000001140c */
[----:B------:R-:W-:Y:S02]  /*4000*/  SHF.R.S32.HI R44, RZ, 0x2, R44 ;  /* 0x00000002ff2c7819 */ /* 0x000fe4000001142c */
[----:B------:R-:W-:-:S03]  /*4010*/  ISETP.GE.AND P3, PT, R12, R76, PT ;  /* 0x0000004c0c00720c */ /* 0x000fc60003f66270 */
[----:B------:R-:W-:Y:S01]  /*4020*/  VIADD R44, R44, 0x60 ;  /* 0x000000602c2c7836 */ /* 0x000fe20000000000 */
[----:B------:R-:W-:-:S13]  /*4030*/  ISETP.GE.OR P3, PT, R16, R78, P3 ;  /* 0x0000004e1000720c */ /* 0x000fda0001f66670 */
[----:B------:R-:W0:Y:S01]  /*4040*/  @!P3 LDC.64 R12, c[0x0][0x3e8] ;  /* 0x0000fa00ff0cbb82 */ /* 0x000e220000000a00 */
[----:B------:R-:W-:-:S05]  /*4050*/  @!P3 IADD3 R14, P4, R30, R10, RZ ;  /* 0x0000000a1e0eb210 */ /* 0x000fca0007f9e0ff */
[----:B------:R-:W-:Y:S01]  /*4060*/  @!P3 IMAD.X R15, R77, 0x1, R54, P4 ;  /* 0x000000014d0fb824 */ /* 0x000fe200020e0636 */
[----:B------:R-:W-:-:S05]  /*4070*/  @!P3 IADD3 R36, P4, R52, R8, RZ ;  /* 0x000000083424b210 */ /* 0x000fca0007f9e0ff */
[----:B------:R-:W-:Y:S01]  /*4080*/  @!P3 IMAD.X R37, R69, 0x1, R7, P4 ;  /* 0x000000014525b824 */ /* 0x000fe200020e0607 */
[----:B0-----:R-:W-:-:S04]  /*4090*/  @!P3 LEA R12, P4, R14, R12, 0x1 ;  /* 0x0000000c0e0cb211 */ /* 0x001fc800078808ff */
[----:B------:R-:W-:Y:S02]  /*40a0*/  @!P3 LEA.HI.X R13, R14, R13, R15, 0x1, P4 ;  /* 0x0000000d0e0db211 */ /* 0x000fe400020f0c0f */
[----:B------:R-:W0:Y:S01]  /*40b0*/  @!P3 LDC.64 R14, c[0x0][0x400] ;  /* 0x00010000ff0ebb82 */ /* 0x000e220000000a00 */
[----:B------:R-:W-:Y:S01]  /*40c0*/  BSSY B1, `(.L_x_1617) ;  /* 0x0000022000017945 */ /* 0x000fe20003800000 */
[----:B0-----:R-:W-:-:S04]  /*40d0*/  @!P3 LEA R14, P4, R36, R14, 0x1 ;  /* 0x0000000e240eb211 */ /* 0x001fc800078808ff */
[----:B------:R-:W-:Y:S02]  /*40e0*/  @!P3 LEA.HI.X R15, R36, R15, R37, 0x1, P4 ;  /* 0x0000000f240fb211 */ /* 0x000fe400020f0c25 */
[----:B------:R-:W-:Y:S02]  /*40f0*/  CS2R R36, SRZ ;  /* 0x0000000000247805 */ /* 0x000fe4000001ff00 */
[----:B------:R-:W-:Y:S02]  /*4100*/  ISETP.GE.AND P4, PT, R44, R76, PT ;  /* 0x0000004c2c00720c */ /* 0x000fe40003f86270 */
[----:B------:R-:W-:Y:S02]  /*4110*/  CS2R R46, SRZ ;  /* 0x00000000002e7805 */ /* 0x000fe4000001ff00 */
[----:B------:R-:W-:Y:S01]  /*4120*/  CS2R R50, SRZ ;  /* 0x0000000000327805 */ /* 0x000fe2000001ff00 */
[----:B------:R0:W5:Y:S01]  /*4130*/  @!P3 LDG.E.128 R40, desc[UR42][R14.64] ;  /* 0x0000002a0e28b981 */ /* 0x000162000c1e1d00 */
[----:B------:R-:W-:-:S02]  /*4140*/  ISETP.GE.OR P4, PT, R16, R78, P4 ;  /* 0x0000004e1000720c */ /* 0x000fc40002786670 */
[----:B------:R-:W-:Y:S02]  /*4150*/  CS2R R44, SRZ ;  /* 0x00000000002c7805 */ /* 0x000fe4000001ff00 */
[----:B------:R-:W-:Y:S01]  /*4160*/  CS2R R48, SRZ ;  /* 0x0000000000307805 */ /* 0x000fe2000001ff00 */
[----:B------:R0:W5:Y:S01]  /*4170*/  @!P3 LDG.E.128 R36, desc[UR42][R12.64] ;  /* 0x0000002a0c24b981 */ /* 0x000162000c1e1d00 */
[----:B------:R-:W-:-:S07]  /*4180*/  ISETP.GE.AND P3, PT, R16, R78, PT ;  /* 0x0000004e1000720c */ /* 0x000fce0003f66270 */
[----:B------:R-:W-:Y:S06]  /*4190*/  @P4 BRA `(.L_x_1618) ;  /* 0x0000000000504947 */ /* 0x000fec0003800000 */
[----:B0-----:R-:W0:Y:S01]  /*41a0*/  LDC.64 R12, c[0x0][0x3f8] ;  /* 0x0000fe00ff0c7b82 */ /* 0x001e220000000a00 */
[----:B------:R-:W-:Y:S01]  /*41b0*/  IMAD.MOV.U32 R11, RZ, RZ, R77 ;  /* 0x000000ffff0b7224 */ /* 0x000fe200078e004d */
[----:B------:R-:W-:Y:S01]  /*41c0*/  ULDC.64 UR4, c[0x0][0x3e8] ;  /* 0x0000fa0000047ab9 */ /* 0x000fe20000000a00 */
[----:B------:R-:W-:Y:S02]  /*41d0*/  IMAD.MOV.U32 R9, RZ, RZ, R69 ;  /* 0x000000ffff097224 */ /* 0x000fe400078e0045 */
        /* <DEDUP_REMOVED lines=16> */
.L_x_1618:
[----:B------:R-:W-:Y:S05]  /*42e0*/  BSYNC B1 ;  /* 0x0000000000017941 */ /* 0x000fea0003800000 */
.L_x_1617:
[----:B-----5:R-:W-:Y:S01]  /*42f0*/  IMAD.MOV.U32 R8, RZ, RZ, R46 ;  /* 0x000000ffff087224 */ /* 0x020fe200078e002e */
[----:B------:R-:W-:Y:S01]  /*4300*/  UISETP.NE.AND UP0, UPT, UR39, 0x3, UPT ;  /* 0x000000032700788c */ /* 0x000fe2000bf05270 */
[----:B------:R-:W-:Y:S02]  /*4310*/  IMAD.MOV.U32 R9, RZ, RZ, R47 ;  /* 0x000000ffff097224 */ /* 0x000fe400078e002f */
[----:B------:R-:W-:Y:S02]  /*4320*/  IMAD.MOV.U32 R11, RZ, RZ, R45 ;  /* 0x000000ffff0b7224 */ /* 0x000fe400078e002d */
        /* <DEDUP_REMOVED lines=25> */
[----:B------:R-:W-:-:S02]  /*44c0*/  PRMT R95, R95, 0x5410, R9 ;  /* 0x000054105f5f7816 */ /* 0x000fc40000000009 */
[----:B------:R-:W-:Y:S02]  /*44d0*/  PRMT R93, R10, 0x7610, R93 ;  /* 0x000076100a5d7816 */ /* 0x000fe4000000005d */
[----:B------:R-:W-:Y:S01]  /*44e0*/  PRMT R98, R11, 0x7610, R98 ;  /* 0x000076100b627816 */ /* 0x000fe20000000062 */
[----:B------:R-:W-:Y:S06]  /*44f0*/  @!P5 BRA `(.L_x_1619) ;  /* 0x000000000004d947 */ /* 0x000fec0003800000 */
[----:B------:R-:W-:Y:S01]  /*4500*/  BPT.TRAP 0x1 ;  /* 0x000000040000795c */ /* 0x000fe20000300000 */
.L_x_1619:
[----:B------:R-:W2:Y:S01]  /*4510*/  LDL R8, [R1+0x14] ;  /* 0x0000140001087983 */ /* 0x000ea20000100800 */
[----:B------:R-:W-:Y:S01]  /*4520*/  LEA R69, R23, R2, 0x3 ;  /* 0x0000000217457211 */ /* 0x000fe200078e18ff */
[----:B------:R-:W1:Y:S01]  /*4530*/  LDC R85, c[0x0][0x2f4] ;  /* 0x0000bd00ff557b82 */ /* 0x000e620000000800 */
[----:B------:R-:W-:Y:S01]  /*4540*/  BSSY B1, `(.L_x_1620) ;  /* 0x0000004000017945 */ /* 0x000fe20003800000 */
[----:B--2---:R-:W-:-:S04]  /*4550*/  SHF.L.U32 R77, R8, 0x1f, RZ ;  /* 0x0000001f084d7819 */ /* 0x004fc800000006ff */
[----:B------:R-:W2:Y:S02]  /*4560*/  SYNCS.PHASECHK.TRANS64.TRYWAIT P4, [R69+URZ+0x16890], R77 ;  /* 0x0168904d450075a7 */ /* 0x000ea4000808017f */
[----:B-12---:R-:W-:Y:S05]  /*4570*/  @!P4 BRA `(.L_x_1621) ;  /* 0x000001d800d0c947 */ /* 0x006fea0003800000 */
.L_x_1931:
[----:B------:R-:W-:Y:S05]  /*4580*/  BSYNC B1 ;  /* 0x0000000000017941 */ /* 0x000fea0003800000 */
.L_x_1620:
[----:B------:R-:W-:Y:S01]  /*4590*/  UMOV UR4, 0xffffffff ;  /* 0xffffffff00047882 */ /* 0x000fe20000000000 */
[----:B------:R-:W-:Y:S02]  /*45a0*/  IMAD.IADD R87, R85, 0x1, -R58 ;  /* 0x0000000155577824 */ /* 0x000fe400078e0a3a */
[----:B------:R-:W-:Y:S05]  /*45b0*/  BRA.DIV UR4, `(.L_x_1622) ;  /* 0x000001da04d47947 */ /* 0x000fea000b800000 */
[----:B------:R2:W3:Y:S04]  /*45c0*/  SHFL.IDX PT, R81, R83, RZ, 0x1c1f ;  /* 0x001c1fff53517589 */ /* 0x0004e800000e0000 */
[----:B------:R2:W4:Y:S02]  /*45d0*/  SHFL.IDX PT, R80, R82, RZ, 0x1c1f ;  /* 0x001c1fff52507589 */ /* 0x00052400000e0000 */
.L_x_1935:
[----:B------:R-:W5:Y:S01]  /*45e0*/  S2R R8, SR_TID.X ;  /* 0x0000000000087919 */ /* 0x000f620000002100 */
[----:B------:R-:W-:Y:S01]  /*45f0*/  BSSY B1, `(.L_x_1623) ;  /* 0x0000077000017945 */ /* 0x000fe20003800000 */
[----:B-----5:R-:W-:-:S05]  /*4600*/  VIADD R9, R8, 0xffffff80 ;  /* 0xffffff8008097836 */ /* 0x020fca0000000000 */
[----:B------:R-:W-:-:S04]  /*4610*/  SHF.R.S32.HI R8, RZ, 0x1f, R9 ;  /* 0x0000001fff087819 */ /* 0x000fc80000011409 */
[----:B------:R-:W-:-:S04]  /*4620*/  LEA.HI R8, R8, R9, RZ, 0x2 ;  /* 0x0000000908087211 */ /* 0x000fc800078f10ff */
[----:B------:R-:W-:-:S04]  /*4630*/  SHF.R.S32.HI R8, RZ, 0x2, R8 ;  /* 0x00000002ff087819 */ /* 0x000fc80000011408 */
[----:B------:R-:W-:-:S13]  /*4640*/  ISETP.GE.OR P4, PT, R8, R76, P1 ;  /* 0x0000004c0800720c */ /* 0x000fda0000f86670 */
[----:B------:R-:W-:Y:S05]  /*4650*/  @P4 BRA `(.L_x_1624) ;  /* 0x0000000400c04947 */ /* 0x000fea0003800000 */
[----:B------:R-:W5:Y:S01]  /*4660*/  S2R R9, SR_TID.X ;  /* 0x0000000000097919 */ /* 0x000f620000002100 */
[----:B------:R-:W-:Y:S01]  /*4670*/  SEL R8, R58, R87, !P0 ;  /* 0x000000573a087207 */ /* 0x000fe20004000000 */
[----:B------:R-:W-:Y:S01]  /*4680*/  BSSY B2, `(.L_x_1625) ;  /* 0x0000069000027945 */ /* 0x000fe20003800000 */
[----:B----4-:R-:W-:-:S04]  /*4690*/  LEA R78, P4, R6, R80, 0x1 ;  /* 0x00000050064e7211 */ /* 0x010fc800078808ff */
[----:B---3--:R-:W-:Y:S01]  /*46a0*/  LEA.HI.X R79, R6, R81, R4, 0x1, P4 ;  /* 0x00000051064f7211 */ /* 0x008fe200020f0c04 */
[----:B-----5:R-:W-:Y:S01]  /*46b0*/  VIADD R11, R9, 0xffffff80 ;  /* 0xffffff80090b7836 */ /* 0x020fe20000000000 */
[----:B------:R-:W-:-:S04]  /*46c0*/  SHF.R.S32.HI R9, RZ, 0x1f, R8 ;  /* 0x0000001fff097819 */ /* 0x000fc80000011408 */
[----:B------:R-:W-:Y:S01]  /*46d0*/  LEA.HI R8, R9, R8, RZ, 0x4 ;  /* 0x0000000809087211 */ /* 0x000fe200078f20ff */
[----:B------:R-:W-:Y:S01]  /*46e0*/  IMAD R9, R23, 0x2000, R3 ;  /* 0x0000200017097824 */ /* 0x000fe200078e0203 */
[----:B------:R-:W-:Y:S02]  /*46f0*/  SHF.R.S32.HI R10, RZ, 0x1f, R11 ;  /* 0x0000001fff0a7819 */ /* 0x000fe4000001140b */
[----:B------:R-:W-:Y:S01]  /*4700*/  LEA.HI.SX32 R8, R8, R5, 0x1c ;  /* 0x0000000508087211 */ /* 0x000fe200078fe2ff */
[----:B------:R-:W-:Y:S01]  /*4710*/  IMAD R9, R9, 0x2, R2 ;  /* 0x0000000209097824 */ /* 0x000fe200078e0202 */
[----:B------:R-:W-:-:S03]  /*4720*/  LEA.HI R10, R10, R11, RZ, 0x5 ;  /* 0x0000000b0a0a7211 */ /* 0x000fc600078f28ff */
[----:B------:R-:W-:Y:S01]  /*4730*/  IMAD.SHL.U32 R91, R8, 0x8, RZ ;  /* 0x00000008085b7824 */ /* 0x000fe200078e00ff */
[----:B------:R-:W-:-:S04]  /*4740*/  SHF.R.S32.HI R10, RZ, 0x5, R10 ;  /* 0x00000005ff0a7819 */ /* 0x000fc8000001140a */
[----:B------:R-:W-:-:S04]  /*4750*/  LOP3.LUT R8, R64, 0x38, R91, 0xf8, !PT ;  /* 0x0000003840087812 */ /* 0x000fc800078ef85b */
[----:B------:R-:W-:-:S05]  /*4760*/  LOP3.LUT R8, R8, R61, RZ, 0x3c, !PT ;  /* 0x0000003d08087212 */ /* 0x000fca00078e3cff */
[----:B------:R-:W-:-:S04]  /*4770*/  IMAD R8, R10, 0x200, R8 ;  /* 0x000002000a087824 */ /* 0x000fc800078e0208 */
[----:B------:R-:W-:-:S04]  /*4780*/  IMAD R11, R23, 0x2000, R8 ;  /* 0x00002000170b7824 */ /* 0x000fc800078e0208 */
[----:B0-----:R-:W-:Y:S02]  /*4790*/  IMAD R12, R11, 0x2, R2 ;  /* 0x000000020b0c7824 */ /* 0x001fe400078e0202 */
[----:B------:R-:W0:Y:S04]  /*47a0*/  LDS.128 R8, [R9+0xe400] ;  /* 0x00e4000009087984 */ /* 0x000e280000000c00 */
[----:B------:R-:W3:Y:S01]  /*47b0*/  LDS.128 R12, [R12+0xe400] ;  /* 0x00e400000c0c7984 */ /* 0x000ee20000000c00 */
[----:B------:R-:W-:Y:S05]  /*47c0*/  @P3 BRA `(.L_x_1626) ;  /* 0x0000000400503947 */ /* 0x000fea0003800000 */
[----:B------:R-:W-:Y:S01]  /*47d0*/  SHF.R.U64 R40, R40, 0x10, R41 ;  /* 0x0000001028287819 */ /* 0x000fe20000001229 */
[----:B---3--:R-:W-:Y:S01]  /*47e0*/  IMAD.MOV.U32 R96, RZ, RZ, R15 ;  /* 0x000000ffff607224 */ /* 0x008fe200078e000f */
[----:B------:R-:W-:Y:S01]  /*47f0*/  SHF.R.U32.HI R99, RZ, 0x10, R41 ;  /* 0x00000010ff637819 */ /* 0x000fe20000011629 */
[----:B------:R-:W-:Y:S01]  /*4800*/  HADD2.F32 R98, -RZ, R98.H0_H0 ;  /* 0x20000062ff627230 */ /* 0x000fe20000004100 */
[----:B------:R-:W-:Y:S01]  /*4810*/  MOV R41, R13 ;  /* 0x0000000d00297202 */ /* 0x000fe20000000f00 */
[----:B0-----:R-:W-:Y:S01]  /*4820*/  IMAD.MOV.U32 R13, RZ, RZ, R11 ;  /* 0x000000ffff0d7224 */ /* 0x001fe200078e000b */
[--C-:B------:R-:W-:Y:S01]  /*4830*/  SHF.R.U64 R36, R36, 0x10, R37.reuse ;  /* 0x0000001024247819 */ /* 0x100fe20000001225 */
[----:B------:R-:W-:Y:S01]  /*4840*/  HADD2.F32 R11, -RZ, R9.H0_H0 ;  /* 0x20000009ff0b7230 */ /* 0x000fe20000004100 */
[----:B------:R-:W-:Y:S01]  /*4850*/  SHF.R.U32.HI R97, RZ, 0x10, R37 ;  /* 0x00000010ff617819 */ /* 0x000fe20000011625 */
[----:B------:R-:W-:Y:S01]  /*4860*/  HADD2.F32 R15, -RZ, R41.H0_H0 ;  /* 0x20000029ff0f7230 */ /* 0x000fe20000004100 */
[----:B------:R-:W-:Y:S01]  /*4870*/  SHF.R.U64 R37, R38, 0x10, R39 ;  /* 0x0000001026257819 */ /* 0x000fe20000001227 */
[----:B------:R-:W-:Y:S01]  /*4880*/  HADD2.F32 R99, -RZ, R99.H0_H0 ;  /* 0x20000063ff637230 */ /* 0x000fe20000004100 */
[----:B------:R-:W-:Y:S01]  /*4890*/  SHF.R.U64 R38, R42, 0x10, R43 ;  /* 0x000000102a267819 */ /* 0x000fe2000000122b */
[----:B------:R-:W-:-:S02]  /*48a0*/  HADD2.F32 R42, -RZ, R9.H1_H1 ;  /* 0x30000009ff2a7230 */ /* 0x000fc40000004100 */
[-C--:B------:R-:W-:Y:S01]  /*48b0*/  FMUL.FTZ R100, R15, R98.reuse ;  /* 0x000000620f647220 */ /* 0x080fe20000410000 */
[----:B------:R-:W-:Y:S02]  /*48c0*/  HADD2.F32 R94, -RZ, R94.H0_H0 ;  /* 0x2000005eff5e7230 */ /* 0x000fe40000004100 */
[C---:B------:R-:W-:Y:S01]  /*48d0*/  FMUL.FTZ R98, R11.reuse, R98 ;  /* 0x000000620b627220 */ /* 0x040fe20000410000 */
[----:B------:R-:W-:Y:S02]  /*48e0*/  HADD2.F32 R41, -RZ, R41.H1_H1 ;  /* 0x30000029ff297230 */ /* 0x000fe40000004100 */
[-C--:B------:R-:W-:Y:S01]  /*48f0*/  FMUL.FTZ R102, R42, R99.reuse ;  /* 0x000000632a667220 */ /* 0x080fe20000410000 */
[----:B------:R-:W-:Y:S01]  /*4900*/  HADD2.F32 R97, -RZ, R97.H0_H0 ;  /* 0x20000061ff617230 */ /* 0x000fe20000004100 */
[----:B------:R-:W-:Y:S01]  /*4910*/  SHF.R.U32.HI R43, RZ, 0x10, R43 ;  /* 0x00000010ff2b7819 */ /* 0x000fe2000001162b */
[-C--:B------:R-:W-:Y:S01]  /*4920*/  FFMA.FTZ R9, R11, R94.reuse, -R100 ;  /* 0x0000005e0b097223 */ /* 0x080fe20000010864 */
[----:B------:R-:W-:Y:S01]  /*4930*/  FFMA.FTZ R11, R15, R94, R98 ;  /* 0x0000005e0f0b7223 */ /* 0x000fe20000010062 */
[C---:B------:R-:W-:Y:S01]  /*4940*/  FMUL.FTZ R101, R41.reuse, R99 ;  /* 0x0000006329657220 */ /* 0x040fe20000410000 */
[----:B------:R-:W-:Y:S01]  /*4950*/  FFMA.FTZ R94, R41, R97, R102 ;  /* 0x00000061295e7223 */ /* 0x000fe20000010066 */
[----:B------:R-:W-:Y:S01]  /*4960*/  SHF.R.U32.HI R39, RZ, 0x10, R39 ;  /* 0x00000010ff277819 */ /* 0x000fe20000011627 */
[----:B------:R-:W-:-:S02]  /*4970*/  HADD2.F32 R102, -RZ, R95.H1_H1 ;  /* 0x3000005fff667230 */ /* 0x000fc40000004100 */
[----:B------:R-:W-:Y:S01]  /*4980*/  FFMA.FTZ R42, R42, R97, -R101 ;  /* 0x000000612a2a7223 */ /* 0x000fe20000010865 */
[--C-:B------:R-:W-:Y:S02]  /*4990*/  HADD2.F32 R41, -RZ, R96.reuse.H0_H0 ;  /* 0x20000060ff297230 */ /* 0x100fe40000004100 */
[----:B------:R-:W-:Y:S02]  /*49a0*/  HADD2.F32 R98, -RZ, R96.H1_H1 ;  /* 0x30000060ff627230 */ /* 0x000fe40000004100 */
[----:B------:R-:W-:Y:S02]  /*49b0*/  HADD2.F32 R15, -RZ, R13.H0_H0 ;  /* 0x2000000dff0f7230 */ /* 0x000fe40000004100 */
[----:B------:R-:W-:Y:S01]  /*49c0*/  FMUL.FTZ R104, R41, R102 ;  /* 0x0000006629687220 */ /* 0x000fe20000410000 */
[----:B------:R-:W-:Y:S01]  /*49d0*/  HADD2.F32 R43, -RZ, R43.H0_H0 ;  /* 0x2000002bff2b7230 */ /* 0x000fe20000004100 */
[----:B------:R-:W-:Y:S01]  /*49e0*/  F2FP.F16.F32.PACK_AB R9, R42, R9 ;  /* 0x000000092a09723e */ /* 0x000fe200000000ff */
[----:B------:R-:W-:-:S02]  /*49f0*/  HADD2.F32 R96, -RZ, R13.H1_H1 ;  /* 0x3000000dff607230 */ /* 0x000fc40000004100 */
[C---:B------:R-:W-:Y:S01]  /*4a00*/  FMUL.FTZ R102, R15.reuse, R102 ;  /* 0x000000660f667220 */ /* 0x040fe20000410000 */
[----:B------:R-:W-:Y:S02]  /*4a10*/  HADD2.F32 R100, -RZ, R95.H0_H0 ;  /* 0x2000005fff647230 */ /* 0x000fe40000004100 */
[-C--:B------:R-:W-:Y:S01]  /*4a20*/  FMUL.FTZ R95, R98, R43.reuse ;  /* 0x0000002b625f7220 */ /* 0x080fe20000410000 */
[----:B------:R-:W-:Y:S02]  /*4a30*/  HADD2.F32 R39, -RZ, R39.H0_H0 ;  /* 0x20000027ff277230 */ /* 0x000fe40000004100 */
[C---:B------:R-:W-:Y:S01]  /*4a40*/  FMUL.FTZ R43, R96.reuse, R43 ;  /* 0x0000002b602b7220 */ /* 0x040fe20000410000 */
[----:B------:R-:W-:Y:S02]  /*4a50*/  HADD2.F32 R37, -RZ, R37.H0_H0 ;  /* 0x20000025ff257230 */ /* 0x000fe40000004100 */
[-C--:B------:R-:W-:Y:S01]  /*4a60*/  FFMA.FTZ R13, R15, R100.reuse, -R104 ;  /* 0x000000640f0d7223 */ /* 0x080fe20000010868 */
[----:B------:R-:W-:Y:S01]  /*4a70*/  FFMA.FTZ R15, R41, R100, R102 ;  /* 0x00000064290f7223 */ /* 0x000fe20000010066 */
[----:B------:R-:W-:Y:S01]  /*4a80*/  FFMA.FTZ R96, R96, R39, -R95 ;  /* 0x0000002760607223 */ /* 0x000fe2000001085f */
[----:B------:R-:W-:-:S02]  /*4a90*/  HADD2.F32 R41, -RZ, R93.H1_H1 ;  /* 0x3000005dff297230 */ /* 0x000fc40000004100 */
[----:B------:R-:W-:Y:S01]  /*4aa0*/  FFMA.FTZ R98, R98, R39, R43 ;  /* 0x0000002762627223 */ /* 0x000fe2000001002b */
[----:B------:R-:W-:Y:S02]  /*4ab0*/  HADD2.F32 R95, -RZ, R40.H0_H0 ;  /* 0x20000028ff5f7230 */ /* 0x000fe40000004100 */
[----:B------:R-:W-:Y:S01]  /*4ac0*/  HADD2.F32 R93, -RZ, R93.H0_H0 ;  /* 0x2000005dff5d7230 */ /* 0x000fe20000004100 */
[----:B------:R-:W-:Y:S01]  /*4ad0*/  F2FP.F16.F32.PACK_AB R96, R96, R13 ;  /* 0x0000000d6060723e */ /* 0x000fe200000000ff */
[----:B------:R-:W-:Y:S01]  /*4ae0*/  HADD2.F32 R40, -RZ, R12.H0_H0 ;  /* 0x2000000cff287230 */ /* 0x000fe20000004100 */
[----:B------:R-:W-:Y:S01]  /*4af0*/  F2FP.F16.F32.PACK_AB R13, R94, R11 ;  /* 0x0000000b5e0d723e */ /* 0x000fe200000000ff */
[----:B------:R-:W-:Y:S01]  /*4b00*/  HADD2.F32 R39, -RZ, R8.H0_H0 ;  /* 0x20000008ff277230 */ /* 0x000fe20000004100 */
[----:B------:R-:W-:Y:S01]  /*4b10*/  F2FP.F16.F32.PACK_AB R15, R98, R15 ;  /* 0x0000000f620f723e */ /* 0x000fe200000000ff */
[----:B------:R-:W-:Y:S02]  /*4b20*/  HADD2.F32 R12, -RZ, R12.H1_H1 ;  /* 0x3000000cff0c7230 */ /* 0x000fe40000004100 */
[----:B------:R-:W-:-:S02]  /*4b30*/  HADD2.F32 R8, -RZ, R8.H1_H1 ;  /* 0x30000008ff087230 */ /* 0x000fc40000004100 */
[----:B------:R-:W-:Y:S02]  /*4b40*/  HADD2.F32 R43, -RZ, R36.H0_H0 ;  /* 0x20000024ff2b7230 */ /* 0x000fe40000004100 */
[-C--:B------:R-:W-:Y:S01]  /*4b50*/  FMUL.FTZ R36, R40, R93.reuse ;  /* 0x0000005d28247220 */ /* 0x080fe20000410000 */
[C---:B------:R-:W-:Y:S01]  /*4b60*/  FMUL.FTZ R93, R39.reuse, R93 ;  /* 0x0000005d275d7220 */ /* 0x040fe20000410000 */
[-C--:B------:R-:W-:Y:S01]  /*4b70*/  FMUL.FTZ R97, R12, R95.reuse ;  /* 0x0000005f0c617220 */ /* 0x080fe20000410000 */
[----:B------:R-:W-:Y:S01]  /*4b80*/  FMUL.FTZ R95, R8, R95 ;  /* 0x0000005f085f7220 */ /* 0x000fe20000410000 */
[-C--:B------:R-:W-:Y:S01]  /*4b90*/  FFMA.FTZ R36, R39, R41.reuse, -R36 ;  /* 0x0000002927247223 */ /* 0x080fe20000010824 */
[----:B------:R-:W-:Y:S01]  /*4ba0*/  FFMA.FTZ R93, R40, R41, R93 ;  /* 0x00000029285d7223 */ /* 0x000fe2000001005d */
[-C--:B------:R-:W-:Y:S01]  /*4bb0*/  FFMA.FTZ R97, R8, R43.reuse, -R97 ;  /* 0x0000002b08617223 */ /* 0x080fe20000010861 */
[----:B------:R-:W-:Y:S01]  /*4bc0*/  FFMA.FTZ R40, R12, R43, R95 ;  /* 0x0000002b0c287223 */ /* 0x000fe2000001005f */
[----:B------:R-:W-:-:S02]  /*4bd0*/  HADD2.F32 R12, -RZ, R14.H0_H0 ;  /* 0x2000000eff0c7230 */ /* 0x000fc40000004100 */
[----:B------:R-:W-:Y:S02]  /*4be0*/  HADD2.F32 R41, -RZ, R92.H0_H0 ;  /* 0x2000005cff297230 */ /* 0x000fe40000004100 */
[----:B------:R-:W-:Y:S02]  /*4bf0*/  HADD2.F32 R43, -RZ, R38.H0_H0 ;  /* 0x20000026ff2b7230 */ /* 0x000fe40000004100 */
[----:B------:R-:W-:Y:S02]  /*4c00*/  HADD2.F32 R8, -RZ, R10.H0_H0 ;  /* 0x2000000aff087230 */ /* 0x000fe40000004100 */
[-C--:B------:R-:W-:Y:S01]  /*4c10*/  FMUL.FTZ R95, R12, R41.reuse ;  /* 0x000000290c5f7220 */ /* 0x080fe20000410000 */
[----:B------:R-:W-:Y:S02]  /*4c20*/  HADD2.F32 R14, -RZ, R14.H1_H1 ;  /* 0x3000000eff0e7230 */ /* 0x000fe40000004100 */
[----:B------:R-:W-:Y:S02]  /*4c30*/  HADD2.F32 R10, -RZ, R10.H1_H1 ;  /* 0x3000000aff0a7230 */ /* 0x000fe40000004100 */
[----:B------:R-:W-:Y:S01]  /*4c40*/  FMUL.FTZ R41, R8, R41 ;  /* 0x0000002908297220 */ /* 0x000fe20000410000 */
[----:B------:R-:W-:-:S02]  /*4c50*/  HADD2.F32 R39, -RZ, R92.H1_H1 ;  /* 0x3000005cff277230 */ /* 0x000fc40000004100 */
[-C--:B------:R-:W-:Y:S01]  /*4c60*/  FMUL.FTZ R99, R14, R43.reuse ;  /* 0x0000002b0e637220 */ /* 0x080fe20000410000 */
[----:B------:R-:W-:Y:S02]  /*4c70*/  IMAD.MOV.U32 R11, RZ, RZ, R96 ;  /* 0x000000ffff0b7224 */ /* 0x000fe400078e0060 */
[----:B------:R-:W-:Y:S01]  /*4c80*/  FMUL.FTZ R43, R10, R43 ;  /* 0x0000002b0a2b7220 */ /* 0x000fe20000410000 */
[-C--:B------:R-:W-:Y:S01]  /*4c90*/  FFMA.FTZ R95, R8, R39.reuse, -R95 ;  /* 0x00000027085f7223 */ /* 0x080fe2000001085f */
[----:B------:R-:W-:Y:S01]  /*4ca0*/  FFMA.FTZ R41, R12, R39, R41 ;  /* 0x000000270c297223 */ /* 0x000fe20000010029 */
[-C--:B------:R-:W-:Y:S01]  /*4cb0*/  FFMA.FTZ R10, R10, R37.reuse, -R99 ;  /* 0x000000250a0a7223 */ /* 0x080fe20000010863 */
[----:B------:R-:W-:Y:S01]  /*4cc0*/  FFMA.FTZ R14, R14, R37, R43 ;  /* 0x000000250e0e7223 */ /* 0x000fe2000001002b */
[----:B------:R-:W-:Y:S02]  /*4cd0*/  F2FP.F16.F32.PACK_AB R8, R97, R36 ;  /* 0x000000246108723e */ /* 0x000fe400000000ff */
[----:B------:R-:W-:-:S02]  /*4ce0*/  F2FP.F16.F32.PACK_AB R12, R40, R93 ;  /* 0x0000005d280c723e */ /* 0x000fc400000000ff */
[----:B------:R-:W-:Y:S02]  /*4cf0*/  F2FP.F16.F32.PACK_AB R10, R10, R95 ;  /* 0x0000005f0a0a723e */ /* 0x000fe400000000ff */
[----:B------:R-:W-:-:S07]  /*4d00*/  F2FP.F16.F32.PACK_AB R14, R14, R41 ;  /* 0x000000290e0e723e */ /* 0x000fce00000000ff */
.L_x_1626:
[----:B------:R-:W-:Y:S05]  /*4d10*/  BSYNC B2 ;  /* 0x0000000000027941 */ /* 0x000fea0003800000 */
.L_x_1625:
[----:B------:R-:W-:Y:S01]  /*4d20*/  ISETP.GE.AND P4, PT, R91, R85, PT ;  /* 0x000000555b00720c */ /* 0x000fe20003f86270 */
[----:B0-----:R0:W-:-:S12]  /*4d30*/  ST.E.128 desc[UR42][R78.64], R8 ;  /* 0x000000084e007985 */ /* 0x0011d8000c101d2a */
[----:B------:R-:W-:-:S05]  /*4d40*/  @!P4 IMAD.WIDE R80, R91, 0x2, R80 ;  /* 0x000000025b50c825 */ /* 0x000fca00078e0250 */
[----:B---3--:R0:W-:Y:S02]  /*4d50*/  @!P4 ST.E.128 desc[UR42][R80.64], R12 ;  /* 0x0000000c5000c985 */ /* 0x0081e4000c101d2a */
.L_x_1624:
[----:B------:R-:W-:Y:S05]  /*4d60*/  BSYNC B1 ;  /* 0x0000000000017941 */ /* 0x000fea0003800000 */
.L_x_1623:
[----:B------:R-:W-:-:S03]  /*4d70*/  UMOV UR4, 0xffffffff ;  /* 0xffffffff00047882 */ /* 0x000fc60000000000 */
[----:B------:R-:W-:Y:S05]  /*4d80*/  BRA.DIV UR4, `(.L_x_1627) ;  /* 0x000001d6042c7947 */ /* 0x000fea000b800000 */
[----:B--2---:R-:W2:Y:S04]  /*4d90*/  SHFL.IDX PT, R83, R83, 0x1, 0x1c1f ;  /* 0x003c1f0053537f89 */ /* 0x004ea800000e0000 */
[----:B------:R-:W0:Y:S02]  /*4da0*/  SHFL.IDX PT, R82, R82, 0x1, 0x1c1f ;  /* 0x003c1f0052527f89 */ /* 0x000e2400000e0000 */
.L_x_1939:
[----:B0-----:R-:W0:Y:S02]  /*4db0*/  S2R R8, SR_TID.X ;  /* 0x0000000000087919 */ /* 0x001e240000002100 */
[----:B0-----:R-:W-:-:S05]  /*4dc0*/  VIADD R9, R8, 0xffffff80 ;  /* 0xffffff8008097836 */ /* 0x001fca0000000000 */
[----:B------:R-:W-:-:S04]  /*4dd0*/  SHF.R.S32.HI R8, RZ, 0x1f, R9 ;  /* 0x0000001fff087819 */ /* 0x000fc80000011409 */
[----:B------:R-:W-:-:S04]  /*4de0*/  LEA.HI R8, R8, R9, RZ, 0x2 ;  /* 0x0000000908087211 */ /* 0x000fc800078f10ff */
[----:B------:R-:W-:-:S05]  /*4df0*/  SHF.R.S32.HI R8, RZ, 0x2, R8 ;  /* 0x00000002ff087819 */ /* 0x000fca0000011408 */
[----:B------:R-:W-:-:S05]  /*4e00*/  VIADD R8, R8, 0x60 ;  /* 0x0000006008087836 */ /* 0x000fca0000000000 */
[----:B------:R-:W-:-:S13]  /*4e10*/  ISETP.GE.OR P4, PT, R8, R76, P1 ;  /* 0x0000004c0800720c */ /* 0x000fda0000f86670 */
[----:B------:R-:W-:Y:S05]  /*4e20*/  @P4 BRA `(.L_x_1610) ;  /* 0x0000000c00044947 */ /* 0x000fea0003800000 */
[----:B------:R-:W5:Y:S04]  /*4e30*/  LDL R11, [R1+0x38] ;  /* 0x00003800010b7983 */ /* 0x000f680000100800 */
[----:B------:R-:W3:Y:S04]  /*4e40*/  LDL R10, [R1+0x64] ;  /* 0x00006400010a7983 */ /* 0x000ee80000100800 */
[----:B------:R-:W4:Y:S01]  /*4e50*/  LDL R9, [R1+0x48] ;  /* 0x0000480001097983 */ /* 0x000f220000100800 */
[----:B------:R-:W-:Y:S01]  /*4e60*/  SEL R87, R58, R87, !P0 ;  /* 0x000000573a577207 */ /* 0x000fe20004000000 */
[----:B------:R-:W-:Y:S01]  /*4e70*/  BSSY B1, `(.L_x_1628) ;  /* 0x0000068000017945 */ /* 0x000fe20003800000 */
[----:B------:R-:W-:-:S02]  /*4e80*/  LEA R36, P4, R6, R82, 0x1 ;  /* 0x0000005206247211 */ /* 0x000fc400078808ff */
[----:B------:R-:W-:Y:S02]  /*4e90*/  SHF.R.S32.HI R8, RZ, 0x1f, R87 ;  /* 0x0000001fff087819 */ /* 0x000fe40000011457 */
[----:B--2---:R-:W-:Y:S02]  /*4ea0*/  LEA.HI.X R37, R6, R83, R4, 0x1, P4 ;  /* 0x0000005306257211 */ /* 0x004fe400020f0c04 */
[----:B------:R-:W-:-:S04]  /*4eb0*/  LEA.HI R8, R8, R87, RZ, 0x4 ;  /* 0x0000005708087211 */ /* 0x000fc800078f20ff */
[----:B------:R-:W-:-:S05]  /*4ec0*/  LEA.HI.SX32 R8, R8, R5, 0x1c ;  /* 0x0000000508087211 */ /* 0x000fca00078fe2ff */
[----:B------:R-:W-:-:S05]  /*4ed0*/  IMAD.SHL.U32 R38, R8, 0x8, RZ ;  /* 0x0000000808267824 */ /* 0x000fca00078e00ff */
[----:B-----5:R-:W-:-:S04]  /*4ee0*/  LOP3.LUT R8, R11, 0x38, R38, 0xf8, !PT ;  /* 0x000000380b087812 */ /* 0x020fc800078ef826 */
[----:B---3--:R-:W-:-:S05]  /*4ef0*/  LOP3.LUT R8, R8, R10, RZ, 0x3c, !PT ;  /* 0x0000000a08087212 */ /* 0x008fca00078e3cff */
[----:B----4-:R-:W-:Y:S02]  /*4f00*/  IMAD.IADD R8, R9, 0x1, R8 ;  /* 0x0000000109087824 */ /* 0x010fe400078e0208 */
[C---:B------:R-:W-:Y:S02]  /*4f10*/  IMAD R9, R23.reuse, 0x2000, R0 ;  /* 0x0000200017097824 */ /* 0x040fe400078e0200 */
[----:B------:R-:W-:-:S03]  /*4f20*/  IMAD R11, R23, 0x2000, R8 ;  /* 0x00002000170b7824 */ /* 0x000fc600078e0208 */
[----:B------:R-:W-:Y:S01]  /*4f30*/  LEA R9, R9, R2, 0x1 ;  /* 0x0000000209097211 */ /* 0x000fe200078e08ff */
[----:B------:R-:W-:-:S05]  /*4f40*/  IMAD R12, R11, 0x2, R2 ;  /* 0x000000020b0c7824 */ /* 0x000fca00078e0202 */
[----:B------:R-:W0:Y:S04]  /*4f50*/  LDS.128 R8, [R9+0xe400] ;  /* 0x00e4000009087984 */ /* 0x000e280000000c00 */
[----:B------:R-:W2:Y:S01]  /*4f60*/  LDS.128 R12, [R12+0xe400] ;  /* 0x00e400000c0c7984 */ /* 0x000ea20000000c00 */
[----:B------:R-:W-:Y:S05]  /*4f70*/  @P3 BRA `(.L_x_1629) ;  /* 0x00000004005c3947 */ /* 0x000fea0003800000 */
[----:B0-----:R-:W-:Y:S01]  /*4f80*/  IMAD.MOV.U32 R43, RZ, RZ, R8 ;  /* 0x000000ffff2b7224 */ /* 0x001fe200078e0008 */
[----:B------:R-:W-:Y:S01]  /*4f90*/  SHF.R.U64 R42, R48, 0x10, R49 ;  /* 0x00000010302a7819 */ /* 0x000fe20000001231 */
[----:B--2---:R-:W-:Y:S01]  /*4fa0*/  IMAD.MOV.U32 R8, RZ, RZ, R13 ;  /* 0x000000ffff087224 */ /* 0x004fe200078e000d */
[----:B------:R-:W-:Y:S01]  /*4fb0*/  SHF.R.U32.HI R48, RZ, 0x10, R49 ;  /* 0x00000010ff307819 */ /* 0x000fe20000011631 */
[----:B------:R-:W-:Y:S01]  /*4fc0*/  HADD2.F32 R49, -RZ, R90.H1_H1 ;  /* 0x3000005aff317230 */ /* 0x000fe20000004100 */
[--C-:B------:R-:W-:Y:S01]  /*4fd0*/  SHF.R.U64 R41, R44, 0x10, R45.reuse ;  /* 0x000000102c297819 */ /* 0x100fe2000000122d */
[----:B------:R-:W-:Y:S01]  /*4fe0*/  IMAD.MOV.U32 R44, RZ, RZ, R12 ;  /* 0x000000ffff2c7224 */ /* 0x000fe200078e000c */
[----:B------:R-:W-:Y:S01]  /*4ff0*/  SHF.R.U32.HI R79, RZ, 0x10, R45 ;  /* 0x00000010ff4f7819 */ /* 0x000fe2000001162d */
[----:B------:R-:W-:Y:S01]  /*5000*/  IMAD.MOV.U32 R45, RZ, RZ, R15 ;  /* 0x000000ffff2d7224 */ /* 0x000fe200078e000f */
[--C-:B------:R-:W-:Y:S01]  /*5010*/  SHF.R.U64 R39, R46, 0x10, R47.reuse ;  /* 0x000000102e277819 */ /* 0x100fe2000000122f */
[--C-:B------:R-:W-:Y:S01]  /*5020*/  HADD2.F32 R12, -RZ, R8.reuse.H0_H0 ;  /* 0x20000008ff0c7230 */ /* 0x100fe20000004100 */
[----:B------:R-:W-:Y:S01]  /*5030*/  SHF.R.U32.HI R78, RZ, 0x10, R47 ;  /* 0x00000010ff4e7819 */ /* 0x000fe2000001162f */
[----:B------:R-:W-:Y:S01]  /*5040*/  HADD2.F32 R15, -RZ, R8.H1_H1 ;  /* 0x30000008ff0f7230 */ /* 0x000fe20000004100 */
[----:B------:R-:W-:Y:S01]  /*5050*/  SHF.R.U64 R40, R50, 0x10, R51 ;  /* 0x0000001032287819 */ /* 0x000fe20000001233 */
[----:B------:R-:W-:Y:S01]  /*5060*/  IMAD.MOV.U32 R13, RZ, RZ, R11 ;  /* 0x000000ffff0d7224 */ /* 0x000fe200078e000b */
[----:B------:R-:W-:Y:S01]  /*5070*/  SHF.R.U32.HI R51, RZ, 0x10, R51 ;  /* 0x00000010ff337819 */ /* 0x000fe20000011633 */
[----:B------:R-:W-:-:S02]  /*5080*/  HADD2.F32 R8, -RZ, R9.H0_H0 ;  /* 0x20000009ff087230 */ /* 0x000fc40000004100 */
[----:B------:R-:W-:Y:S02]  /*5090*/  HADD2.F32 R48, -RZ, R48.H0_H0 ;  /* 0x20000030ff307230 */ /* 0x000fe40000004100 */
[----:B------:R-:W-:Y:S02]  /*50a0*/  HADD2.F32 R11, -RZ, R9.H1_H1 ;  /* 0x30000009ff0b7230 */ /* 0x000fe40000004100 */
[-C--:B------:R-:W-:Y:S01]  /*50b0*/  FMUL.FTZ R9, R12, R49.reuse ;  /* 0x000000310c097220 */ /* 0x080fe20000410000 */
[----:B------:R-:W-:Y:S02]  /*50c0*/  HADD2.F32 R47, -RZ, R90.H0_H0 ;  /* 0x2000005aff2f7230 */ /* 0x000fe40000004100 */
[C---:B------:R-:W-:Y:S01]  /*50d0*/  FMUL.FTZ R49, R8.reuse, R49 ;  /* 0x0000003108317220 */ /* 0x040fe20000410000 */
[----:B------:R-:W-:Y:S02]  /*50e0*/  HADD2.F32 R46, -RZ, R79.H0_H0 ;  /* 0x2000004fff2e7230 */ /* 0x000fe40000004100 */
[-C--:B------:R-:W-:Y:S01]  /*50f0*/  FMUL.FTZ R50, R15, R48.reuse ;  /* 0x000000300f327220 */ /* 0x080fe20000410000 */
[C---:B------:R-:W-:Y:S01]  /*5100*/  FMUL.FTZ R48, R11.reuse, R48 ;  /* 0x000000300b307220 */ /* 0x040fe20000410000 */
[-C--:B------:R-:W-:Y:S01]  /*5110*/  FFMA.FTZ R8, R8, R47.reuse, -R9 ;  /* 0x0000002f08087223 */ /* 0x080fe20000010809 */
[----:B------:R-:W-:Y:S01]  /*5120*/  FFMA.FTZ R9, R12, R47, R49 ;  /* 0x0000002f0c097223 */ /* 0x000fe20000010031 */
[-C--:B------:R-:W-:Y:S01]  /*5130*/  FFMA.FTZ R11, R11, R46.reuse, -R50 ;  /* 0x0000002e0b0b7223 */ /* 0x080fe20000010832 */
[----:B------:R-:W-:Y:S01]  /*5140*/  FFMA.FTZ R12, R15, R46, R48 ;  /* 0x0000002e0f0c7223 */ /* 0x000fe20000010030 */
[----:B------:R-:W-:-:S02]  /*5150*/  HADD2.F32 R46, -RZ, R45.H0_H0 ;  /* 0x2000002dff2e7230 */ /* 0x000fc40000004100 */
[----:B------:R-:W-:Y:S01]  /*5160*/  HADD2.F32 R45, -RZ, R45.H1_H1 ;  /* 0x3000002dff2d7230 */ /* 0x000fe20000004100 */
[----:B------:R-:W-:Y:S01]  /*5170*/  F2FP.F16.F32.PACK_AB R11, R11, R8 ;  /* 0x000000080b0b723e */ /* 0x000fe200000000ff */
[----:B------:R-:W-:Y:S02]  /*5180*/  HADD2.F32 R15, -RZ, R13.H0_H0 ;  /* 0x2000000dff0f7230 */ /* 0x000fe40000004100 */
[----:B------:R-:W-:Y:S02]  /*5190*/  HADD2.F32 R50, -RZ, R51.H0_H0 ;  /* 0x20000033ff327230 */ /* 0x000fe40000004100 */
[----:B------:R-:W-:Y:S02]  /*51a0*/  HADD2.F32 R49, -RZ, R89.H0_H0 ;  /* 0x20000059ff317230 */ /* 0x000fe40000004100 */
[----:B------:R-:W-:Y:S02]  /*51b0*/  HADD2.F32 R13, -RZ, R13.H1_H1 ;  /* 0x3000000dff0d7230 */ /* 0x000fe40000004100 */
[----:B------:R-:W-:Y:S01]  /*51c0*/  FMUL.FTZ R80, R45, R50 ;  /* 0x000000322d507220 */ /* 0x000fe20000410000 */
[----:B------:R-:W-:-:S02]  /*51d0*/  HADD2.F32 R47, -RZ, R84.H1_H1 ;  /* 0x30000054ff2f7230 */ /* 0x000fc40000004100 */
[-C--:B------:R-:W-:Y:S01]  /*51e0*/  FMUL.FTZ R51, R15, R49.reuse ;  /* 0x000000310f337220 */ /* 0x080fe20000410000 */
[----:B------:R-:W-:Y:S02]  /*51f0*/  HADD2.F32 R48, -RZ, R78.H0_H0 ;  /* 0x2000004eff307230 */ /* 0x000fe40000004100 */
[C---:B------:R-:W-:Y:S01]  /*5200*/  FMUL.FTZ R78, R46.reuse, R49 ;  /* 0x000000312e4e7220 */ /* 0x040fe20000410000 */
[----:B------:R-:W-:Y:S01]  /*5210*/  FMUL.FTZ R50, R13, R50 ;  /* 0x000000320d327220 */ /* 0x000fe20000410000 */
[----:B------:R-:W-:Y:S02]  /*5220*/  HADD2.F32 R42, -RZ, R42.H0_H0 ;  /* 0x2000002aff2a7230 */ /* 0x000fe40000004100 */
[-C--:B------:R-:W-:Y:S01]  /*5230*/  FFMA.FTZ R51, R46, R47.reuse, R51 ;  /* 0x0000002f2e337223 */ /* 0x080fe20000010033 */
[----:B------:R-:W-:Y:S01]  /*5240*/  FFMA.FTZ R49, R15, R47, -R78 ;  /* 0x0000002f0f317223 */ /* 0x000fe2000001084e */
[-C--:B------:R-:W-:Y:S01]  /*5250*/  FFMA.FTZ R80, R13, R48.reuse, -R80 ;  /* 0x000000300d507223 */ /* 0x080fe20000010850 */
[----:B------:R-:W-:Y:S01]  /*5260*/  FFMA.FTZ R90, R45, R48, R50 ;  /* 0x000000302d5a7223 */ /* 0x000fe20000010032 */
[----:B------:R-:W-:-:S02]  /*5270*/  HADD2.F32 R48, -RZ, R89.H1_H1 ;  /* 0x30000059ff307230 */ /* 0x000fc40000004100 */
[--C-:B------:R-:W-:Y:S01]  /*5280*/  HADD2.F32 R15, -RZ, R44.reuse.H0_H0 ;  /* 0x2000002cff0f7230 */ /* 0x100fe20000004100 */
[----:B------:R-:W-:Y:S01]  /*5290*/  F2FP.F16.F32.PACK_AB R49, R80, R49 ;  /* 0x000000315031723e */ /* 0x000fe200000000ff */
[--C-:B------:R-:W-:Y:S02]  /*52a0*/  HADD2.F32 R13, -RZ, R43.reuse.H0_H0 ;  /* 0x2000002bff0d7230 */ /* 0x100fe40000004100 */
[----:B------:R-:W-:Y:S02]  /*52b0*/  HADD2.F32 R44, -RZ, R44.H1_H1 ;  /* 0x3000002cff2c7230 */ /* 0x000fe40000004100 */
[-C--:B------:R-:W-:Y:S01]  /*52c0*/  FMUL.FTZ R50, R15, R48.reuse ;  /* 0x000000300f327220 */ /* 0x080fe20000410000 */
[----:B------:R-:W-:Y:S02]  /*52d0*/  HADD2.F32 R43, -RZ, R43.H1_H1 ;  /* 0x3000002bff2b7230 */ /* 0x000fe40000004100 */
[----:B------:R-:W-:Y:S01]  /*52e0*/  FMUL.FTZ R48, R13, R48 ;  /* 0x000000300d307220 */ /* 0x000fe20000410000 */
[----:B------:R-:W-:-:S02]  /*52f0*/  HADD2.F32 R46, -RZ, R86.H0_H0 ;  /* 0x20000056ff2e7230 */ /* 0x000fc40000004100 */
[CC--:B------:R-:W-:Y:S01]  /*5300*/  FMUL.FTZ R78, R44.reuse, R42.reuse ;  /* 0x0000002a2c4e7220 */ /* 0x0c0fe20000410000 */
[----:B------:R-:W-:Y:S02]  /*5310*/  HADD2.F32 R41, -RZ, R41.H0_H0 ;  /* 0x20000029ff297230 */ /* 0x000fe40000004100 */
[----:B------:R-:W-:Y:S01]  /*5320*/  FMUL.FTZ R45, R43, R42 ;  /* 0x0000002a2b2d7220 */ /* 0x000fe20000410000 */
[----:B------:R-:W-:Y:S02]  /*5330*/  HADD2.F32 R86, -RZ, R86.H1_H1 ;  /* 0x30000056ff567230 */ /* 0x000fe40000004100 */
[-C--:B------:R-:W-:Y:S01]  /*5340*/  FFMA.FTZ R48, R15, R46.reuse, R48 ;  /* 0x0000002e0f307223 */ /* 0x080fe20000010030 */
[----:B------:R-:W-:Y:S01]  /*5350*/  FFMA.FTZ R50, R13, R46, -R50 ;  /* 0x0000002e0d327223 */ /* 0x000fe20000010832 */
[-C--:B------:R-:W-:Y:S01]  /*5360*/  FFMA.FTZ R43, R43, R41.reuse, -R78 ;  /* 0x000000292b2b7223 */ /* 0x080fe2000001084e */
[----:B------:R-:W-:Y:S01]  /*5370*/  FFMA.FTZ R45, R44, R41, R45 ;  /* 0x000000292c2d7223 */ /* 0x000fe2000001002d */
[----:B------:R-:W-:-:S02]  /*5380*/  HADD2.F32 R15, -RZ, R14.H0_H0 ;  /* 0x2000000eff0f7230 */ /* 0x000fc40000004100 */
[----:B------:R-:W-:Y:S01]  /*5390*/  HADD2.F32 R41, -RZ, R40.H0_H0 ;  /* 0x20000028ff297230 */ /* 0x000fe20000004100 */
[----:B------:R-:W-:Y:S01]  /*53a0*/  F2FP.F16.F32.PACK_AB R8, R43, R50 ;  /* 0x000000322b08723e */ /* 0x000fe200000000ff */
[----:B------:R-:W-:Y:S02]  /*53b0*/  HADD2.F32 R13, -RZ, R10.H0_H0 ;  /* 0x2000000aff0d7230 */ /* 0x000fe40000004100 */
[-C--:B------:R-:W-:Y:S01]  /*53c0*/  FMUL.FTZ R40, R15, R86.reuse ;  /* 0x000000560f287220 */ /* 0x080fe20000410000 */
[----:B------:R-:W-:Y:S02]  /*53d0*/  HADD2.F32 R14, -RZ, R14.H1_H1 ;  /* 0x3000000eff0e7230 */ /* 0x000fe40000004100 */
[----:B------:R-:W-:Y:S02]  /*53e0*/  HADD2.F32 R10, -RZ, R10.H1_H1 ;  /* 0x3000000aff0a7230 */ /* 0x000fe40000004100 */
[----:B------:R-:W-:Y:S01]  /*53f0*/  FMUL.FTZ R86, R13, R86 ;  /* 0x000000560d567220 */ /* 0x000fe20000410000 */
[----:B------:R-:W-:-:S02]  /*5400*/  HADD2.F32 R84, -RZ, R84.H0_H0 ;  /* 0x20000054ff547230 */ /* 0x000fc40000004100 */
[-C--:B------:R-:W-:Y:S01]  /*5410*/  FMUL.FTZ R47, R14, R41.reuse ;  /* 0x000000290e2f7220 */ /* 0x080fe20000410000 */
[----:B------:R-:W-:Y:S02]  /*5420*/  HADD2.F32 R39, -RZ, R39.H0_H0 ;  /* 0x20000027ff277230 */ /* 0x000fe40000004100 */
[C---:B------:R-:W-:Y:S01]  /*5430*/  FMUL.FTZ R41, R10.reuse, R41 ;  /* 0x000000290a297220 */ /* 0x040fe20000410000 */
[-C--:B------:R-:W-:Y:S01]  /*5440*/  FFMA.FTZ R40, R13, R84.reuse, -R40 ;  /* 0x000000540d287223 */ /* 0x080fe20000010828 */
[----:B------:R-:W-:Y:S01]  /*5450*/  FFMA.FTZ R86, R15, R84, R86 ;  /* 0x000000540f567223 */ /* 0x000fe20000010056 */
[-C--:B------:R-:W-:Y:S01]  /*5460*/  FFMA.FTZ R47, R10, R39.reuse, -R47 ;  /* 0x000000270a2f7223 */ /* 0x080fe2000001082f */
[----:B------:R-:W-:Y:S01]  /*5470*/  FFMA.FTZ R41, R14, R39, R41 ;  /* 0x000000270e297223 */ /* 0x000fe20000010029 */
[----:B------:R-:W-:Y:S01]  /*5480*/  F2FP.F16.F32.PACK_AB R13, R12, R9 ;  /* 0x000000090c0d723e */ /* 0x000fe200000000ff */
[----:B------:R-:W-:Y:S01]  /*5490*/  IMAD.MOV.U32 R9, RZ, RZ, R11 ;  /* 0x000000ffff097224 */ /* 0x000fe200078e000b */
[----:B------:R-:W-:Y:S01]  /*54a0*/  F2FP.F16.F32.PACK_AB R15, R90, R51 ;  /* 0x000000335a0f723e */ /* 0x000fe200000000ff */
[----:B------:R-:W-:Y:S01]  /*54b0*/  IMAD.MOV.U32 R11, RZ, RZ, R49 ;  /* 0x000000ffff0b7224 */ /* 0x000fe200078e0031 */
[----:B------:R-:W-:-:S02]  /*54c0*/  F2FP.F16.F32.PACK_AB R12, R45, R48 ;  /* 0x000000302d0c723e */ /* 0x000fc400000000ff */
[----:B------:R-:W-:Y:S02]  /*54d0*/  F2FP.F16.F32.PACK_AB R10, R47, R40 ;  /* 0x000000282f0a723e */ /* 0x000fe400000000ff */
[----:B------:R-:W-:-:S07]  /*54e0*/  F2FP.F16.F32.PACK_AB R14, R41, R86 ;  /* 0x00000056290e723e */ /* 0x000fce00000000ff */
.L_x_1629:
[----:B------:R-:W-:Y:S05]  /*54f0*/  BSYNC B1 ;  /* 0x0000000000017941 */ /* 0x000fea0003800000 */
.L_x_1628:
[----:B------:R-:W-:Y:S01]  /*5500*/  ISETP.GE.AND P3, PT, R38, R85, PT ;  /* 0x000000552600720c */ /* 0x000fe20003f66270 */
[----:B0-----:R0:W-:Y:S02]  /*5510*/  ST.E.128 desc[UR42][R36.64], R8 ;  /* 0x0000000824007985 */ /* 0x0011e4000c101d2a */
[----:B0-----:R-:W-:Y:S01]  /*5520*/  IMAD.MOV.U32 R8, RZ, RZ, R82 ;  /* 0x000000ffff087224 */ /* 0x001fe200078e0052 */
[----:B------:R-:W-:-:S09]  /*5530*/  MOV R9, R83 ;  /* 0x0000005300097202 */ /* 0x000fd20000000f00 */
[----:B------:R-:W-:Y:S05]  /*5540*/  @P3 BRA `(.L_x_1610) ;  /* 0x00000004003c3947 */ /* 0x000fea0003800000 */
[----:B------:R-:W-:-:S05]  /*5550*/  IMAD.WIDE R8, R38, 0x2, R8 ;  /* 0x0000000226087825 */ /* 0x000fca00078e0208 */
[----:B--2---:R0:W-:Y:S01]  /*5560*/  ST.E.128 desc[UR42][R8.64], R12 ;  /* 0x0000000c08007985 */ /* 0x0041e2000c101d2a */
[----:B------:R-:W-:Y:S05]  /*5570*/  BRA `(.L_x_1610) ;  /* 0x0000000400307947 */ /* 0x000fea0003800000 */
.L_x_1591:
[----:B------:R-:W-:-:S06]  /*5580*/  UISETP.NE.AND UP0, UPT, UR39, 0x3, UPT ;  /* 0x000000032700788c */ /* 0x000fcc000bf05270 */
[----:B------:R-:W-:-:S13]  /*5590*/  PLOP3.LUT P5, PT, PT, PT, UP0, 0x80, 0x0 ;  /* 0x000000000000781c */ /* 0x000fda0003faf008 */
[----:B------:R-:W-:Y:S05]  /*55a0*/  @!P5 BRA `(.L_x_1630) ;  /* 0x000000000004d947 */ /* 0x000fea0003800000 */
[----:B------:R-:W-:Y:S01]  /*55b0*/  BPT.TRAP 0x1 ;  /* 0x000000040000795c */ /* 0x000fe20000300000 */
.L_x_1630:
[----:B------:R-:W2:Y:S01]  /*55c0*/  LDL R8, [R1+0x14] ;  /* 0x0000140001087983 */ /* 0x000ea20000100800 */
[----:B------:R-:W-:Y:S01]  /*55d0*/  IMAD R69, R23, 0x8, R2 ;  /* 0x0000000817457824 */ /* 0x000fe200078e0202 */
[----:B------:R-:W-:Y:S01]  /*55e0*/  BSSY B1, `(.L_x_1631) ;  /* 0x0000005000017945 */ /* 0x000fe20003800000 */
[----:B------:R-:W-:Y:S02]  /*55f0*/  SHF.R.S32.HI R74, RZ, 0x1f, R73 ;  /* 0x0000001fff4a7819 */ /* 0x000fe40000011449 */
[----:B--2---:R-:W-:-:S04]  /*5600*/  SHF.L.U32 R77, R8, 0x1f, RZ ;  /* 0x0000001f084d7819 */ /* 0x004fc800000006ff */
[----:B------:R-:W0:Y:S02]  /*5610*/  SYNCS.PHASECHK.TRANS64.TRYWAIT P3, [R69+URZ+0x16890], R77 ;  /* 0x0168904d450075a7 */ /* 0x000e24000806017f */
[----:B0-----:R-:W-:Y:S05]  /*5620*/  @!P3 BRA `(.L_x_1632) ;  /* 0x000001cc0050b947 */ /* 0x001fea0003800000 */
.L_x_1940:
[----:B------:R-:W-:Y:S05]  /*5630*/  BSYNC B1 ;  /* 0x0000000000017941 */ /* 0x000fea0003800000 */
.L_x_1631:
[----:B------:R-:W2:Y:S01]  /*5640*/  LDL R12, [R1+0x4] ;  /* 0x00000400010c7983 */ /* 0x000ea20000100800 */
[----:B------:R-:W-:Y:S01]  /*5650*/  ULDC.64 UR4, c[0x0][0x300] ;  /* 0x0000c00000047ab9 */ /* 0x000fe20000000a00 */
[----:B-----5:R-:W-:Y:S01]  /*5660*/  SHF.R.S32.HI R75, RZ, 0x1f, R72 ;  /* 0x0000001fff4b7819 */ /* 0x020fe20000011448 */
[----:B------:R-:W-:Y:S01]  /*5670*/  IMAD R10, R74, UR4, RZ ;  /* 0x000000044a0a7c24 */ /* 0x000fe2000f8e02ff */
[----:B------:R-:W1:Y:S01]  /*5680*/  S2R R14, SR_TID.X ;  /* 0x00000000000e7919 */ /* 0x000e620000002100 */
[----:B------:R-:W-:Y:S01]  /*5690*/  IMAD.WIDE.U32 R8, R73, UR4, RZ ;  /* 0x0000000449087c25 */ /* 0x000fe2000f8e00ff */
[----:B------:R-:W-:-:S03]  /*56a0*/  ULDC.64 UR6, c[0x0][0x2e8] ;  /* 0x0000ba0000067ab9 */ /* 0x000fc60000000a00 */
        /* <DEDUP_REMOVED lines=9> */
[----:B------:R-:W-:Y:S02]  /*5740*/  IMAD.IADD R9, R9, 0x1, R13 ;  /* 0x0000000109097824 */ /* 0x000fe400078e020d */
[----:B-1----:R-:W-:Y:S02]  /*5750*/  VIADD R14, R14, 0xffffff80 ;  /* 0xffffff800e0e7836 */ /* 0x002fe40000000000 */
[----:B--2---:R-:W-:Y:S01]  /*5760*/  IMAD.WIDE.U32 R8, R12, UR4, R8 ;  /* 0x000000040c087c25 */ /* 0x004fe2000f8e0008 */
[----:B------:R-:W-:-:S03]  /*5770*/  UMOV UR4, 0xffffffff ;  /* 0xffffffff00047882 */ /* 0x000fc60000000000 */
[----:B------:R-:W-:Y:S01]  /*5780*/  IMAD R9, R12, UR5, R9 ;  /* 0x000000050c097c24 */ /* 0x000fe2000f8e0209 */
[----:B------:R-:W-:Y:S02]  /*5790*/  SHF.R.S32.HI R12, RZ, 0x1f, R14 ;  /* 0x0000001fff0c7819 */ /* 0x000fe4000001140e */
[----:B------:R-:W-:Y:S02]  /*57a0*/  LEA R36, P3, R8, UR6, 0x1 ;  /* 0x0000000608247c11 */ /* 0x000fe4000f8608ff */
[----:B------:R-:W-:Y:S02]  /*57b0*/  LEA.HI R12, R12, R14, RZ, 0x2 ;  /* 0x0000000e0c0c7211 */ /* 0x000fe400078f10ff */
[----:B------:R-:W-:Y:S02]  /*57c0*/  LEA.HI.X R38, R8, UR7, R9, 0x1, P3 ;  /* 0x0000000708267c11 */ /* 0x000fe400098f0c09 */
[----:B------:R-:W-:-:S05]  /*57d0*/  SHF.R.S32.HI R12, RZ, 0x2, R12 ;  /* 0x00000002ff0c7819 */ /* 0x000fca000001140c */
[----:B------:R-:W-:-:S05]  /*57e0*/  IMAD.IADD R39, R76, 0x1, -R12 ;  /* 0x000000014c277824 */ /* 0x000fca00078e0a0c */
[----:B------:R-:W-:Y:S01]  /*57f0*/  ISETP.GE.AND P3, PT, R39, 0x1, PT ;  /* 0x000000012700780c */ /* 0x000fe20003f66270 */
[----:B------:R-:W-:-:S12]  /*5800*/  BRA.DIV UR4, `(.L_x_1633) ;  /* 0x000001ca04ec7947 */ /* 0x000fd8000b800000 */
[----:B------:R1:W2:Y:S04]  /*5810*/  SHFL.IDX PT, R9, R38, RZ, 0x1c1f ;  /* 0x001c1fff26097589 */ /* 0x0002a800000e0000 */
[----:B------:R1:W3:Y:S02]  /*5820*/  SHFL.IDX PT, R37, R36, RZ, 0x1c1f ;  /* 0x001c1fff24257589 */ /* 0x0002e400000e0000 */
.L_x_1944:
[----:B------:R-:W-:Y:S04]  /*5830*/  BSSY B1, `(.L_x_1634) ;  /* 0x000000e000017945 */ /* 0x000fe80003800000 */
[----:B------:R-:W-:Y:S05]  /*5840*/  @!P3 BRA `(.L_x_1635) ;  /* 0x000000000030b947 */ /* 0x000fea0003800000 */
[----:B------:R-:W4:Y:S01]  /*5850*/  LDL R8, [R1+0x10] ;  /* 0x0000100001087983 */ /* 0x000f220000100800 */
[----:B------:R-:W-:Y:S02]  /*5860*/  ULDC UR4, c[0x0][0x2f4] ;  /* 0x0000bd0000047ab9 */ /* 0x000fe40000000800 */
[----:B------:R-:W-:-:S13]  /*5870*/  ISETP.GE.AND P3, PT, R16, UR4, PT ;  /* 0x0000000410007c0c */ /* 0x000fda000bf66270 */
[----:B---3--:R-:W-:-:S04]  /*5880*/  @!P3 LEA R14, P4, R16, R37, 0x1 ;  /* 0x00000025100eb211 */ /* 0x008fc800078808ff */
[----:B--2---:R-:W-:Y:S02]  /*5890*/  @!P3 LEA.HI.X R15, R16, R9, R17, 0x1, P4 ;  /* 0x00000009100fb211 */ /* 0x004fe400020f0c11 */
[----:B------:R-:W-:-:S13]  /*58a0*/  ISETP.GE.AND P4, PT, R18, UR4, PT ;  /* 0x0000000412007c0c */ /* 0x000fda000bf86270 */
[----:B------:R-:W-:-:S04]  /*58b0*/  @!P4 LEA R12, P6, R18, R37, 0x1 ;  /* 0x00000025120cc211 */ /* 0x000fc800078c08ff */
[----:B----4-:R-:W-:Y:S02]  /*58c0*/  @!P4 LEA.HI.X R13, R18, R9, R8, 0x1, P6 ;  /* 0x00000009120dc211 */ /* 0x010fe400030f0c08 */
[----:B------:R-:W2:Y:S04]  /*58d0*/  @!P3 LDS.128 R8, [R71+0xe000] ;  /* 0x00e000004708b984 */ /* 0x000ea80000000c00 */
[----:B--2---:R-:W-:Y:S04]  /*58e0*/  @!P3 ST.E.128 desc[UR42][R14.64], R8 ;  /* 0x000000080e00b985 */ /* 0x004fe8000c101d2a */
[----:B------:R-:W2:Y:S04]  /*58f0*/  @!P4 LDS.128 R8, [R70+0xe000] ;  /* 0x00e000004608c984 */ /* 0x000ea80000000c00 */
[----:B--2---:R4:W-:Y:S02]  /*5900*/  @!P4 ST.E.128 desc[UR42][R12.64], R8 ;  /* 0x000000080c00c985 */ /* 0x0049e4000c101d2a */
.L_x_1635:
[----:B------:R-:W-:Y:S05]  /*5910*/  BSYNC B1 ;  /* 0x0000000000017941 */ /* 0x000fea0003800000 */
.L_x_1634:
[----:B------:R-:W-:-:S03]  /*5920*/  UMOV UR4, 0xffffffff ;  /* 0xffffffff00047882 */ /* 0x000fc60000000000 */
[----:B------:R-:W-:Y:S05]  /*5930*/  BRA.DIV UR4, `(.L_x_1636) ;  /* 0x000001ca04ec7947 */ /* 0x000fea000b800000 */
[----:B--2-4-:R2:W4:Y:S04]  /*5940*/  SHFL.IDX PT, R9, R38, 0x1, 0x1c1f ;  /* 0x003c1f0026097f89 */ /* 0x01452800000e0000 */
[----:B---3--:R2:W3:Y:S02]  /*5950*/  SHFL.IDX PT, R37, R36, 0x1, 0x1c1f ;  /* 0x003c1f0024257f89 */ /* 0x0084e400000e0000 */
.L_x_1948:
[----:B------:R-:W-:-:S13]  /*5960*/  ISETP.GE.AND P3, PT, R39, 0x61, PT ;  /* 0x000000612700780c */ /* 0x000fda0003f66270 */
[----:B------:R-:W-:Y:S05]  /*5970*/  @!P3 BRA `(.L_x_1610) ;  /* 0x000000000030b947 */ /* 0x000fea0003800000 */
[----:B------:R-:W5:Y:S01]  /*5980*/  LDL R8, [R1+0x10] ;  /* 0x0000100001087983 */ /* 0x000f620000100800 */
[----:B------:R-:W-:Y:S02]  /*5990*/  ULDC UR4, c[0x0][0x2f4] ;  /* 0x0000bd0000047ab9 */ /* 0x000fe40000000800 */
[----:B------:R-:W-:-:S13]  /*59a0*/  ISETP.GE.AND P3, PT, R16, UR4, PT ;  /* 0x0000000410007c0c */ /* 0x000fda000bf66270 */
[----:B---3--:R-:W-:-:S04]  /*59b0*/  @!P3 LEA R14, P4, R16, R37, 0x1 ;  /* 0x00000025100eb211 */ /* 0x008fc800078808ff */
[----:B----4-:R-:W-:Y:S02]  /*59c0*/  @!P3 LEA.HI.X R15, R16, R9, R17, 0x1, P4 ;  /* 0x00000009100fb211 */ /* 0x010fe400020f0c11 */
[----:B------:R-:W-:-:S13]  /*59d0*/  ISETP.GE.AND P4, PT, R18, UR4, PT ;  /* 0x0000000412007c0c */ /* 0x000fda000bf86270 */
[----:B------:R-:W-:-:S04]  /*59e0*/  @!P4 LEA R12, P6, R18, R37, 0x1 ;  /* 0x00000025120cc211 */ /* 0x000fc800078c08ff */
[----:B-----5:R-:W-:Y:S02]  /*59f0*/  @!P4 LEA.HI.X R13, R18, R9, R8, 0x1, P6 ;  /* 0x00000009120dc211 */ /* 0x020fe400030f0c08 */
[----:B------:R-:W3:Y:S04]  /*5a00*/  @!P3 LDS.128 R8, [R71+0x11000] ;  /* 0x011000004708b984 */ /* 0x000ee80000000c00 */
[----:B---3--:R-:W-:Y:S04]  /*5a10*/  @!P3 ST.E.128 desc[UR42][R14.64], R8 ;  /* 0x000000080e00b985 */ /* 0x008fe8000c101d2a */
[----:B------:R-:W3:Y:S04]  /*5a20*/  @!P4 LDS.128 R8, [R70+0x11000] ;  /* 0x011000004608c984 */ /* 0x000ee80000000c00 */
[----:B---3--:R3:W-:Y:S02]  /*5a30*/  @!P4 ST.E.128 desc[UR42][R12.64], R8 ;  /* 0x000000080c00c985 */ /* 0x0087e4000c101d2a */
.L_x_1610:
[----:B------:R-:W-:Y:S05]  /*5a40*/  BSYNC B0 ;  /* 0x0000000000007941 */ /* 0x000fea0003800000 */
.L_x_1590:
[----:B0-234-:R-:W0:Y:S01]  /*5a50*/  S2R R8, SR_TID.X ;  /* 0x0000000000087919 */ /* 0x01de220000002100 */
[----:B------:R-:W-:Y:S01]  /*5a60*/  @!PT LDS RZ, [RZ] ;  /* 0x00000000fffff984 */ /* 0x000fe20000000800 */
[----:B------:R-:W-:Y:S01]  /*5a70*/  @!PT LDS RZ, [RZ] ;  /* 0x00000000fffff984 */ /* 0x000fe20000000800 */
[----:B------:R-:W-:Y:S01]  /*5a80*/  @!PT LDS RZ, [RZ] ;  /* 0x00000000fffff984 */ /* 0x000fe20000000800 */
[----:B------:R-:W-:Y:S01]  /*5a90*/  @!PT LDS RZ, [RZ] ;  /* 0x00000000fffff984 */ /* 0x000fe20000000800 */
[----:B------:R2:W-:Y:S06]  /*5aa0*/  MEMBAR.ALL.CTA ;  /* 0x0000000000007992 */ /* 0x0005ec0000008000 */
[----:B--2---:R-:W2:Y:S01]  /*5ab0*/  FENCE.VIEW.ASYNC.S ;  /* 0x00000000000073c6 */ /* 0x004ea20000000000 */
[----:B------:R-:W-:Y:S05]  /*5ac0*/  WARPSYNC.ALL ;  /* 0x0000000000007948 */ /* 0x000fea0003800000 */
[----:B------:R-:W-:Y:S01]  /*5ad0*/  BSSY B0, `(.L_x_1637) ;  /* 0x0000008000007945 */ /* 0x000fe20003800000 */
[----:B--2---:R2:W-:Y:S01]  /*5ae0*/  BAR.SYNC.DEFER_BLOCKING R60, 0x80 ;  /* 0x0002003c0000751d */ /* 0x0045e20000010000 */
[----:B0-----:R-:W-:-:S13]  /*5af0*/  LOP3.LUT P3, RZ, R8, 0x7f, RZ, 0xc0, !PT ;  /* 0x0000007f08ff7812 */ /* 0x001fda000786c0ff */
[----:B------:R-:W-:-:S05]  /*5b00*/  @!P3 VIADD R8, R69, 0x168a0 ;  /* 0x000168a04508b836 */ /* 0x000fca0000000000 */
[----:B------:R-:W-:-:S04]  /*5b10*/  @!P3 PRMT R8, RZ, 0x654, R8 ;  /* 0x00000654ff08b816 */ /* 0x000fc80000000008 */
[----:B------:R2:W-:Y:S01]  /*5b20*/  @!P3 SYNCS.ARRIVE.TRANS64.RED.A1T0 RZ, [R8+URZ], RZ ;  /* 0x000000ff08ffb9a7 */ /* 0x0005e2000810043f */
[----:B------:R-:W-:Y:S05]  /*5b30*/  @!P5 BRA `(.L_x_1638) ;  /* 0x000000000004d947 */ /* 0x000fea0003800000 */
[----:B------:R-:W-:Y:S01]  /*5b40*/  BPT.TRAP 0x1 ;  /* 0x000000040000795c */ /* 0x000fe20000300000 */
.L_x_1638:
[----:B------:R-:W-:Y:S05]  /*5b50*/  BSYNC B0 ;  /* 0x0000000000007941 */ /* 0x000fea0003800000 */
.L_x_1637:
[----:B------:R-:W0:Y:S01]  /*5b60*/  SYNCS.PHASECHK.TRANS64.TRYWAIT P4, [R69+URZ+0x168b0], R77 ;  /* 0x0168b04d450075a7 */ /* 0x000e22000808017f */
[----:B------:R-:W-:Y:S01]  /*5b70*/  ULDC UR40, c[0x0][0x2f4] ;  /* 0x0000bd0000287ab9 */ /* 0x000fe20000000800 */
[----:B------:R-:W-:Y:S04]  /*5b80*/  BSSY B0, `(.L_x_1639) ;  /* 0x0000002000007945 */ /* 0x000fe80003800000 */
[----:B0-----:R-:W-:Y:S05]  /*5b90*/  @!P4 BRA `(.L_x_1640) ;  /* 0x000001c800a0c947 */ /* 0x001fea0003800000 */
.L_x_1949:
[----:B------:R-:W-:Y:S05]  /*5ba0*/  BSYNC B0 ;  /* 0x0000000000007941 */ /* 0x000fea0003800000 */
.L_x_1639:
[----:B------:R-:W3:Y:S01]  /*5bb0*/  LDL R11, [R1+0x4] ;  /* 0x00000400010b7983 */ /* 0x000ee20000100800 */
[----:B------:R-:W-:Y:S01]  /*5bc0*/  ULDC.64 UR4, c[0x0][0x328] ;  /* 0x0000ca0000047ab9 */ /* 0x000fe20000000a00 */
[----:B------:R-:W-:Y:S02]  /*5bd0*/  ULDC.64 UR6, c[0x0][0x318] ;  /* 0x0000c60000067ab9 */ /* 0x000fe40000000a00 */
[----:B-1----:R1:W5:Y:S01]  /*5be0*/  LDL R38, [R1+0x10] ;  /* 0x0000100001267983 */ /* 0x0023620000100800 */
[----:B------:R-:W-:Y:S01]  /*5bf0*/  IMAD R74, R74, UR4, RZ ;  /* 0x000000044a4a7c24 */ /* 0x000fe2000f8e02ff */
[----:B------:R-:W-:Y:S01]  /*5c00*/  BSSY B0, `(.L_x_1641) ;  /* 0x0000022000007945 */ /* 0x000fe20003800000 */
[C---:B--2---:R-:W-:Y:S01]  /*5c10*/  IMAD.WIDE.U32 R8, R73.reuse, UR4, RZ ;  /* 0x0000000449087c25 */ /* 0x044fe2000f8e00ff */
[----:B------:R-:W2:Y:S03]  /*5c20*/  S2R R10, SR_TID.X ;  /* 0x00000000000a7919 */ /* 0x000ea60000002100 */
        /* <DEDUP_REMOVED lines=8> */
[----:B--2---:R-:W-:-:S05]  /*5cb0*/  VIADD R12, R10, 0xffffff80 ;  /* 0xffffff800a0c7836 */ /* 0x004fca0000000000 */
[----:B------:R-:W-:-:S04]  /*5cc0*/  SHF.R.S32.HI R10, RZ, 0x1f, R12 ;  /* 0x0000001fff0a7819 */ /* 0x000fc8000001140c */
[----:B------:R-:W-:-:S04]  /*5cd0*/  LEA.HI R10, R10, R12, RZ, 0x2 ;  /* 0x0000000c0a0a7211 */ /* 0x000fc800078f10ff */
[----:B------:R-:W-:-:S04]  /*5ce0*/  SHF.R.S32.HI R10, RZ, 0x2, R10 ;  /* 0x00000002ff0a7819 */ /* 0x000fc8000001140a */
[----:B------:R-:W-:Y:S01]  /*5cf0*/  IADD3 R76, -R10, R76, RZ ;  /* 0x0000004c0a4c7210 */ /* 0x000fe20007ffe1ff */
[----:B---3--:R-:W-:-:S04]  /*5d00*/  IMAD.WIDE.U32 R8, R11, UR4, R8 ;  /* 0x000000040b087c25 */ /* 0x008fc8000f8e0008 */
[----:B------:R-:W-:Y:S01]  /*5d10*/  IMAD R9, R11, UR5, R9 ;  /* 0x000000050b097c24 */ /* 0x000fe2000f8e0209 */
[----:B------:R-:W-:-:S04]  /*5d20*/  LEA R36, P4, R8, UR6, 0x1 ;  /* 0x0000000608247c11 */ /* 0x000fc8000f8808ff */
        /* <DEDUP_REMOVED lines=10> */
[----:B-----5:R-:W-:Y:S02]  /*5dd0*/  @!P5 LEA.HI.X R13, R18, R9, R38, 0x1, P6 ;  /* 0x00000009120dd211 */ /* 0x020fe400030f0c26 */
[----:B------:R-:W1:Y:S04]  /*5de0*/  @!P4 LDS.128 R8, [R71] ;  /* 0x000000004708c984 */ /* 0x000e680000000c00 */
[----:B-1----:R-:W-:Y:S04]  /*5df0*/  @!P4 ST.E.128 desc[UR42][R14.64], R8 ;  /* 0x000000080e00c985 */ /* 0x002fe8000c101d2a */
[----:B------:R-:W1:Y:S04]  /*5e00*/  @!P5 LDS.128 R8, [R70] ;  /* 0x000000004608d984 */ /* 0x000e680000000c00 */
[----:B-1----:R1:W-:Y:S02]  /*5e10*/  @!P5 ST.E.128 desc[UR42][R12.64], R8 ;  /* 0x000000080c00d985 */ /* 0x0023e4000c101d2a */
.L_x_1642:
[----:B------:R-:W-:Y:S05]  /*5e20*/  BSYNC B0 ;  /* 0x0000000000007941 */ /* 0x000fea0003800000 */
.L_x_1641:
        /* <DEDUP_REMOVED lines=11> */
[----:B-----5:R-:W-:Y:S01]  /*5ee0*/  @!P5 LEA.HI.X R13, R18, R37, R38, 0x1, P6 ;  /* 0x00000025120dd211 */ /* 0x020fe200030f0c26 */
[----:B-1----:R-:W-:Y:S04]  /*5ef0*/  @!P4 ST.E.128 desc[UR42][R14.64], R8 ;  /* 0x000000080e00c985 */ /* 0x002fe8000c101d2a */
[----:B------:R-:W1:Y:S04]  /*5f00*/  @!P5 LDS.128 R8, [R70+0x3000] ;  /* 0x003000004608d984 */ /* 0x000e680000000c00 */
[----:B-1----:R1:W-:Y:S02]  /*5f10*/  @!P5 ST.E.128 desc[UR42][R12.64], R8 ;  /* 0x000000080c00d985 */ /* 0x0023e4000c101d2a */
.L_x_1644:
[----:B------:R-:W-:Y:S05]  /*5f20*/  BSYNC B0 ;  /* 0x0000000000007941 */ /* 0x000fea0003800000 */
.L_x_1643:
[----:B-1-3--:R-:W3:Y:S01]  /*5f30*/  LDL.LU R9, [R1+0x14] ;  /* 0x0000140001097983 */ /* 0x00aee20000300800 */
[----:B0-----:R-:W-:Y:S01]  /*5f40*/  @!P3 VIADD R69, R69, 0x168c0 ;  /* 0x000168c04545b836 */ /* 0x001fe20000000000 */
[----:B------:R-:W-:Y:S01]  /*5f50*/  LOP3.LUT P4, RZ, R22, 0x1, RZ, 0xc0, !PT ;  /* 0x0000000116ff7812 */ /* 0x000fe2000788c0ff */
        /* <DEDUP_REMOVED lines=11> */
[----:B------:R-:W-:Y:S02]  /*6010*/  SEL R8, RZ, 0x1, P3 ;  /* 0x00000001ff087807 */ /* 0x000fe40001800000 */
[----:B------:R-:W-:Y:S02]  /*6020*/  SEL R23, R23, RZ, P3 ;  /* 0x000000ff17177207 */ /* 0x000fe40001800000 */
[----:B---3--:R-:W-:-:S05]  /*6030*/  LOP3.LUT R9, R9, R8, RZ, 0x3c, !PT ;  /* 0x0000000809097212 */ /* 0x008fca00078e3cff */
[----:B------:R0:W-:Y:S01]  /*6040*/  STL [R1+0x14], R9 ;  /* 0x0000140901007387 */ /* 0x0001e20000100800 */
[----:B------:R-:W-:Y:S05]  /*6050*/  @P4 BRA `(.L_x_1645) ;  /* 0xffffffc4005c4947 */ /* 0x000fea000383ffff */
[----:B0-----:R-:W0:Y:S01]  /*6060*/  S2R R9, SR_TID.X ;  /* 0x0000000000097919 */ /* 0x001e220000002100 */
[----:B------:R-:W-:Y:S02]  /*6070*/  PLOP3.LUT P0, PT, PT, PT, PT, 0x8, 0x0 ;  /* 0x000000000000781c */ /* 0x000fe40003f0e170 */
[----:B0-----:R-:W-:-:S04]  /*6080*/  SHF.R.U32.HI R9, RZ, 0x7, R9 ;  /* 0x00000007ff097819 */ /* 0x001fc80000011609 */
[----:B------:R-:W-:-:S13]  /*6090*/  ISETP.NE.AND P4, PT, R9, 0x1, PT ;  /* 0x000000010900780c */ /* 0x000fda0003f85270 */
[----:B------:R-:W-:Y:S06]  /*60a0*/  @!P4 BAR.ARV 0x9, 0x100 ;  /* 0x024400000000cb1d */ /* 0x000fec0000002000 */
.L_x_1585:
[----:B------:R-:W3:Y:S01]  /*60b0*/  LDL R10, [R1+0x28] ;  /* 0x00002800010a7983 */ /* 0x000ee20000100800 */
[----:B------:R-:W0:Y:S03]  /*60c0*/  LDC R0, c[0x0][0x448] ;  /* 0x00011200ff007b82 */ /* 0x000e260000000800 */
[----:B------:R-:W2:Y:S04]  /*60d0*/  LDL R8, [R1] ;  /* 0x0000000001087983 */ /* 0x000ea80000100800 */
[----:B------:R-:W2:Y:S01]  /*60e0*/  LDL R5, [R1+0x8] ;  /* 0x0000080001057983 */ /* 0x000ea20000100800 */
[----:B------:R-:W1:Y:S01]  /*60f0*/  LDC.64 R6, c[0x0][0x9e0] ;  /* 0x00027800ff067b82 */ /* 0x000e620000000a00 */
[----:B0-----:R-:W-:-:S13]  /*6100*/  ISETP.NE.AND P1, PT, R0, 0x1, PT ;  /* 0x000000010000780c */ /* 0x001fda0003f25270 */
[----:B------:R-:W0:Y:S08]  /*6110*/  @P1 LDC R3, c[0x0][0x44c] ;  /* 0x00011300ff031b82 */ /* 0x000e300000000800 */
[----:B------:R-:W4:Y:S01]  /*6120*/  @P1 LDC R4, c[0x0][0x450] ;  /* 0x00011400ff041b82 */ /* 0x000f220000000800 */
[----:B-1----:R-:W-:Y:S01]  /*6130*/  ISETP.GE.AND P2, PT, R7, 0x1, PT ;  /* 0x000000010700780c */ /* 0x002fe20003f46270 */
[----:B---3--:R-:W-:-:S04]  /*6140*/  VIADD R0, R10, 0xbf ;  /* 0x000000bf0a007836 */ /* 0x008fc80000000000 */
[----:B0-----:R-:W-:Y:S01]  /*6150*/  @P1 IMAD.HI.U32 R3, R0, R3, RZ ;  /* 0x0000000300031227 */ /* 0x001fe200078e00ff */
[----:B--2---:R-:W-:-:S04]  /*6160*/  IADD3 R5, R5, 0x1, -R8 ;  /* 0x0000000105057810 */ /* 0x004fc80007ffe808 */
[----:B----4-:R-:W-:-:S05]  /*6170*/  @P1 SHF.R.U32.HI R0, RZ, R4, R3 ;  /* 0x00000004ff001219 */ /* 0x010fca0000011603 */
[----:B------:R-:W-:Y:S01]  /*6180*/  IMAD.IADD R5, R5, 0x1, R0 ;  /* 0x0000000105057824 */ /* 0x000fe200078e0200 */
[----:B------:R-:W-:Y:S06]  /*6190*/  @P0 BRA `(.L_x_1646) ;  /* 0x00000000000c0947 */ /* 0x000fec0003800000 */
[----:B------:R-:W0:Y:S01]  /*61a0*/  FENCE.VIEW.ASYNC.G ;  /* 0x00000000000073c6 */ /* 0x000e220000000100 */
[----:B------:R-:W-:Y:S05]  /*61b0*/  WARPSYNC.ALL ;  /* 0x0000000000007948 */ /* 0x000fea0003800000 */
[----:B0-----:R-:W-:Y:S06]  /*61c0*/  BAR.ARV 0xc, 0x200 ;  /* 0x0308000000007b1d */ /* 0x001fec0000002000 */
.L_x_1646:
        /* <DEDUP_REMOVED lines=13> */
.L_x_1649:
[----:B------:R-:W-:-:S13]  /*62a0*/  ISETP.NE.AND P0, PT, R7, 0x1, PT ;  /* 0x000000010700780c */ /* 0x000fda0003f05270 */
[----:B------:R-:W0:Y:S02]  /*62b0*/  @P0 LDC.64 R4, c[0x0][0x9e8] ;  /* 0x00027a00ff040b82 */ /* 0x000e240000000a00 */
[----:B0-----:R-:W-:-:S05]  /*62c0*/  @P0 IMAD.HI.U32 R4, R3, R4, RZ ;  /* 0x0000000403040227 */ /* 0x001fca00078e00ff */
[----:B------:R-:W-:-:S07]  /*62d0*/  @P0 SHF.R.U32.HI R3, RZ, R5, R4 ;  /* 0x00000005ff030219 */ /* 0x000fce0000011604 */
.L_x_1650:
[----:B------:R-:W-:Y:S05]  /*62e0*/  BSYNC B0 ;  /* 0x0000000000007941 */ /* 0x000fea0003800000 */
.L_x_1648:
[----:B------:R-:W-:-:S05]  /*62f0*/  IMAD R3, R3, R7, R7 ;  /* 0x0000000703037224 */ /* 0x000fca00078e0207 */
[----:B------:R-:W-:-:S07]  /*6300*/  VIMNMX R0, R0, R3, PT ;  /* 0x0000000300007248 */ /* 0x000fce0003fe0100 */
.L_x_1647:
[----:B------:R-:W0:Y:S01]  /*6310*/  @P1 LDC R4, c[0x0][0x44c] ;  /* 0x00011300ff041b82 */ /* 0x000e220000000800 */
[----:B------:R-:W-:Y:S01]  /*6320*/  VIADD R0, R0, 0x7f ;  /* 0x0000007f00007836 */ /* 0x000fe20000000000 */
[----:B------:R-:W-:Y:S01]  /*6330*/  ULDC UR4, c[0x0][0x9dc] ;  /* 0x0002770000047ab9 */ /* 0x000fe20000000800 */
[----:B------:R-:W-:-:S03]  /*6340*/  IMAD.MOV.U32 R5, RZ, RZ, R10 ;  /* 0x000000ffff057224 */ /* 0x000fc600078e000a */
[----:B------:R-:W-:Y:S02]  /*6350*/  SHF.R.S32.HI R3, RZ, 0x1f, R0 ;  /* 0x0000001fff037819 */ /* 0x000fe40000011400 */
[----:B------:R-:W1:Y:S02]  /*6360*/  @P1 LDC R9, c[0x0][0x450] ;  /* 0x00011400ff091b82 */ /* 0x000e640000000800 */
[----:B------:R-:W-:-:S04]  /*6370*/  LEA.HI R3, R3, R0, RZ, 0x7 ;  /* 0x0000000003037211 */ /* 0x000fc800078f38ff */
[----:B------:R-:W-:-:S04]  /*6380*/  SHF.R.S32.HI R0, RZ, 0x7, R3 ;  /* 0x00000007ff007819 */ /* 0x000fc80000011403 */
[----:B------:R-:W-:Y:S01]  /*6390*/  VIMNMX R8, R29, R0, PT ;  /* 0x000000001d087248 */ /* 0x000fe20003fe0100 */
[----:B0-----:R-:W-:-:S05]  /*63a0*/  @P1 IMAD.HI.U32 R4, R10, R4, RZ ;  /* 0x000000040a041227 */ /* 0x001fca00078e00ff */
[----:B-1----:R-:W-:-:S04]  /*63b0*/  @P1 SHF.R.U32.HI R5, RZ, R9, R4 ;  /* 0x00000009ff051219 */ /* 0x002fc80000011604 */
[----:B------:R-:W-:-:S05]  /*63c0*/  IADD3 R3, R88, R5, RZ ;  /* 0x0000000558037210 */ /* 0x000fca0007ffe0ff */
        /* <DEDUP_REMOVED lines=12> */
.L_x_1653:
[----:B------:R-:W-:-:S13]  /*6490*/  ISETP.NE.AND P0, PT, R7, 0x1, PT ;  /* 0x000000010700780c */ /* 0x000fda0003f05270 */
[----:B------:R-:W0:Y:S02]  /*64a0*/  @P0 LDC.64 R4, c[0x0][0x9e8] ;  /* 0x00027a00ff040b82 */ /* 0x000e240000000a00 */
[----:B0-----:R-:W-:-:S05]  /*64b0*/  @P0 IMAD.HI.U32 R4, R3, R4, RZ ;  /* 0x0000000403040227 */ /* 0x001fca00078e00ff */
[----:B------:R-:W-:-:S07]  /*64c0*/  @P0 SHF.R.U32.HI R3, RZ, R5, R4 ;  /* 0x00000005ff030219 */ /* 0x000fce0000011604 */
.L_x_1654:
[----:B------:R-:W-:Y:S05]  /*64d0*/  BSYNC B0 ;  /* 0x0000000000007941 */ /* 0x000fea0003800000 */
.L_x_1652:
[----:B------:R-:W-:-:S05]  /*64e0*/  IMAD R3, R3, R7, RZ ;  /* 0x0000000703037224 */ /* 0x000fca00078e02ff */
[----:B------:R-:W-:-:S07]  /*64f0*/  VIMNMX R0, R0, R3, !PT ;  /* 0x0000000300007248 */ /* 0x000fce0007fe0100 */
.L_x_1651:
[----:B------:R-:W-:Y:S01]  /*6500*/  SHF.R.S32.HI R3, RZ, 0x1f, R0 ;  /* 0x0000001fff037819 */ /* 0x000fe20000011400 */
[----:B------:R-:W-:Y:S01]  /*6510*/  BSSY B0, `(.L_x_1655) ;  /* 0x0000027000007945 */ /* 0x000fe20003800000 */
[----:B------:R-:W-:Y:S02]  /*6520*/  IMAD.MOV.U32 R89, RZ, RZ, RZ ;  /* 0x000000ffff597224 */ /* 0x000fe400078e00ff */
[----:B------:R-:W-:-:S04]  /*6530*/  LEA.HI R3, R3, R0, RZ, 0x7 ;  /* 0x0000000003037211 */ /* 0x000fc800078f38ff */
[----:B------:R-:W-:-:S04]  /*6540*/  SHF.R.S32.HI R3, RZ, 0x7, R3 ;  /* 0x00000007ff037819 */ /* 0x000fc80000011403 */
[----:B------:R-:W-:-:S04]  /*6550*/  VIMNMX R9, RZ, R3, !PT ;  /* 0x00000003ff097248 */ /* 0x000fc80007fe0100 */
[----:B------:R-:W-:-:S13]  /*6560*/  ISETP.GT.AND P0, PT, R8, R9, PT ;  /* 0x000000090800720c */ /* 0x000fda0003f04270 */
[----:B------:R-:W-:Y:S05]  /*6570*/  @!P0 BRA `(.L_x_1656) ;  /* 0x0000000000808947 */ /* 0x000fea0003800000 */
[----:B------:R-:W2:Y:S01]  /*6580*/  LDL R4, [R1+0x4c] ;  /* 0x00004c0001047983 */ /* 0x000ea20000100800 */
[----:B------:R-:W-:Y:S01]  /*6590*/  ULDC UR4, c[0x0][0x9f0] ;  /* 0x00027c0000047ab9 */ /* 0x000fe20000000800 */
[----:B--2---:R-:W-:-:S04]  /*65a0*/  ISETP.NE.AND P0, PT, R4, RZ, PT ;  /* 0x000000ff0400720c */ /* 0x004fc80003f05270 */
        /* <DEDUP_REMOVED lines=13> */
[----:B0-----:R-:W-:Y:S02]  /*6680*/  IMAD.MOV.U32 R4, RZ, RZ, RZ ;  /* 0x000000ffff047224 */ /* 0x001fe400078e00ff */
[----:B-1----:R-:W-:-:S04]  /*6690*/  IMAD.MOV R7, RZ, RZ, -R5 ;  /* 0x000000ffff077224 */ /* 0x002fc800078e0a05 */
[----:B------:R-:W-:-:S04]  /*66a0*/  IMAD R7, R7, R6, RZ ;  /* 0x0000000607077224 */ /* 0x000fc800078e02ff */
[----:B------:R-:W-:-:S04]  /*66b0*/  IMAD.HI.U32 R5, R5, R7, R4 ;  /* 0x0000000705057227 */ /* 0x000fc800078e0004 */
[----:B------:R-:W-:-:S04]  /*66c0*/  IMAD.MOV.U32 R4, RZ, RZ, R10 ;  /* 0x000000ffff047224 */ /* 0x000fc800078e000a */
        /* <DEDUP_REMOVED lines=11> */
.L_x_1656:
[----:B------:R-:W-:Y:S05]  /*6780*/  BSYNC B0 ;  /* 0x0000000000007941 */ /* 0x000fea0003800000 */
.L_x_1655:
[----:B------:R-:W2:Y:S01]  /*6790*/  LDL R0, [R1+0x54] ;  /* 0x0000540001007983 */ /* 0x000ea20000100800 */
[----:B------:R-:W-:Y:S01]  /*67a0*/  PLOP3.LUT P0, PT, PT, PT, PT, 0x80, 0x0 ;  /* 0x000000000000781c */ /* 0x000fe20003f0f070 */
[----:B------:R-:W-:Y:S01]  /*67b0*/  IMAD.MOV.U32 R3, RZ, RZ, RZ ;  /* 0x000000ffff037224 */ /* 0x000fe200078e00ff */
        /* <DEDUP_REMOVED lines=16> */
[----:B--2---:R-:W-:Y:S02]  /*68c0*/  IMAD R4, R0, R89, R9 ;  /* 0x0000005900047224 */ /* 0x004fe400078e0209 */
[----:B------:R-:W-:-:S03]  /*68d0*/  IMAD.MOV.U32 R0, RZ, RZ, RZ ;  /* 0x000000ffff007224 */ /* 0x000fc600078e00ff */
[----:B------:R0:W-:Y:S01]  /*68e0*/  STL [R1+0x3c], R4 ;  /* 0x00003c0401007387 */ /* 0x0001e20000100800 */
[----:B------:R-:W-:-:S04]  /*68f0*/  VIADDMNMX R89, R4, R89, R8, PT ;  /* 0x0000005904597246 */ /* 0x000fc80003800108 */
[----:B------:R-:W-:-:S13]  /*6900*/  ISETP.GT.AND P1, PT, R89, R4, PT ;  /* 0x000000045900720c */ /* 0x000fda0003f24270 */
[----:B0-----:R-:W-:Y:S05]  /*6910*/  @!P1 BRA `(.L_x_1657) ;  /* 0x0000011000489947 */ /* 0x001fea0003800000 */
[----:B------:R-:W-:-:S03]  /*6920*/  UMOV UR4, 0xffffffff ;  /* 0xffffffff00047882 */ /* 0x000fc60000000000 */
[----:B------:R-:W-:Y:S05]  /*6930*/  BRA.DIV UR4, `(.L_x_1658) ;  /* 0x000001be044c7947 */ /* 0x000fea000b800000 */
[----:B------:R-:W0:Y:S02]  /*6940*/  S2R R0, SR_TID.X ;  /* 0x0000000000007919 */ /* 0x000e240000002100 */
[----:B0-----:R-:W-:-:S05]  /*6950*/  VIADD R3, R0, 0xffffff80 ;  /* 0xffffff8000037836 */ /* 0x001fca0000000000 */
[----:B------:R-:W-:-:S04]  /*6960*/  SHF.R.S32.HI R0, RZ, 0x1f, R3 ;  /* 0x0000001fff007819 */ /* 0x000fc80000011403 */
[----:B------:R-:W-:-:S04]  /*6970*/  LEA.HI R0, R0, R3, RZ, 0x7 ;  /* 0x0000000300007211 */ /* 0x000fc800078f38ff */
[----:B------:R-:W-:-:S06]  /*6980*/  SHF.R.S32.HI R0, RZ, 0x7, R0 ;  /* 0x00000007ff007819 */ /* 0x000fcc0000011400 */
[----:B------:R-:W0:Y:S04]  /*6990*/  SHFL.IDX PT, R0, R0, RZ, 0x1f ;  /* 0x00001fff00007589 */ /* 0x000e2800000e0000 */
[----:B0-----:R1:W-:Y:S02]  /*69a0*/  STL [R1+0x2c], R0 ;  /* 0x00002c0001007387 */ /* 0x0013e40000100800 */
.L_x_1952:
[----:B------:R-:W1:Y:S01]  /*69b0*/  LDL R3, [R1+0x2c] ;  /* 0x00002c0001037983 */ /* 0x000e620000100800 */
[----:B------:R-:W-:Y:S01]  /*69c0*/  BSSY B6, `(.L_x_1659) ;  /* 0x000001b000067945 */ /* 0x000fe20003800000 */
[----:B-1----:R-:W-:-:S05]  /*69d0*/  IMAD.HI R0, R3, 0x55555556, RZ ;  /* 0x5555555603007827 */ /* 0x002fca00078e02ff */
        /* <DEDUP_REMOVED lines=13> */
[----:B0-----:R0:W1:Y:S01]  /*6ab0*/  LDC.64 R14, c[0x4][R0] ;  /* 0x01000000000e7b82 */ /* 0x0010620000000a00 */
[----:B------:R-:W-:Y:S01]  /*6ac0*/  MOV R5, UR5 ;  /* 0x0000000500057c02 */ /* 0x000fe20008000f00 */
        /* <DEDUP_REMOVED lines=10> */
.L_x_1660:
[----:B------:R-:W-:Y:S05]  /*6b70*/  BSYNC B6 ;  /* 0x0000000000067941 */ /* 0x000fea0003800000 */
.L_x_1659:
[----:B------:R-:W-:Y:S02]  /*6b80*/  ULDC UR4, c[0x0][0x3f4] ;  /* 0x0000fd0000047ab9 */ /* 0x000fe40000000800 */
[----:B------:R-:W-:-:S13]  /*6b90*/  ISETP.LT.AND P0, PT, RZ, UR4, PT ;  /* 0x00000004ff007c0c */ /* 0x000fda000bf01270 */
[----:B------:R-:W-:Y:S05]  /*6ba0*/  @P0 BRA `(.L_x_1661) ;  /* 0x0000000000400947 */ /* 0x000fea0003800000 */
[----:B------:R-:W-:-:S04]  /*6bb0*/  ULEA.HI UR4, UR36, UR36, URZ, 0x1 ;  /* 0x0000002424047291 */ /* 0x000fc8000f8f083f */
[----:B------:R-:W-:-:S04]  /*6bc0*/  ULOP3.LUT UR4, UR4, 0xfffffffe, URZ, 0xc0, !UPT ;  /* 0xfffffffe04047892 */ /* 0x000fc8000f8ec03f */
[----:B------:R-:W-:-:S06]  /*6bd0*/  UIADD3 UR4, UR36, -UR4, URZ ;  /* 0x8000000424047290 */ /* 0x000fcc000fffe03f */
[----:B------:R-:W-:-:S05]  /*6be0*/  IMAD.U32 R3, RZ, RZ, UR4 ;  /* 0x00000004ff037e24 */ /* 0x000fca000f8e00ff */
[----:B------:R-:W-:-:S04]  /*6bf0*/  SHF.L.U32 R3, R3, 0x1f, RZ ;  /* 0x0000001f03037819 */ /* 0x000fc800000006ff */
[----:B------:R1:W2:Y:S03]  /*6c00*/  SYNCS.PHASECHK.TRANS64.TRYWAIT P0, [R2+URZ+0x16800], R3 ;  /* 0x01680003020075a7 */ /* 0x0002a6000800017f */
[----:B--2---:R-:W-:Y:S05]  /*6c10*/  @!P0 NANOSLEEP.SYNCS 0x989680 ;  /* 0x009896800000895d */ /* 0x004fea0003900000 */
[----:B------:R-:W2:Y:S01]  /*6c20*/  @!P0 SYNCS.PHASECHK.TRANS64 P0, [R2+URZ+0x16800], R3 ;  /* 0x01680003020085a7 */ /* 0x000ea2000800007f */
[----:B------:R-:W-:Y:S04]  /*6c30*/  BSSY B0, `(.L_x_1662) ;  /* 0x0000006000007945 */ /* 0x000fe80003800000 */
[----:B--2---:R-:W-:Y:S05]  /*6c40*/  @P0 BRA `(.L_x_1663) ;  /* 0x0000000000100947 */ /* 0x004fea0003800000 */
.L_x_1664:
[----:B--2---:R2:W3:Y:S02]  /*6c50*/  SYNCS.PHASECHK.TRANS64.TRYWAIT P0, [R2+URZ+0x16800], R3 ;  /* 0x01680003020075a7 */ /* 0x0044e4000800017f */
[----:B---3--:R-:W-:Y:S05]  /*6c60*/  @!P0 NANOSLEEP.SYNCS 0x989680 ;  /* 0x009896800000895d */ /* 0x008fea0003900000 */
[----:B------:R-:W3:Y:S02]  /*6c70*/  @!P0 SYNCS.PHASECHK.TRANS64 P0, [R2+URZ+0x16800], R3 ;  /* 0x01680003020085a7 */ /* 0x000ee4000800007f */
[----:B---3--:R-:W-:Y:S05]  /*6c80*/  @!P0 BRA `(.L_x_1664) ;  /* 0xfffffffc00f08947 */ /* 0x008fea000383ffff */
.L_x_1663:
[----:B------:R-:W-:Y:S05]  /*6c90*/  BSYNC B0 ;  /* 0x0000000000007941 */ /* 0x000fea0003800000 */
.L_x_1662:
[----:B------:R-:W-:Y:S05]  /*6ca0*/  BRA `(.L_x_1665) ;  /* 0x0000002c00bc7947 */ /* 0x000fea0003800000 */
.L_x_1661:
[----:B------:R-:W-:Y:S01]  /*6cb0*/  ISETP.NE.AND P0, PT, R25, RZ, PT ;  /* 0x000000ff1900720c */ /* 0x000fe20003f05270 */
[----:B------:R-:W-:Y:S01]  /*6cc0*/  ULDC.64 UR4, c[0x0][0x3f8] ;  /* 0x0000fe0000047ab9 */ /* 0x000fe20000000a00 */
[----:B-----5:R-:W-:Y:S01]  /*6cd0*/  SHF.R.S32.HI R0, RZ, 0x1f, R24 ;  /* 0x0000001fff007819 */ /* 0x020fe20000011418 */
[----:B------:R-:W-:Y:S01]  /*6ce0*/  ULDC.64 UR6, c[0x0][0x408] ;  /* 0x0001020000067ab9 */ /* 0x000fe20000000a00 */
[----:B------:R-:W-:Y:S01]  /*6cf0*/  IMAD.WIDE.U32 R26, R24, UR4, RZ ;  /* 0x00000004181a7c25 */ /* 0x000fe2000f8e00ff */
[----:B------:R-:W-:Y:S03]  /*6d00*/  BSSY B6, `(.L_x_1666) ;  /* 0x0000019000067945 */ /* 0x000fe60003800000 */
[C---:B------:R-:W-:Y:S02]  /*6d10*/  IMAD R3, R0.reuse, UR4, RZ ;  /* 0x0000000400037c24 */ /* 0x040fe4000f8e02ff */
[----:B------:R-:W-:-:S02]  /*6d20*/  IMAD R5, R0, UR6, RZ ;  /* 0x0000000600057c24 */ /* 0x000fc4000f8e02ff */
[C---:B------:R-:W-:Y:S02]  /*6d30*/  IMAD R3, R24.reuse, UR5, R3 ;  /* 0x0000000518037c24 */ /* 0x040fe4000f8e0203 */
[C---:B------:R-:W-:Y:S02]  /*6d40*/  IMAD R5, R24.reuse, UR7, R5 ;  /* 0x0000000718057c24 */ /* 0x040fe4000f8e0205 */
[----:B------:R-:W-:-:S04]  /*6d50*/  IMAD.WIDE.U32 R24, R24, UR6, RZ ;  /* 0x0000000618187c25 */ /* 0x000fc8000f8e00ff */
[----:B------:R-:W-:Y:S01]  /*6d60*/  IMAD.IADD R29, R3, 0x1, R27 ;  /* 0x00000001031d7824 */ /* 0x000fe200078e021b */
[----:B------:R-:W-:Y:S01]  /*6d70*/  IADD3 R31, R5, R25, RZ ;  /* 0x00000019051f7210 */ /* 0x000fe20007ffe0ff */
[----:B------:R-:W-:Y:S06]  /*6d80*/  @!P0 BRA `(.L_x_1667) ;  /* 0x0000000000408947 */ /* 0x000fec0003800000 */
[----:B------:R-:W-:Y:S01]  /*6d90*/  MOV R0, 0x0 ;  /* 0x0000000000007802 */ /* 0x000fe20000000f00 */
[----:B------:R-:W-:Y:S01]  /*6da0*/  ULDC.64 UR4, c[0x4][0x88] ;  /* 0x0100220000047ab9 */ /* 0x000fe20000000a00 */
[----:B------:R-:W-:Y:S01]  /*6db0*/  ULDC.64 UR6, c[0x4][0x90] ;  /* 0x0100240000067ab9 */ /* 0x000fe20000000a00 */
[----:B------:R-:W-:Y:S01]  /*6dc0*/  IMAD.U32 R4, RZ, RZ, UR4 ;  /* 0x00000004ff047e24 */ /* 0x000fe2000f8e00ff */
[----:B0-----:R0:W1:Y:S01]  /*6dd0*/  LDC.64 R14, c[0x4][R0] ;  /* 0x01000000000e7b82 */ /* 0x0010620000000a00 */
        /* <DEDUP_REMOVED lines=11> */
.L_x_1667:
[----:B------:R-:W-:Y:S05]  /*6e90*/  BSYNC B6 ;  /* 0x0000000000067941 */ /* 0x000fea0003800000 */
.L_x_1666:
[----:B------:R-:W2:Y:S01]  /*6ea0*/  LDL R21, [R1+0x28] ;  /* 0x0000280001157983 */ /* 0x000ea20000100800 */
[----:B------:R-:W-:Y:S01]  /*6eb0*/  ULDC.U8 UR4, c[0x0][0x410] ;  /* 0x0001040000047ab9 */ /* 0x000fe20000000000 */
[----:B------:R-:W-:Y:S01]  /*6ec0*/  BSSY B0, `(.L_x_1668) ;  /* 0x00002c5000007945 */ /* 0x000fe20003800000 */
[----:B------:R-:W-:Y:S01]  /*6ed0*/  ISETP.NE.AND P0, PT, RZ, UR4, PT ;  /* 0x00000004ff007c0c */ /* 0x000fe2000bf05270 */
[----:B------:R-:W1:Y:S02]  /*6ee0*/  S2R R20, SR_TID.X ;  /* 0x0000000000147919 */ /* 0x000e640000002100 */
[----:B-1----:R-:W-:-:S04]  /*6ef0*/  IADD3 R42, R20, -0x80, RZ ;  /* 0xffffff80142a7810 */ /* 0x002fc80007ffe0ff */
[----:B------:R-:W-:-:S04]  /*6f00*/  SHF.R.S32.HI R40, RZ, 0x1f, R42 ;  /* 0x0000001fff287819 */ /* 0x000fc8000001142a */
[----:B------:R-:W-:-:S04]  /*6f10*/  LEA.HI R40, R40, R42, RZ, 0x2 ;  /* 0x0000002a28287211 */ /* 0x000fc800078f10ff */
[----:B------:R-:W-:-:S05]  /*6f20*/  SHF.R.S32.HI R40, RZ, 0x2, R40 ;  /* 0x00000002ff287819 */ /* 0x000fca0000011428 */
[----:B--2---:R-:W-:Y:S01]  /*6f30*/  IMAD.IADD R39, R40, 0x1, R21 ;  /* 0x0000000128277824 */ /* 0x004fe200078e0215 */
[----:B------:R-:W-:Y:S06]  /*6f40*/  @!P0 BRA `(.L_x_1669) ;  /* 0x0000001400a88947 */ /* 0x000fec0003800000 */
[----:B------:R-:W2:Y:S01]  /*6f50*/  LDL R38, [R1+0x18] ;  /* 0x0000180001267983 */ /* 0x000ea20000100800 */
[----:B------:R-:W1:Y:S01]  /*6f60*/  LDC R32, c[0x0][0x448] ;  /* 0x00011200ff207b82 */ /* 0x000e620000000800 */
[----:B------:R-:W-:Y:S01]  /*6f70*/  VIADD R21, R20, 0xffffff80 ;  /* 0xffffff8014157836 */ /* 0x000fe20000000000 */
[----:B------:R-:W-:Y:S01]  /*6f80*/  ULDC.64 UR4, c[0x0][0x3f8] ;  /* 0x0000fe0000047ab9 */ /* 0x000fe20000000a00 */
[----:B------:R-:W-:-:S03]  /*6f90*/  ULDC.64 UR6, c[0x0][0x408] ;  /* 0x0001020000067ab9 */ /* 0x000fc60000000a00 */
[----:B------:R-:W-:Y:S02]  /*6fa0*/  SHF.R.S32.HI R20, RZ, 0x1f, R21 ;  /* 0x0000001fff147819 */ /* 0x000fe40000011415 */
[----:B-1----:R-:W-:Y:S02]  /*6fb0*/  ISETP.NE.AND P0, PT, R32, 0x1, PT ;  /* 0x000000012000780c */ /* 0x002fe40003f05270 */
[----:B------:R-:W-:-:S11]  /*6fc0*/  LEA.HI R20, R20, R21, RZ, 0x2 ;  /* 0x0000001514147211 */ /* 0x000fd600078f10ff */
[----:B------:R-:W1:Y:S01]  /*6fd0*/  @P0 LDC R0, c[0x0][0x44c] ;  /* 0x00011300ff000b82 */ /* 0x000e620000000800 */
[----:B------:R-:W-:-:S07]  /*6fe0*/  LOP3.LUT R20, R20, 0xfffffffc, RZ, 0xc0, !PT ;  /* 0xfffffffc14147812 */ /* 0x000fce00078ec0ff */
[----:B------:R-:W3:Y:S01]  /*6ff0*/  @P0 LDC R5, c[0x0][0x450] ;  /* 0x00011400ff050b82 */ /* 0x000ee20000000800 */
[----:B------:R-:W-:-:S04]  /*7000*/  IMAD.IADD R20, R21, 0x1, -R20 ;  /* 0x0000000115147824 */ /* 0x000fc800078e0a14 */
[----:B------:R-:W-:-:S04]  /*7010*/  IMAD R3, R20, 0x60, R39 ;  /* 0x0000006014037824 */ /* 0x000fc800078e0227 */
[----:B-1----:R-:W-:-:S05]  /*7020*/  @P0 IMAD.HI.U32 R0, R3, R0, RZ ;  /* 0x0000000003000227 */ /* 0x002fca00078e00ff */
[----:B---3--:R-:W-:-:S04]  /*7030*/  @P0 SHF.R.U32.HI R3, RZ, R5, R0 ;  /* 0x00000005ff030219 */ /* 0x008fc80000011600 */
[----:B------:R-:W-:Y:S01]  /*7040*/  SHF.R.S32.HI R0, RZ, 0x1f, R3 ;  /* 0x0000001fff007819 */ /* 0x000fe20000011403 */
[----:B------:R-:W-:Y:S02]  /*7050*/  IMAD.MOV.U32 R8, RZ, RZ, R26 ;  /* 0x000000ffff087224 */ /* 0x000fe400078e001a */
[----:B------:R-:W-:Y:S02]  /*7060*/  IMAD.MOV.U32 R9, RZ, RZ, R29 ;  /* 0x000000ffff097224 */ /* 0x000fe400078e001d */
[C---:B------:R-:W-:Y:S02]  /*7070*/  IMAD R4, R0.reuse, UR4, RZ ;  /* 0x0000000400047c24 */ /* 0x040fe4000f8e02ff */
[----:B------:R-:W-:Y:S02]  /*7080*/  IMAD.MOV.U32 R10, RZ, RZ, R24 ;  /* 0x000000ffff0a7224 */ /* 0x000fe400078e0018 */
[----:B------:R-:W-:Y:S02]  /*7090*/  IMAD.MOV.U32 R11, RZ, RZ, R31 ;  /* 0x000000ffff0b7224 */ /* 0x000fe400078e001f */
[----:B------:R-:W-:-:S02]  /*70a0*/  IMAD R0, R0, UR6, RZ ;  /* 0x0000000600007c24 */ /* 0x000fc4000f8e02ff */
[----:B------:R-:W-:-:S04]  /*70b0*/  IMAD.WIDE.U32 R8, R3, UR4, R8 ;  /* 0x0000000403087c25 */ /* 0x000fc8000f8e0008 */
[C---:B------:R-:W-:Y:S01]  /*70c0*/  IMAD R5, R3.reuse, UR5, R4 ;  /* 0x0000000503057c24 */ /* 0x040fe2000f8e0204 */
[----:B------:R-:W-:Y:S01]  /*70d0*/  ULDC.64 UR4, c[0x0][0x3e8] ;  /* 0x0000fa0000047ab9 */ /* 0x000fe20000000a00 */
[----:B------:R-:W-:-:S04]  /*70e0*/  IMAD.WIDE.U32 R10, R3, UR6, R10 ;  /* 0x00000006030a7c25 */ /* 0x000fc8000f8e000a */
[----:B------:R-:W-:Y:S01]  /*70f0*/  IMAD R3, R3, UR7, R0 ;  /* 0x0000000703037c24 */ /* 0x000fe2000f8e0200 */
[----:B------:R-:W-:Y:S01]  /*7100*/  ULDC.64 UR6, c[0x0][0x400] ;  /* 0x0001000000067ab9 */ /* 0x000fe20000000a00 */
[----:B------:R-:W-:Y:S01]  /*7110*/  IMAD.IADD R5, R9, 0x1, R5 ;  /* 0x0000000109057824 */ /* 0x000fe200078e0205 */
[----:B------:R-:W-:Y:S01]  /*7120*/  LEA R4, P0, R8, UR4, 0x1 ;  /* 0x0000000408047c11 */ /* 0x000fe2000f8008ff */
[----:B------:R-:W-:Y:S01]  /*7130*/  IMAD.IADD R3, R11, 0x1, R3 ;  /* 0x000000010b037824 */ /* 0x000fe200078e0203 */
[----:B------:R-:W-:Y:S01]  /*7140*/  LEA R7, P1, R10, UR6, 0x1 ;  /* 0x000000060a077c11 */ /* 0x000fe2000f8208ff */
[----:B------:R-:W-:Y:S01]  /*7150*/  UMOV UR4, 0xffffffff ;  /* 0xffffffff00047882 */ /* 0x000fe20000000000 */
[----:B------:R-:W-:Y:S02]  /*7160*/  LEA.HI.X R6, R8, UR5, R5, 0x1, P0 ;  /* 0x0000000508067c11 */ /* 0x000fe400080f0c05 */
[----:B------:R-:W-:Y:S02]  /*7170*/  LEA.HI.X R8, R10, UR7, R3, 0x1, P1 ;  /* 0x000000070a087c11 */ /* 0x000fe400088f0c03 */
[----:B--2---:R-:W-:Y:S01]  /*7180*/  SHF.R.S32.HI R31, RZ, 0x1f, R38 ;  /* 0x0000001fff1f7819 */ /* 0x004fe20000011426 */
[----:B------:R-:W-:Y:S06]  /*7190*/  BRA.DIV UR4, `(.L_x_1670) ;  /* 0x000001b604747947 */ /* 0x000fec000b800000 */
[----:B------:R1:W2:Y:S04]  /*71a0*/  SHFL.IDX PT, R3, R6, RZ, 0x1c1f ;  /* 0x001c1fff06037589 */ /* 0x0002a800000e0000 */
[----:B------:R1:W3:Y:S04]  /*71b0*/  SHFL.IDX PT, R0, R4, RZ, 0x1c1f ;  /* 0x001c1fff04007589 */ /* 0x0002e800000e0000 */
[----:B------:R1:W4:Y:S04]  /*71c0*/  SHFL.IDX PT, R5, R8, RZ, 0x1c1f ;  /* 0x001c1fff08057589 */ /* 0x00032800000e0000 */
[----:B0-----:R1:W0:Y:S02]  /*71d0*/  SHFL.IDX PT, R14, R7, RZ, 0x1c1f ;  /* 0x001c1fff070e7589 */ /* 0x00122400000e0000 */
.L_x_1958:
[----:B------:R-:W5:Y:S01]  /*71e0*/  LDL R9, [R1] ;  /* 0x0000000001097983 */ /* 0x000f620000100800 */
[----:B------:R-:W-:Y:S01]  /*71f0*/  BSSY B1, `(.L_x_1671) ;  /* 0x000001e000017945 */ /* 0x000fe20003800000 */
[----:B------:R-:W-:Y:S02]  /*7200*/  CS2R R34, SRZ ;  /* 0x0000000000227805 */ /* 0x000fe4000001ff00 */
[----:B------:R-:W-:Y:S02]  /*7210*/  CS2R R26, SRZ ;  /* 0x00000000001a7805 */ /* 0x000fe4000001ff00 */
[----:B------:R-:W-:Y:S02]  /*7220*/  CS2R R28, SRZ ;  /* 0x00000000001c7805 */ /* 0x000fe4000001ff00 */
[----:B------:R-:W-:Y:S01]  /*7230*/  CS2R R24, SRZ ;  /* 0x0000000000187805 */ /* 0x000fe2000001ff00 */
[----:B-----5:R-:W-:-:S05]  /*7240*/  IMAD R32, R9, R32, RZ ;  /* 0x0000002009207224 */ /* 0x020fca00078e02ff */
[----:B------:R-:W-:-:S13]  /*7250*/  ISETP.GE.AND P0, PT, R39, R32, PT ;  /* 0x000000202700720c */ /* 0x000fda0003f06270 */
[----:B------:R-:W-:Y:S05]  /*7260*/  @P0 BRA `(.L_x_1672) ;  /* 0x0000000000580947 */ /* 0x000fea0003800000 */
[----:B------:R-:W-:Y:S01]  /*7270*/  ULDC UR4, c[0x0][0x3f4] ;  /* 0x0000fd0000047ab9 */ /* 0x000fe20000000800 */
[----:B---3--:R-:W-:Y:S01]  /*7280*/  MOV R10, R0 ;  /* 0x00000000000a7202 */ /* 0x008fe20000000f00 */
[----:B--2---:R-:W-:Y:S01]  /*7290*/  IMAD.MOV.U32 R11, RZ, RZ, R3 ;  /* 0x000000ffff0b7224 */ /* 0x004fe200078e0003 */
[----:B------:R-:W-:Y:S02]  /*72a0*/  ISETP.GE.AND P3, PT, R38, UR4, PT ;  /* 0x0000000426007c0c */ /* 0x000fe4000bf66270 */
[----:B------:R-:W-:Y:S02]  /*72b0*/  CS2R R28, SRZ ;  /* 0x00000000001c7805 */ /* 0x000fe4000001ff00 */
[----:B------:R-:W-:Y:S01]  /*72c0*/  ISETP.GE.AND P2, PT, R152, UR4, PT ;  /* 0x0000000498007c0c */ /* 0x000fe2000bf46270 */
[----:B----4-:R-:W-:-:S08]  /*72d0*/  IMAD.MOV.U32 R15, RZ, RZ, R5 ;  /* 0x000000ffff0f7224 */ /* 0x010fd000078e0005 */
[C---:B------:R-:W-:Y:S01]  /*72e0*/  @!P3 IMAD.SHL.U32 R37, R38.reuse, 0x2, RZ ;  /* 0x000000022625b824 */ /* 0x040fe200078e00ff */
[----:B------:R-:W-:Y:S02]  /*72f0*/  @!P3 SHF.L.U64.HI R26, R38, 0x1, R31 ;  /* 0x00000001261ab819 */ /* 0x000fe4000001021f */
[----:B------:R-:W-:Y:S02]  /*7300*/  CS2R R34, SRZ ;  /* 0x0000000000227805 */ /* 0x000fe4000001ff00 */
[----:B------:R-:W-:Y:S01]  /*7310*/  CS2R R24, SRZ ;  /* 0x0000000000187805 */ /* 0x000fe2000001ff00 */
[----:B------:R-:W-:Y:S01]  /*7320*/  @!P2 IMAD.WIDE R10, R152, 0x2, R10 ;  /* 0x00000002980aa825 */ /* 0x000fe200078e020a */
[-C--:B------:R-:W-:Y:S02]  /*7330*/  @!P3 IADD3 R20, P0, R0, R37.reuse, RZ ;  /* 0x000000250014b210 */ /* 0x080fe40007f1e0ff */
[----:B0-----:R-:W-:Y:S01]  /*7340*/  @!P3 IADD3 R36, P1, R14, R37, RZ ;  /* 0x000000250e24b210 */ /* 0x001fe20007f3e0ff */
[----:B------:R-:W-:Y:S01]  /*7350*/  @!P2 IMAD.WIDE R12, R152, 0x2, R14 ;  /* 0x00000002980ca825 */ /* 0x000fe200078e020e */
[----:B------:R0:W5:Y:S03]  /*7360*/  @!P2 LD.E.64 R28, desc[UR42][R10.64] ;  /* 0x0000002a0a1ca980 */ /* 0x000166000c101b00 */
[--C-:B------:R-:W-:Y:S01]  /*7370*/  @!P3 IMAD.X R21, R3, 0x1, R26.reuse, P0 ;  /* 0x000000010315b824 */ /* 0x100fe200000e061a */
[----:B------:R0:W5:Y:S01]  /*7380*/  @!P2 LD.E.64 R34, desc[UR42][R12.64] ;  /* 0x0000002a0c22a980 */ /* 0x000162000c101b00 */
[----:B------:R-:W-:Y:S01]  /*7390*/  @!P3 IMAD.X R37, R5, 0x1, R26, P1 ;  /* 0x000000010525b824 */ /* 0x000fe200008e061a */
[----:B------:R-:W-:-:S02]  /*73a0*/  CS2R R26, SRZ ;  /* 0x00000000001a7805 */ /* 0x000fc4000001ff00 */
[----:B------:R0:W5:Y:S04]  /*73b0*/  @!P3 LD.E.64 R24, desc[UR42][R20.64] ;  /* 0x0000002a1418b980 */ /* 0x000168000c101b00 */
[----:B------:R0:W5:Y:S02]  /*73c0*/  @!P3 LD.E.64 R26, desc[UR42][R36.64] ;  /* 0x0000002a241ab980 */ /* 0x000164000c101b00 */
.L_x_1672:
[----:B------:R-:W-:Y:S05]  /*73d0*/  BSYNC B1 ;  /* 0x0000000000017941 */ /* 0x000fea0003800000 */
.L_x_1671:
[----:B--2--5:R-:W-:Y:S01]  /*73e0*/  IMAD.MOV.U32 R3, RZ, RZ, R35 ;  /* 0x000000ffff037224 */ /* 0x024fe200078e0023 */
[----:B------:R-:W-:Y:S01]  /*73f0*/  UMOV UR4, 0xffffffff ;  /* 0xffffffff00047882 */ /* 0x000fe20000000000 */
[----:B----4-:R-:W-:Y:S01]  /*7400*/  IMAD.MOV.U32 R5, RZ, RZ, R26 ;  /* 0x000000ffff057224 */ /* 0x010fe200078e001a */
[----:B0-----:R-:W-:Y:S01]  /*7410*/  CS2R R20, SRZ ;  /* 0x0000000000147805 */ /* 0x001fe2000001ff00 */
[----:B------:R-:W-:Y:S02]  /*7420*/  IMAD.MOV.U32 R9, RZ, RZ, R27 ;  /* 0x000000ffff097224 */ /* 0x000fe400078e001b */
[----:B---3--:R-:W-:Y:S01]  /*7430*/  IMAD.MOV.U32 R0, RZ, RZ, R34 ;  /* 0x000000ffff007224 */ /* 0x008fe200078e0022 */
[----:B------:R-:W-:Y:S01]  /*7440*/  PRMT R47, R3, 0x5410, R5 ;  /* 0x00005410032f7816 */ /* 0x000fe20000000005 */
[----:B------:R-:W-:Y:S01]  /*7450*/  IMAD.MOV.U32 R3, RZ, RZ, R29 ;  /* 0x000000ffff037224 */ /* 0x000fe200078e001d */
[----:B------:R-:W-:Y:S01]  /*7460*/  PRMT R36, R36, 0x5410, R9 ;  /* 0x0000541024247816 */ /* 0x000fe20000000009 */
[----:B------:R-:W-:Y:S01]  /*7470*/  IMAD.MOV.U32 R5, RZ, RZ, R24 ;  /* 0x000000ffff057224 */ /* 0x000fe200078e0018 */
[----:B------:R-:W-:Y:S01]  /*7480*/  PRMT R41, R0, 0x7610, R41 ;  /* 0x0000761000297816 */ /* 0x000fe20000000029 */
[----:B------:R-:W-:Y:S01]  /*7490*/  IMAD.MOV.U32 R9, RZ, RZ, R25 ;  /* 0x000000ffff097224 */ /* 0x000fe200078e0019 */
[----:B------:R-:W-:-:S02]  /*74a0*/  MOV R0, R28 ;  /* 0x0000001c00007202 */ /* 0x000fc40000000f00 */
[----:B------:R-:W-:Y:S02]  /*74b0*/  PRMT R48, R3, 0x5410, R5 ;  /* 0x0000541003307816 */ /* 0x000fe40000000005 */
[----:B------:R-:W-:Y:S02]  /*74c0*/  PRMT R37, R0, 0x7610, R37 ;  /* 0x0000761000257816 */ /* 0x000fe40000000025 */
[----:B------:R-:W-:Y:S01]  /*74d0*/  PRMT R36, R9, 0x7610, R36 ;  /* 0x0000761009247816 */ /* 0x000fe20000000024 */
[----:B------:R-:W-:Y:S06]  /*74e0*/  BRA.DIV UR4, `(.L_x_1673) ;  /* 0x000001b604107947 */ /* 0x000fec000b800000 */
[----:B------:R0:W2:Y:S04]  /*74f0*/  SHFL.IDX PT, R3, R6, 0x1, 0x1c1f ;  /* 0x003c1f0006037f89 */ /* 0x0000a800000e0000 */
[----:B------:R0:W3:Y:S04]  /*7500*/  SHFL.IDX PT, R0, R4, 0x1, 0x1c1f ;  /* 0x003c1f0004007f89 */ /* 0x0000e800000e0000 */
[----:B------:R0:W4:Y:S04]  /*7510*/  SHFL.IDX PT, R5, R8, 0x1, 0x1c1f ;  /* 0x003c1f0008057f89 */ /* 0x00012800000e0000 */
[----:B------:R0:W0:Y:S02]  /*7520*/  SHFL.IDX PT, R14, R7, 0x1, 0x1c1f ;  /* 0x003c1f00070e7f89 */ /* 0x00002400000e0000 */
.L_x_1964:
[----:B------:R-:W-:Y:S01]  /*7530*/  VIADD R39, R39, 0x60 ;  /* 0x0000006027277836 */ /* 0x000fe20000000000 */
[----:B------:R-:W-:Y:S01]  /*7540*/  BSSY B1, `(.L_x_1674) ;  /* 0x000001c000017945 */ /* 0x000fe20003800000 */
[----:B01----:R-:W-:Y:S02]  /*7550*/  CS2R R8, SRZ ;  /* 0x0000000000087805 */ /* 0x003fe4000001ff00 */
[----:B------:R-:W-:Y:S02]  /*7560*/  CS2R R12, SRZ ;  /* 0x00000000000c7805 */ /* 0x000fe4000001ff00 */
[----:B------:R-:W-:Y:S02]  /*7570*/  CS2R R10, SRZ ;  /* 0x00000000000a7805 */ /* 0x000fe4000001ff00 */
[----:B------:R-:W-:-:S13]  /*7580*/  ISETP.GE.AND P0, PT, R39, R32, PT ;  /* 0x000000202700720c */ /* 0x000fda0003f06270 */
[----:B------:R-:W-:Y:S05]  /*7590*/  @P0 BRA `(.L_x_1675) ;  /* 0x0000000000580947 */ /* 0x000fea0003800000 */
[----:B------:R-:W-:Y:S01]  /*75a0*/  ULDC UR4, c[0x0][0x3f4] ;  /* 0x0000fd0000047ab9 */ /* 0x000fe20000000800 */
[----:B---3--:R-:W-:Y:S01]  /*75b0*/  IMAD.MOV.U32 R6, RZ, RZ, R0 ;  /* 0x000000ffff067224 */ /* 0x008fe200078e0000 */
[----:B------:R-:W-:Y:S01]  /*75c0*/  ISETP.GE.AND P3, PT, R38, UR4, PT ;  /* 0x0000000426007c0c */ /* 0x000fe2000bf66270 */
[----:B--2---:R-:W-:Y:S01]  /*75d0*/  IMAD.MOV.U32 R7, RZ, RZ, R3 ;  /* 0x000000ffff077224 */ /* 0x004fe200078e0003 */
[----:B------:R-:W-:Y:S01]  /*75e0*/  ISETP.GE.AND P2, PT, R152, UR4, PT ;  /* 0x0000000498007c0c */ /* 0x000fe2000bf46270 */
[----:B----4-:R-:W-:Y:S01]  /*75f0*/  IMAD.MOV.U32 R15, RZ, RZ, R5 ;  /* 0x000000ffff0f7224 */ /* 0x010fe200078e0005 */
[----:B------:R-:W-:-:S09]  /*7600*/  CS2R R12, SRZ ;  /* 0x00000000000c7805 */ /* 0x000fd2000001ff00 */
[C---:B------:R-:W-:Y:S01]  /*7610*/  @!P3 IMAD.SHL.U32 R9, R38.reuse, 0x2, RZ ;  /* 0x000000022609b824 */ /* 0x040fe200078e00ff */
[----:B------:R-:W-:Y:S02]  /*7620*/  @!P3 SHF.L.U64.HI R8, R38, 0x1, R31 ;  /* 0x000000012608b819 */ /* 0x000fe4000001021f */
[----:B------:R-:W-:Y:S02]  /*7630*/  CS2R R20, SRZ ;  /* 0x0000000000147805 */ /* 0x000fe4000001ff00 */
[----:B------:R-:W-:Y:S01]  /*7640*/  CS2R R10, SRZ ;  /* 0x00000000000a7805 */ /* 0x000fe2000001ff00 */
[----:B------:R-:W-:Y:S01]  /*7650*/  @!P2 IMAD.WIDE R6, R152, 0x2, R6 ;  /* 0x000000029806a825 */ /* 0x000fe200078e0206 */
[-C--:B------:R-:W-:Y:S02]  /*7660*/  @!P3 IADD3 R38, P0, R0, R9.reuse, RZ ;  /* 0x000000090026b210 */ /* 0x080fe40007f1e0ff */
[----:B------:R-:W-:Y:S01]  /*7670*/  @!P3 IADD3 R4, P1, R14, R9, RZ ;  /* 0x000000090e04b210 */ /* 0x000fe20007f3e0ff */
[----:B------:R-:W-:Y:S01]  /*7680*/  @!P2 IMAD.WIDE R14, R152, 0x2, R14 ;  /* 0x00000002980ea825 */ /* 0x000fe200078e020e */
[----:B------:R0:W5:Y:S02]  /*7690*/  @!P2 LD.E.64 R12, desc[UR42][R6.64] ;  /* 0x0000002a060ca980 */ /* 0x000164000c101b00 */
[----:B------:R-:W-:Y:S01]  /*76a0*/  @!P3 IADD3.X R5, R5, R8, RZ, P1, !PT ;  /* 0x000000080505b210 */ /* 0x000fe20000ffe4ff */
[----:B------:R-:W-:Y:S01]  /*76b0*/  @!P3 IMAD.X R39, R3, 0x1, R8, P0 ;  /* 0x000000010327b824 */ /* 0x000fe200000e0608 */
[----:B------:R-:W-:Y:S01]  /*76c0*/  CS2R R8, SRZ ;  /* 0x0000000000087805 */ /* 0x000fe2000001ff00 */
[----:B------:R0:W5:Y:S04]  /*76d0*/  @!P2 LD.E.64 R20, desc[UR42][R14.64] ;  /* 0x0000002a0e14a980 */ /* 0x000168000c101b00 */
[----:B------:R0:W5:Y:S04]  /*76e0*/  @!P3 LD.E.64 R10, desc[UR42][R38.64] ;  /* 0x0000002a260ab980 */ /* 0x000168000c101b00 */
[----:B------:R0:W5:Y:S02]  /*76f0*/  @!P3 LD.E.64 R8, desc[UR42][R4.64] ;  /* 0x0000002a0408b980 */ /* 0x000164000c101b00 */
.L_x_1675:
[----:B------:R-:W-:Y:S05]  /*7700*/  BSYNC B1 ;  /* 0x0000000000017941 */ /* 0x000fea0003800000 */
.L_x_1674:
[----:B0-----:R-:W3:Y:S01]  /*7710*/  LDL R39, [R1+0x44] ;  /* 0x0000440001277983 */ /* 0x001ee20000100800 */
[----:B------:R-:W-:Y:S01]  /*7720*/  ULEA.HI UR4, UR36, UR36, URZ, 0x1 ;  /* 0x0000002424047291 */ /* 0x000fe2000f8f083f */
[----:B------:R-:W-:Y:S01]  /*7730*/  SHF.R.S32.HI R38, RZ, 0x1f, R42 ;  /* 0x0000001fff267819 */ /* 0x000fe2000001142a */
[----:B-----5:R-:W-:Y:S01]  /*7740*/  IMAD.MOV.U32 R4, RZ, RZ, R20 ;  /* 0x000000ffff047224 */ /* 0x020fe200078e0014 */
[----:B------:R-:W-:Y:S01]  /*7750*/  BSSY B1, `(.L_x_1676) ;  /* 0x0000023000017945 */ /* 0x000fe20003800000 */
[----:B------:R-:W-:Y:S01]  /*7760*/  ULOP3.LUT UR4, UR4, 0xfffffffe, URZ, 0xc0, !UPT ;  /* 0xfffffffe04047892 */ /* 0x000fe2000f8ec03f */
[----:B------:R-:W-:Y:S01]  /*7770*/  LEA.HI R38, R38, R42, RZ, 0x5 ;  /* 0x0000002a26267211 */ /* 0x000fe200078f28ff */
[----:B------:R-:W-:Y:S01]  /*7780*/  IMAD R31, R33, -0xc0, R32 ;  /* 0xffffff40211f7824 */ /* 0x000fe200078e0220 */
[----:B------:R-:W-:Y:S01]  /*7790*/  PRMT R33, R4, 0x7610, R33 ;  /* 0x0000761004217816 */ /* 0x000fe20000000021 */
[----:B------:R-:W-:Y:S01]  /*77a0*/  UIADD3 UR4, UR36, -UR4, URZ ;  /* 0x8000000424047290 */ /* 0x000fe2000fffe03f */
[----:B------:R-:W-:Y:S01]  /*77b0*/  SHF.R.S32.HI R38, RZ, 0x5, R38 ;  /* 0x00000005ff267819 */ /* 0x000fe20000011426 */
[----:B------:R-:W-:Y:S01]  /*77c0*/  IMAD.MOV.U32 R4, RZ, RZ, R8 ;  /* 0x000000ffff047224 */ /* 0x000fe200078e0008 */
[----:B------:R-:W-:Y:S01]  /*77d0*/  VIMNMX R31, R31, 0xc0, PT ;  /* 0x000000c01f1f7848 */ /* 0x000fe20003fe0100 */
[----:B------:R-:W-:-:S02]  /*77e0*/  IMAD.MOV.U32 R6, RZ, RZ, R9 ;  /* 0x000000ffff067224 */ /* 0x000fc400078e0009 */
[----:B----4-:R-:W-:Y:S01]  /*77f0*/  IMAD.U32 R5, RZ, RZ, UR4 ;  /* 0x00000004ff057e24 */ /* 0x010fe2000f8e00ff */
[----:B------:R-:W-:Y:S01]  /*7800*/  ISETP.GE.AND P1, PT, R40, R31, PT ;  /* 0x0000001f2800720c */ /* 0x000fe20003f26270 */
[----:B------:R-:W-:Y:S01]  /*7810*/  IMAD.MOV.U32 R7, RZ, RZ, R12 ;  /* 0x000000ffff077224 */ /* 0x000fe200078e000c */
[----:B------:R-:W-:Y:S01]  /*7820*/  PRMT R14, R4, 0x5410, R6 ;  /* 0x00005410040e7816 */ /* 0x000fe20000000006 */
[----:B------:R-:W-:Y:S01]  /*7830*/  IMAD.MOV.U32 R6, RZ, RZ, R11 ;  /* 0x000000ffff067224 */ /* 0x000fe200078e000b */
[----:B------:R-:W-:Y:S02]  /*7840*/  SHF.L.U32 R5, R5, 0x1f, RZ ;  /* 0x0000001f05057819 */ /* 0x000fe400000006ff */
[----:B------:R-:W-:Y:S02]  /*7850*/  MOV R4, R10 ;  /* 0x0000000a00047202 */ /* 0x000fe40000000f00 */
[----:B------:R-:W0:Y:S01]  /*7860*/  SYNCS.PHASECHK.TRANS64.TRYWAIT P0, [R2+URZ+0x16800], R5 ;  /* 0x01680005020075a7 */ /* 0x000e22000800017f */
[----:B------:R-:W-:-:S02]  /*7870*/  PRMT R33, R33, 0x5410, R7 ;  /* 0x0000541021217816 */ /* 0x000fc40000000007 */
[----:B------:R-:W-:Y:S01]  /*7880*/  PRMT R15, R4, 0x7610, R15 ;  /* 0x00007610040f7816 */ /* 0x000fe2000000000f */
[C---:B---3--:R-:W-:Y:S01]  /*7890*/  IMAD.SHL.U32 R0, R39.reuse, 0x40, RZ ;  /* 0x0000004027007824 */ /* 0x048fe200078e00ff */
[----:B------:R-:W-:-:S04]  /*78a0*/  LOP3.LUT P2, RZ, R39, 0x4, RZ, 0xc0, !PT ;  /* 0x0000000427ff7812 */ /* 0x000fc8000784c0ff */
[----:B--2---:R-:W-:-:S04]  /*78b0*/  LOP3.LUT R3, R0, 0x1c0, RZ, 0xc0, !PT ;  /* 0x000001c000037812 */ /* 0x004fc800078ec0ff */
[----:B------:R-:W-:Y:S02]  /*78c0*/  LOP3.LUT R0, R3, 0x18, R16, 0xf8, !PT ;  /* 0x0000001803007812 */ /* 0x000fe400078ef810 */
[----:B------:R-:W-:-:S04]  /*78d0*/  SHF.R.U32.HI R3, RZ, 0x3, R3 ;  /* 0x00000003ff037819 */ /* 0x000fc80000011603 */
[----:B------:R-:W-:Y:S01]  /*78e0*/  LOP3.LUT R0, R0, R3, RZ, 0x3c, !PT ;  /* 0x0000000300007212 */ /* 0x000fe200078e3cff */
[----:B------:R-:W-:-:S05]  /*78f0*/  IMAD.MOV.U32 R3, RZ, RZ, R21 ;  /* 0x000000ffff037224 */ /* 0x000fca00078e0015 */
[----:B------:R-:W-:Y:S01]  /*7900*/  PRMT R32, R3, 0x7610, R32 ;  /* 0x0000761003207816 */ /* 0x000fe20000000020 */
[----:B------:R-:W-:Y:S02]  /*7910*/  IMAD R3, R38, 0x200, R0 ;  /* 0x0000020026037824 */ /* 0x000fe400078e0200 */
[----:B------:R-:W-:Y:S02]  /*7920*/  IMAD.MOV.U32 R0, RZ, RZ, R13 ;  /* 0x000000ffff007224 */ /* 0x000fe400078e000d */
[----:B------:R-:W-:-:S03]  /*7930*/  IMAD R3, R3, 0x2, R2 ;  /* 0x0000000203037824 */ /* 0x000fc600078e0202 */
[----:B------:R-:W-:Y:S01]  /*7940*/  PRMT R32, R32, 0x5410, R0 ;  /* 0x0000541020207816 */ /* 0x000fe20000000000 */
[C---:B------:R-:W-:Y:S02]  /*7950*/  VIADD R4, R3.reuse, 0x8400 ;  /* 0x0000840003047836 */ /* 0x040fe40000000000 */
[----:B------:R-:W-:Y:S01]  /*7960*/  VIADD R0, R3, 0x8440 ;  /* 0x0000844003007836 */ /* 0x000fe20000000000 */
[----:B0-----:R-:W-:Y:S06]  /*7970*/  @!P0 BRA `(.L_x_1677) ;  /* 0x000001b0005c8947 */ /* 0x001fec0003800000 */
.L_x_1965:
[----:B------:R-:W-:Y:S05]  /*7980*/  BSYNC B1 ;  /* 0x0000000000017941 */ /* 0x000fea0003800000 */
.L_x_1676:
[----:B------:R-:W-:Y:S01]  /*7990*/  BSSY B1, `(.L_x_1678) ;  /* 0x0000060000017945 */ /* 0x000fe20003800000 */
[----:B------:R-:W-:Y:S01]  /*79a0*/  PRMT R15, R15, 0x5410, R6 ;  /* 0x000054100f0f7816 */ /* 0x000fe20000000006 */
[----:B------:R-:W-:Y:S02]  /*79b0*/  @P2 VIADD R0, R4, 0xffffffc0 ;  /* 0xffffffc004002836 */ /* 0x000fe40000000000 */
[----:B------:R-:W-:Y:S05]  /*79c0*/  @P1 BRA `(.L_x_1679) ;  /* 0x0000000400701947 */ /* 0x000fea0003800000 */
[----:B------:R-:W2:Y:S01]  /*79d0*/  LDL R7, [R1+0x18] ;  /* 0x0000180001077983 */ /* 0x000ea20000100800 */
[----:B0-----:R-:W0:Y:S01]  /*79e0*/  LDC R5, c[0x0][0x3f4] ;  /* 0x0000fd00ff057b82 */ /* 0x001e220000000800 */
[----:B------:R-:W-:Y:S01]  /*79f0*/  BSSY B2, `(.L_x_1680) ;  /* 0x000002e000027945 */ /* 0x000fe20003800000 */
[-C--:B0-----:R-:W-:Y:S02]  /*7a00*/  ISETP.GE.AND P0, PT, R152, R5.reuse, PT ;  /* 0x000000059800720c */ /* 0x081fe40003f06270 */
[----:B--2---:R-:W-:-:S11]  /*7a10*/  ISETP.GE.AND P1, PT, R7, R5, PT ;  /* 0x000000050700720c */ /* 0x004fd60003f26270 */
[----:B------:R-:W-:Y:S05]  /*7a20*/  @P0 BRA `(.L_x_1681) ;  /* 0x0000000000a80947 */ /* 0x000fea0003800000 */
[----:B------:R-:W0:Y:S01]  /*7a30*/  LDS.128 R4, [R3+0x8400] ;  /* 0x0084000003047984 */ /* 0x000e220000000c00 */
[----:B------:R-:W-:Y:S01]  /*7a40*/  SHF.R.U32.HI R40, RZ, 0x10, R35 ;  /* 0x00000010ff287819 */ /* 0x000fe20000011623 */
[----:B------:R-:W-:Y:S01]  /*7a50*/  HADD2.F32 R39, -RZ, R41.H0_H0 ;  /* 0x20000029ff277230 */ /* 0x000fe20000004100 */
[----:B------:R-:W-:Y:S01]  /*7a60*/  SHF.R.U32.HI R38, RZ, 0x10, R29 ;  /* 0x00000010ff267819 */ /* 0x000fe2000001161d */
[----:B------:R-:W-:Y:S01]  /*7a70*/  HADD2.F32 R37, -RZ, R37.H0_H0 ;  /* 0x20000025ff257230 */ /* 0x000fe20000004100 */
[----:B------:R-:W-:Y:S01]  /*7a80*/  SHF.R.U64 R45, R34, 0x10, R35 ;  /* 0x00000010222d7819 */ /* 0x000fe20000001223 */
[----:B------:R-:W-:Y:S01]  /*7a90*/  HADD2.F32 R40, -RZ, R40.H0_H0 ;  /* 0x20000028ff287230 */ /* 0x000fe20000004100 */
[----:B------:R-:W-:Y:S01]  /*7aa0*/  SHF.R.U64 R46, R28, 0x10, R29 ;  /* 0x000000101c2e7819 */ /* 0x000fe2000000121d */
[----:B------:R-:W-:Y:S02]  /*7ab0*/  HADD2.F32 R38, -RZ, R38.H0_H0 ;  /* 0x20000026ff267230 */ /* 0x000fe40000004100 */
[----:B0-----:R-:W-:-:S02]  /*7ac0*/  HADD2.F32 R34, -RZ, R7.H0_H0 ;  /* 0x20000007ff227230 */ /* 0x001fc40000004100 */
[----:B------:R-:W-:Y:S02]  /*7ad0*/  HADD2.F32 R35, -RZ, R7.H1_H1 ;  /* 0x30000007ff237230 */ /* 0x000fe40000004100 */
[--C-:B------:R-:W-:Y:S02]  /*7ae0*/  HADD2.F32 R7, -RZ, R4.reuse.H0_H0 ;  /* 0x20000004ff077230 */ /* 0x100fe40000004100 */
[----:B------:R-:W-:Y:S02]  /*7af0*/  HADD2.F32 R4, -RZ, R4.H1_H1 ;  /* 0x30000004ff047230 */ /* 0x000fe40000004100 */
[C---:B------:R-:W-:Y:S01]  /*7b00*/  FMUL.FTZ R41, R35.reuse, R40 ;  /* 0x0000002823297220 */ /* 0x040fe20000410000 */
[----:B------:R-:W-:Y:S01]  /*7b10*/  FMUL.FTZ R35, R35, R38 ;  /* 0x0000002623237220 */ /* 0x000fe20000410000 */
[--C-:B------:R-:W-:Y:S02]  /*7b20*/  HADD2.F32 R28, -RZ, R6.reuse.H0_H0 ;  /* 0x20000006ff1c7230 */ /* 0x100fe40000004100 */
[----:B------:R-:W-:Y:S01]  /*7b30*/  FMUL.FTZ R42, R4, R39 ;  /* 0x00000027042a7220 */ /* 0x000fe20000410000 */
[----:B------:R-:W-:-:S02]  /*7b40*/  HADD2.F32 R29, -RZ, R6.H1_H1 ;  /* 0x30000006ff1d7230 */ /* 0x000fc40000004100 */
[C---:B------:R-:W-:Y:S01]  /*7b50*/  FFMA.FTZ R43, R34.reuse, R38, -R41 ;  /* 0x00000026222b7223 */ /* 0x040fe20000010829 */
[--C-:B------:R-:W-:Y:S02]  /*7b60*/  HADD2.F32 R6, -RZ, R5.reuse.H0_H0 ;  /* 0x20000005ff067230 */ /* 0x100fe40000004100 */
[----:B------:R-:W-:Y:S01]  /*7b70*/  FFMA.FTZ R44, R34, R40, R35 ;  /* 0x00000028222c7223 */ /* 0x000fe20000010023 */
[-C--:B------:R-:W-:Y:S01]  /*7b80*/  FMUL.FTZ R38, R4, R37.reuse ;  /* 0x0000002504267220 */ /* 0x080fe20000410000 */
[C---:B------:R-:W-:Y:S01]  /*7b90*/  FFMA.FTZ R42, R7.reuse, R37, -R42 ;  /* 0x00000025072a7223 */ /* 0x040fe2000001082a */
[----:B------:R-:W-:Y:S02]  /*7ba0*/  HADD2.F32 R5, -RZ, R5.H1_H1 ;  /* 0x30000005ff057230 */ /* 0x000fe40000004100 */
[----:B------:R-:W-:Y:S02]  /*7bb0*/  HADD2.F32 R37, -RZ, R47.H0_H0 ;  /* 0x2000002fff257230 */ /* 0x000fe40000004100 */
[----:B------:R-:W-:Y:S01]  /*7bc0*/  FFMA.FTZ R39, R7, R39, R38 ;  /* 0x0000002707277223 */ /* 0x000fe20000010026 */
[----:B------:R-:W-:-:S02]  /*7bd0*/  HADD2.F32 R34, -RZ, R48.H0_H0 ;  /* 0x20000030ff227230 */ /* 0x000fc40000004100 */
[----:B------:R-:W-:Y:S02]  /*7be0*/  HADD2.F32 R35, -RZ, R45.H0_H0 ;  /* 0x2000002dff237230 */ /* 0x000fe40000004100 */
[C---:B------:R-:W-:Y:S01]  /*7bf0*/  FMUL.FTZ R41, R29.reuse, R37 ;  /* 0x000000251d297220 */ /* 0x040fe20000410000 */
[----:B------:R-:W-:Y:S02]  /*7c00*/  HADD2.F32 R4, -RZ, R46.H0_H0 ;  /* 0x2000002eff047230 */ /* 0x000fe40000004100 */
[-C--:B------:R-:W-:Y:S01]  /*7c10*/  FMUL.FTZ R40, R29, R34.reuse ;  /* 0x000000221d287220 */ /* 0x080fe20000410000 */
[C---:B------:R-:W-:Y:S01]  /*7c20*/  FMUL.FTZ R7, R5.reuse, R35 ;  /* 0x0000002305077220 */ /* 0x040fe20000410000 */
[C---:B------:R-:W-:Y:S01]  /*7c30*/  FFMA.FTZ R41, R28.reuse, R34, -R41 ;  /* 0x000000221c297223 */ /* 0x040fe20000010829 */
[-C--:B------:R-:W-:Y:S01]  /*7c40*/  FMUL.FTZ R38, R5, R4.reuse ;  /* 0x0000000405267220 */ /* 0x080fe20000410000 */
[----:B------:R-:W-:Y:S01]  /*7c50*/  FFMA.FTZ R40, R28, R37, R40 ;  /* 0x000000251c287223 */ /* 0x000fe20000010028 */
[----:B------:R-:W-:Y:S01]  /*7c60*/  FFMA.FTZ R5, R6, R4, -R7 ;  /* 0x0000000406057223 */ /* 0x000fe20000010807 */
[----:B------:R-:W-:Y:S01]  /*7c70*/  F2FP.F16.F32.PACK_AB R7, R44, R43 ;  /* 0x0000002b2c07723e */ /* 0x000fe200000000ff */
[----:B------:R-:W-:Y:S01]  /*7c80*/  FFMA.FTZ R38, R6, R35, R38 ;  /* 0x0000002306267223 */ /* 0x000fe20000010026 */
[----:B------:R-:W-:-:S02]  /*7c90*/  F2FP.F16.F32.PACK_AB R4, R39, R42 ;  /* 0x0000002a2704723e */ /* 0x000fc400000000ff */
[----:B------:R-:W-:Y:S02]  /*7ca0*/  F2FP.F16.F32.PACK_AB R6, R40, R41 ;  /* 0x000000292806723e */ /* 0x000fe400000000ff */
[----:B------:R-:W-:-:S05]  /*7cb0*/  F2FP.F16.F32.PACK_AB R5, R38, R5 ;  /* 0x000000052605723e */ /* 0x000fca00000000ff */
[----:B------:R0:W-:Y:S02]  /*7cc0*/  STS.128 [R3+0x8400], R4 ;  /* 0x0084000403007388 */ /* 0x0001e40000000c00 */
.L_x_1681:
[----:B------:R-:W-:Y:S05]  /*7cd0*/  BSYNC B2 ;  /* 0x0000000000027941 */ /* 0x000fea0003800000 */
.L_x_1680:
[----:B------:R-:W-:Y:S05]  /*7ce0*/  @P1 BRA `(.L_x_1679) ;  /* 0x0000000000a81947 */ /* 0x000fea0003800000 */
[----:B0-----:R-:W0:Y:S01]  /*7cf0*/  LDS.128 R4, [R0] ;  /* 0x0000000000047984 */ /* 0x001e220000000c00 */
[----:B------:R-:W-:Y:S01]  /*7d00*/  SHF.R.U32.HI R29, RZ, 0x10, R25 ;  /* 0x00000010ff1d7819 */ /* 0x000fe20000011619 */
[----:B------:R-:W-:Y:S01]  /*7d10*/  HADD2.F32 R28, -RZ, R48.H1_H1 ;  /* 0x30000030ff1c7230 */ /* 0x000fe20000004100 */
[--C-:B------:R-:W-:Y:S01]  /*7d20*/  SHF.R.U32.HI R35, RZ, 0x10, R27.reuse ;  /* 0x00000010ff237819 */ /* 0x100fe2000001161b */
[----:B------:R-:W-:Y:S01]  /*7d30*/  HADD2.F32 R34, -RZ, R47.H1_H1 ;  /* 0x3000002fff227230 */ /* 0x000fe20000004100 */
[----:B------:R-:W-:Y:S01]  /*7d40*/  SHF.R.U64 R39, R26, 0x10, R27 ;  /* 0x000000101a277819 */ /* 0x000fe2000000121b */
[----:B------:R-:W-:Y:S01]  /*7d50*/  HADD2.F32 R29, -RZ, R29.H0_H0 ;  /* 0x2000001dff1d7230 */ /* 0x000fe20000004100 */
[----:B------:R-:W-:Y:S01]  /*7d60*/  SHF.R.U64 R41, R24, 0x10, R25 ;  /* 0x0000001018297819 */ /* 0x000fe20000001219 */
[----:B------:R-:W-:Y:S02]  /*7d70*/  HADD2.F32 R35, -RZ, R35.H0_H0 ;  /* 0x20000023ff237230 */ /* 0x000fe40000004100 */
[----:B0-----:R-:W-:-:S02]  /*7d80*/  HADD2.F32 R27, -RZ, R7.H1_H1 ;  /* 0x30000007ff1b7230 */ /* 0x001fc40000004100 */
[----:B------:R-:W-:Y:S02]  /*7d90*/  HADD2.F32 R26, -RZ, R7.H0_H0 ;  /* 0x20000007ff1a7230 */ /* 0x000fe40000004100 */
[--C-:B------:R-:W-:Y:S02]  /*7da0*/  HADD2.F32 R7, -RZ, R4.reuse.H0_H0 ;  /* 0x20000004ff077230 */ /* 0x100fe40000004100 */
[C---:B------:R-:W-:Y:S01]  /*7db0*/  FMUL.FTZ R40, R27.reuse, R29 ;  /* 0x0000001d1b287220 */ /* 0x040fe20000410000 */
[----:B------:R-:W-:Y:S02]  /*7dc0*/  HADD2.F32 R4, -RZ, R4.H1_H1 ;  /* 0x30000004ff047230 */ /* 0x000fe40000004100 */
[-C--:B------:R-:W-:Y:S01]  /*7dd0*/  FMUL.FTZ R37, R27, R35.reuse ;  /* 0x000000231b257220 */ /* 0x080fe20000410000 */
[--C-:B------:R-:W-:Y:S02]  /*7de0*/  HADD2.F32 R24, -RZ, R6.reuse.H0_H0 ;  /* 0x20000006ff187230 */ /* 0x100fe40000004100 */
[----:B------:R-:W-:Y:S01]  /*7df0*/  FFMA.FTZ R42, R26, R35, R40 ;  /* 0x000000231a2a7223 */ /* 0x000fe20000010028 */
[----:B------:R-:W-:-:S02]  /*7e00*/  HADD2.F32 R25, -RZ, R6.H1_H1 ;  /* 0x30000006ff197230 */ /* 0x000fc40000004100 */
[----:B------:R-:W-:Y:S01]  /*7e10*/  FMUL.FTZ R38, R4, R34 ;  /* 0x0000002204267220 */ /* 0x000fe20000410000 */
[--C-:B------:R-:W-:Y:S02]  /*7e20*/  HADD2.F32 R27, -RZ, R36.reuse.H1_H1 ;  /* 0x30000024ff1b7230 */ /* 0x100fe40000004100 */
[----:B------:R-:W-:Y:S01]  /*7e30*/  FFMA.FTZ R37, R26, R29, -R37 ;  /* 0x0000001d1a257223 */ /* 0x000fe20000010825 */
[--C-:B------:R-:W-:Y:S02]  /*7e40*/  HADD2.F32 R6, -RZ, R5.reuse.H0_H0 ;  /* 0x20000005ff067230 */ /* 0x100fe40000004100 */
[-C--:B------:R-:W-:Y:S01]  /*7e50*/  FMUL.FTZ R40, R4, R28.reuse ;  /* 0x0000001c04287220 */ /* 0x080fe20000410000 */
[----:B------:R-:W-:Y:S02]  /*7e60*/  HADD2.F32 R36, -RZ, R36.H0_H0 ;  /* 0x20000024ff247230 */ /* 0x000fe40000004100 */
[----:B------:R-:W-:Y:S01]  /*7e70*/  FFMA.FTZ R38, R7, R28, -R38 ;  /* 0x0000001c07267223 */ /* 0x000fe20000010826 */
[----:B------:R-:W-:-:S02]  /*7e80*/  HADD2.F32 R5, -RZ, R5.H1_H1 ;  /* 0x30000005ff057230 */ /* 0x000fc40000004100 */
[----:B------:R-:W-:Y:S01]  /*7e90*/  FFMA.FTZ R29, R7, R34, R40 ;  /* 0x00000022071d7223 */ /* 0x000fe20000010028 */
[----:B------:R-:W-:Y:S02]  /*7ea0*/  HADD2.F32 R26, -RZ, R39.H0_H0 ;  /* 0x20000027ff1a7230 */ /* 0x000fe40000004100 */
[CC--:B------:R-:W-:Y:S01]  /*7eb0*/  FMUL.FTZ R35, R25.reuse, R27.reuse ;  /* 0x0000001b19237220 */ /* 0x0c0fe20000410000 */
[----:B------:R-:W-:Y:S02]  /*7ec0*/  HADD2.F32 R4, -RZ, R41.H0_H0 ;  /* 0x20000029ff047230 */ /* 0x000fe40000004100 */
[----:B------:R-:W-:Y:S01]  /*7ed0*/  FMUL.FTZ R28, R25, R36 ;  /* 0x00000024191c7220 */ /* 0x000fe20000410000 */
        /* <DEDUP_REMOVED lines=10> */
[----:B------:R1:W-:Y:S02]  /*7f80*/  STS.128 [R0], R4 ;  /* 0x0000000400007388 */ /* 0x0003e40000000c00 */
.L_x_1679:
[----:B------:R-:W-:Y:S05]  /*7f90*/  BSYNC B1 ;  /* 0x0000000000017941 */ /* 0x000fea0003800000 */
.L_x_1678:
[----:B01----:R-:W0:Y:S02]  /*7fa0*/  S2R R4, SR_TID.X ;  /* 0x0000000000047919 */ /* 0x003e240000002100 */
[----:B0-----:R-:W-:-:S05]  /*7fb0*/  VIADD R5, R4, 0xffffff80 ;  /* 0xffffff8004057836 */ /* 0x001fca0000000000 */
[----:B------:R-:W-:-:S04]  /*7fc0*/  SHF.R.S32.HI R4, RZ, 0x1f, R5 ;  /* 0x0000001fff047819 */ /* 0x000fc80000011405 */
[----:B------:R-:W-:-:S04]  /*7fd0*/  LEA.HI R4, R4, R5, RZ, 0x2 ;  /* 0x0000000504047211 */ /* 0x000fc800078f10ff */
[----:B------:R-:W-:-:S05]  /*7fe0*/  SHF.R.S32.HI R4, RZ, 0x2, R4 ;  /* 0x00000002ff047819 */ /* 0x000fca0000011404 */
[----:B------:R-:W-:-:S05]  /*7ff0*/  VIADD R4, R4, 0x60 ;  /* 0x0000006004047836 */ /* 0x000fca0000000000 */
[----:B------:R-:W-:-:S13]  /*8000*/  ISETP.GE.AND P0, PT, R4, R31, PT ;  /* 0x0000001f0400720c */ /* 0x000fda0003f06270 */
[----:B------:R-:W-:Y:S05]  /*8010*/  @P0 BRA `(.L_x_1682) ;  /* 0x0000001800bc0947 */ /* 0x000fea0003800000 */
[----:B------:R-:W2:Y:S01]  /*8020*/  LDL R4, [R1+0x18] ;  /* 0x0000180001047983 */ /* 0x000ea20000100800 */
[----:B------:R-:W0:Y:S01]  /*8030*/  LDC R5, c[0x0][0x3f4] ;  /* 0x0000fd00ff057b82 */ /* 0x000e220000000800 */
[----:B------:R-:W-:Y:S01]  /*8040*/  BSSY B1, `(.L_x_1683) ;  /* 0x000002e000017945 */ /* 0x000fe20003800000 */
[-C--:B0-----:R-:W-:Y:S02]  /*8050*/  ISETP.GE.AND P0, PT, R152, R5.reuse, PT ;  /* 0x000000059800720c */ /* 0x081fe40003f06270 */
[----:B--2---:R-:W-:-:S11]  /*8060*/  ISETP.GE.AND P1, PT, R4, R5, PT ;  /* 0x000000050400720c */ /* 0x004fd60003f26270 */
[----:B------:R-:W-:Y:S05]  /*8070*/  @P0 BRA `(.L_x_1684) ;  /* 0x0000000000a80947 */ /* 0x000fea0003800000 */
[----:B------:R-:W0:Y:S01]  /*8080*/  LDS.128 R4, [R3+0xb400] ;  /* 0x00b4000003047984 */ /* 0x000e220000000c00 */
[----:B------:R-:W-:Y:S01]  /*8090*/  SHF.R.U32.HI R26, RZ, 0x10, R21 ;  /* 0x00000010ff1a7819 */ /* 0x000fe20000011615 */
[--C-:B------:R-:W-:Y:S01]  /*80a0*/  HADD2.F32 R24, -RZ, R33.reuse.H1_H1 ;  /* 0x30000021ff187230 */ /* 0x100fe20000004100 */
[----:B------:R-:W-:Y:S01]  /*80b0*/  SHF.R.U32.HI R25, RZ, 0x10, R13 ;  /* 0x00000010ff197819 */ /* 0x000fe2000001160d */
[----:B------:R-:W-:Y:S01]  /*80c0*/  HADD2.F32 R33, -RZ, R33.H0_H0 ;  /* 0x20000021ff217230 */ /* 0x000fe20000004100 */
[----:B------:R-:W-:Y:S01]  /*80d0*/  SHF.R.U64 R29, R20, 0x10, R21 ;  /* 0x00000010141d7819 */ /* 0x000fe20000001215 */
[----:B------:R-:W-:Y:S01]  /*80e0*/  HADD2.F32 R26, -RZ, R26.H0_H0 ;  /* 0x2000001aff1a7230 */ /* 0x000fe20000004100 */
[----:B------:R-:W-:Y:S01]  /*80f0*/  SHF.R.U64 R31, R12, 0x10, R13 ;  /* 0x000000100c1f7819 */ /* 0x000fe2000000120d */
[----:B------:R-:W-:Y:S02]  /*8100*/  HADD2.F32 R25, -RZ, R25.H0_H0 ;  /* 0x20000019ff197230 */ /* 0x000fe40000004100 */
[----:B0-----:R-:W-:-:S02]  /*8110*/  HADD2.F32 R21, -RZ, R7.H1_H1 ;  /* 0x30000007ff157230 */ /* 0x001fc40000004100 */
[----:B------:R-:W-:Y:S02]  /*8120*/  HADD2.F32 R20, -RZ, R7.H0_H0 ;  /* 0x20000007ff147230 */ /* 0x000fe40000004100 */
[--C-:B------:R-:W-:Y:S02]  /*8130*/  HADD2.F32 R7, -RZ, R4.reuse.H0_H0 ;  /* 0x20000004ff077230 */ /* 0x100fe40000004100 */
[CC--:B------:R-:W-:Y:S01]  /*8140*/  FMUL.FTZ R27, R21.reuse, R26.reuse ;  /* 0x0000001a151b7220 */ /* 0x0c0fe20000410000 */
[----:B------:R-:W-:Y:S01]  /*8150*/  FMUL.FTZ R21, R21, R25 ;  /* 0x0000001915157220 */ /* 0x000fe20000410000 */
[----:B------:R-:W-:Y:S02]  /*8160*/  HADD2.F32 R4, -RZ, R4.H1_H1 ;  /* 0x30000004ff047230 */ /* 0x000fe40000004100 */
[--C-:B------:R-:W-:Y:S02]  /*8170*/  HADD2.F32 R12, -RZ, R6.reuse.H0_H0 ;  /* 0x20000006ff0c7230 */ /* 0x100fe40000004100 */
[----:B------:R-:W-:Y:S01]  /*8180*/  FFMA.FTZ R34, R20, R26, R21 ;  /* 0x0000001a14227223 */ /* 0x000fe20000010015 */
[----:B------:R-:W-:-:S02]  /*8190*/  HADD2.F32 R13, -RZ, R6.H1_H1 ;  /* 0x30000006ff0d7230 */ /* 0x000fc40000004100 */
[----:B------:R-:W-:Y:S01]  /*81a0*/  FMUL.FTZ R28, R4, R33 ;  /* 0x00000021041c7220 */ /* 0x000fe20000410000 */
[--C-:B------:R-:W-:Y:S02]  /*81b0*/  HADD2.F32 R21, -RZ, R32.reuse.H0_H0 ;  /* 0x20000020ff157230 */ /* 0x100fe40000004100 */
[----:B------:R-:W-:Y:S01]  /*81c0*/  FFMA.FTZ R27, R20, R25, -R27 ;  /* 0x00000019141b7223 */ /* 0x000fe2000001081b */
[--C-:B------:R-:W-:Y:S02]  /*81d0*/  HADD2.F32 R6, -RZ, R5.reuse.H0_H0 ;  /* 0x20000005ff067230 */ /* 0x100fe40000004100 */
[-C--:B------:R-:W-:Y:S01]  /*81e0*/  FMUL.FTZ R26, R4, R24.reuse ;  /* 0x00000018041a7220 */ /* 0x080fe20000410000 */
[----:B------:R-:W-:Y:S02]  /*81f0*/  HADD2.F32 R32, -RZ, R32.H1_H1 ;  /* 0x30000020ff207230 */ /* 0x000fe40000004100 */
        /* <DEDUP_REMOVED lines=18> */
.L_x_1684:
[----:B------:R-:W-:Y:S05]  /*8320*/  BSYNC B1 ;  /* 0x0000000000017941 */ /* 0x000fea0003800000 */
.L_x_1683:
[----:B------:R-:W-:Y:S05]  /*8330*/  @P1 BRA `(.L_x_1682) ;  /* 0x0000001400f41947 */ /* 0x000fea0003800000 */
[----:B0-----:R-:W0:Y:S01]  /*8340*/  LDS.128 R4, [R0+0x3000] ;  /* 0x0030000000047984 */ /* 0x001e220000000c00 */
[----:B------:R-:W-:Y:S01]  /*8350*/  SHF.R.U32.HI R20, RZ, 0x10, R9 ;  /* 0x00000010ff147819 */ /* 0x000fe20000011609 */
[--C-:B------:R-:W-:Y:S01]  /*8360*/  HADD2.F32 R13, -RZ, R14.reuse.H0_H0 ;  /* 0x2000000eff0d7230 */ /* 0x100fe20000004100 */
[--C-:B------:R-:W-:Y:S01]  /*8370*/  SHF.R.U32.HI R12, RZ, 0x10, R11.reuse ;  /* 0x00000010ff0c7819 */ /* 0x100fe2000001160b */
[----:B------:R-:W-:Y:S01]  /*8380*/  HADD2.F32 R14, -RZ, R14.H1_H1 ;  /* 0x3000000eff0e7230 */ /* 0x000fe20000004100 */
[----:B------:R-:W-:Y:S01]  /*8390*/  SHF.R.U64 R26, R10, 0x10, R11 ;  /* 0x000000100a1a7819 */ /* 0x000fe2000000120b */
[----:B------:R-:W-:Y:S01]  /*83a0*/  HADD2.F32 R20, -RZ, R20.H0_H0 ;  /* 0x20000014ff147230 */ /* 0x000fe20000004100 */
[----:B------:R-:W-:Y:S01]  /*83b0*/  SHF.R.U64 R25, R8, 0x10, R9 ;  /* 0x0000001008197819 */ /* 0x000fe20000001209 */
[----:B------:R-:W-:Y:S02]  /*83c0*/  HADD2.F32 R12, -RZ, R12.H0_H0 ;  /* 0x2000000cff0c7230 */ /* 0x000fe40000004100 */
[----:B------:R-:W-:-:S02]  /*83d0*/  HADD2.F32 R11, -RZ, R15.H0_H0 ;  /* 0x2000000fff0b7230 */ /* 0x000fc40000004100 */
[----:B------:R-:W-:Y:S02]  /*83e0*/  HADD2.F32 R15, -RZ, R15.H1_H1 ;  /* 0x3000000fff0f7230 */ /* 0x000fe40000004100 */
[--C-:B0-----:R-:W-:Y:S02]  /*83f0*/  HADD2.F32 R10, -RZ, R7.reuse.H1_H1 ;  /* 0x30000007ff0a7230 */ /* 0x101fe40000004100 */
[--C-:B------:R-:W-:Y:S02]  /*8400*/  HADD2.F32 R3, -RZ, R4.reuse.H0_H0 ;  /* 0x20000004ff037230 */ /* 0x100fe40000004100 */
[----:B------:R-:W-:Y:S02]  /*8410*/  HADD2.F32 R9, -RZ, R7.H0_H0 ;  /* 0x20000007ff097230 */ /* 0x000fe40000004100 */
[C---:B------:R-:W-:Y:S01]  /*8420*/  FMUL.FTZ R24, R10.reuse, R20 ;  /* 0x000000140a187220 */ /* 0x040fe20000410000 */
[----:B------:R-:W-:Y:S02]  /*8430*/  HADD2.F32 R4, -RZ, R4.H1_H1 ;  /* 0x30000004ff047230 */ /* 0x000fe40000004100 */
[----:B------:R-:W-:Y:S01]  /*8440*/  FMUL.FTZ R21, R10, R12 ;  /* 0x0000000c0a157220 */ /* 0x000fe20000410000 */
[----:B------:R-:W-:-:S02]  /*8450*/  HADD2.F32 R7, -RZ, R6.H0_H0 ;  /* 0x20000006ff077230 */ /* 0x000fc40000004100 */
[C---:B------:R-:W-:Y:S01]  /*8460*/  FFMA.FTZ R24, R9.reuse, R12, -R24 ;  /* 0x0000000c09187223 */ /* 0x040fe20000010818 */
[----:B------:R-:W-:Y:S02]  /*8470*/  HADD2.F32 R8, -RZ, R6.H1_H1 ;  /* 0x30000006ff087230 */ /* 0x000fe40000004100 */
[C---:B------:R-:W-:Y:S01]  /*8480*/  FMUL.FTZ R10, R4.reuse, R13 ;  /* 0x0000000d040a7220 */ /* 0x040fe20000410000 */
[--C-:B------:R-:W-:Y:S02]  /*8490*/  HADD2.F32 R6, -RZ, R5.reuse.H0_H0 ;  /* 0x20000005ff067230 */ /* 0x100fe40000004100 */
[----:B------:R-:W-:Y:S01]  /*84a0*/  FFMA.FTZ R21, R9, R20, R21 ;  /* 0x0000001409157223 */ /* 0x000fe20000010015 */
[-C--:B------:R-:W-:Y:S01]  /*84b0*/  FMUL.FTZ R12, R4, R11.reuse ;  /* 0x0000000b040c7220 */ /* 0x080fe20000410000 */
[----:B------:R-:W-:Y:S02]  /*84c0*/  HADD2.F32 R5, -RZ, R5.H1_H1 ;  /* 0x30000005ff057230 */ /* 0x000fe40000004100 */
[----:B------:R-:W-:Y:S01]  /*84d0*/  FFMA.FTZ R10, R3, R11, -R10 ;  /* 0x0000000b030a7223 */ /* 0x000fe2000001080a */
[----:B------:R-:W-:-:S02]  /*84e0*/  HADD2.F32 R9, -RZ, R25.H0_H0 ;  /* 0x20000019ff097230 */ /* 0x000fc40000004100 */
[----:B------:R-:W-:Y:S01]  /*84f0*/  FFMA.FTZ R3, R3, R13, R12 ;  /* 0x0000000d03037223 */ /* 0x000fe2000001000c */
[----:B------:R-:W-:Y:S02]  /*8500*/  HADD2.F32 R4, -RZ, R26.H0_H0 ;  /* 0x2000001aff047230 */ /* 0x000fe40000004100 */
[C---:B------:R-:W-:Y:S01]  /*8510*/  FMUL.FTZ R12, R8.reuse, R14 ;  /* 0x0000000e080c7220 */ /* 0x040fe20000410000 */
[----:B------:R-:W-:Y:S01]  /*8520*/  FMUL.FTZ R13, R8, R15 ;  /* 0x0000000f080d7220 */ /* 0x000fe20000410000 */
[C---:B------:R-:W-:Y:S01]  /*8530*/  FMUL.FTZ R11, R5.reuse, R9 ;  /* 0x00000009050b7220 */ /* 0x040fe20000410000 */
[----:B------:R-:W-:Y:S01]  /*8540*/  FMUL.FTZ R8, R5, R4 ;  /* 0x0000000405087220 */ /* 0x000fe20000410000 */
[C---:B------:R-:W-:Y:S01]  /*8550*/  FFMA.FTZ R12, R7.reuse, R15, -R12 ;  /* 0x0000000f070c7223 */ /* 0x040fe2000001080c */
[----:B------:R-:W-:Y:S01]  /*8560*/  FFMA.FTZ R13, R7, R14, R13 ;  /* 0x0000000e070d7223 */ /* 0x000fe2000001000d */
[C---:B------:R-:W-:Y:S01]  /*8570*/  FFMA.FTZ R5, R6.reuse, R4, -R11 ;  /* 0x0000000406057223 */ /* 0x040fe2000001080b */
[----:B------:R-:W-:Y:S01]  /*8580*/  FFMA.FTZ R8, R6, R9, R8 ;  /* 0x0000000906087223 */ /* 0x000fe20000010008 */
[----:B------:R-:W-:-:S02]  /*8590*/  F2FP.F16.F32.PACK_AB R7, R21, R24 ;  /* 0x000000181507723e */ /* 0x000fc400000000ff */
[----:B------:R-:W-:Y:S02]  /*85a0*/  F2FP.F16.F32.PACK_AB R6, R13, R12 ;  /* 0x0000000c0d06723e */ /* 0x000fe400000000ff */
[----:B------:R-:W-:Y:S02]  /*85b0*/  F2FP.F16.F32.PACK_AB R4, R3, R10 ;  /* 0x0000000a0304723e */ /* 0x000fe400000000ff */
[----:B------:R-:W-:-:S05]  /*85c0*/  F2FP.F16.F32.PACK_AB R5, R8, R5 ;  /* 0x000000050805723e */ /* 0x000fca00000000ff */
[----:B------:R1:W-:Y:S01]  /*85d0*/  STS.128 [R0+0x3000], R4 ;  /* 0x0030000400007388 */ /* 0x0003e20000000c00 */
[----:B------:R-:W-:Y:S05]  /*85e0*/  BRA `(.L_x_1682) ;  /* 0x0000001400487947 */ /* 0x000fea0003800000 */
.L_x_1669:
[----:B------:R-:W1:Y:S01]  /*85f0*/  S2R R0, SR_TID.X ;  /* 0x0000000000007919 */ /* 0x000e620000002100 */
[----:B------:R-:W2:Y:S01]  /*8600*/  LDC R32, c[0x0][0x448] ;  /* 0x00011200ff207b82 */ /* 0x000ea20000000800 */
[----:B------:R-:W-:Y:S01]  /*8610*/  ULDC.64 UR4, c[0x0][0x3f8] ;  /* 0x0000fe0000047ab9 */ /* 0x000fe20000000a00 */
[----:B------:R-:W-:Y:S01]  /*8620*/  MOV R4, R26 ;  /* 0x0000001a00047202 */ /* 0x000fe20000000f00 */
[----:B------:R-:W-:Y:S01]  /*8630*/  ULDC.64 UR6, c[0x0][0x408] ;  /* 0x0001020000067ab9 */ /* 0x000fe20000000a00 */
[----:B------:R-:W-:Y:S02]  /*8640*/  IMAD.MOV.U32 R6, RZ, RZ, R24 ;  /* 0x000000ffff067224 */ /* 0x000fe400078e0018 */
[----:B------:R-:W-:Y:S01]  /*8650*/  IMAD.MOV.U32 R7, RZ, RZ, R31 ;  /* 0x000000ffff077224 */ /* 0x000fe200078e001f */
[----:B--2---:R-:W-:Y:S01]  /*8660*/  ISETP.NE.AND P0, PT, R32, 0x1, PT ;  /* 0x000000012000780c */ /* 0x004fe20003f05270 */
[----:B-1----:R-:W-:-:S05]  /*8670*/  VIADD R0, R0, 0xffffff80 ;  /* 0xffffff8000007836 */ /* 0x002fca0000000000 */
[----:B------:R-:W-:-:S07]  /*8680*/  SHF.R.S32.HI R3, RZ, 0x1f, R0 ;  /* 0x0000001fff037819 */ /* 0x000fce0000011400 */
[----:B------:R-:W1:Y:S01]  /*8690*/  @P0 LDC R5, c[0x0][0x450] ;  /* 0x00011400ff050b82 */ /* 0x000e620000000800 */
[----:B------:R-:W-:-:S04]  /*86a0*/  LEA.HI R3, R3, R0, RZ, 0x2 ;  /* 0x0000000003037211 */ /* 0x000fc800078f10ff */
[----:B------:R-:W-:-:S05]  /*86b0*/  LOP3.LUT R3, R3, 0xfffffffc, RZ, 0xc0, !PT ;  /* 0xfffffffc03037812 */ /* 0x000fca00078ec0ff */
[----:B------:R-:W-:Y:S02]  /*86c0*/  IMAD.IADD R3, R0, 0x1, -R3 ;  /* 0x0000000100037824 */ /* 0x000fe400078e0a03 */
[----:B------:R-:W2:Y:S02]  /*86d0*/  @P0 LDC R0, c[0x0][0x44c] ;  /* 0x00011300ff000b82 */ /* 0x000ea40000000800 */
[----:B------:R-:W-:-:S04]  /*86e0*/  IMAD R3, R3, 0x60, R39 ;  /* 0x0000006003037824 */ /* 0x000fc800078e0227 */
[----:B--2---:R-:W-:-:S05]  /*86f0*/  @P0 IMAD.HI.U32 R0, R3, R0, RZ ;  /* 0x0000000003000227 */ /* 0x004fca00078e00ff */
[----:B-1----:R-:W-:Y:S01]  /*8700*/  @P0 SHF.R.U32.HI R3, RZ, R5, R0 ;  /* 0x00000005ff030219 */ /* 0x002fe20000011600 */
[----:B------:R-:W-:-:S03]  /*8710*/  IMAD.MOV.U32 R5, RZ, RZ, R29 ;  /* 0x000000ffff057224 */ /* 0x000fc600078e001d */
[----:B------:R-:W-:Y:S01]  /*8720*/  SHF.R.S32.HI R0, RZ, 0x1f, R3 ;  /* 0x0000001fff007819 */ /* 0x000fe20000011403 */
[----:B------:R-:W-:-:S04]  /*8730*/  IMAD.WIDE.U32 R4, R3, UR4, R4 ;  /* 0x0000000403047c25 */ /* 0x000fc8000f8e0004 */
[C---:B------:R-:W-:Y:S02]  /*8740*/  IMAD R8, R0.reuse, UR4, RZ ;  /* 0x0000000400087c24 */ /* 0x040fe4000f8e02ff */
[----:B------:R-:W-:Y:S02]  /*8750*/  IMAD R0, R0, UR6, RZ ;  /* 0x0000000600007c24 */ /* 0x000fe4000f8e02ff */
[C---:B------:R-:W-:Y:S01]  /*8760*/  IMAD R9, R3.reuse, UR5, R8 ;  /* 0x0000000503097c24 */ /* 0x040fe2000f8e0208 */
[----:B------:R-:W-:Y:S01]  /*8770*/  ULDC.64 UR4, c[0x0][0x3e8] ;  /* 0x0000fa0000047ab9 */ /* 0x000fe20000000a00 */
[C---:B------:R-:W-:Y:S01]  /*8780*/  IMAD.WIDE.U32 R6, R3.reuse, UR6, R6 ;  /* 0x0000000603067c25 */ /* 0x040fe2000f8e0006 */
[----:B------:R-:W-:Y:S01]  /*8790*/  LEA R25, P0, R4, UR4, 0x1 ;  /* 0x0000000404197c11 */ /* 0x000fe2000f8008ff */
[----:B------:R-:W-:Y:S02]  /*87a0*/  UMOV UR4, 0xffffffff ;  /* 0xffffffff00047882 */ /* 0x000fe40000000000 */
[----:B------:R-:W-:Y:S01]  /*87b0*/  IMAD R3, R3, UR7, R0 ;  /* 0x0000000703037c24 */ /* 0x000fe2000f8e0200 */
[----:B------:R-:W-:Y:S01]  /*87c0*/  ULDC.64 UR6, c[0x0][0x400] ;  /* 0x0001000000067ab9 */ /* 0x000fe20000000a00 */
[----:B------:R-:W-:Y:S01]  /*87d0*/  IMAD.IADD R5, R5, 0x1, R9 ;  /* 0x0000000105057824 */ /* 0x000fe200078e0209 */
[----:B------:R-:W-:Y:S01]  /*87e0*/  LEA R27, P1, R6, UR6, 0x1 ;  /* 0x00000006061b7c11 */ /* 0x000fe2000f8208ff */
[----:B------:R-:W-:-:S03]  /*87f0*/  IMAD.IADD R3, R7, 0x1, R3 ;  /* 0x0000000107037824 */ /* 0x000fc600078e0203 */
[----:B------:R-:W-:Y:S02]  /*8800*/  LEA.HI.X R26, R4, UR5, R5, 0x1, P0 ;  /* 0x00000005041a7c11 */ /* 0x000fe400080f0c05 */
[----:B------:R-:W-:Y:S01]  /*8810*/  LEA.HI.X R24, R6, UR7, R3, 0x1, P1 ;  /* 0x0000000706187c11 */ /* 0x000fe200088f0c03 */
[----:B------:R-:W-:Y:S06]  /*8820*/  BRA.DIV UR4, `(.L_x_1685) ;  /* 0x000001a204c47947 */ /* 0x000fec000b800000 */
[----:B------:R-:W2:Y:S01]  /*8830*/  LDL R6, [R1] ;  /* 0x0000000001067983 */ /* 0x000ea20000100800 */
[----:B------:R-:W1:Y:S03]  /*8840*/  LDC R41, c[0x0][0x3f4] ;  /* 0x0000fd00ff297b82 */ /* 0x000e660000000800 */
[----:B------:R-:W3:Y:S04]  /*8850*/  SHFL.IDX PT, R3, R25, RZ, 0x1c1f ;  /* 0x001c1fff19037589 */ /* 0x000ee800000e0000 */
[----:B------:R-:W4:Y:S04]  /*8860*/  SHFL.IDX PT, R0, R26, RZ, 0x1c1f ;  /* 0x001c1fff1a007589 */ /* 0x000f2800000e0000 */
[----:B0-----:R-:W0:Y:S04]  /*8870*/  SHFL.IDX PT, R14, R27, RZ, 0x1c1f ;  /* 0x001c1fff1b0e7589 */ /* 0x001e2800000e0000 */
[----:B------:R-:W5:Y:S01]  /*8880*/  SHFL.IDX PT, R4, R24, RZ, 0x1c1f ;  /* 0x001c1fff18047589 */ /* 0x000f6200000e0000 */
[----:B-1----:R-:W-:Y:S01]  /*8890*/  ISETP.GE.AND P0, PT, R16, R41, PT ;  /* 0x000000291000720c */ /* 0x002fe20003f06270 */
[----:B--2---:R-:W-:-:S05]  /*88a0*/  IMAD R32, R6, R32, RZ ;  /* 0x0000002006207224 */ /* 0x004fca00078e02ff */
[----:B------:R-:W-:-:S13]  /*88b0*/  ISETP.GE.OR P1, PT, R39, R32, P0 ;  /* 0x000000202700720c */ /* 0x000fda0000726670 */
[C---:B------:R-:W-:Y:S01]  /*88c0*/  @!P1 IMAD.SHL.U32 R5, R16.reuse, 0x2, RZ ;  /* 0x0000000210059824 */ /* 0x040fe200078e00ff */
[----:B------:R-:W-:-:S04]  /*88d0*/  @!P1 SHF.L.U64.HI R21, R16, 0x1, R17 ;  /* 0x0000000110159819 */ /* 0x000fc80000010211 */
[----:B---3--:R-:W-:-:S05]  /*88e0*/  @!P1 IADD3 R6, P2, R3, R5, RZ ;  /* 0x0000000503069210 */ /* 0x008fca0007f5e0ff */
[----:B----4-:R-:W-:-:S05]  /*88f0*/  @!P1 IMAD.X R7, R0, 0x1, R21, P2 ;  /* 0x0000000100079824 */ /* 0x010fca00010e0615 */
[----:B------:R-:W2:Y:S01]  /*8900*/  @!P1 LD.E.128 R8, desc[UR42][R6.64] ;  /* 0x0000002a06089980 */ /* 0x000ea2000c101d00 */
[----:B0-----:R-:W-:-:S05]  /*8910*/  @!P1 IADD3 R14, P2, R14, R5, RZ ;  /* 0x000000050e0e9210 */ /* 0x001fca0007f5e0ff */
[----:B-----5:R-:W-:-:S04]  /*8920*/  @!P1 IMAD.X R3, R4, 0x1, R21, P2 ;  /* 0x0000000104039824 */ /* 0x020fc800010e0615 */
[----:B------:R-:W-:-:S05]  /*8930*/  @!P1 IMAD.MOV.U32 R15, RZ, RZ, R3 ;  /* 0x000000ffff0f9224 */ /* 0x000fca00078e0003 */
[----:B------:R0:W3:Y:S01]  /*8940*/  @!P1 LD.E.128 R4, desc[UR42][R14.64] ;  /* 0x0000002a0e049980 */ /* 0x0000e2000c101d00 */
[----:B------:R-:W-:Y:S02]  /*8950*/  CS2R R34, SRZ ;  /* 0x0000000000227805 */ /* 0x000fe4000001ff00 */
[----:B------:R-:W-:Y:S02]  /*8960*/  CS2R R20, SRZ ;  /* 0x0000000000147805 */ /* 0x000fe4000001ff00 */
[----:B------:R-:W-:Y:S01]  /*8970*/  CS2R R28, SRZ ;  /* 0x00000000001c7805 */ /* 0x000fe2000001ff00 */
[----:B------:R-:W1:Y:S01]  /*8980*/  SHFL.IDX PT, R24, R24, 0x1, 0x1c1f ;  /* 0x003c1f0018187f89 */ /* 0x000e6200000e0000 */
[----:B------:R-:W-:-:S03]  /*8990*/  CS2R R36, SRZ ;  /* 0x0000000000247805 */ /* 0x000fc6000001ff00 */
[----:B0-----:R0:W4:Y:S01]  /*89a0*/  SHFL.IDX PT, R14, R27, 0x1, 0x1c1f ;  /* 0x003c1f001b0e7f89 */ /* 0x00112200000e0000 */
[----:B--2---:R-:W-:Y:S01]  /*89b0*/  @!P1 MOV R34, R8 ;  /* 0x0000000800229202 */ /* 0x004fe20000000f00 */
[----:B------:R-:W-:Y:S02]  /*89c0*/  @!P1 IMAD.MOV.U32 R35, RZ, RZ, R9 ;  /* 0x000000ffff239224 */ /* 0x000fe400078e0009 */
[----:B------:R-:W-:Y:S02]  /*89d0*/  @!P1 IMAD.MOV.U32 R36, RZ, RZ, R10 ;  /* 0x000000ffff249224 */ /* 0x000fe400078e000a */
[----:B------:R-:W-:Y:S02]  /*89e0*/  IMAD.MOV.U32 R0, RZ, RZ, R34 ;  /* 0x000000ffff007224 */ /* 0x000fe400078e0022 */
[----:B------:R-:W-:Y:S02]  /*89f0*/  IMAD.MOV.U32 R3, RZ, RZ, R35 ;  /* 0x000000ffff037224 */ /* 0x000fe400078e0023 */
[----:B------:R-:W-:Y:S01]  /*8a00*/  @!P1 IMAD.MOV.U32 R37, RZ, RZ, R11 ;  /* 0x000000ffff259224 */ /* 0x000fe200078e000b */
[----:B------:R-:W-:Y:S01]  /*8a10*/  PRMT R42, R0, 0x7610, R42 ;  /* 0x00007610002a7816 */ /* 0x000fe2000000002a */
[----:B------:R-:W-:Y:S01]  /*8a20*/  IMAD.MOV.U32 R8, RZ, RZ, R36 ;  /* 0x000000ffff087224 */ /* 0x000fe200078e0024 */
[----:B------:R-:W-:Y:S01]  /*8a30*/  PRMT R43, R3, 0x7610, R43 ;  /* 0x00007610032b7816 */ /* 0x000fe2000000002b */
[----:B------:R0:W2:Y:S01]  /*8a40*/  SHFL.IDX PT, R0, R26, 0x1, 0x1c1f ;  /* 0x003c1f001a007f89 */ /* 0x0000a200000e0000 */
[----:B------:R-:W-:Y:S01]  /*8a50*/  IMAD.MOV.U32 R9, RZ, RZ, R37 ;  /* 0x000000ffff097224 */ /* 0x000fe200078e0025 */
[----:B---3--:R-:W-:Y:S01]  /*8a60*/  @!P1 MOV R20, R6 ;  /* 0x0000000600149202 */ /* 0x008fe20000000f00 */
[----:B------:R-:W-:Y:S01]  /*8a70*/  @!P1 IMAD.MOV.U32 R28, RZ, RZ, R4 ;  /* 0x000000ffff1c9224 */ /* 0x000fe200078e0004 */
[----:B------:R0:W3:Y:S01]  /*8a80*/  SHFL.IDX PT, R3, R25, 0x1, 0x1c1f ;  /* 0x003c1f0019037f89 */ /* 0x0000e200000e0000 */
[----:B------:R-:W-:Y:S01]  /*8a90*/  @!P1 IMAD.MOV.U32 R29, RZ, RZ, R5 ;  /* 0x000000ffff1d9224 */ /* 0x000fe200078e0005 */
[----:B------:R-:W-:Y:S01]  /*8aa0*/  PRMT R31, R8, 0x5410, R9 ;  /* 0x00005410081f7816 */ /* 0x000fe20000000009 */
[----:B------:R-:W-:-:S02]  /*8ab0*/  @!P1 IMAD.MOV.U32 R21, RZ, RZ, R7 ;  /* 0x000000ffff159224 */ /* 0x000fc400078e0007 */
[----:B------:R-:W-:Y:S02]  /*8ac0*/  IMAD.MOV.U32 R4, RZ, RZ, R28 ;  /* 0x000000ffff047224 */ /* 0x000fe400078e001c */
[----:B------:R-:W-:Y:S02]  /*8ad0*/  IMAD.MOV.U32 R5, RZ, RZ, R29 ;  /* 0x000000ffff057224 */ /* 0x000fe400078e001d */
[----:B------:R-:W-:Y:S02]  /*8ae0*/  IMAD.MOV.U32 R6, RZ, RZ, R20 ;  /* 0x000000ffff067224 */ /* 0x000fe400078e0014 */
[----:B------:R-:W-:Y:S01]  /*8af0*/  IMAD.MOV.U32 R7, RZ, RZ, R21 ;  /* 0x000000ffff077224 */ /* 0x000fe200078e0015 */
[----:B------:R-:W-:Y:S02]  /*8b00*/  PRMT R45, R5, 0x7610, R45 ;  /* 0x00007610052d7816 */ /* 0x000fe4000000002d */
[----:B------:R-:W-:Y:S02]  /*8b10*/  PRMT R56, R4, 0x5410, R6 ;  /* 0x0000541004387816 */ /* 0x000fe40000000006 */
[----:B------:R-:W-:-:S02]  /*8b20*/  CS2R R4, SRZ ;  /* 0x0000000000047805 */ /* 0x000fc4000001ff00 */
[----:B01--4-:R-:W-:-:S07]  /*8b30*/  PRMT R42, R42, 0x5410, R7 ;  /* 0x000054102a2a7816 */ /* 0x013fce0000000007 */
.L_x_1975:
[----:B------:R-:W-:Y:S01]  /*8b40*/  VIADD R39, R39, 0x60 ;  /* 0x0000006027277836 */ /* 0x000fe20000000000 */
[----:B------:R-:W-:Y:S01]  /*8b50*/  BSSY B1, `(.L_x_1686) ;  /* 0x0000012000017945 */ /* 0x000fe20003800000 */
[----:B------:R-:W-:Y:S02]  /*8b60*/  CS2R R6, SRZ ;  /* 0x0000000000067805 */ /* 0x000fe4000001ff00 */
[----:B------:R-:W-:Y:S02]  /*8b70*/  CS2R R8, SRZ ;  /* 0x0000000000087805 */ /* 0x000fe4000001ff00 */
[----:B------:R-:W-:Y:S02]  /*8b80*/  CS2R R10, SRZ ;  /* 0x00000000000a7805 */ /* 0x000fe4000001ff00 */
[----:B------:R-:W-:-:S13]  /*8b90*/  ISETP.GE.AND P1, PT, R39, R32, PT ;  /* 0x000000202700720c */ /* 0x000fda0003f26270 */
[----:B------:R-:W-:Y:S05]  /*8ba0*/  @P1 BRA `(.L_x_1687) ;  /* 0x0000000000301947 */ /* 0x000fea0003800000 */
[----:B------:R-:W-:Y:S02]  /*8bb0*/  CS2R R6, SRZ ;  /* 0x0000000000067805 */ /* 0x000fe4000001ff00 */
[----:B------:R-:W-:Y:S02]  /*8bc0*/  CS2R R8, SRZ ;  /* 0x0000000000087805 */ /* 0x000fe4000001ff00 */
[----:B------:R-:W-:Y:S01]  /*8bd0*/  CS2R R10, SRZ ;  /* 0x00000000000a7805 */ /* 0x000fe2000001ff00 */
[----:B------:R-:W-:Y:S06]  /*8be0*/  @P0 BRA `(.L_x_1687) ;  /* 0x0000000000200947 */ /* 0x000fec0003800000 */
[C---:B------:R-:W-:Y:S01]  /*8bf0*/  IMAD.SHL.U32 R4, R16.reuse, 0x2, RZ ;  /* 0x0000000210047824 */ /* 0x040fe200078e00ff */
[----:B------:R-:W-:-:S04]  /*8c00*/  SHF.L.U64.HI R5, R16, 0x1, R17 ;  /* 0x0000000110057819 */ /* 0x000fc80000010211 */
[-C--:B---3--:R-:W-:Y:S02]  /*8c10*/  IADD3 R8, P1, R3, R4.reuse, RZ ;  /* 0x0000000403087210 */ /* 0x088fe40007f3e0ff */
[----:B------:R-:W-:-:S03]  /*8c20*/  IADD3 R4, P2, R14, R4, RZ ;  /* 0x000000040e047210 */ /* 0x000fc60007f5e0ff */
[--C-:B--2---:R-:W-:Y:S02]  /*8c30*/  IMAD.X R9, R0, 0x1, R5.reuse, P1 ;  /* 0x0000000100097824 */ /* 0x104fe400008e0605 */
[----:B------:R-:W-:-:S04]  /*8c40*/  IMAD.X R5, R24, 0x1, R5, P2 ;  /* 0x0000000118057824 */ /* 0x000fc800010e0605 */
[----:B------:R-:W5:Y:S04]  /*8c50*/  LD.E.128 R8, desc[UR42][R8.64] ;  /* 0x0000002a08087980 */ /* 0x000f68000c101d00 */
[----:B------:R-:W5:Y:S02]  /*8c60*/  LD.E.128 R4, desc[UR42][R4.64] ;  /* 0x0000002a04047980 */ /* 0x000f64000c101d00 */
.L_x_1687:
[----:B------:R-:W-:Y:S05]  /*8c70*/  BSYNC B1 ;  /* 0x0000000000017941 */ /* 0x000fea0003800000 */
.L_x_1686:
[----:B------:R-:W-:Y:S01]  /*8c80*/  ULEA.HI UR4, UR36, UR36, URZ, 0x1 ;  /* 0x0000002424047291 */ /* 0x000fe2000f8f083f */
[----:B--2---:R-:W0:Y:S01]  /*8c90*/  S2R R0, SR_TID.X ;  /* 0x0000000000007919 */ /* 0x004e220000002100 */
[----:B------:R-:W-:Y:S01]  /*8ca0*/  IMAD R32, R33, -0xc0, R32 ;  /* 0xffffff4021207824 */ /* 0x000fe200078e0220 */
[----:B------:R-:W-:Y:S01]  /*8cb0*/  BSSY B1, `(.L_x_1688) ;  /* 0x000001e000017945 */ /* 0x000fe20003800000 */
[----:B------:R-:W-:Y:S01]  /*8cc0*/  ULOP3.LUT UR4, UR4, 0xfffffffe, URZ, 0xc0, !UPT ;  /* 0xfffffffe04047892 */ /* 0x000fe2000f8ec03f */
[----:B-----5:R-:W-:Y:S02]  /*8cd0*/  IMAD.MOV.U32 R12, RZ, RZ, R5 ;  /* 0x000000ffff0c7224 */ /* 0x020fe400078e0005 */
[----:B------:R-:W-:Y:S01]  /*8ce0*/  VIMNMX R32, R32, 0xc0, PT ;  /* 0x000000c020207848 */ /* 0x000fe20003fe0100 */
[----:B------:R-:W-:Y:S02]  /*8cf0*/  UIADD3 UR4, UR36, -UR4, URZ ;  /* 0x8000000424047290 */ /* 0x000fe4000fffe03f */
[----:B------:R-:W-:Y:S01]  /*8d00*/  PRMT R39, R12, 0x7610, R39 ;  /* 0x000076100c277816 */ /* 0x000fe20000000027 */
[----:B------:R-:W-:-:S03]  /*8d10*/  IMAD.MOV.U32 R12, RZ, RZ, R7 ;  /* 0x000000ffff0c7224 */ /* 0x000fc600078e0007 */
[----:B---3--:R-:W-:-:S04]  /*8d20*/  MOV R3, UR4 ;  /* 0x0000000400037c02 */ /* 0x008fc80008000f00 */
[----:B------:R-:W-:-:S04]  /*8d30*/  SHF.L.U32 R3, R3, 0x1f, RZ ;  /* 0x0000001f03037819 */ /* 0x000fc800000006ff */
[----:B------:R-:W1:Y:S01]  /*8d40*/  SYNCS.PHASECHK.TRANS64.TRYWAIT P1, [R2+URZ+0x16800], R3 ;  /* 0x01680003020075a7 */ /* 0x000e62000802017f */
[----:B0-----:R-:W-:-:S05]  /*8d50*/  VIADD R0, R0, 0xffffff80 ;  /* 0xffffff8000007836 */ /* 0x001fca0000000000 */
[--C-:B------:R-:W-:Y:S02]  /*8d60*/  SHF.R.S32.HI R13, RZ, 0x1f, R0.reuse ;  /* 0x0000001fff0d7819 */ /* 0x100fe40000011400 */
[----:B------:R-:W-:Y:S02]  /*8d70*/  SHF.R.S32.HI R14, RZ, 0x1f, R0 ;  /* 0x0000001fff0e7819 */ /* 0x000fe40000011400 */
[-C--:B------:R-:W-:Y:S02]  /*8d80*/  LEA.HI R13, R13, R0.reuse, RZ, 0x2 ;  /* 0x000000000d0d7211 */ /* 0x080fe400078f10ff */
[----:B------:R-:W-:Y:S01]  /*8d90*/  LEA.HI R14, R14, R0, RZ, 0x2 ;  /* 0x000000000e0e7211 */ /* 0x000fe200078f10ff */
[----:B------:R-:W-:Y:S01]  /*8da0*/  IMAD.MOV.U32 R0, RZ, RZ, R4 ;  /* 0x000000ffff007224 */ /* 0x000fe200078e0004 */
[----:B------:R-:W-:Y:S02]  /*8db0*/  SHF.R.S32.HI R13, RZ, 0x2, R13 ;  /* 0x00000002ff0d7819 */ /* 0x000fe4000001140d */
[----:B------:R-:W-:-:S02]  /*8dc0*/  SHF.R.S32.HI R14, RZ, 0x2, R14 ;  /* 0x00000002ff0e7819 */ /* 0x000fc4000001140e */
[----:B------:R-:W-:Y:S01]  /*8dd0*/  PRMT R38, R38, 0x5410, R0 ;  /* 0x0000541026267816 */ /* 0x000fe20000000000 */
[----:B------:R-:W-:Y:S01]  /*8de0*/  VIADD R13, R13, 0x60 ;  /* 0x000000600d0d7836 */ /* 0x000fe20000000000 */
[-C--:B------:R-:W-:Y:S01]  /*8df0*/  ISETP.GE.OR P2, PT, R14, R32.reuse, P0 ;  /* 0x000000200e00720c */ /* 0x080fe20000746670 */
[----:B------:R-:W-:Y:S02]  /*8e00*/  IMAD.MOV.U32 R0, RZ, RZ, R6 ;  /* 0x000000ffff007224 */ /* 0x000fe400078e0006 */
[----:B------:R-:W-:Y:S01]  /*8e10*/  IMAD.MOV.U32 R14, RZ, RZ, R9 ;  /* 0x000000ffff0e7224 */ /* 0x000fe200078e0009 */
[----:B------:R-:W-:Y:S01]  /*8e20*/  ISETP.GE.OR P0, PT, R13, R32, P0 ;  /* 0x000000200d00720c */ /* 0x000fe20000706670 */
[----:B------:R-:W-:Y:S01]  /*8e30*/  IMAD.MOV.U32 R13, RZ, RZ, R8 ;  /* 0x000000ffff0d7224 */ /* 0x000fe200078e0008 */
[----:B------:R-:W-:Y:S01]  /*8e40*/  PRMT R33, R0, 0x5410, R12 ;  /* 0x0000541000217816 */ /* 0x000fe2000000000c */
[----:B------:R-:W-:Y:S01]  /*8e50*/  IMAD.IADD R32, R16, 0x1, R41 ;  /* 0x0000000110207824 */ /* 0x000fe200078e0229 */
[----:B------:R-:W-:-:S02]  /*8e60*/  PRMT R39, R39, 0x5410, R14 ;  /* 0x0000541027277816 */ /* 0x000fc4000000000e */
[----:B------:R-:W-:Y:S01]  /*8e70*/  PRMT R38, R13, 0x7610, R38 ;  /* 0x000076100d267816 */ /* 0x000fe20000000026 */
[----:B-1----:R-:W-:Y:S06]  /*8e80*/  @!P1 BRA `(.L_x_1689) ;  /* 0x000001a000989947 */ /* 0x002fec0003800000 */
.L_x_1976:
[----:B------:R-:W-:Y:S05]  /*8e90*/  BSYNC B1 ;  /* 0x0000000000017941 */ /* 0x000fea0003800000 */
.L_x_1688:
[----:B------:R-:W-:Y:S01]  /*8ea0*/  BSSY B1, `(.L_x_1690) ;  /* 0x0000069000017945 */ /* 0x000fe20003800000 */
[----:B------:R-:W-:Y:S01]  /*8eb0*/  MOV R0, R10 ;  /* 0x0000000a00007202 */ /* 0x000fe20000000f00 */
[----:B0-----:R-:W-:Y:S01]  /*8ec0*/  IMAD.MOV.U32 R3, RZ, RZ, R11 ;  /* 0x000000ffff037224 */ /* 0x001fe200078e000b */
[----:B------:R-:W-:Y:S01]  /*8ed0*/  LOP3.LUT R32, R32, 0x38, RZ, 0xc0, !PT ;  /* 0x0000003820207812 */ /* 0x000fe200078ec0ff */
[----:B------:R-:W-:Y:S06]  /*8ee0*/  @P2 BRA `(.L_x_1691) ;  /* 0x0000000400902947 */ /* 0x000fec0003800000 */
[----:B------:R-:W2:Y:S01]  /*8ef0*/  LDL R12, [R1+0x44] ;  /* 0x00004400010c7983 */ /* 0x000ea20000100800 */
[----:B------:R-:W0:Y:S02]  /*8f00*/  S2R R13, SR_TID.X ;  /* 0x00000000000d7919 */ /* 0x000e240000002100 */
[----:B0-----:R-:W-:-:S05]  /*8f10*/  VIADD R13, R13, 0xffffff80 ;  /* 0xffffff800d0d7836 */ /* 0x001fca0000000000 */
[----:B------:R-:W-:-:S04]  /*8f20*/  SHF.R.S32.HI R26, RZ, 0x1f, R13 ;  /* 0x0000001fff1a7819 */ /* 0x000fc8000001140d */
[----:B------:R-:W-:-:S04]  /*8f30*/  LEA.HI R26, R26, R13, RZ, 0x5 ;  /* 0x0000000d1a1a7211 */ /* 0x000fc800078f28ff */
[----:B------:R-:W-:Y:S01]  /*8f40*/  SHF.R.S32.HI R26, RZ, 0x5, R26 ;  /* 0x00000005ff1a7819 */ /* 0x000fe2000001141a */
[----:B------:R-:W-:Y:S01]  /*8f50*/  HADD2.F32 R45, -RZ, R45.H0_H0 ;  /* 0x2000002dff2d7230 */ /* 0x000fe20000004100 */
[----:B------:R-:W-:Y:S02]  /*8f60*/  SHF.R.U64 R55, R34, 0x10, R35 ;  /* 0x0000001022377819 */ /* 0x000fe40000001223 */
[----:B------:R-:W-:Y:S01]  /*8f70*/  SHF.R.U32.HI R44, RZ, 0x10, R29 ;  /* 0x00000010ff2c7819 */ /* 0x000fe2000001161d */
[----:B------:R-:W-:Y:S01]  /*8f80*/  HADD2.F32 R43, -RZ, R43.H0_H0 ;  /* 0x2000002bff2b7230 */ /* 0x000fe20000004100 */
[----:B------:R-:W-:Y:S02]  /*8f90*/  SHF.R.U64 R51, R20, 0x10, R21 ;  /* 0x0000001014337819 */ /* 0x000fe40000001215 */
[----:B------:R-:W-:Y:S01]  /*8fa0*/  SHF.R.U32.HI R46, RZ, 0x10, R35 ;  /* 0x00000010ff2e7819 */ /* 0x000fe20000011623 */
[----:B------:R-:W-:Y:S01]  /*8fb0*/  HADD2.F32 R44, -RZ, R44.H0_H0 ;  /* 0x2000002cff2c7230 */ /* 0x000fe20000004100 */
[----:B------:R-:W-:-:S02]  /*8fc0*/  SHF.R.U64 R54, R36, 0x10, R37 ;  /* 0x0000001024367819 */ /* 0x000fc40000001225 */
[----:B------:R-:W-:Y:S02]  /*8fd0*/  SHF.R.U32.HI R50, RZ, 0x10, R21 ;  /* 0x00000010ff327819 */ /* 0x000fe40000011615 */
[----:B------:R-:W-:Y:S02]  /*8fe0*/  SHF.R.U64 R53, R28, 0x10, R29 ;  /* 0x000000101c357819 */ /* 0x000fe4000000121d */
[----:B------:R-:W-:Y:S01]  /*8ff0*/  SHF.R.U32.HI R52, RZ, 0x10, R37 ;  /* 0x00000010ff347819 */ /* 0x000fe20000011625 */
[----:B--2---:R-:W-:-:S05]  /*9000*/  IMAD.SHL.U32 R12, R12, 0x40, RZ ;  /* 0x000000400c0c7824 */ /* 0x004fca00078e00ff */
[----:B------:R-:W-:-:S04]  /*9010*/  LOP3.LUT R15, R12, 0x1c0, RZ, 0xc0, !PT ;  /* 0x000001c00c0f7812 */ /* 0x000fc800078ec0ff */
[--C-:B------:R-:W-:Y:S02]  /*9020*/  SHF.R.U32.HI R25, RZ, 0x3, R15.reuse ;  /* 0x00000003ff197819 */ /* 0x100fe4000001160f */
[----:B------:R-:W-:Y:S02]  /*9030*/  LOP3.LUT R12, R15, 0x38, R16, 0xf8, !PT ;  /* 0x000000380f0c7812 */ /* 0x000fe400078ef810 */
[----:B------:R-:W-:Y:S02]  /*9040*/  LOP3.LUT R24, R25, R32, R15, 0x1e, !PT ;  /* 0x0000002019187212 */ /* 0x000fe400078e1e0f */
[----:B------:R-:W-:-:S03]  /*9050*/  LOP3.LUT R12, R12, R25, RZ, 0x3c, !PT ;  /* 0x000000190c0c7212 */ /* 0x000fc600078e3cff */
[C---:B------:R-:W-:Y:S02]  /*9060*/  IMAD R41, R26.reuse, 0x200, R24 ;  /* 0x000002001a297824 */ /* 0x040fe400078e0218 */
[----:B------:R-:W-:Y:S02]  /*9070*/  IMAD R13, R26, 0x200, R12 ;  /* 0x000002001a0d7824 */ /* 0x000fe400078e020c */
[--C-:B------:R-:W-:Y:S02]  /*9080*/  IMAD R41, R41, 0x2, R2.reuse ;  /* 0x0000000229297824 */ /* 0x100fe400078e0202 */
[----:B------:R-:W-:-:S03]  /*9090*/  IMAD R40, R13, 0x2, R2 ;  /* 0x000000020d287824 */ /* 0x000fc600078e0202 */
[----:B------:R-:W0:Y:S04]  /*90a0*/  LDS.128 R24, [R41+0x8400] ;  /* 0x0084000029187984 */ /* 0x000e280000000c00 */
[----:B------:R-:W1:Y:S01]  /*90b0*/  LDS.128 R12, [R40+0x8400] ;  /* 0x00840000280c7984 */ /* 0x000e620000000c00 */
[--C-:B0-----:R-:W-:Y:S02]  /*90c0*/  HADD2.F32 R34, -RZ, R25.reuse.H0_H0 ;  /* 0x20000019ff227230 */ /* 0x101fe40000004100 */
[----:B------:R-:W-:Y:S02]  /*90d0*/  HADD2.F32 R35, -RZ, R25.H1_H1 ;  /* 0x30000019ff237230 */ /* 0x000fe40000004100 */
[----:B-1----:R-:W-:Y:S02]  /*90e0*/  HADD2.F32 R20, -RZ, R13.H0_H0 ;  /* 0x2000000dff147230 */ /* 0x002fe40000004100 */
[C---:B------:R-:W-:Y:S01]  /*90f0*/  FMUL.FTZ R47, R34.reuse, R45 ;  /* 0x0000002d222f7220 */ /* 0x040fe20000410000 */
[----:B------:R-:W-:Y:S01]  /*9100*/  FMUL.FTZ R49, R34, R43 ;  /* 0x0000002b22317220 */ /* 0x000fe20000410000 */
[----:B------:R-:W-:-:S02]  /*9110*/  HADD2.F32 R34, -RZ, R46.H0_H0 ;  /* 0x2000002eff227230 */ /* 0x000fc40000004100 */
[C---:B------:R-:W-:Y:S01]  /*9120*/  FFMA.FTZ R48, R20.reuse, R43, -R47 ;  /* 0x0000002b14307223 */ /* 0x040fe2000001082f */
[----:B------:R-:W-:Y:S02]  /*9130*/  HADD2.F32 R21, -RZ, R13.H1_H1 ;  /* 0x3000000dff157230 */ /* 0x000fe40000004100 */
[C---:B------:R-:W-:Y:S01]  /*9140*/  FMUL.FTZ R46, R35.reuse, R44 ;  /* 0x0000002c232e7220 */ /* 0x040fe20000410000 */
[----:B------:R-:W-:Y:S02]  /*9150*/  HADD2.F32 R36, -RZ, R27.H0_H0 ;  /* 0x2000001bff247230 */ /* 0x000fe40000004100 */
[----:B------:R-:W-:Y:S02]  /*9160*/  HADD2.F32 R47, -RZ, R42.H1_H1 ;  /* 0x3000002aff2f7230 */ /* 0x000fe40000004100 */
[----:B------:R-:W-:Y:S02]  /*9170*/  HADD2.F32 R43, -RZ, R31.H1_H1 ;  /* 0x3000001fff2b7230 */ /* 0x000fe40000004100 */
[----:B------:R-:W-:Y:S01]  /*9180*/  FFMA.FTZ R49, R20, R45, R49 ;  /* 0x0000002d14317223 */ /* 0x000fe20000010031 */
[----:B------:R-:W-:Y:S01]  /*9190*/  FMUL.FTZ R20, R35, R34 ;  /* 0x0000002223147220 */ /* 0x000fe20000410000 */
[----:B------:R-:W-:-:S02]  /*91a0*/  HADD2.F32 R28, -RZ, R15.H0_H0 ;  /* 0x2000000fff1c7230 */ /* 0x000fc40000004100 */
[C---:B------:R-:W-:Y:S01]  /*91b0*/  FFMA.FTZ R35, R21.reuse, R34, -R46 ;  /* 0x0000002215237223 */ /* 0x040fe2000001082e */
[C---:B------:R-:W-:Y:S01]  /*91c0*/  FMUL.FTZ R45, R36.reuse, R47 ;  /* 0x0000002f242d7220 */ /* 0x040fe20000410000 */
[----:B------:R-:W-:Y:S02]  /*91d0*/  HADD2.F32 R37, -RZ, R27.H1_H1 ;  /* 0x3000001bff257230 */ /* 0x000fe40000004100 */
[-C--:B------:R-:W-:Y:S01]  /*91e0*/  FMUL.FTZ R36, R36, R43.reuse ;  /* 0x0000002b24247220 */ /* 0x080fe20000410000 */
[----:B------:R-:W-:Y:S02]  /*91f0*/  HADD2.F32 R46, -RZ, R50.H0_H0 ;  /* 0x20000032ff2e7230 */ /* 0x000fe40000004100 */
[----:B------:R-:W-:Y:S01]  /*9200*/  FFMA.FTZ R44, R21, R44, R20 ;  /* 0x0000002c152c7223 */ /* 0x000fe20000010014 */
[----:B------:R-:W-:Y:S02]  /*9210*/  HADD2.F32 R29, -RZ, R15.H1_H1 ;  /* 0x3000000fff1d7230 */ /* 0x000fe40000004100 */
[----:B------:R-:W-:Y:S01]  /*9220*/  FFMA.FTZ R45, R28, R43, -R45 ;  /* 0x0000002b1c2d7223 */ /* 0x000fe2000001082d */
[----:B------:R-:W-:-:S02]  /*9230*/  HADD2.F32 R20, -RZ, R52.H0_H0 ;  /* 0x20000034ff147230 */ /* 0x000fc40000004100 */
[----:B------:R-:W-:Y:S01]  /*9240*/  FFMA.FTZ R47, R28, R47, R36 ;  /* 0x0000002f1c2f7223 */ /* 0x000fe20000010024 */
[----:B------:R-:W-:Y:S02]  /*9250*/  HADD2.F32 R25, -RZ, R24.H0_H0 ;  /* 0x20000018ff197230 */ /* 0x000fe40000004100 */
[C---:B------:R-:W-:Y:S01]  /*9260*/  FMUL.FTZ R34, R37.reuse, R46 ;  /* 0x0000002e25227220 */ /* 0x040fe20000410000 */
[----:B------:R-:W-:Y:S02]  /*9270*/  HADD2.F32 R28, -RZ, R56.H0_H0 ;  /* 0x20000038ff1c7230 */ /* 0x000fe40000004100 */
[----:B------:R-:W-:Y:S02]  /*9280*/  HADD2.F32 R42, -RZ, R42.H0_H0 ;  /* 0x2000002aff2a7230 */ /* 0x000fe40000004100 */
[-C--:B------:R-:W-:Y:S01]  /*9290*/  FMUL.FTZ R52, R37, R20.reuse ;  /* 0x0000001425347220 */ /* 0x080fe20000410000 */
[----:B------:R-:W-:Y:S02]  /*92a0*/  HADD2.F32 R13, -RZ, R12.H0_H0 ;  /* 0x2000000cff0d7230 */ /* 0x000fe40000004100 */
[----:B------:R-:W-:Y:S01]  /*92b0*/  FFMA.FTZ R50, R29, R20, -R34 ;  /* 0x000000141d327223 */ /* 0x000fe20000010822 */
[----:B------:R-:W-:-:S02]  /*92c0*/  HADD2.F32 R27, -RZ, R26.H0_H0 ;  /* 0x2000001aff1b7230 */ /* 0x000fc40000004100 */
[C---:B------:R-:W-:Y:S01]  /*92d0*/  FMUL.FTZ R36, R25.reuse, R28 ;  /* 0x0000001c19247220 */ /* 0x040fe20000410000 */
[----:B------:R-:W-:Y:S02]  /*92e0*/  HADD2.F32 R34, -RZ, R56.H1_H1 ;  /* 0x30000038ff227230 */ /* 0x000fe40000004100 */
[----:B------:R-:W-:Y:S01]  /*92f0*/  FMUL.FTZ R25, R25, R42 ;  /* 0x0000002a19197220 */ /* 0x000fe20000410000 */
[----:B------:R-:W-:Y:S02]  /*9300*/  HADD2.F32 R20, -RZ, R31.H0_H0 ;  /* 0x2000001fff147230 */ /* 0x000fe40000004100 */
[----:B------:R-:W-:Y:S01]  /*9310*/  FFMA.FTZ R52, R29, R46, R52 ;  /* 0x0000002e1d347223 */ /* 0x000fe20000010034 */
[----:B------:R-:W-:Y:S01]  /*9320*/  FFMA.FTZ R36, R13, R42, -R36 ;  /* 0x0000002a0d247223 */ /* 0x000fe20000010824 */
[----:B------:R-:W-:Y:S02]  /*9330*/  HADD2.F32 R15, -RZ, R14.H0_H0 ;  /* 0x2000000eff0f7230 */ /* 0x000fe40000004100 */
[----:B------:R-:W-:Y:S01]  /*9340*/  FMUL.FTZ R46, R27, R34 ;  /* 0x000000221b2e7220 */ /* 0x000fe20000410000 */
[----:B------:R-:W-:Y:S01]  /*9350*/  FFMA.FTZ R28, R13, R28, R25 ;  /* 0x0000001c0d1c7223 */ /* 0x000fe20000010019 */
[----:B------:R-:W-:Y:S01]  /*9360*/  FMUL.FTZ R42, R27, R20 ;  /* 0x000000141b2a7220 */ /* 0x000fe20000410000 */
[----:B------:R-:W-:-:S02]  /*9370*/  HADD2.F32 R24, -RZ, R24.H1_H1 ;  /* 0x30000018ff187230 */ /* 0x000fc40000004100 */
[----:B------:R-:W-:Y:S02]  /*9380*/  HADD2.F32 R26, -RZ, R26.H1_H1 ;  /* 0x3000001aff1a7230 */ /* 0x000fe40000004100 */
[----:B------:R-:W-:Y:S02]  /*9390*/  HADD2.F32 R25, -RZ, R53.H0_H0 ;  /* 0x20000035ff197230 */ /* 0x000fe40000004100 */
[----:B------:R-:W-:Y:S02]  /*93a0*/  HADD2.F32 R27, -RZ, R51.H0_H0 ;  /* 0x20000033ff1b7230 */ /* 0x000fe40000004100 */
[----:B------:R-:W-:Y:S02]  /*93b0*/  HADD2.F32 R13, -RZ, R55.H0_H0 ;  /* 0x20000037ff0d7230 */ /* 0x000fe40000004100 */
[----:B------:R-:W-:Y:S02]  /*93c0*/  HADD2.F32 R21, -RZ, R54.H0_H0 ;  /* 0x20000036ff157230 */ /* 0x000fe40000004100 */
[----:B------:R-:W-:Y:S01]  /*93d0*/  FFMA.FTZ R46, R15, R20, -R46 ;  /* 0x000000140f2e7223 */ /* 0x000fe2000001082e */
[----:B------:R-:W-:-:S02]  /*93e0*/  HADD2.F32 R12, -RZ, R12.H1_H1 ;  /* 0x3000000cff0c7230 */ /* 0x000fc40000004100 */
[----:B------:R-:W-:Y:S01]  /*93f0*/  FFMA.FTZ R42, R15, R34, R42 ;  /* 0x000000220f2a7223 */ /* 0x000fe2000001002a */
[----:B------:R-:W-:Y:S02]  /*9400*/  HADD2.F32 R14, -RZ, R14.H1_H1 ;  /* 0x3000000eff0e7230 */ /* 0x000fe40000004100 */
[----:B------:R-:W-:Y:S01]  /*9410*/  FMUL.FTZ R15, R24, R25 ;  /* 0x00000019180f7220 */ /* 0x000fe20000410000 */
[----:B------:R-:W-:Y:S01]  /*9420*/  FMUL.FTZ R37, R26, R27 ;  /* 0x0000001b1a257220 */ /* 0x000fe20000410000 */
[----:B------:R-:W-:Y:S01]  /*9430*/  FMUL.FTZ R24, R24, R13 ;  /* 0x0000000d18187220 */ /* 0x000fe20000410000 */
[----:B------:R-:W-:Y:S01]  /*9440*/  FMUL.FTZ R26, R26, R21 ;  /* 0x000000151a1a7220 */ /* 0x000fe20000410000 */
[----:B------:R-:W-:Y:S01]  /*9450*/  FFMA.FTZ R29, R12, R13, -R15 ;  /* 0x0000000d0c1d7223 */ /* 0x000fe2000001080f */
[----:B------:R-:W-:Y:S01]  /*9460*/  FFMA.FTZ R37, R14, R21, -R37 ;  /* 0x000000150e257223 */ /* 0x000fe20000010825 */
        /* <DEDUP_REMOVED lines=12> */
.L_x_1691:
[----:B------:R-:W-:Y:S05]  /*9530*/  BSYNC B1 ;  /* 0x0000000000017941 */ /* 0x000fea0003800000 */
.L_x_1690:
[----:B------:R-:W-:Y:S01]  /*9540*/  PRMT R34, R0, 0x5410, R3 ;  /* 0x0000541000227816 */ /* 0x000fe20000000003 */
[----:B------:R-:W-:Y:S06]  /*9550*/  @P0 BRA `(.L_x_1682) ;  /* 0x00000004006c0947 */ /* 0x000fec0003800000 */
[----:B0-----:R-:W2:Y:S04]  /*9560*/  LDL R13, [R1+0x38] ;  /* 0x00003800010d7983 */ /* 0x001ea80000100800 */
[----:B------:R-:W2:Y:S04]  /*9570*/  LDL R12, [R1+0x64] ;  /* 0x00006400010c7983 */ /* 0x000ea80000100800 */
[----:B------:R-:W3:Y:S04]  /*9580*/  LDL R20, [R1+0x48] ;  /* 0x0000480001147983 */ /* 0x000ee80000100800 */
[----:B------:R-:W4:Y:S01]  /*9590*/  LDL R43, [R1+0x58] ;  /* 0x00005800012b7983 */ /* 0x000f220000100800 */
[----:B------:R-:W-:-:S02]  /*95a0*/  SHF.R.U64 R41, R10, 0x10, R11 ;  /* 0x000000100a297819 */ /* 0x000fc4000000120b */
[----:B------:R-:W-:Y:S01]  /*95b0*/  SHF.R.U32.HI R36, RZ, 0x10, R11 ;  /* 0x00000010ff247819 */ /* 0x000fe2000001160b */
[--C-:B------:R-:W-:Y:S01]  /*95c0*/  HADD2.F32 R11, -RZ, R39.reuse.H1_H1 ;  /* 0x30000027ff0b7230 */ /* 0x100fe20000004100 */
[----:B------:R-:W-:Y:S01]  /*95d0*/  SHF.R.U64 R42, R8, 0x10, R9 ;  /* 0x00000010082a7819 */ /* 0x000fe20000001209 */
[----:B------:R-:W-:Y:S01]  /*95e0*/  HADD2.F32 R39, -RZ, R39.H0_H0 ;  /* 0x20000027ff277230 */ /* 0x000fe20000004100 */
[----:B------:R-:W-:Y:S02]  /*95f0*/  SHF.R.U64 R40, R4, 0x10, R5 ;  /* 0x0000001004287819 */ /* 0x000fe40000001205 */
[----:B------:R-:W-:Y:S02]  /*9600*/  SHF.R.U32.HI R28, RZ, 0x10, R9 ;  /* 0x00000010ff1c7819 */ /* 0x000fe40000011609 */
[--C-:B------:R-:W-:Y:S02]  /*9610*/  SHF.R.U64 R37, R6, 0x10, R7.reuse ;  /* 0x0000001006257819 */ /* 0x100fe40000001207 */
[----:B------:R-:W-:-:S02]  /*9620*/  SHF.R.U32.HI R35, RZ, 0x10, R7 ;  /* 0x00000010ff237819 */ /* 0x000fc40000011607 */
[----:B--2---:R-:W-:-:S05]  /*9630*/  LOP3.LUT R32, R12, R32, R13, 0x1e, !PT ;  /* 0x000000200c207212 */ /* 0x004fca00078e1e0d */
[----:B---3--:R-:W-:Y:S01]  /*9640*/  IMAD.IADD R3, R20, 0x1, R32 ;  /* 0x0000000114037824 */ /* 0x008fe200078e0220 */
[----:B------:R-:W-:Y:S01]  /*9650*/  SHF.R.U32.HI R20, RZ, 0x10, R5 ;  /* 0x00000010ff147819 */ /* 0x000fe20000011605 */
[----:B----4-:R-:W0:Y:S02]  /*9660*/  LDS.128 R12, [R43+0x8400] ;  /* 0x008400002b0c7984 */ /* 0x010e240000000c00 */
[----:B------:R-:W-:Y:S02]  /*9670*/  IMAD R3, R3, 0x2, R2 ;  /* 0x0000000203037824 */ /* 0x000fe400078e0202 */
[----:B------:R-:W-:-:S03]  /*9680*/  HADD2.F32 R20, -RZ, R20.H0_H0 ;  /* 0x20000014ff147230 */ /* 0x000fc60000004100 */
[----:B------:R-:W1:Y:S01]  /*9690*/  LDS.128 R24, [R3+0x8400] ;  /* 0x0084000003187984 */ /* 0x000e620000000c00 */
[--C-:B0-----:R-:W-:Y:S02]  /*96a0*/  HADD2.F32 R4, -RZ, R13.reuse.H0_H0 ;  /* 0x2000000dff047230 */ /* 0x101fe40000004100 */
[----:B------:R-:W-:Y:S02]  /*96b0*/  HADD2.F32 R13, -RZ, R13.H1_H1 ;  /* 0x3000000dff0d7230 */ /* 0x000fe40000004100 */
[----:B------:R-:W-:Y:S02]  /*96c0*/  HADD2.F32 R0, -RZ, R12.H0_H0 ;  /* 0x2000000cff007230 */ /* 0x000fe40000004100 */
[--C-:B-1----:R-:W-:Y:S02]  /*96d0*/  HADD2.F32 R8, -RZ, R25.reuse.H0_H0 ;  /* 0x20000019ff087230 */ /* 0x102fe40000004100 */
[----:B------:R-:W-:Y:S02]  /*96e0*/  HADD2.F32 R25, -RZ, R25.H1_H1 ;  /* 0x30000019ff197230 */ /* 0x000fe40000004100 */
[----:B------:R-:W-:-:S02]  /*96f0*/  HADD2.F32 R7, -RZ, R24.H0_H0 ;  /* 0x20000018ff077230 */ /* 0x000fc40000004100 */
[C---:B------:R-:W-:Y:S01]  /*9700*/  FMUL.FTZ R21, R8.reuse, R39 ;  /* 0x0000002708157220 */ /* 0x040fe20000410000 */
[-C--:B------:R-:W-:Y:S01]  /*9710*/  FMUL.FTZ R31, R8, R11.reuse ;  /* 0x0000000b081f7220 */ /* 0x080fe20000410000 */
[----:B------:R-:W-:Y:S02]  /*9720*/  HADD2.F32 R8, -RZ, R28.H0_H0 ;  /* 0x2000001cff087230 */ /* 0x000fe40000004100 */
[C---:B------:R-:W-:Y:S01]  /*9730*/  FMUL.FTZ R28, R25.reuse, R20 ;  /* 0x00000014191c7220 */ /* 0x040fe20000410000 */
[C---:B------:R-:W-:Y:S01]  /*9740*/  FFMA.FTZ R29, R4.reuse, R11, -R21 ;  /* 0x0000000b041d7223 */ /* 0x040fe20000010815 */
[--C-:B------:R-:W-:Y:S02]  /*9750*/  HADD2.F32 R11, -RZ, R38.reuse.H1_H1 ;  /* 0x30000026ff0b7230 */ /* 0x100fe40000004100 */
[----:B------:R-:W-:Y:S01]  /*9760*/  FFMA.FTZ R31, R4, R39, R31 ;  /* 0x00000027041f7223 */ /* 0x000fe2000001001f */
[----:B------:R-:W-:Y:S02]  /*9770*/  HADD2.F32 R38, -RZ, R38.H0_H0 ;  /* 0x20000026ff267230 */ /* 0x000fe40000004100 */
[-C--:B------:R-:W-:Y:S01]  /*9780*/  FMUL.FTZ R4, R25, R8.reuse ;  /* 0x0000000819047220 */ /* 0x080fe20000410000 */
[----:B------:R-:W-:Y:S01]  /*9790*/  FFMA.FTZ R32, R13, R8, -R28 ;  /* 0x000000080d207223 */ /* 0x000fe2000001081c */
[----:B------:R-:W-:-:S02]  /*97a0*/  HADD2.F32 R9, -RZ, R26.H0_H0 ;  /* 0x2000001aff097230 */ /* 0x000fc40000004100 */
[CC--:B------:R-:W-:Y:S01]  /*97b0*/  FMUL.FTZ R21, R7.reuse, R11.reuse ;  /* 0x0000000b07157220 */ /* 0x0c0fe20000410000 */
[----:B------:R-:W-:Y:S02]  /*97c0*/  HADD2.F32 R8, -RZ, R33.H0_H0 ;  /* 0x20000021ff087230 */ /* 0x000fe40000004100 */
[----:B------:R-:W-:Y:S01]  /*97d0*/  FMUL.FTZ R28, R7, R38 ;  /* 0x00000026071c7220 */ /* 0x000fe20000410000 */
[----:B------:R-:W-:Y:S01]  /*97e0*/  FFMA.FTZ R20, R13, R20, R4 ;  /* 0x000000140d147223 */ /* 0x000fe20000010004 */
[----:B------:R-:W-:Y:S02]  /*97f0*/  HADD2.F32 R5, -RZ, R14.H0_H0 ;  /* 0x2000000eff057230 */ /* 0x000fe40000004100 */
[C---:B------:R-:W-:Y:S01]  /*9800*/  FFMA.FTZ R21, R0.reuse, R38, -R21 ;  /* 0x0000002600157223 */ /* 0x040fe20000010815 */
[----:B------:R-:W-:Y:S02]  /*9810*/  HADD2.F32 R4, -RZ, R34.H0_H0 ;  /* 0x20000022ff047230 */ /* 0x000fe40000004100 */
[----:B------:R-:W-:Y:S01]  /*9820*/  FFMA.FTZ R28, R0, R11, R28 ;  /* 0x0000000b001c7223 */ /* 0x000fe2000001001c */
[----:B------:R-:W-:Y:S01]  /*9830*/  FMUL.FTZ R0, R9, R8 ;  /* 0x0000000809007220 */ /* 0x000fe20000410000 */
[----:B------:R-:W-:-:S02]  /*9840*/  HADD2.F32 R10, -RZ, R27.H0_H0 ;  /* 0x2000001bff0a7230 */ /* 0x000fc40000004100 */
[----:B------:R-:W-:Y:S02]  /*9850*/  HADD2.F32 R7, -RZ, R34.H1_H1 ;  /* 0x30000022ff077230 */ /* 0x000fe40000004100 */
[-C--:B------:R-:W-:Y:S01]  /*9860*/  FFMA.FTZ R25, R5, R4.reuse, -R0 ;  /* 0x0000000405197223 */ /* 0x080fe20000010800 */
[----:B------:R-:W-:Y:S02]  /*9870*/  HADD2.F32 R33, -RZ, R33.H1_H1 ;  /* 0x30000021ff217230 */ /* 0x000fe40000004100 */
[----:B------:R-:W-:Y:S01]  /*9880*/  FMUL.FTZ R34, R9, R4 ;  /* 0x0000000409227220 */ /* 0x000fe20000410000 */
[----:B------:R-:W-:Y:S02]  /*9890*/  HADD2.F32 R6, -RZ, R15.H0_H0 ;  /* 0x2000000fff067230 */ /* 0x000fe40000004100 */
[----:B------:R-:W-:Y:S02]  /*98a0*/  HADD2.F32 R0, -RZ, R36.H0_H0 ;  /* 0x20000024ff007230 */ /* 0x000fe40000004100 */
[----:B------:R-:W-:Y:S01]  /*98b0*/  FMUL.FTZ R9, R10, R33 ;  /* 0x000000210a097220 */ /* 0x000fe20000410000 */
[----:B------:R-:W-:-:S02]  /*98c0*/  HADD2.F32 R27, -RZ, R27.H1_H1 ;  /* 0x3000001bff1b7230 */ /* 0x000fc40000004100 */
[-C--:B------:R-:W-:Y:S01]  /*98d0*/  FMUL.FTZ R36, R10, R7.reuse ;  /* 0x000000070a247220 */ /* 0x080fe20000410000 */
[----:B------:R-:W-:Y:S02]  /*98e0*/  HADD2.F32 R4, -RZ, R35.H0_H0 ;  /* 0x20000023ff047230 */ /* 0x000fe40000004100 */
[----:B------:R-:W-:Y:S01]  /*98f0*/  FFMA.FTZ R10, R5, R8, R34 ;  /* 0x00000008050a7223 */ /* 0x000fe20000010022 */
[----:B------:R-:W-:Y:S02]  /*9900*/  HADD2.F32 R15, -RZ, R15.H1_H1 ;  /* 0x3000000fff0f7230 */ /* 0x000fe40000004100 */
[C---:B------:R-:W-:Y:S01]  /*9910*/  FFMA.FTZ R8, R6.reuse, R7, -R9 ;  /* 0x0000000706087223 */ /* 0x040fe20000010809 */
[----:B------:R-:W-:Y:S01]  /*9920*/  FFMA.FTZ R36, R6, R33, R36 ;  /* 0x0000002106247223 */ /* 0x000fe20000010024 */
[----:B------:R-:W-:Y:S02]  /*9930*/  HADD2.F32 R24, -RZ, R24.H1_H1 ;  /* 0x30000018ff187230 */ /* 0x000fe40000004100 */
[----:B------:R-:W-:Y:S01]  /*9940*/  FMUL.FTZ R34, R27, R4 ;  /* 0x000000041b227220 */ /* 0x000fe20000410000 */
[----:B------:R-:W-:-:S02]  /*9950*/  HADD2.F32 R26, -RZ, R26.H1_H1 ;  /* 0x3000001aff1a7230 */ /* 0x000fc40000004100 */
[-C--:B------:R-:W-:Y:S01]  /*9960*/  FMUL.FTZ R6, R27, R0.reuse ;  /* 0x000000001b067220 */ /* 0x080fe20000410000 */
[----:B------:R-:W-:Y:S02]  /*9970*/  HADD2.F32 R9, -RZ, R40.H0_H0 ;  /* 0x20000028ff097230 */ /* 0x000fe40000004100 */
[C---:B------:R-:W-:Y:S01]  /*9980*/  FFMA.FTZ R27, R15.reuse, R0, -R34 ;  /* 0x000000000f1b7223 */ /* 0x040fe20000010822 */
[----:B------:R-:W-:Y:S02]  /*9990*/  HADD2.F32 R11, -RZ, R37.H0_H0 ;  /* 0x20000025ff0b7230 */ /* 0x000fe40000004100 */
[----:B------:R-:W-:Y:S01]  /*99a0*/  FFMA.FTZ R33, R15, R4, R6 ;  /* 0x000000040f217223 */ /* 0x000fe20000010006 */
[----:B------:R-:W-:Y:S02]  /*99b0*/  HADD2.F32 R5, -RZ, R42.H0_H0 ;  /* 0x2000002aff057230 */ /* 0x000fe40000004100 */
[----:B------:R-:W-:Y:S01]  /*99c0*/  FMUL.FTZ R13, R24, R9 ;  /* 0x00000009180d7220 */ /* 0x000fe20000410000 */
[----:B------:R-:W-:-:S02]  /*99d0*/  HADD2.F32 R7, -RZ, R41.H0_H0 ;  /* 0x20000029ff077230 */ /* 0x000fc40000004100 */
[----:B------:R-:W-:Y:S01]  /*99e0*/  FMUL.FTZ R15, R26, R11 ;  /* 0x0000000b1a0f7220 */ /* 0x000fe20000410000 */
[----:B------:R-:W-:Y:S02]  /*99f0*/  HADD2.F32 R12, -RZ, R12.H1_H1 ;  /* 0x3000000cff0c7230 */ /* 0x000fe40000004100 */
[----:B------:R-:W-:Y:S01]  /*9a00*/  FMUL.FTZ R24, R24, R5 ;  /* 0x0000000518187220 */ /* 0x000fe20000410000 */
[----:B------:R-:W-:Y:S02]  /*9a10*/  HADD2.F32 R14, -RZ, R14.H1_H1 ;  /* 0x3000000eff0e7230 */ /* 0x000fe40000004100 */
        /* <DEDUP_REMOVED lines=8> */
[----:B------:R-:W-:Y:S02]  /*9aa0*/  F2FP.F16.F32.PACK_AB R6, R6, R25 ;  /* 0x000000190606723e */ /* 0x000fe400000000ff */
[----:B------:R-:W-:Y:S02]  /*9ab0*/  F2FP.F16.F32.PACK_AB R11, R33, R36 ;  /* 0x00000024210b723e */ /* 0x000fe400000000ff */
[----:B------:R-:W-:Y:S01]  /*9ac0*/  F2FP.F16.F32.PACK_AB R9, R20, R31 ;  /* 0x0000001f1409723e */ /* 0x000fe200000000ff */
[----:B------:R2:W-:Y:S01]  /*9ad0*/  STS.128 [R43+0x8400], R4 ;  /* 0x008400042b007388 */ /* 0x0005e20000000c00 */
[----:B------:R-:W-:-:S02]  /*9ae0*/  F2FP.F16.F32.PACK_AB R8, R13, R28 ;  /* 0x0000001c0d08723e */ /* 0x000fc400000000ff */
[----:B------:R-:W-:-:S05]  /*9af0*/  F2FP.F16.F32.PACK_AB R10, R15, R10 ;  /* 0x0000000a0f0a723e */ /* 0x000fca00000000ff */
[----:B------:R2:W-:Y:S02]  /*9b00*/  STS.128 [R3+0x8400], R8 ;  /* 0x0084000803007388 */ /* 0x0005e40000000c00 */
.L_x_1682:
[----:B------:R-:W-:Y:S05]  /*9b10*/  BSYNC B0 ;  /* 0x0000000000007941 */ /* 0x000fea0003800000 */
.L_x_1668:
[----:B------:R-:W-:Y:S01]  /*9b20*/  @!PT LDS RZ, [RZ] ;  /* 0x00000000fffff984 */ /* 0x000fe20000000800 */
[----:B------:R-:W-:Y:S01]  /*9b30*/  @!PT LDS RZ, [RZ] ;  /* 0x00000000fffff984 */ /* 0x000fe20000000800 */
[----:B------:R-:W-:Y:S01]  /*9b40*/  @!PT LDS RZ, [RZ] ;  /* 0x00000000fffff984 */ /* 0x000fe20000000800 */
[----:B------:R-:W-:Y:S01]  /*9b50*/  @!PT LDS RZ, [RZ] ;  /* 0x00000000fffff984 */ /* 0x000fe20000000800 */
[----:B------:R3:W-:Y:S06]  /*9b60*/  MEMBAR.ALL.CTA ;  /* 0x0000000000007992 */ /* 0x0007ec0000008000 */
[----:B---3--:R-:W3:Y:S01]  /*9b70*/  FENCE.VIEW.ASYNC.S ;  /* 0x00000000000073c6 */ /* 0x008ee20000000000 */
[----:B------:R-:W-:Y:S05]  /*9b80*/  WARPSYNC.ALL ;  /* 0x0000000000007948 */ /* 0x000fea0003800000 */
[----:B---3--:R-:W-:Y:S06]  /*9b90*/  BAR.SYNC.DEFER_BLOCKING 0xd, 0x180 ;  /* 0x0346000000007b1d */ /* 0x008fec0000010000 */
.L_x_1665:
[----:B-1----:R-:W-:-:S04]  /*9ba0*/  MOV R0, UR39 ;  /* 0x0000002700007c02 */ /* 0x002fc80008000f00 */
[----:B------:R-:W-:-:S13]  /*9bb0*/  ISETP.NE.AND P0, PT, R0, 0x3, PT ;  /* 0x000000030000780c */ /* 0x000fda0003f05270 */
[----:B------:R-:W-:Y:S05]  /*9bc0*/  @!P0 BRA `(.L_x_1692) ;  /* 0x0000000000048947 */ /* 0x000fea0003800000 */
[----:B------:R-:W-:Y:S01]  /*9bd0*/  BPT.TRAP 0x1 ;  /* 0x000000040000795c */ /* 0x000fe20000300000 */
.L_x_1692:
[----:B------:R-:W-:Y:S01]  /*9be0*/  IMAD R0, R19, 0x8, R2 ;  /* 0x0000000813007824 */ /* 0x000fe200078e0202 */
[----:B0-2---:R-:W-:-:S04]  /*9bf0*/  SHF.L.U32 R5, R154, 0x1f, RZ ;  /* 0x0000001f9a057819 */ /* 0x005fc800000006ff */
[----:B------:R0:W1:Y:S01]  /*9c00*/  SYNCS.PHASECHK.TRANS64.TRYWAIT P1, [R0+URZ+0x16830], R5 ;  /* 0x01683005000075a7 */ /* 0x000062000802017f */
[----:B------:R-:W-:Y:S05]  /*9c10*/  @!P0 BRA `(.L_x_1693) ;  /* 0x0000000000048947 */ /* 0x000fea0003800000 */
[----:B------:R-:W-:Y:S01]  /*9c20*/  BPT.TRAP 0x1 ;  /* 0x000000040000795c */ /* 0x000fe20000300000 */
.L_x_1693:
        /* <DEDUP_REMOVED lines=10> */
.L_x_1694:
[----:B--2---:R-:W2:Y:S01]  /*9cd0*/  LDL R3, [R1+0x30] ;  /* 0x0000300001037983 */ /* 0x004ea20000100800 */
[----:B01----:R-:W-:Y:S01]  /*9ce0*/  IMAD.MOV.U32 R5, RZ, RZ, 0x40000040 ;  /* 0x40000040ff057424 */ /* 0x003fe200078e00ff */
[----:B------:R-:W-:Y:S05]  /*9cf0*/  WARPSYNC.ALL ;  /* 0x0000000000007948 */ /* 0x000fea0003800000 */
[C---:B------:R-:W-:Y:S01]  /*9d00*/  R2UR UR4, R6.reuse ;  /* 0x00000000060472ca */ /* 0x040fe200000e0000 */
[----:B-----5:R-:W-:Y:S01]  /*9d10*/  WARPGROUP.ARRIVE ;  /* 0x00000000000079c5 */ /* 0x020fe20000000000 */
[----:B------:R-:W-:Y:S01]  /*9d20*/  R2UR UR5, R7 ;  /* 0x00000000070572ca */ /* 0x000fe200000e0000 */
[C---:B------:R-:W-:Y:S01]  /*9d30*/  VIADD R12, R6.reuse, 0x2 ;  /* 0x00000002060c7836 */ /* 0x040fe20000000000 */
[----:B------:R-:W-:Y:S01]  /*9d40*/  R2UR UR7, R5 ;  /* 0x00000000050772ca */ /* 0x000fe200000e0000 */
[----:B------:R-:W-:Y:S01]  /*9d50*/  IMAD.MOV.U32 R13, RZ, RZ, 0x40000040 ;  /* 0x40000040ff0d7424 */ /* 0x000fe200078e00ff */
[----:B------:R-:W-:Y:S01]  /*9d60*/  IADD3 R156, R6, 0x4, RZ ;  /* 0x00000004069c7810 */ /* 0x000fe20007ffe0ff */
[----:B------:R-:W-:-:S02]  /*9d70*/  IMAD.MOV.U32 R9, RZ, RZ, 0x40000040 ;  /* 0x40000040ff097424 */ /* 0x000fc400078e00ff */
[----:B------:R-:W-:Y:S01]  /*9d80*/  IMAD.MOV.U32 R157, RZ, RZ, 0x40000040 ;  /* 0x40000040ff9d7424 */ /* 0x000fe200078e00ff */
[----:B------:R0:W-:Y:S01]  /*9d90*/  STL.64 [R1+0x20], R12 ;  /* 0x0000200c01007387 */ /* 0x0001e20000100a00 */
[----:B------:R-:W-:Y:S02]  /*9da0*/  VIADD R10, R6, 0x6 ;  /* 0x00000006060a7836 */ /* 0x000fe40000000000 */
[----:B------:R-:W-:Y:S02]  /*9db0*/  IMAD.MOV.U32 R11, RZ, RZ, 0x40000040 ;  /* 0x40000040ff0b7424 */ /* 0x000fe400078e00ff */
[----:B------:R-:W-:Y:S02]  /*9dc0*/  IMAD.MOV.U32 R5, RZ, RZ, 0x40000040 ;  /* 0x40000040ff057424 */ /* 0x000fe400078e00ff */
[----:B--2---:R-:W-:-:S04]  /*9dd0*/  IMAD R4, R19, 0x400, R3 ;  /* 0x0000040013047824 */ /* 0x004fc800078e0203 */
[C---:B------:R-:W-:Y:S01]  /*9de0*/  VIADD R8, R4.reuse, 0x2 ;  /* 0x0000000204087836 */ /* 0x040fe20000000000 */
[----:B------:R-:W-:-:S13]  /*9df0*/  R2UR UR6, R4 ;  /* 0x00000000040672ca */ /* 0x000fda00000e0000 */
        /* <DEDUP_REMOVED lines=28> */
.L_x_1696:
[----:B------:R-:W2:Y:S01]  /*9fc0*/  LDL R8, [R1+0x34] ;  /* 0x0000340001087983 */ /* 0x000ea20000100800 */
[----:B------:R-:W0:Y:S01]  /*9fd0*/  LDC R4, c[0x0][0x448] ;  /* 0x00011200ff047b82 */ /* 0x000e220000000800 */
[----:B------:R-:W-:Y:S02]  /*9fe0*/  ULDC UR4, c[0x0][0x9d8] ;  /* 0x0002760000047ab9 */ /* 0x000fe40000000800 */
[----:B------:R-:W2:Y:S04]  /*9ff0*/  LDL R92, [R1+0x28] ;  /* 0x00002800015c7983 */ /* 0x000ea80000100800 */
[----:B------:R-:W3:Y:S04]  /*a000*/  LDL R94, [R1+0x8] ;  /* 0x00000800015e7983 */ /* 0x000ee80000100800 */
[----:B------:R-:W3:Y:S01]  /*a010*/  LDL R93, [R1] ;  /* 0x00000000015d7983 */ /* 0x000ee20000100800 */
[----:B------:R-:W-:Y:S01]  /*a020*/  VIADD R0, R0, 0x16840 ;  /* 0x0001684000007836 */ /* 0x000fe20000000000 */
[----:B------:R-:W-:Y:S01]  /*a030*/  ULDC UR31, c[0x0][0x9dc] ;  /* 0x00027700001f7ab9 */ /* 0x000fe20000000800 */
[----:B0-----:R-:W-:Y:S01]  /*a040*/  ISETP.NE.AND P1, PT, R4, 0x1, PT ;  /* 0x000000010400780c */ /* 0x001fe20003f25270 */
[----:B------:R-:W-:-:S12]  /*a050*/  FMUL.FTZ R13, R24, UR4 ;  /* 0x00000004180d7c20 */ /* 0x000fd80008410000 */
[----:B------:R-:W0:Y:S01]  /*a060*/  @P1 LDC R5, c[0x0][0x44c] ;  /* 0x00011300ff051b82 */ /* 0x000e220000000800 */
[----:B------:R-:W-:-:S07]  /*a070*/  FMUL.FTZ R24, R29, UR4 ;  /* 0x000000041d187c20 */ /* 0x000fce0008410000 */
[----:B------:R-:W1:Y:S01]  /*a080*/  @P1 LDC R9, c[0x0][0x450] ;  /* 0x00011400ff091b82 */ /* 0x000e620000000800 */
        /* <DEDUP_REMOVED lines=36> */
[----:B------:R-:W-:Y:S01]  /*a2d0*/  MOV R77, UR38 ;  /* 0x00000026004d7c02 */ /* 0x000fe20008000f00 */
[----:B------:R-:W-:-:S02]  /*a2e0*/  IMAD.MOV.U32 R82, RZ, RZ, -0x80 ;  /* 0xffffff80ff527424 */ /* 0x000fc400078e00ff */
        /* <DEDUP_REMOVED lines=26> */
[----:B------:R-:W-:-:S07]  /*a490*/  ULOP3.LUT UR31, URZ, UR31, URZ, 0x33, !UPT ;  /* 0x0000001f3f1f7292 */ /* 0x000fce000f8e333f */
        /* <DEDUP_REMOVED lines=19> */
[----:B--2---:R-:W-:-:S04]  /*a5d0*/  IMAD.IADD R80, R8, 0x1, R92 ;  /* 0x0000000108507824 */ /* 0x004fc800078e025c */
[----:B0-----:R-:W-:-:S05]  /*a5e0*/  @P1 IMAD.HI.U32 R4, R80, R5, RZ ;  /* 0x0000000550041227 */ /* 0x001fca00078e00ff */
[----:B-1----:R-:W-:Y:S02]  /*a5f0*/  @P1 SHF.R.U32.HI R80, RZ, R9, R4 ;  /* 0x00000009ff501219 */ /* 0x002fe40000011604 */
[----:B------:R-:W0:Y:S03]  /*a600*/  LDC.64 R8, c[0x0][0x9e0] ;  /* 0x00027800ff087b82 */ /* 0x000e260000000a00 */
[----:B------:R-:W1:Y:S01]  /*a610*/  SHFL.IDX PT, R91, R80, RZ, 0x1c1f ;  /* 0x001c1fff505b7589 */ /* 0x000e6200000e0000 */
[----:B------:R-:W-:Y:S01]  /*a620*/  PRMT R4, R77, 0x654, R0 ;  /* 0x000006544d047816 */ /* 0x000fe20000000000 */
[----:B------:R-:W-:Y:S01]  /*a630*/  FMUL.FTZ R77, R87, UR4 ;  /* 0x00000004574d7c20 */ /* 0x000fe20008410000 */
[----:B------:R-:W-:Y:S02]  /*a640*/  FMUL.FTZ R5, R86, UR4 ;  /* 0x0000000456057c20 */ /* 0x000fe40008410000 */
[----:B------:R2:W-:Y:S01]  /*a650*/  SYNCS.ARRIVE.TRANS64.RED.A1T0 RZ, [R4+URZ], RZ ;  /* 0x000000ff04ff79a7 */ /* 0x0005e2000810043f */
[----:B------:R-:W0:Y:S01]  /*a660*/  MUFU.TANH R39, R39 ;  /* 0x0000002700277308 */ /* 0x000e220000002400 */
[----:B--2---:R-:W-:-:S07]  /*a670*/  IADD3 R4, -R155, 0x1, R82 ;  /* 0x000000019b047810 */ /* 0x004fce0007ffe152 */
[----:B------:R-:W2:Y:S01]  /*a680*/  MUFU.TANH R40, R40 ;  /* 0x0000002800287308 */ /* 0x000ea20000002400 */
[----:B---3--:R-:W-:Y:S02]  /*a690*/  IADD3 R85, -R93, R4, R94 ;  /* 0x000000045d557210 */ /* 0x008fe40007ffe15e */
[----:B0-----:R-:W-:-:S05]  /*a6a0*/  ISETP.GE.AND P2, PT, R9, 0x1, PT ;  /* 0x000000010900780c */ /* 0x001fca0003f46270 */
[----:B------:R-:W0:Y:S01]  /*a6b0*/  MUFU.TANH R37, R37 ;  /* 0x0000002500257308 */ /* 0x000e220000002400 */
[----:B------:R-:W-:-:S07]  /*a6c0*/  VIADD R86, R85, UR31 ;  /* 0x0000001f55567c36 */ /* 0x000fce0008000000 */
[----:B------:R-:W3:Y:S01]  /*a6d0*/  MUFU.TANH R38, R38 ;  /* 0x0000002600267308 */ /* 0x000ee20000002400 */
[----:B------:R-:W-:-:S07]  /*a6e0*/  IMAD.IADD R85, R85, 0x1, R8 ;  /* 0x0000000155557824 */ /* 0x000fce00078e0208 */
        /* <DEDUP_REMOVED lines=39> */
[----:B------:R-:W0:Y:S01]  /*a960*/  MUFU.TANH R77, R77 ;  /* 0x0000004d004d7308 */ /* 0x000e220000002400 */
[----:B------:R-:W-:Y:S01]  /*a970*/  IADD3 R90, -R155, R94, R82 ;  /* 0x0000005e9b5a7210 */ /* 0x000fe20007ffe152 */
[----:B-1----:R-:W-:Y:S01]  /*a980*/  IMAD.IADD R83, R86, 0x1, R91 ;  /* 0x0000000156537824 */ /* 0x002fe200078e025b */
[----:B------:R-:W-:-:S02]  /*a990*/  LEA R78, R89, 0xffffff80, 0x7 ;  /* 0xffffff80594e7811 */ /* 0x000fc400078e38ff */
[----:B------:R-:W-:Y:S01]  /*a9a0*/  VIADDMNMX R84, R91, R85, R90, PT ;  /* 0x000000555b547246 */ /* 0x000fe2000380015a */
[----:B--234-:R-:W-:Y:S06]  /*a9b0*/  @!P2 BRA `(.L_x_1697) ;  /* 0x000000000050a947 */ /* 0x01cfec0003800000 */
[----:B------:R-:W-:Y:S01]  /*a9c0*/  IADD3 R87, -R93, R94, R91 ;  /* 0x0000005e5d577210 */ /* 0x000fe20007ffe15b */
[----:B------:R-:W-:Y:S03]  /*a9d0*/  BSSY B0, `(.L_x_1698) ;  /* 0x000000e000007945 */ /* 0x000fe60003800000 */
[----:B------:R-:W-:-:S13]  /*a9e0*/  ISETP.GT.AND P3, PT, R87, -0x1, PT ;  /* 0xffffffff5700780c */ /* 0x000fda0003f64270 */
[----:B------:R-:W-:Y:S05]  /*a9f0*/  @P3 BRA `(.L_x_1699) ;  /* 0x00000000001c3947 */ /* 0x000fea0003800000 */
[----:B------:R-:W-:Y:S02]  /*aa00*/  ISETP.NE.AND P3, PT, R9, 0x1, PT ;  /* 0x000000010900780c */ /* 0x000fe40003f65270 */
[----:B------:R-:W-:-:S11]  /*aa10*/  LOP3.LUT R87, RZ, R87, RZ, 0x33, !PT ;  /* 0x00000057ff577212 */ /* 0x000fd600078e33ff */
[----:B0-----:R-:W0:Y:S02]  /*aa20*/  @P3 LDC.64 R4, c[0x0][0x9e8] ;  /* 0x00027a00ff043b82 */ /* 0x001e240000000a00 */
[----:B0-----:R-:W-:-:S05]  /*aa30*/  @P3 IMAD.HI.U32 R4, R87, R4, RZ ;  /* 0x0000000457043227 */ /* 0x001fca00078e00ff */
[----:B------:R-:W-:-:S04]  /*aa40*/  @P3 SHF.R.U32.HI R87, RZ, R5, R4 ;  /* 0x00000005ff573219 */ /* 0x000fc80000011604 */
[----:B------:R-:W-:Y:S01]  /*aa50*/  LOP3.LUT R87, RZ, R87, RZ, 0x33, !PT ;  /* 0x00000057ff577212 */ /* 0x000fe200078e33ff */
[----:B------:R-:W-:Y:S06]  /*aa60*/  BRA `(.L_x_1700) ;  /* 0x0000000000107947 */ /* 0x000fec0003800000 */
.L_x_1699:
[----:B------:R-:W-:-:S13]  /*aa70*/  ISETP.NE.AND P3, PT, R9, 0x1, PT ;  /* 0x000000010900780c */ /* 0x000fda0003f65270 */
[----:B0-----:R-:W0:Y:S02]  /*aa80*/  @P3 LDC.64 R4, c[0x0][0x9e8] ;  /* 0x00027a00ff043b82 */ /* 0x001e240000000a00 */
[----:B0-----:R-:W-:-:S05]  /*aa90*/  @P3 IMAD.HI.U32 R4, R87, R4, RZ ;  /* 0x0000000457043227 */ /* 0x001fca00078e00ff */
[----:B------:R-:W-:-:S07]  /*aaa0*/  @P3 SHF.R.U32.HI R87, RZ, R5, R4 ;  /* 0x00000005ff573219 */ /* 0x000fce0000011604 */
.L_x_1700:
[----:B------:R-:W-:Y:S05]  /*aab0*/  BSYNC B0 ;  /* 0x0000000000007941 */ /* 0x000fea0003800000 */
.L_x_1698:
[----:B------:R-:W-:-:S04]  /*aac0*/  IMAD R4, R87, R9, -R78 ;  /* 0x0000000957047224 */ /* 0x000fc800078e0a4e */
[----:B------:R-:W-:-:S05]  /*aad0*/  IMAD.IADD R4, R4, 0x1, -R155 ;  /* 0x0000000104047824 */ /* 0x000fca00078e0a9b */
[----:B------:R-:W-:Y:S02]  /*aae0*/  VIMNMX R83, R83, R4, !PT ;  /* 0x0000000453537248 */ /* 0x000fe40007fe0100 */
[----:B------:R-:W-:-:S07]  /*aaf0*/  VIADDMNMX R84, R4, R9, R84, PT ;  /* 0x0000000904547246 */ /* 0x000fce0003800154 */
.L_x_1697:
[C---:B------:R-:W-:Y:S02]  /*ab00*/  ISETP.GE.AND P3, PT, R82.reuse, 0x2, PT ;  /* 0x000000025200780c */ /* 0x040fe40003f66270 */
[----:B------:R-:W-:Y:S02]  /*ab10*/  ISETP.GE.AND P5, PT, R82, 0x9, PT ;  /* 0x000000095200780c */ /* 0x000fe40003fa6270 */
[----:B------:R-:W-:Y:S02]  /*ab20*/  ISETP.GT.AND P4, PT, R83, 0x1, !P3 ;  /* 0x000000015300780c */ /* 0x000fe40005f84270 */
[----:B------:R-:W-:Y:S02]  /*ab30*/  LOP3.LUT R22, R22, 0xfffffffd, RZ, 0xc0, !PT ;  /* 0xfffffffd16167812 */ /* 0x000fe400078ec0ff */
[----:B------:R-:W-:-:S04]  /*ab40*/  ISETP.LT.OR P4, PT, R84, 0x2, P4 ;  /* 0x000000025400780c */ /* 0x000fc80002781670 */
[----:B------:R-:W-:Y:S02]  /*ab50*/  FSEL R14, R14, -INF , !P4 ;  /* 0xff8000000e0e7808 */ /* 0x000fe40006000000 */
[----:B------:R-:W-:Y:S02]  /*ab60*/  ISETP.GT.AND P4, PT, R83, 0x8, !P5 ;  /* 0x000000085300780c */ /* 0x000fe40006f84270 */
[----:B------:R-:W-:Y:S02]  /*ab70*/  @P5 LOP3.LUT R22, R22, 0x2, RZ, 0xfc, !PT ;  /* 0x0000000216165812 */ /* 0x000fe400078efcff */
[----:B------:R-:W-:Y:S02]  /*ab80*/  ISETP.GE.AND P5, PT, R82, 0xa, PT ;  /* 0x0000000a5200780c */ /* 0x000fe40003fa6270 */
[----:B------:R-:W-:Y:S02]  /*ab90*/  ISETP.LT.OR P4, PT, R84, 0x9, P4 ;  /* 0x000000095400780c */ /* 0x000fe40002781670 */
[----:B------:R-:W-:-:S02]  /*aba0*/  LOP3.LUT R22, R22, 0xfffffffb, RZ, 0xc0, !PT ;  /* 0xfffffffb16167812 */ /* 0x000fc400078ec0ff */
        /* <DEDUP_REMOVED lines=60> */
[----:B0-----:R-:W-:Y:S02]  /*af70*/  FSEL R43, R43, -INF , !P4 ;  /* 0xff8000002b2b7808 */ /* 0x001fe40006000000 */
        /* <DEDUP_REMOVED lines=109> */
[----:B------:R-:W0:Y:S01]  /*b650*/  SHFL.IDX PT, R13, R80, 0x1, 0x1c1f ;  /* 0x003c1f00500d7f89 */ /* 0x000e2200000e0000 */
[----:B------:R-:W-:-:S13]  /*b660*/  ISETP.GE.AND P6, PT, R82, 0x7a, PT ;  /* 0x0000007a5200780c */ /* 0x000fda0003fc6270 */
[----:B------:R-:W-:Y:S02]  /*b670*/  @P6 LOP3.LUT R22, R22, 0x10000000, RZ, 0xfc, !PT ;  /* 0x1000000016166812 */ /* 0x000fe400078efcff */
[----:B------:R-:W-:-:S04]  /*b680*/  ISETP.GT.AND P6, PT, R83, 0x79, !P6 ;  /* 0x000000795300780c */ /* 0x000fc800077c4270 */
[----:B------:R-:W-:-:S04]  /*b690*/  ISETP.LT.OR P6, PT, R84, 0x7a, P6 ;  /* 0x0000007a5400780c */ /* 0x000fc800037c1670 */
[----:B------:R-:W-:Y:S01]  /*b6a0*/  FSEL R81, R81, -INF , !P6 ;  /* 0xff80000051517808 */ /* 0x000fe20007000000 */
[----:B0-----:R-:W-:Y:S01]  /*b6b0*/  IMAD.IADD R86, R86, 0x1, R13 ;  /* 0x0000000156567824 */ /* 0x001fe200078e020d */
[----:B------:R-:W-:Y:S01]  /*b6c0*/  VIADDMNMX R90, R13, R85, R90, PT ;  /* 0x000000550d5a7246 */ /* 0x000fe2000380015a */
[----:B------:R-:W-:Y:S06]  /*b6d0*/  @!P2 BRA `(.L_x_1701) ;  /* 0x000000000050a947 */ /* 0x000fec0003800000 */
[----:B------:R-:W-:Y:S01]  /*b6e0*/  IADD3 R13, -R93, R94, R13 ;  /* 0x0000005e5d0d7210 */ /* 0x000fe20007ffe10d */
[----:B------:R-:W-:Y:S03]  /*b6f0*/  BSSY B0, `(.L_x_1702) ;  /* 0x000000e000007945 */ /* 0x000fe60003800000 */
[----:B------:R-:W-:-:S13]  /*b700*/  ISETP.GT.AND P6, PT, R13, -0x1, PT ;  /* 0xffffffff0d00780c */ /* 0x000fda0003fc4270 */
        /* <DEDUP_REMOVED lines=8> */
.L_x_1703:
[----:B------:R-:W-:-:S13]  /*b790*/  ISETP.NE.AND P6, PT, R9, 0x1, PT ;  /* 0x000000010900780c */ /* 0x000fda0003fc5270 */
[----:B------:R-:W0:Y:S02]  /*b7a0*/  @P6 LDC.64 R4, c[0x0][0x9e8] ;  /* 0x00027a00ff046b82 */ /* 0x000e240000000a00 */
[----:B0-----:R-:W-:-:S05]  /*b7b0*/  @P6 IMAD.HI.U32 R4, R13, R4, RZ ;  /* 0x000000040d046227 */ /* 0x001fca00078e00ff */
[----:B------:R-:W-:-:S07]  /*b7c0*/  @P6 SHF.R.U32.HI R13, RZ, R5, R4 ;  /* 0x00000005ff0d6219 */ /* 0x000fce0000011604 */
.L_x_1704:
[----:B------:R-:W-:Y:S05]  /*b7d0*/  BSYNC B0 ;  /* 0x0000000000007941 */ /* 0x000fea0003800000 */
.L_x_1702:
[----:B------:R-:W-:-:S04]  /*b7e0*/  IMAD R78, R13, R9, -R78 ;  /* 0x000000090d4e7224 */ /* 0x000fc800078e0a4e */
[----:B------:R-:W-:-:S05]  /*b7f0*/  IMAD.IADD R5, R78, 0x1, -R155 ;  /* 0x000000014e057824 */ /* 0x000fca00078e0a9b */
[----:B------:R-:W-:Y:S02]  /*b800*/  VIMNMX R86, R86, R5, !PT ;  /* 0x0000000556567248 */ /* 0x000fe40007fe0100 */
[----:B------:R-:W-:-:S07]  /*b810*/  VIADDMNMX R90, R5, R9, R90, PT ;  /* 0x00000009055a7246 */ /* 0x000fce000380015a */
.L_x_1701:
[----:B------:R-:W-:Y:S01]  /*b820*/  ISETP.GT.AND P3, PT, R86, 0x1, !P3 ;  /* 0x000000015600780c */ /* 0x000fe20005f64270 */
[----:B------:R-:W-:Y:S01]  /*b830*/  ULDC UR30, c[0x0][0x988] ;  /* 0x00026200001e7ab9 */ /* 0x000fe20000000800 */
[----:B------:R-:W-:Y:S02]  /*b840*/  LOP3.LUT P6, RZ, R22, 0x2000000, RZ, 0xc0, !PT ;  /* 0x0200000016ff7812 */ /* 0x000fe400078cc0ff */
[----:B------:R-:W-:Y:S02]  /*b850*/  ISETP.LT.OR P3, PT, R90, 0x2, P3 ;  /* 0x000000025a00780c */ /* 0x000fe40001f61670 */
[----:B------:R-:W-:Y:S02]  /*b860*/  ISETP.GT.AND P4, PT, R86, 0x71, !P4 ;  /* 0x000000715600780c */ /* 0x000fe40006784270 */
        /* <DEDUP_REMOVED lines=76> */
[----:B------:R-:W-:Y:S01]  /*bd30*/  LOP3.LUT P3, RZ, R22, 0x40000, RZ, 0xc0, !PT ;  /* 0x0004000016ff7812 */ /* 0x000fe2000786c0ff */
[----:B------:R-:W0:Y:S01]  /*bd40*/  SHFL.BFLY PT, R5, R12, 0x2, 0x1f ;  /* 0x0c401f000c057f89 */ /* 0x000e2200000e0000 */
[C---:B------:R-:W-:Y:S02]  /*bd50*/  ISETP.GT.AND P5, PT, R86.reuse, 0x78, !P5 ;  /* 0x000000785600780c */ /* 0x040fe40006fa4270 */
[----:B------:R-:W-:Y:S02]  /*bd60*/  ISETP.GT.AND P3, PT, R86, 0x31, !P3 ;  /* 0x000000315600780c */ /* 0x000fe40005f64270 */
[----:B------:R-:W-:-:S02]  /*bd70*/  ISETP.LT.OR P4, PT, R90, 0x72, P4 ;  /* 0x000000725a00780c */ /* 0x000fc40002781670 */
[C---:B------:R-:W-:Y:S02]  /*bd80*/  ISETP.LT.OR P3, PT, R90.reuse, 0x32, P3 ;  /* 0x000000325a00780c */ /* 0x040fe40001f61670 */
[----:B------:R-:W-:Y:S02]  /*bd90*/  ISETP.LT.OR P5, PT, R90, 0x79, P5 ;  /* 0x000000795a00780c */ /* 0x000fe40002fa1670 */
[----:B------:R-:W-:Y:S02]  /*bda0*/  FSEL R42, R42, -INF , !P3 ;  /* 0xff8000002a2a7808 */ /* 0x000fe40005800000 */
[----:B------:R-:W-:Y:S02]  /*bdb0*/  LOP3.LUT P3, RZ, R22, 0x20000, RZ, 0xc0, !PT ;  /* 0x0002000016ff7812 */ /* 0x000fe4000786c0ff */
[----:B------:R-:W-:Y:S02]  /*bdc0*/  FSEL R73, R73, -INF , !P4 ;  /* 0xff80000049497808 */ /* 0x000fe40006000000 */
[----:B------:R-:W-:-:S02]  /*bdd0*/  ISETP.GT.AND P3, PT, R86, 0x38, !P3 ;  /* 0x000000385600780c */ /* 0x000fc40005f64270 */
[----:B------:R-:W-:Y:S02]  /*bde0*/  FSEL R0, R0, -INF , !P5 ;  /* 0xff80000000007808 */ /* 0x000fe40006800000 */
[----:B------:R-:W-:Y:S02]  /*bdf0*/  ISETP.LT.OR P3, PT, R90, 0x39, P3 ;  /* 0x000000395a00780c */ /* 0x000fe40001f61670 */
[----:B0-----:R-:W-:Y:S02]  /*be00*/  FMNMX.FTZ R5, R12, R5, !PT ;  /* 0x000000050c057209 */ /* 0x001fe40007810000 */
[----:B------:R-:W-:Y:S02]  /*be10*/  FSEL R45, R45, -INF , !P3 ;  /* 0xff8000002d2d7808 */ /* 0x000fe40005800000 */
[----:B------:R-:W-:Y:S01]  /*be20*/  LOP3.LUT P3, RZ, R22, 0x10000, RZ, 0xc0, !PT ;  /* 0x0001000016ff7812 */ /* 0x000fe2000786c0ff */
[----:B------:R-:W0:Y:S03]  /*be30*/  SHFL.BFLY PT, R78, R5, 0x1, 0x1f ;  /* 0x0c201f00054e7f89 */ /* 0x000e2600000e0000 */
[----:B------:R-:W-:-:S04]  /*be40*/  ISETP.GT.AND P3, PT, R86, 0x39, !P3 ;  /* 0x000000395600780c */ /* 0x000fc80005f64270 */
[----:B------:R-:W-:-:S04]  /*be50*/  ISETP.LT.OR P3, PT, R90, 0x3a, P3 ;  /* 0x0000003a5a00780c */ /* 0x000fc80001f61670 */
[----:B------:R-:W-:Y:S02]  /*be60*/  FSEL R46, R46, -INF , !P3 ;  /* 0xff8000002e2e7808 */ /* 0x000fe40005800000 */
[----:B------:R-:W-:-:S04]  /*be70*/  LOP3.LUT P3, RZ, R22, 0x8000, RZ, 0xc0, !PT ;  /* 0x0000800016ff7812 */ /* 0x000fc8000786c0ff */
[----:B------:R-:W-:-:S04]  /*be80*/  ISETP.GT.AND P3, PT, R86, 0x40, !P3 ;  /* 0x000000405600780c */ /* 0x000fc80005f64270 */
[----:B------:R-:W-:Y:S02]  /*be90*/  ISETP.LT.OR P3, PT, R90, 0x41, P3 ;  /* 0x000000415a00780c */ /* 0x000fe40001f61670 */
[----:B0-----:R-:W-:Y:S02]  /*bea0*/  FMNMX.FTZ R13, R5, R78, !PT ;  /* 0x0000004e050d7209 */ /* 0x001fe40007810000 */
[----:B------:R-:W-:Y:S02]  /*beb0*/  FSEL R49, R49, -INF , !P3 ;  /* 0xff80000031317808 */ /* 0x000fe40005800000 */
[----:B------:R-:W-:Y:S01]  /*bec0*/  ISETP.GT.AND P3, PT, R86, 0x41, !P6 ;  /* 0x000000415600780c */ /* 0x000fe20007764270 */
[----:B------:R-:W-:Y:S01]  /*bed0*/  FMUL.FTZ R78, R13, UR30 ;  /* 0x0000001e0d4e7c20 */ /* 0x000fe20008410000 */
[----:B------:R-:W-:Y:S02]  /*bee0*/  LOP3.LUT P6, RZ, R22, 0x8, RZ, 0xc0, !PT ;  /* 0x0000000816ff7812 */ /* 0x000fe400078cc0ff */
        /* <DEDUP_REMOVED lines=44> */
[----:B------:R-:W-:-:S04]  /*c1b0*/  ISETP.LT.OR P3, PT, R90, 0x71, P3 ;  /* 0x000000715a00780c */ /* 0x000fc80001f61670 */
[----:B------:R-:W-:Y:S02]  /*c1c0*/  FSEL R74, R74, -INF , !P3 ;  /* 0xff8000004a4a7808 */ /* 0x000fe40005800000 */
[----:B------:R-:W-:-:S04]  /*c1d0*/  FSETP.NEU.FTZ.AND P3, PT, R13, -INF , PT ;  /* 0xff8000000d00780b */ /* 0x000fc80003f7d000 */
[----:B------:R-:W-:Y:S02]  /*c1e0*/  FSEL R78, R78, RZ, P3 ;  /* 0x000000ff4e4e7208 */ /* 0x000fe40001800000 */
[----:B------:R-:W-:Y:S02]  /*c1f0*/  ISETP.GT.AND P3, PT, R86, RZ, !P6 ;  /* 0x000000ff5600720c */ /* 0x000fe40007764270 */
[----:B------:R-:W-:Y:S01]  /*c200*/  LOP3.LUT P6, RZ, R22, 0x10000000, RZ, 0xc0, !PT ;  /* 0x1000000016ff7812 */ /* 0x000fe200078cc0ff */
[--C-:B------:R-:W-:Y:S01]  /*c210*/  FFMA.FTZ R150, R21, UR30, -R78.reuse ;  /* 0x0000001e15967c23 */ /* 0x100fe2000801084e */
[----:B------:R-:W-:Y:S01]  /*c220*/  ISETP.LT.OR P3, PT, R90, 0x1, P3 ;  /* 0x000000015a00780c */ /* 0x000fe20001f61670 */
[--C-:B------:R-:W-:Y:S01]  /*c230*/  FFMA.FTZ R144, R27, UR30, -R78.reuse ;  /* 0x0000001e1b907c23 */ /* 0x100fe2000801084e */
        /* <DEDUP_REMOVED lines=8> */
[----:B------:R-:W-:Y:S01]  /*c2c0*/  ISETP.GT.AND P3, PT, R86, 0x79, !P6 ;  /* 0x000000795600780c */ /* 0x000fe20007764270 */
[--C-:B------:R-:W-:Y:S01]  /*c2d0*/  FFMA.FTZ R148, R87, UR30, -R78.reuse ;  /* 0x0000001e57947c23 */ /* 0x100fe2000801084e */
[----:B------:R-:W-:Y:S01]  /*c2e0*/  FMNMX.FTZ R21, R15, R12, !PT ;  /* 0x0000000c0f157209 */ /* 0x000fe20007810000 */
[--C-:B------:R-:W-:Y:S01]  /*c2f0*/  FFMA.FTZ R3, R14, UR30, -R78.reuse ;  /* 0x0000001e0e037c23 */ /* 0x100fe2000801084e */
[----:B------:R-:W-:Y:S01]  /*c300*/  ISETP.LT.OR P3, PT, R90, 0x7a, P3 ;  /* 0x0000007a5a00780c */ /* 0x000fe20001f61670 */
[--C-:B------:R-:W-:Y:S01]  /*c310*/  FFMA.FTZ R5, R24, UR30, -R78.reuse ;  /* 0x0000001e18057c23 */ /* 0x100fe2000801084e */
[----:B------:R-:W-:Y:S01]  /*c320*/  FMNMX.FTZ R12, R20, R21, !PT ;  /* 0x00000015140c7209 */ /* 0x000fe20007810000 */
[----:B------:R-:W-:Y:S01]  /*c330*/  MUFU.EX2 R148, R148 ;  /* 0x0000009400947308 */ /* 0x000fe20000000800 */
[----:B------:R-:W-:Y:S01]  /*c340*/  FSEL R77, R77, -INF , !P3 ;  /* 0xff8000004d4d7808 */ /* 0x000fe20005800000 */
[--C-:B------:R-:W-:Y:S01]  /*c350*/  FFMA.FTZ R21, R28, UR30, -R78.reuse ;  /* 0x0000001e1c157c23 */ /* 0x100fe2000801084e */
[----:B------:R-:W-:Y:S01]  /*c360*/  FMNMX.FTZ R27, R25, R12, !PT ;  /* 0x0000000c191b7209 */ /* 0x000fe20007810000 */
[--C-:B------:R-:W-:Y:S01]  /*c370*/  FFMA.FTZ R52, R52, UR30, -R78.reuse ;  /* 0x0000001e34347c23 */ /* 0x100fe2000801084e */
[--C-:B------:R-:W-:Y:S01]  /*c380*/  FFMA.FTZ R134, R55, UR30, -R78.reuse ;  /* 0x0000001e37867c23 */ /* 0x100fe2000801084e */
[--C-:B------:R-:W-:Y:S01]  /*c390*/  FFMA.FTZ R128, R59, UR30, -R78.reuse ;  /* 0x0000001e3b807c23 */ /* 0x100fe2000801084e */
[----:B------:R-:W-:Y:S01]  /*c3a0*/  FMNMX.FTZ R12, R26, R27, !PT ;  /* 0x0000001b1a0c7209 */ /* 0x000fe20007810000 */
[----:B------:R-:W0:Y:S01]  /*c3b0*/  MUFU.EX2 R3, R3 ;  /* 0x0000000300037308 */ /* 0x000e220000000800 */
[--C-:B------:R-:W-:Y:S01]  /*c3c0*/  FFMA.FTZ R55, R60, UR30, -R78.reuse ;  /* 0x0000001e3c377c23 */ /* 0x100fe2000801084e */
[--C-:B------:R-:W-:Y:S01]  /*c3d0*/  FFMA.FTZ R130, R63, UR30, -R78.reuse ;  /* 0x0000001e3f827c23 */ /* 0x100fe2000801084e */
[----:B------:R-:W-:Y:S01]  /*c3e0*/  FMNMX.FTZ R27, R29, R12, !PT ;  /* 0x0000000c1d1b7209 */ /* 0x000fe20007810000 */
[--C-:B------:R-:W-:Y:S01]  /*c3f0*/  FFMA.FTZ R59, R64, UR30, -R78.reuse ;  /* 0x0000001e403b7c23 */ /* 0x100fe2000801084e */
[--C-:B------:R-:W-:Y:S01]  /*c400*/  FFMA.FTZ R124, R67, UR30, -R78.reuse ;  /* 0x0000001e437c7c23 */ /* 0x100fe2000801084e */
[--C-:B------:R-:W-:Y:S01]  /*c410*/  FFMA.FTZ R63, R68, UR30, -R78.reuse ;  /* 0x0000001e443f7c23 */ /* 0x100fe2000801084e */
[----:B------:R-:W-:Y:S01]  /*c420*/  FMNMX.FTZ R12, R30, R27, !PT ;  /* 0x0000001b1e0c7209 */ /* 0x000fe20007810000 */
[----:B------:R-:W1:Y:S01]  /*c430*/  MUFU.EX2 R150, R150 ;  /* 0x0000009600967308 */ /* 0x000e620000000800 */
[--C-:B------:R-:W-:Y:S01]  /*c440*/  FFMA.FTZ R27, R32, UR30, -R78.reuse ;  /* 0x0000001e201b7c23 */ /* 0x100fe2000801084e */
[--C-:B------:R-:W-:Y:S01]  /*c450*/  FFMA.FTZ R126, R71, UR30, -R78.reuse ;  /* 0x0000001e477e7c23 */ /* 0x100fe2000801084e */
[----:B------:R-:W-:Y:S01]  /*c460*/  FMNMX.FTZ R31, R33, R12, !PT ;  /* 0x0000000c211f7209 */ /* 0x000fe20007810000 */
[--C-:B------:R-:W-:Y:S01]  /*c470*/  FFMA.FTZ R67, R72, UR30, -R78.reuse ;  /* 0x0000001e48437c23 */ /* 0x100fe2000801084e */
[--C-:B------:R-:W-:Y:S01]  /*c480*/  FFMA.FTZ R120, R75, UR30, -R78.reuse ;  /* 0x0000001e4b787c23 */ /* 0x100fe2000801084e */
[--C-:B------:R-:W-:Y:S01]  /*c490*/  FFMA.FTZ R71, R76, UR30, -R78.reuse ;  /* 0x0000001e4c477c23 */ /* 0x100fe2000801084e */
[----:B------:R-:W-:Y:S01]  /*c4a0*/  FMNMX.FTZ R12, R34, R31, !PT ;  /* 0x0000001f220c7209 */ /* 0x000fe20007810000 */
[----:B------:R-:W2:Y:S01]  /*c4b0*/  MUFU.EX2 R5, R5 ;  /* 0x0000000500057308 */ /* 0x000ea20000000800 */
[--C-:B------:R-:W-:Y:S01]  /*c4c0*/  FFMA.FTZ R122, R79, UR30, -R78.reuse ;  /* 0x0000001e4f7a7c23 */ /* 0x100fe2000801084e */
[----:B------:R-:W-:Y:S01]  /*c4d0*/  FFMA.FTZ R75, R81, UR30, -R78 ;  /* 0x0000001e514b7c23 */ /* 0x000fe2000801084e */
[----:B------:R-:W-:-:S04]  /*c4e0*/  FMNMX.FTZ R31, R37, R12, !PT ;  /* 0x0000000c251f7209 */ /* 0x000fc80007810000 */
[----:B------:R-:W-:Y:S01]  /*c4f0*/  FMNMX.FTZ R12, R38, R31, !PT ;  /* 0x0000001f260c7209 */ /* 0x000fe20007810000 */
[----:B------:R-:W3:Y:S01]  /*c500*/  MUFU.EX2 R144, R144 ;  /* 0x0000009000907308 */ /* 0x000ee20000000800 */
[----:B------:R-:W-:Y:S02]  /*c510*/  FFMA.FTZ R31, R36, UR30, -R78 ;  /* 0x0000001e241f7c23 */ /* 0x000fe4000801084e */
[----:B------:R-:W-:-:S04]  /*c520*/  FMNMX.FTZ R35, R41, R12, !PT ;  /* 0x0000000c29237209 */ /* 0x000fc80007810000 */
[----:B------:R-:W-:Y:S01]  /*c530*/  FMNMX.FTZ R12, R42, R35, !PT ;  /* 0x000000232a0c7209 */ /* 0x000fe20007810000 */
[----:B------:R-:W4:Y:S03]  /*c540*/  MUFU.EX2 R21, R21 ;  /* 0x0000001500157308 */ /* 0x000f260000000800 */
[----:B------:R-:W-:-:S04]  /*c550*/  FMNMX.FTZ R35, R45, R12, !PT ;  /* 0x0000000c2d237209 */ /* 0x000fc80007810000 */
[----:B------:R-:W-:Y:S01]  /*c560*/  FMNMX.FTZ R12, R46, R35, !PT ;  /* 0x000000232e0c7209 */ /* 0x000fe20007810000 */
[----:B------:R-:W5:Y:S01]  /*c570*/  MUFU.EX2 R146, R146 ;  /* 0x0000009200927308 */ /* 0x000f620000000800 */
[----:B------:R-:W-:Y:S02]  /*c580*/  FFMA.FTZ R35, R40, UR30, -R78 ;  /* 0x0000001e28237c23 */ /* 0x000fe4000801084e */
[----:B------:R-:W-:-:S04]  /*c590*/  FMNMX.FTZ R39, R49, R12, !PT ;  /* 0x0000000c31277209 */ /* 0x000fc80007810000 */
[----:B------:R-:W-:Y:S01]  /*c5a0*/  FMNMX.FTZ R12, R50, R39, !PT ;  /* 0x00000027320c7209 */ /* 0x000fe20007810000 */
[----:B------:R-:W5:Y:S03]  /*c5b0*/  MUFU.EX2 R27, R27 ;  /* 0x0000001b001b7308 */ /* 0x000f660000000800 */
[----:B------:R-:W-:-:S04]  /*c5c0*/  FMNMX.FTZ R39, R53, R12, !PT ;  /* 0x0000000c35277209 */ /* 0x000fc80007810000 */
[----:B------:R-:W-:Y:S01]  /*c5d0*/  FMNMX.FTZ R12, R54, R39, !PT ;  /* 0x00000027360c7209 */ /* 0x000fe20007810000 */
[----:B------:R-:W-:Y:S01]  /*c5e0*/  FFMA.FTZ R39, R44, UR30, -R78 ;  /* 0x0000001e2c277c23 */ /* 0x000fe2000801084e */
[----:B------:R-:W-:Y:S02]  /*c5f0*/  MUFU.EX2 R140, R140 ;  /* 0x0000008c008c7308 */ /* 0x000fe40000000800 */
[----:B------:R-:W-:-:S04]  /*c600*/  FMNMX.FTZ R43, R57, R12, !PT ;  /* 0x0000000c392b7209 */ /* 0x000fc80007810000 */
[----:B------:R-:W-:Y:S02]  /*c610*/  FMNMX.FTZ R12, R58, R43, !PT ;  /* 0x0000002b3a0c7209 */ /* 0x000fe40007810000 */
[----:B------:R-:W-:Y:S02]  /*c620*/  MUFU.EX2 R31, R31 ;  /* 0x0000001f001f7308 */ /* 0x000fe40000000800 */
        /* <DEDUP_REMOVED lines=8> */
[----:B------:R-:W-:Y:S02]  /*c6b0*/  FMNMX.FTZ R47, R70, R47, !PT ;  /* 0x0000002f462f7209 */ /* 0x000fe40007810000 */
[----:B------:R-:W-:Y:S02]  /*c6c0*/  MUFU.EX2 R136, R136 ;  /* 0x0000008800887308 */ /* 0x000fe40000000800 */
[----:B------:R-:W-:-:S04]  /*c6d0*/  FMNMX.FTZ R12, R74, R47, !PT ;  /* 0x0000002f4a0c7209 */ /* 0x000fc80007810000 */
[----:B------:R-:W-:Y:S02]  /*c6e0*/  FMNMX.FTZ R51, R73, R12, !PT ;  /* 0x0000000c49337209 */ /* 0x000fe40007810000 */
[----:B------:R-:W-:Y:S02]  /*c6f0*/  MUFU.EX2 R39, R39 ;  /* 0x0000002700277308 */ /* 0x000fe40000000800 */
[----:B------:R-:W-:Y:S01]  /*c700*/  FMNMX.FTZ R12, R0, R51, !PT ;  /* 0x00000033000c7209 */ /* 0x000fe20007810000 */
[----:B------:R-:W-:-:S03]  /*c710*/  FFMA.FTZ R51, R56, UR30, -R78 ;  /* 0x0000001e38337c23 */ /* 0x000fc6000801084e */
[----:B------:R-:W-:Y:S02]  /*c720*/  FMNMX.FTZ R12, R77, R12, !PT ;  /* 0x0000000c4d0c7209 */ /* 0x000fe40007810000 */
[----:B------:R-:W-:Y:S03]  /*c730*/  MUFU.EX2 R138, R138 ;  /* 0x0000008a008a7308 */ /* 0x000fe60000000800 */
[----:B------:R-:W0:Y:S05]  /*c740*/  SHFL.BFLY PT, R85, R12, 0x2, 0x1f ;  /* 0x0c401f000c557f89 */ /* 0x000e2a00000e0000 */
[----:B------:R-:W-:Y:S08]  /*c750*/  MUFU.EX2 R43, R43 ;  /* 0x0000002b002b7308 */ /* 0x000ff00000000800 */
[----:B------:R-:W-:Y:S08]  /*c760*/  MUFU.EX2 R132, R132 ;  /* 0x0000008400847308 */ /* 0x000ff00000000800 */
[----:B------:R-:W-:Y:S01]  /*c770*/  MUFU.EX2 R47, R52 ;  /* 0x00000034002f7308 */ /* 0x000fe20000000800 */
[----:B0-----:R-:W-:-:S05]  /*c780*/  FMNMX.FTZ R85, R12, R85, !PT ;  /* 0x000000550c557209 */ /* 0x001fca0007810000 */
[----:B------:R-:W0:Y:S02]  /*c790*/  SHFL.BFLY PT, R12, R85, 0x1, 0x1f ;  /* 0x0c201f00550c7f89 */ /* 0x000e2400000e0000 */
[----:B------:R-:W-:Y:S08]  /*c7a0*/  MUFU.EX2 R134, R134 ;  /* 0x0000008600867308 */ /* 0x000ff00000000800 */
[----:B------:R-:W-:Y:S08]  /*c7b0*/  MUFU.EX2 R51, R51 ;  /* 0x0000003300337308 */ /* 0x000ff00000000800 */
[----:B------:R-:W-:Y:S01]  /*c7c0*/  MUFU.EX2 R128, R128 ;  /* 0x0000008000807308 */ /* 0x000fe20000000800 */
[----:B0-----:R-:W-:-:S07]  /*c7d0*/  FMNMX.FTZ R12, R85, R12, !PT ;  /* 0x0000000c550c7209 */ /* 0x001fce0007810000 */
[----:B------:R-:W-:Y:S01]  /*c7e0*/  MUFU.EX2 R55, R55 ;  /* 0x0000003700377308 */ /* 0x000fe20000000800 */
[C---:B------:R-:W-:Y:S01]  /*c7f0*/  FSETP.NEU.FTZ.AND P3, PT, R12.reuse, -INF , PT ;  /* 0xff8000000c00780b */ /* 0x040fe20003f7d000 */
[----:B------:R-:W-:-:S06]  /*c800*/  FMUL.FTZ R44, R12, UR30 ;  /* 0x0000001e0c2c7c20 */ /* 0x000fcc0008410000 */
[----:B------:R-:W-:Y:S01]  /*c810*/  MUFU.EX2 R130, R130 ;  /* 0x0000008200827308 */ /* 0x000fe20000000800 */
[----:B------:R-:W-:-:S05]  /*c820*/  FSEL R44, R44, RZ, P3 ;  /* 0x000000ff2c2c7208 */ /* 0x000fca0001800000 */
[--C-:B------:R-:W-:Y:S01]  /*c830*/  FFMA.FTZ R149, R83, UR30, -R44.reuse ;  /* 0x0000001e53957c23 */ /* 0x100fe2000801082c */
[--C-:B------:R-:W-:Y:S01]  /*c840*/  FFMA.FTZ R14, R4, UR30, -R44.reuse ;  /* 0x0000001e040e7c23 */ /* 0x100fe2000801082c */
[--C-:B------:R-:W-:Y:S01]  /*c850*/  FFMA.FTZ R151, R15, UR30, -R44.reuse ;  /* 0x0000001e0f977c23 */ /* 0x100fe2000801082c */
[----:B------:R-:W-:Y:S01]  /*c860*/  FADD.FTZ R15, R148, R3 ;  /* 0x00000003940f7221 */ /* 0x000fe20000010000 */
[--C-:B------:R-:W-:Y:S01]  /*c870*/  FFMA.FTZ R20, R20, UR30, -R44.reuse ;  /* 0x0000001e14147c23 */ /* 0x100fe2000801082c */
[--C-:B------:R-:W-:Y:S01]  /*c880*/  FFMA.FTZ R145, R25, UR30, -R44.reuse ;  /* 0x0000001e19917c23 */ /* 0x100fe2000801082c */
[----:B------:R-:W-:Y:S01]  /*c890*/  MUFU.EX2 R149, R149 ;  /* 0x0000009500957308 */ /* 0x000fe20000000800 */
[----:B-1----:R-:W-:Y:S01]  /*c8a0*/  FADD.FTZ R4, R150, R15 ;  /* 0x0000000f96047221 */ /* 0x002fe20000010000 */
[--C-:B------:R-:W-:Y:S01]  /*c8b0*/  FFMA.FTZ R24, R26, UR30, -R44.reuse ;  /* 0x0000001e1a187c23 */ /* 0x100fe2000801082c */
[--C-:B------:R-:W-:Y:S01]  /*c8c0*/  FFMA.FTZ R147, R29, UR30, -R44.reuse ;  /* 0x0000001e1d937c23 */ /* 0x100fe2000801082c */
[----:B------:R-:W-:Y:S01]  /*c8d0*/  FFMA.FTZ R26, R30, UR30, -R44 ;  /* 0x0000001e1e1a7c23 */ /* 0x000fe2000801082c */
[----:B--2---:R-:W-:Y:S01]  /*c8e0*/  FADD.FTZ R15, R5, R4 ;  /* 0x00000004050f7221 */ /* 0x004fe20000010000 */
[--C-:B------:R-:W-:Y:S01]  /*c8f0*/  FFMA.FTZ R30, R38, UR30, -R44.reuse ;  /* 0x0000001e261e7c23 */ /* 0x100fe2000801082c */
[--C-:B------:R-:W-:Y:S01]  /*c900*/  FFMA.FTZ R141, R33, UR30, -R44.reuse ;  /* 0x0000001e218d7c23 */ /* 0x100fe2000801082c */
[----:B------:R-:W0:Y:S01]  /*c910*/  MUFU.EX2 R14, R14 ;  /* 0x0000000e000e7308 */ /* 0x000e220000000800 */
[----:B---3--:R-:W-:Y:S01]  /*c920*/  FADD.FTZ R4, R144, R15 ;  /* 0x0000000f90047221 */ /* 0x008fe20000010000 */
[----:B------:R-:W1:Y:S01]  /*c930*/  @P1 LDC R29, c[0x0][0x44c] ;  /* 0x00011300ff1d1b82 */ /* 0x000e620000000800 */
[--C-:B------:R-:W-:Y:S01]  /*c940*/  FFMA.FTZ R28, R34, UR30, -R44.reuse ;  /* 0x0000001e221c7c23 */ /* 0x100fe2000801082c */
[----:B------:R-:W-:Y:S01]  /*c950*/  FFMA.FTZ R34, R46, UR30, -R44 ;  /* 0x0000001e2e227c23 */ /* 0x000fe2000801082c */
[----:B----4-:R-:W-:Y:S01]  /*c960*/  FADD.FTZ R15, R21, R4 ;  /* 0x00000004150f7221 */ /* 0x010fe20000010000 */
[--C-:B------:R-:W-:Y:S01]  /*c970*/  FFMA.FTZ R143, R37, UR30, -R44.reuse ;  /* 0x0000001e258f7c23 */ /* 0x100fe2000801082c */
[--C-:B------:R-:W-:Y:S01]  /*c980*/  FFMA.FTZ R137, R41, UR30, -R44.reuse ;  /* 0x0000001e29897c23 */ /* 0x100fe2000801082c */
[----:B------:R-:W2:Y:S01]  /*c990*/  MUFU.EX2 R151, R151 ;  /* 0x0000009700977308 */ /* 0x000ea20000000800 */
[----:B-----5:R-:W-:Y:S01]  /*c9a0*/  FADD.FTZ R38, R146, R15 ;  /* 0x0000000f92267221 */ /* 0x020fe20000010000 */
[----:B------:R-:W3:Y:S01]  /*c9b0*/  @P1 LDC R46, c[0x0][0x450] ;  /* 0x00011400ff2e1b82 */ /* 0x000ee20000000800 */
[--C-:B------:R-:W-:Y:S01]  /*c9c0*/  FFMA.FTZ R32, R42, UR30, -R44.reuse ;  /* 0x0000001e2a207c23 */ /* 0x100fe2000801082c */
[----:B------:R-:W-:Y:S01]  /*c9d0*/  FFMA.FTZ R139, R45, UR30, -R44 ;  /* 0x0000001e2d8b7c23 */ /* 0x000fe2000801082c */
[----:B------:R-:W-:Y:S01]  /*c9e0*/  FADD.FTZ R25, R27, R38 ;  /* 0x000000261b197221 */ /* 0x000fe20000010000 */
[----:B------:R-:W-:-:S02]  /*c9f0*/  IMAD.MOV.U32 R33, RZ, RZ, R92 ;  /* 0x000000ffff217224 */ /* 0x000fc400078e005c */
[----:B------:R-:W-:Y:S01]  /*ca00*/  FFMA.FTZ R133, R49, UR30, -R44 ;  /* 0x0000001e31857c23 */ /* 0x000fe2000801082c */
[----:B------:R-:W4:Y:S01]  /*ca10*/  MUFU.EX2 R20, R20 ;  /* 0x0000001400147308 */ /* 0x000f220000000800 */
[----:B0-----:R-:W-:Y:S01]  /*ca20*/  FADD.FTZ R4, R149, R14 ;  /* 0x0000000e95047221 */ /* 0x001fe20000010000 */
[----:B------:R-:W-:Y:S01]  /*ca30*/  FADD.FTZ R40, R140, R25 ;  /* 0x000000198c287221 */ /* 0x000fe20000010000 */
[--C-:B------:R-:W-:Y:S01]  /*ca40*/  FFMA.FTZ R36, R50, UR30, -R44.reuse ;  /* 0x0000001e32247c23 */ /* 0x100fe2000801082c */
[--C-:B------:R-:W-:Y:S01]  /*ca50*/  FFMA.FTZ R135, R53, UR30, -R44.reuse ;  /* 0x0000001e35877c23 */ /* 0x100fe2000801082c */
[----:B------:R-:W-:Y:S01]  /*ca60*/  FFMA.FTZ R38, R54, UR30, -R44 ;  /* 0x0000001e36267c23 */ /* 0x000fe2000801082c */
[----:B------:R-:W-:Y:S01]  /*ca70*/  FADD.FTZ R25, R31, R40 ;  /* 0x000000281f197221 */ /* 0x000fe20000010000 */
[----:B------:R-:W-:Y:S01]  /*ca80*/  FFMA.FTZ R129, R57, UR30, -R44 ;  /* 0x0000001e39817c23 */ /* 0x000fe2000801082c */
[----:B------:R-:W0:Y:S01]  /*ca90*/  MUFU.EX2 R145, R145 ;  /* 0x0000009100917308 */ /* 0x000e220000000800 */
[----:B--2---:R-:W-:Y:S01]  /*caa0*/  FADD.FTZ R15, R151, R4 ;  /* 0x00000004970f7221 */ /* 0x004fe20000010000 */
[----:B------:R-:W-:Y:S01]  /*cab0*/  FADD.FTZ R40, R142, R25 ;  /* 0x000000198e287221 */ /* 0x000fe20000010000 */
[----:B-1----:R-:W-:Y:S01]  /*cac0*/  @P1 IMAD.HI.U32 R29, R92, R29, RZ ;  /* 0x0000001d5c1d1227 */ /* 0x002fe200078e00ff */
[----:B------:R-:W-:-:S03]  /*cad0*/  F2FP.F16.F32.PACK_AB R148, R3, R148 ;  /* 0x000000940394723e */ /* 0x000fc600000000ff */
[----:B------:R-:W-:Y:S01]  /*cae0*/  FFMA.FTZ R131, R61, UR30, -R44 ;  /* 0x0000001e3d837c23 */ /* 0x000fe2000801082c */
[----:B------:R-:W-:Y:S01]  /*caf0*/  FADD.FTZ R25, R35, R40 ;  /* 0x0000002823197221 */ /* 0x000fe20000010000 */
[--C-:B------:R-:W-:Y:S01]  /*cb00*/  FFMA.FTZ R40, R58, UR30, -R44.reuse ;  /* 0x0000001e3a287c23 */ /* 0x100fe2000801082c */
[----:B------:R-:W1:Y:S01]  /*cb10*/  MUFU.EX2 R24, R24 ;  /* 0x0000001800187308 */ /* 0x000e620000000800 */
[----:B----4-:R-:W-:Y:S01]  /*cb20*/  FADD.FTZ R4, R20, R15 ;  /* 0x0000000f14047221 */ /* 0x010fe20000010000 */
[----:B------:R-:W-:Y:S01]  /*cb30*/  FADD.FTZ R42, R136, R25 ;  /* 0x00000019882a7221 */ /* 0x000fe20000010000 */
[----:B---3--:R-:W-:Y:S01]  /*cb40*/  @P1 SHF.R.U32.HI R33, RZ, R46, R29 ;  /* 0x0000002eff211219 */ /* 0x008fe2000001161d */
[----:B------:R-:W-:Y:S01]  /*cb50*/  FFMA.FTZ R125, R65, UR30, -R44 ;  /* 0x0000001e417d7c23 */ /* 0x000fe2000801082c */
[----:B------:R-:W-:Y:S01]  /*cb60*/  F2FP.F16.F32.PACK_AB R150, R5, R150 ;  /* 0x000000960596723e */ /* 0x000fe200000000ff */
[----:B------:R-:W-:Y:S01]  /*cb70*/  FADD.FTZ R25, R39, R42 ;  /* 0x0000002a27197221 */ /* 0x000fe20000010000 */
[----:B------:R-:W-:Y:S01]  /*cb80*/  FFMA.FTZ R42, R62, UR30, -R44 ;  /* 0x0000001e3e2a7c23 */ /* 0x000fe2000801082c */
[----:B------:R-:W2:Y:S01]  /*cb90*/  MUFU.EX2 R147, R147 ;  /* 0x0000009300937308 */ /* 0x000ea20000000800 */
        /* <DEDUP_REMOVED lines=10> */
[----:B------:R-:W-:-:S02]  /*cc40*/  F2FP.F16.F32.PACK_AB R149, R14, R149 ;  /* 0x000000950e95723e */ /* 0x000fc400000000ff */
[----:B------:R-:W-:Y:S01]  /*cc50*/  F2FP.F16.F32.PACK_AB R144, R21, R144 ;  /* 0x000000901590723e */ /* 0x000fe200000000ff */
[----:B------:R-:W-:Y:S01]  /*cc60*/  FADD.FTZ R25, R47, R46 ;  /* 0x0000002e2f197221 */ /* 0x000fe20000010000 */
[----:B------:R-:W-:Y:S01]  /*cc70*/  FFMA.FTZ R46, R70, UR30, -R44 ;  /* 0x0000001e462e7c23 */ /* 0x000fe2000801082c */
[----:B------:R-:W1:Y:S01]  /*cc80*/  MUFU.EX2 R141, R141 ;  /* 0x0000008d008d7308 */ /* 0x000e620000000800 */
[----:B--2---:R-:W-:Y:S01]  /*cc90*/  FADD.FTZ R15, R147, R4 ;  /* 0x00000004930f7221 */ /* 0x004fe20000010000 */
[----:B------:R-:W-:Y:S01]  /*cca0*/  FADD.FTZ R48, R134, R25 ;  /* 0x0000001986307221 */ /* 0x000fe20000010000 */
[--C-:B------:R-:W-:Y:S01]  /*ccb0*/  FFMA.FTZ R25, R0, UR30, -R44.reuse ;  /* 0x0000001e00197c23 */ /* 0x100fe2000801082c */
[----:B------:R-:W-:Y:S01]  /*ccc0*/  FFMA.FTZ R44, R77, UR30, -R44 ;  /* 0x0000001e4d2c7c23 */ /* 0x000fe2000801082c */
[----:B------:R-:W-:Y:S02]  /*ccd0*/  F2FP.F16.F32.PACK_AB R146, R27, R146 ;  /* 0x000000921b92723e */ /* 0x000fe400000000ff */
[----:B------:R-:W-:Y:S01]  /*cce0*/  F2FP.F16.F32.PACK_AB R140, R31, R140 ;  /* 0x0000008c1f8c723e */ /* 0x000fe200000000ff */
        /* <DEDUP_REMOVED lines=8> */
[----:B------:R-:W-:Y:S02]  /*cd70*/  F2FP.F16.F32.PACK_AB R134, R51, R134 ;  /* 0x000000863386723e */ /* 0x000fe400000000ff */
[----:B------:R-:W-:-:S02]  /*cd80*/  F2FP.F16.F32.PACK_AB R151, R20, R151 ;  /* 0x000000971497723e */ /* 0x000fc400000000ff */
[----:B------:R-:W1:Y:S01]  /*cd90*/  MUFU.EX2 R30, R30 ;  /* 0x0000001e001e7308 */ /* 0x000e620000000800 */
[----:B--2---:R-:W-:Y:S01]  /*cda0*/  FADD.FTZ R4, R28, R15 ;  /* 0x0000000f1c047221 */ /* 0x004fe20000010000 */
[----:B------:R-:W-:Y:S02]  /*cdb0*/  F2FP.F16.F32.PACK_AB R145, R24, R145 ;  /* 0x000000911891723e */ /* 0x000fe400000000ff */
[----:B------:R-:W-:Y:S02]  /*cdc0*/  F2FP.F16.F32.PACK_AB R147, R26, R147 ;  /* 0x000000931a93723e */ /* 0x000fe400000000ff */
[----:B------:R-:W-:Y:S02]  /*cdd0*/  F2FP.F16.F32.PACK_AB R141, R28, R141 ;  /* 0x0000008d1c8d723e */ /* 0x000fe400000000ff */
        /* <DEDUP_REMOVED lines=9> */
[----:B------:R-:W-:Y:S01]  /*ce70*/  FADD.FTZ R15, R51, R48 ;  /* 0x00000030330f7221 */ /* 0x000fe20000010000 */
[----:B------:R-:W-:-:S03]  /*ce80*/  F2FP.F16.F32.PACK_AB R137, R32, R137 ;  /* 0x000000892089723e */ /* 0x000fc600000000ff */
[----:B------:R-:W-:Y:S01]  /*ce90*/  FADD.FTZ R48, R128, R15 ;  /* 0x0000000f80307221 */ /* 0x000fe20000010000 */
[----:B------:R-:W-:Y:S01]  /*cea0*/  IMAD.IADD R15, R88, 0x1, R33 ;  /* 0x00000001580f7824 */ /* 0x000fe200078e0221 */
[----:B------:R-:W0:Y:S01]  /*ceb0*/  MUFU.EX2 R133, R133 ;  /* 0x0000008500857308 */ /* 0x000e220000000800 */
[----:B-1----:R-:W-:Y:S01]  /*cec0*/  FADD.FTZ R29, R139, R4 ;  /* 0x000000048b1d7221 */ /* 0x002fe20000010000 */
[----:B------:R-:W-:Y:S01]  /*ced0*/  F2FP.F16.F32.PACK_AB R128, R55, R128 ;  /* 0x000000803780723e */ /* 0x000fe200000000ff */
[----:B------:R-:W-:-:S05]  /*cee0*/  IMAD.IADD R8, R15, 0x1, R8 ;  /* 0x000000010f087824 */ /* 0x000fca00078e0208 */
[----:B------:R-:W1:Y:S01]  /*cef0*/  MUFU.EX2 R36, R36 ;  /* 0x0000002400247308 */ /* 0x000e620000000800 */
[C---:B--2---:R-:W-:Y:S01]  /*cf00*/  FADD.FTZ R4, R34.reuse, R29 ;  /* 0x0000001d22047221 */ /* 0x044fe20000010000 */
[----:B------:R-:W-:Y:S01]  /*cf10*/  FADD.FTZ R29, R55, R48 ;  /* 0x00000030371d7221 */ /* 0x000fe20000010000 */
[----:B------:R-:W-:-:S03]  /*cf20*/  F2FP.F16.F32.PACK_AB R139, R34, R139 ;  /* 0x0000008b228b723e */ /* 0x000fc600000000ff */
[----:B------:R-:W-:Y:S02]  /*cf30*/  FADD.FTZ R48, R130, R29 ;  /* 0x0000001d82307221 */ /* 0x000fe40000010000 */
        /* <DEDUP_REMOVED lines=42> */
[----:B------:R-:W-:Y:S02]  /*d1e0*/  F2FP.F16.F32.PACK_AB R125, R0, R125 ;  /* 0x0000007d007d723e */ /* 0x000fe400000000ff */
[----:B------:R-:W-:-:S04]  /*d1f0*/  IADD3 R0, R89, -0x2, RZ ;  /* 0xfffffffe59007810 */ /* 0x000fc80007ffe0ff */
        /* <DEDUP_REMOVED lines=13> */
[----:B-1----:R-:W-:Y:S01]  /*d2d0*/  FADD.FTZ R3, R25, R14 ;  /* 0x0000000e19037221 */ /* 0x002fe20000010000 */
[C---:B--2---:R-:W-:Y:S01]  /*d2e0*/  FADD.FTZ R4, R75.reuse, R4 ;  /* 0x000000044b047221 */ /* 0x044fe20000010000 */
[----:B------:R-:W-:Y:S02]  /*d2f0*/  F2FP.F16.F32.PACK_AB R122, R75, R122 ;  /* 0x0000007a4b7a723e */ /* 0x000fe400000000ff */
[C---:B0-----:R-:W-:Y:S01]  /*d300*/  FADD.FTZ R3, R44.reuse, R3 ;  /* 0x000000032c037221 */ /* 0x041fe20000010000 */
[----:B------:R-:W-:Y:S01]  /*d310*/  F2FP.F16.F32.PACK_AB R123, R44, R25 ;  /* 0x000000192c7b723e */ /* 0x000fe200000000ff */
        /* <DEDUP_REMOVED lines=12> */
.L_x_1707:
[----:B------:R-:W-:-:S13]  /*d3e0*/  ISETP.NE.AND P3, PT, R9, 0x1, PT ;  /* 0x000000010900780c */ /* 0x000fda0003f65270 */
[----:B------:R-:W0:Y:S02]  /*d3f0*/  @P3 LDC.64 R14, c[0x0][0x9e8] ;  /* 0x00027a00ff0e3b82 */ /* 0x000e240000000a00 */
[----:B0-----:R-:W-:-:S05]  /*d400*/  @P3 IMAD.HI.U32 R14, R5, R14, RZ ;  /* 0x0000000e050e3227 */ /* 0x001fca00078e00ff */
[----:B------:R-:W-:-:S07]  /*d410*/  @P3 SHF.R.U32.HI R5, RZ, R15, R14 ;  /* 0x0000000fff053219 */ /* 0x000fce000001160e */
.L_x_1708:
[----:B------:R-:W-:Y:S05]  /*d420*/  BSYNC B0 ;  /* 0x0000000000007941 */ /* 0x000fea0003800000 */
.L_x_1706:
[----:B------:R-:W-:-:S05]  /*d430*/  IMAD R5, R5, R9, R9 ;  /* 0x0000000905057224 */ /* 0x000fca00078e0209 */
[----:B------:R-:W-:-:S07]  /*d440*/  VIMNMX R8, R8, R5, PT ;  /* 0x0000000508087248 */ /* 0x000fce0003fe0100 */
.L_x_1705:
[----:B------:R-:W2:Y:S01]  /*d450*/  LDL R9, [R1+0x3c] ;  /* 0x00003c0001097983 */ /* 0x000ea20000100800 */
[----:B------:R-:W-:Y:S01]  /*d460*/  SHF.R.S32.HI R5, RZ, 0x1f, R8 ;  /* 0x0000001fff057819 */ /* 0x000fe20000011408 */
[----:B------:R-:W-:Y:S01]  /*d470*/  ULDC UR8, c[0x0][0x9e4] ;  /* 0x0002790000087ab9 */ /* 0x000fe20000000800 */
[----:B------:R-:W-:Y:S01]  /*d480*/  ULDC UR7, c[0x0][0x9e4] ;  /* 0x0002790000077ab9 */ /* 0x000fe20000000800 */
[----:B------:R-:W-:Y:S01]  /*d490*/  ULDC UR10, c[0x0][0x9d8] ;  /* 0x00027600000a7ab9 */ /* 0x000fe20000000800 */
[----:B------:R-:W-:Y:S01]  /*d4a0*/  LEA.HI R5, R5, R8, RZ, 0x7 ;  /* 0x0000000805057211 */ /* 0x000fe200078f38ff */
[----:B------:R-:W-:Y:S01]  /*d4b0*/  ULDC UR29, c[0x0][0x9d8] ;  /* 0x00027600001d7ab9 */ /* 0x000fe20000000800 */
[----:B------:R-:W-:Y:S01]  /*d4c0*/  ULDC UR11, c[0x0][0x9d8] ;  /* 0x00027600000b7ab9 */ /* 0x000fe20000000800 */
[----:B------:R-:W-:Y:S01]  /*d4d0*/  ULDC UR6, c[0x0][0x988] ;  /* 0x0002620000067ab9 */ /* 0x000fe20000000800 */
[----:B------:R-:W-:Y:S01]  /*d4e0*/  SHF.R.S32.HI R5, RZ, 0x7, R5 ;  /* 0x00000007ff057819 */ /* 0x000fe20000011405 */
[----:B------:R-:W-:Y:S01]  /*d4f0*/  ULDC UR5, c[0x0][0x988] ;  /* 0x0002620000057ab9 */ /* 0x000fe20000000800 */
[----:B------:R-:W-:Y:S01]  /*d500*/  ULDC UR4, c[0x0][0x988] ;  /* 0x0002620000047ab9 */ /* 0x000fe20000000800 */
[----:B------:R-:W-:Y:S01]  /*d510*/  ULDC UR28, c[0x0][0x9e0] ;  /* 0x00027800001c7ab9 */ /* 0x000fe20000000800 */
[----:B------:R-:W-:Y:S01]  /*d520*/  ULDC UR9, c[0x0][0x9e0] ;  /* 0x0002780000097ab9 */ /* 0x000fe20000000800 */
        /* <DEDUP_REMOVED lines=16> */
[----:B--2---:R-:W-:-:S04]  /*d630*/  VIMNMX R9, R9, R5, !PT ;  /* 0x0000000509097248 */ /* 0x004fc80007fe0100 */
[----:B------:R-:W-:Y:S01]  /*d640*/  ISETP.GE.AND P3, PT, R0, R9, PT ;  /* 0x000000090000720c */ /* 0x000fe20003f66270 */
[----:B------:R0:W-:-:S12]  /*d650*/  STL [R1+0x1c], R9 ;  /* 0x00001c0901007387 */ /* 0x0001d80000100800 */
[----:B0-----:R-:W-:Y:S05]  /*d660*/  @!P3 BRA `(.L_x_1709) ;  /* 0x000000380004b947 */ /* 0x001fea0003800000 */
[----:B------:R-:W-:-:S07]  /*d670*/  IMAD.MOV.U32 R119, RZ, RZ, RZ ;  /* 0x000000ffff777224 */ /* 0x000fce00078e00ff */
.L_x_1729:
[----:B------:R-:W2:Y:S01]  /*d680*/  LDL R8, [R1+0x2c] ;  /* 0x00002c0001087983 */ /* 0x000ea20000100800 */
[----:B------:R-:W-:Y:S01]  /*d690*/  VIADD R5, R19, 0x1 ;  /* 0x0000000113057836 */ /* 0x000fe20000000000 */
[----:B------:R-:W-:Y:S05]  /*d6a0*/  YIELD ;  /* 0x0000000000007946 */ /* 0x000fea0003800000 */
[----:B------:R-:W-:-:S04]  /*d6b0*/  ISETP.NE.AND P4, PT, R5, 0x2, PT ;  /* 0x000000020500780c */ /* 0x000fc80003f85270 */
[----:B------:R-:W-:Y:S02]  /*d6c0*/  SEL R9, RZ, 0x1, P4 ;  /* 0x00000001ff097807 */ /* 0x000fe40002000000 */
[----:B------:R-:W-:Y:S02]  /*d6d0*/  SEL R5, R5, RZ, P4 ;  /* 0x000000ff05057207 */ /* 0x000fe40002000000 */
[----:B------:R-:W-:Y:S02]  /*d6e0*/  LOP3.LUT R20, R154, R9, RZ, 0x3c, !PT ;  /* 0x000000099a147212 */ /* 0x000fe400078e3cff */
[----:B--2---:R-:W-:-:S13]  /*d6f0*/  ISETP.NE.AND P3, PT, R8, RZ, PT ;  /* 0x000000ff0800720c */ /* 0x004fda0003f65270 */
[----:B------:R-:W-:Y:S05]  /*d700*/  @P3 BRA `(.L_x_1710) ;  /* 0x0000000000303947 */ /* 0x000fea0003800000 */
[----:B------:R-:W-:Y:S05]  /*d710*/  @!P0 BRA `(.L_x_1711) ;  /* 0x0000000000048947 */ /* 0x000fea0003800000 */
[----:B------:R-:W-:Y:S01]  /*d720*/  BPT.TRAP 0x1 ;  /* 0x000000040000795c */ /* 0x000fe20000300000 */
.L_x_1711:
[----:B------:R-:W-:Y:S01]  /*d730*/  IMAD R9, R5, 0x8, R2 ;  /* 0x0000000805097824 */ /* 0x000fe200078e0202 */
[----:B------:R-:W-:-:S04]  /*d740*/  SHF.L.U32 R8, R20, 0x1f, RZ ;  /* 0x0000001f14087819 */ /* 0x000fc800000006ff */
[----:B------:R0:W1:Y:S01]  /*d750*/  SYNCS.PHASECHK.TRANS64.TRYWAIT P4, [R9+URZ+0x16830], R8 ;  /* 0x01683008090075a7 */ /* 0x000062000808017f */
[----:B------:R-:W-:Y:S05]  /*d760*/  @!P0 BRA `(.L_x_1712) ;  /* 0x0000000000048947 */ /* 0x000fea0003800000 */
[----:B------:R-:W-:Y:S01]  /*d770*/  BPT.TRAP 0x1 ;  /* 0x000000040000795c */ /* 0x000fe20000300000 */
.L_x_1712:
[----:B------:R-:W-:Y:S04]  /*d780*/  BSSY B0, `(.L_x_1710) ;  /* 0x0000004000007945 */ /* 0x000fe80003800000 */
[----:B-1----:R-:W-:Y:S05]  /*d790*/  @P4 BRA `(.L_x_1713) ;  /* 0x0000000000084947 */ /* 0x002fea0003800000 */
[----:B------:R-:W1:Y:S02]  /*d7a0*/  SYNCS.PHASECHK.TRANS64.TRYWAIT P4, [R9+URZ+0x16830], R8 ;  /* 0x01683008090075a7 */ /* 0x000e64000808017f */
[----:B-1----:R-:W-:Y:S05]  /*d7b0*/  @!P4 BRA `(.L_x_1714) ;  /* 0x000001580074c947 */ /* 0x002fea0003800000 */
.L_x_1713:
[----:B------:R-:W-:Y:S05]  /*d7c0*/  BSYNC B0 ;  /* 0x0000000000007941 */ /* 0x000fea0003800000 */
.L_x_1710:
[----:B------:R-:W2:Y:S01]  /*d7d0*/  LDL R14, [R1+0x30] ;  /* 0x00003000010e7983 */ /* 0x000ea20000100800 */
[----:B------:R-:W-:Y:S01]  /*d7e0*/  IMAD.MOV.U32 R15, RZ, RZ, 0x40000040 ;  /* 0x40000040ff0f7424 */ /* 0x000fe200078e00ff */
[----:B------:R-:W-:Y:S05]  /*d7f0*/  WARPSYNC.ALL ;  /* 0x0000000000007948 */ /* 0x000fea0003800000 */
[----:B------:R-:W-:Y:S01]  /*d800*/  R2UR UR19, R15 ;  /* 0x000000000f1372ca */ /* 0x000fe200000e0000 */
[----:B01----:R-:W0:Y:S01]  /*d810*/  S2R R8, SR_TID.X ;  /* 0x0000000000087919 */ /* 0x003e220000002100 */
[----:B------:R-:W-:Y:S01]  /*d820*/  IMAD.MOV.U32 R25, RZ, RZ, 0x40000040 ;  /* 0x40000040ff197424 */ /* 0x000fe200078e00ff */
[----:B------:R-:W-:-:S02]  /*d830*/  R2UR UR12, R6 ;  /* 0x00000000060c72ca */ /* 0x000fc400000e0000 */
[----:B------:R-:W-:Y:S02]  /*d840*/  R2UR UR13, R7 ;  /* 0x00000000070d72ca */ /* 0x000fe400000e0000 */
[----:B0-----:R-:W-:-:S05]  /*d850*/  SHF.R.U32.HI R8, RZ, 0x7, R8 ;  /* 0x00000007ff087819 */ /* 0x001fca0000011608 */
[----:B------:R-:W-:Y:S01]  /*d860*/  VIADD R21, R8, 0x8 ;  /* 0x0000000808157836 */ /* 0x000fe20000000000 */
[C---:B------:R-:W-:Y:S02]  /*d870*/  R2UR UR15, R25.reuse ;  /* 0x00000000190f72ca */ /* 0x040fe400000e0000 */
[----:B------:R-:W-:Y:S02]  /*d880*/  R2UR UR27, R25 ;  /* 0x00000000191b72ca */ /* 0x000fe400000e0000 */
[----:B------:R0:W-:Y:S01]  /*d890*/  BAR.SYNC.DEFER_BLOCKING R21, 0x100 ;  /* 0x000400150000751d */ /* 0x0001e20000010000 */
[----:B--2---:R-:W-:-:S05]  /*d8a0*/  IMAD R24, R5, 0x400, R14 ;  /* 0x0000040005187824 */ /* 0x004fca00078e020e */
[----:B------:R-:W-:-:S04]  /*d8b0*/  IADD3 R14, R24, 0x2, RZ ;  /* 0x00000002180e7810 */ /* 0x000fc80007ffe0ff */
[----:B------:R-:W-:Y:S02]  /*d8c0*/  R2UR UR18, R14 ;  /* 0x000000000e1272ca */ /* 0x000fe400000e0000 */
[----:B------:R-:W2:Y:S01]  /*d8d0*/  LDL.64 R14, [R1+0x20] ;  /* 0x00002000010e7983 */ /* 0x000ea20000100a00 */
[C---:B------:R-:W-:Y:S01]  /*d8e0*/  R2UR UR14, R24.reuse ;  /* 0x00000000180e72ca */ /* 0x040fe200000e0000 */
[C---:B------:R-:W-:Y:S02]  /*d8f0*/  VIADD R8, R24.reuse, 0x4 ;  /* 0x0000000418087836 */ /* 0x040fe40000000000 */
[----:B------:R-:W-:-:S05]  /*d900*/  VIADD R24, R24, 0x6 ;  /* 0x0000000618187836 */ /* 0x000fca0000000000 */
[----:B------:R-:W-:Y:S02]  /*d910*/  R2UR UR26, R24 ;  /* 0x00000000181a72ca */ /* 0x000fe400000e0000 */
[----:B------:R-:W-:-:S06]  /*d920*/  WARPGROUP.ARRIVE ;  /* 0x00000000000079c5 */ /* 0x000fcc0000000000 */
[----:B------:R-:W-:Y:S01]  /*d930*/  HGMMA.64x128x16.F32 R24, gdesc[UR12], RZ, !UPT, gsb0 ;  /* 0x01e000000c1879f0 */ /* 0x000fe2000c0008ff */
[----:B------:R-:W-:Y:S01]  /*d940*/  IMAD.MOV.U32 R9, RZ, RZ, 0x40000040 ;  /* 0x40000040ff097424 */ /* 0x000fe200078e00ff */
[----:B------:R-:W-:Y:S02]  /*d950*/  R2UR UR22, R8 ;  /* 0x00000000081672ca */ /* 0x000fe400000e0000 */
[----:B------:R-:W-:Y:S02]  /*d960*/  R2UR UR20, R156 ;  /* 0x000000009c1472ca */ /* 0x000fe400000e0000 */
[----:B------:R-:W-:Y:S02]  /*d970*/  R2UR UR23, R9 ;  /* 0x00000000091772ca */ /* 0x000fe400000e0000 */
[----:B------:R-:W-:Y:S01]  /*d980*/  R2UR UR21, R157 ;  /* 0x000000009d1572ca */ /* 0x000fe200000e0000 */
[----:B------:R-:W-:Y:S02]  /*d990*/  WARPGROUP.DEPBAR.LE gsb0, 0x0 ;  /* 0x00008000000079c5 */ /* 0x000fe40000010000 */
[----:B------:R-:W-:Y:S01]  /*d9a0*/  WARPGROUP.ARRIVE ;  /* 0x00000000000079c5 */ /* 0x000fe20000000000 */
[----:B--2---:R-:W-:-:S02]  /*d9b0*/  R2UR UR16, R14 ;  /* 0x000000000e1072ca */ /* 0x004fc400000e0000 */
        /* <DEDUP_REMOVED lines=14> */
.L_x_1716:
[----:B------:R-:W-:Y:S01]  /*daa0*/  SHF.L.U32 R8, R154, 0x1f, RZ ;  /* 0x0000001f9a087819 */ /* 0x000fe200000006ff */
[----:B------:R-:W-:-:S04]  /*dab0*/  IMAD R9, R19, 0x8, R2 ;  /* 0x0000000813097824 */ /* 0x000fc800078e0202 */
[----:B------:R0:W1:Y:S01]  /*dac0*/  SYNCS.PHASECHK.TRANS64.TRYWAIT P3, [R9+URZ+0x16850], R8 ;  /* 0x01685008090075a7 */ /* 0x000062000806017f */
[----:B------:R-:W-:Y:S05]  /*dad0*/  @!P0 BRA `(.L_x_1717) ;  /* 0x0000000000048947 */ /* 0x000fea0003800000 */
[----:B------:R-:W-:Y:S01]  /*dae0*/  BPT.TRAP 0x1 ;  /* 0x000000040000795c */ /* 0x000fe20000300000 */
.L_x_1717:
[----:B-1----:R-:W-:Y:S05]  /*daf0*/  @P3 BRA `(.L_x_1715) ;  /* 0x0000000000083947 */ /* 0x002fea0003800000 */
[----:B------:R-:W1:Y:S02]  /*db00*/  SYNCS.PHASECHK.TRANS64.TRYWAIT P3, [R9+URZ+0x16850], R8 ;  /* 0x01685008090075a7 */ /* 0x000e64000806017f */
[----:B-1----:R-:W-:Y:S05]  /*db10*/  @!P3 BRA `(.L_x_1718) ;  /* 0x0000015400b0b947 */ /* 0x002fea0003800000 */
.L_x_1715:
[----:B01----:R-:W-:Y:S01]  /*db20*/  VIADD R8, R2, 0x400 ;  /* 0x0000040002087836 */ /* 0x003fe20000000000 */
[----:B------:R-:W-:Y:S05]  /*db30*/  WARPSYNC.ALL ;  /* 0x0000000000007948 */ /* 0x000fea0003800000 */
[----:B------:R-:W-:Y:S01]  /*db40*/  SHF.R.U32.HI R8, RZ, 0x4, R8 ;  /* 0x00000004ff087819 */ /* 0x000fe20000011608 */
[----:B------:R-:W-:Y:S01]  /*db50*/  IMAD.MOV.U32 R9, RZ, RZ, 0x40000040 ;  /* 0x40000040ff097424 */ /* 0x000fe200078e00ff */
[----:B------:R-:W-:Y:S01]  /*db60*/  WARPGROUP.ARRIVE ;  /* 0x00000000000079c5 */ /* 0x000fe20000000000 */
[----:B------:R-:W-:-:S05]  /*db70*/  MOV R15, 0x40000040 ;  /* 0x40000040000f7802 */ /* 0x000fca0000000f00 */
[----:B------:R-:W0:Y:S01]  /*db80*/  S2R R154, SR_TID.X ;  /* 0x00000000009a7919 */ /* 0x000e220000002100 */
[----:B------:R-:W-:Y:S02]  /*db90*/  LOP3.LUT R8, R8, 0x3fff, RZ, 0xc0, !PT ;  /* 0x00003fff08087812 */ /* 0x000fe400078ec0ff */
[----:B------:R-:W-:Y:S01]  /*dba0*/  R2UR UR15, R9 ;  /* 0x00000000090f72ca */ /* 0x000fe200000e0000 */
[----:B------:R-:W-:Y:S02]  /*dbb0*/  IMAD.MOV.U32 R9, RZ, RZ, 0x40000040 ;  /* 0x40000040ff097424 */ /* 0x000fe400078e00ff */
        /* <DEDUP_REMOVED lines=8> */
[----:B0-----:R-:W-:Y:S02]  /*dc40*/  SHF.R.U32.HI R21, RZ, 0x7, R154 ;  /* 0x00000007ff157819 */ /* 0x001fe4000001169a */
        /* <DEDUP_REMOVED lines=26> */
[C---:B------:R-:W-:Y:S01]  /*ddf0*/  VIADD R14, R8.reuse, 0x300 ;  /* 0x00000300080e7836 */ /* 0x040fe20000000000 */
[----:B------:R-:W-:Y:S01]  /*de00*/  R2UR UR15, R15 ;  /* 0x000000000f0f72ca */ /* 0x000fe200000e0000 */
[----:B------:R-:W-:Y:S01]  /*de10*/  VIADD R8, R8, 0x380 ;  /* 0x0000038008087836 */ /* 0x000fe20000000000 */
[----:B------:R-:W-:Y:S01]  /*de20*/  MOV R15, 0x40000040 ;  /* 0x40000040000f7802 */ /* 0x000fe20000000f00 */
[----:B------:R-:W-:Y:S02]  /*de30*/  WARPGROUP.DEPBAR.LE gsb0, 0x0 ;  /* 0x00008000000079c5 */ /* 0x000fe40000010000 */
[----:B------:R-:W-:-:S08]  /*de40*/  WARPGROUP.ARRIVE ;  /* 0x00000000000079c5 */ /* 0x000fd00000000000 */
        /* <DEDUP_REMOVED lines=17> */
.L_x_1719:
[----:B------:R-:W2:Y:S01]  /*df60*/  LDL R14, [R1+0x28] ;  /* 0x00002800010e7983 */ /* 0x000ea20000100800 */
[----:B------:R-:W1:Y:S03]  /*df70*/  @P1 LDC R15, c[0x0][0x44c] ;  /* 0x00011300ff0f1b82 */ /* 0x000e660000000800 */
[----:B0-----:R-:W2:Y:S04]  /*df80*/  LDL R8, [R1+0x34] ;  /* 0x0000340001087983 */ /* 0x001ea80000100800 */
[----:B------:R-:W3:Y:S01]  /*df90*/  LDL R126, [R1+0x8] ;  /* 0x00000800017e7983 */ /* 0x000ee20000100800 */
[----:B------:R-:W0:Y:S03]  /*dfa0*/  @P1 LDC R9, c[0x0][0x450] ;  /* 0x00011400ff091b82 */ /* 0x000e260000000800 */
[----:B------:R-:W3:Y:S01]  /*dfb0*/  LDL R125, [R1] ;  /* 0x00000000017d7983 */ /* 0x000ee20000100800 */
        /* <DEDUP_REMOVED lines=49> */
[----:B-1----:R-:W-:-:S04]  /*e2d0*/  @P1 IMAD.HI.U32 R14, R8, R15, RZ ;  /* 0x0000000f080e1227 */ /* 0x002fc800078e00ff */
        /* <DEDUP_REMOVED lines=13> */
[----:B0-----:R-:W-:Y:S01]  /*e3b0*/  @P1 SHF.R.U32.HI R8, RZ, R9, R14 ;  /* 0x00000009ff081219 */ /* 0x001fe2000001160e */
        /* <DEDUP_REMOVED lines=26> */
[----:B------:R-:W-:Y:S01]  /*e560*/  FMUL.FTZ R49, R53, UR29 ;  /* 0x0000001d35317c20 */ /* 0x000fe20008410000 */
[----:B------:R-:W-:Y:S01]  /*e570*/  FMUL.FTZ R52, R56, UR29 ;  /* 0x0000001d38347c20 */ /* 0x000fe20008410000 */
[----:B------:R-:W-:Y:S01]  /*e580*/  FMUL.FTZ R53, R57, UR29 ;  /* 0x0000001d39357c20 */ /* 0x000fe20008410000 */
[----:B------:R-:W-:Y:S01]  /*e590*/  IMAD R56, R5, 0x8, R2 ;  /* 0x0000000805387824 */ /* 0x000fe200078e0202 */
[----:B------:R-:W-:Y:S01]  /*e5a0*/  IADD3 R121, -R155, 0x1, -R84 ;  /* 0x000000019b797810 */ /* 0x000fe20007ffe954 */
[----:B------:R-:W1:Y:S01]  /*e5b0*/  MUFU.TANH R9, R9 ;  /* 0x0000000900097308 */ /* 0x000e620000002400 */
[----:B------:R-:W-:Y:S02]  /*e5c0*/  IMAD.U32 R57, RZ, RZ, UR38 ;  /* 0x00000026ff397e24 */ /* 0x000fe4000f8e00ff */
[----:B------:R-:W-:Y:S01]  /*e5d0*/  VIADD R56, R56, 0x16840 ;  /* 0x0001684038387836 */ /* 0x000fe20000000000 */
[----:B---3--:R-:W-:-:S04]  /*e5e0*/  IADD3 R121, -R125, R121, R126 ;  /* 0x000000797d797210 */ /* 0x008fc80007ffe17e */
[----:B------:R-:W2:Y:S01]  /*e5f0*/  MUFU.TANH R14, R14 ;  /* 0x0000000e000e7308 */ /* 0x000ea20000002400 */
[----:B------:R-:W-:Y:S01]  /*e600*/  PRMT R56, R57, 0x654, R56 ;  /* 0x0000065439387816 */ /* 0x000fe20000000038 */
[----:B------:R-:W-:-:S06]  /*e610*/  VIADD R122, R121, UR28 ;  /* 0x0000001c797a7c36 */ /* 0x000fcc0008000000 */
[----:B------:R-:W3:Y:S01]  /*e620*/  MUFU.TANH R15, R15 ;  /* 0x0000000f000f7308 */ /* 0x000ee20000002400 */
[----:B------:R-:W-:Y:S01]  /*e630*/  IADD3 R121, R121, UR31, RZ ;  /* 0x0000001f79797c10 */ /* 0x000fe2000fffe0ff */
[----:B------:R0:W-:Y:S06]  /*e640*/  SYNCS.ARRIVE.TRANS64.RED.A1T0 RZ, [R56+URZ], RZ ;  /* 0x000000ff38ff79a7 */ /* 0x0001ec000810043f */
        /* <DEDUP_REMOVED lines=35> */
[----:B------:R-:W1:Y:S08]  /*e880*/  MUFU.TANH R80, R80 ;  /* 0x0000005000507308 */ /* 0x000e700000002400 */
[----:B------:R-:W1:Y:S01]  /*e890*/  MUFU.TANH R82, R82 ;  /* 0x0000005200527308 */ /* 0x000e620000002400 */
[----:B0-----:R-:W-:-:S02]  /*e8a0*/  IMAD.IADD R120, R122, 0x1, R123 ;  /* 0x000000017a787824 */ /* 0x001fc400078e027b */
[----:B------:R-:W-:Y:S01]  /*e8b0*/  IMAD.IADD R87, R121, 0x1, R123 ;  /* 0x0000000179577824 */ /* 0x000fe200078e027b */
[----:B--234-:R-:W-:Y:S06]  /*e8c0*/  @!P2 BRA `(.L_x_1720) ;  /* 0x000000000058a947 */ /* 0x01cfec0003800000 */
[----:B------:R-:W-:Y:S01]  /*e8d0*/  IADD3 R123, -R125, R126, R123 ;  /* 0x0000007e7d7b7210 */ /* 0x000fe20007ffe17b */
[----:B------:R-:W-:Y:S03]  /*e8e0*/  BSSY B0, `(.L_x_1721) ;  /* 0x0000010000007945 */ /* 0x000fe60003800000 */
        /* <DEDUP_REMOVED lines=10> */
.L_x_1722:
[----:B------:R-:W-:-:S05]  /*e990*/  IMAD.U32 R124, RZ, RZ, UR8 ;  /* 0x00000008ff7c7e24 */ /* 0x000fca000f8e00ff */
[----:B------:R-:W-:-:S13]  /*e9a0*/  ISETP.NE.AND P3, PT, R124, 0x1, PT ;  /* 0x000000017c00780c */ /* 0x000fda0003f65270 */
[----:B------:R-:W0:Y:S02]  /*e9b0*/  @P3 LDC.64 R56, c[0x0][0x9e8] ;  /* 0x00027a00ff383b82 */ /* 0x000e240000000a00 */
[----:B0-----:R-:W-:-:S05]  /*e9c0*/  @P3 IMAD.HI.U32 R56, R123, R56, RZ ;  /* 0x000000387b383227 */ /* 0x001fca00078e00ff */
[----:B------:R-:W-:-:S07]  /*e9d0*/  @P3 SHF.R.U32.HI R123, RZ, R57, R56 ;  /* 0x00000039ff7b3219 */ /* 0x000fce0000011638 */
.L_x_1723:
[----:B------:R-:W-:Y:S05]  /*e9e0*/  BSYNC B0 ;  /* 0x0000000000007941 */ /* 0x000fea0003800000 */
.L_x_1721:
[----:B------:R-:W-:-:S04]  /*e9f0*/  IMAD R123, R123, R124, -R84 ;  /* 0x0000007c7b7b7224 */ /* 0x000fc800078e0a54 */
[----:B------:R-:W-:-:S05]  /*ea00*/  IMAD.IADD R123, R123, 0x1, -R155 ;  /* 0x000000017b7b7824 */ /* 0x000fca00078e0a9b */
[----:B------:R-:W-:Y:S02]  /*ea10*/  VIMNMX R87, R87, R123, !PT ;  /* 0x0000007b57577248 */ /* 0x000fe40007fe0100 */
[----:B------:R-:W-:-:S07]  /*ea20*/  VIADDMNMX R120, R123, R124, R120, PT ;  /* 0x0000007c7b787246 */ /* 0x000fce0003800178 */
.L_x_1720:
[----:B------:R-:W-:Y:S01]  /*ea30*/  ISETP.GT.AND P3, PT, R0, -0x1, PT ;  /* 0xffffffff0000780c */ /* 0x000fe20003f64270 */
[----:B------:R-:W0:Y:S03]  /*ea40*/  SHFL.IDX PT, R8, R8, 0x1, 0x1c1f ;  /* 0x003c1f0008087f89 */ /* 0x000e2600000e0000 */
[C---:B------:R-:W-:Y:S02]  /*ea50*/  ISETP.GT.AND P5, PT, R87.reuse, RZ, P3 ;  /* 0x000000ff5700720c */ /* 0x040fe40001fa4270 */
[----:B------:R-:W-:Y:S02]  /*ea60*/  ISETP.GT.AND P4, PT, R87, 0x1, P3 ;  /* 0x000000015700780c */ /* 0x000fe40001f84270 */
[C---:B------:R-:W-:Y:S02]  /*ea70*/  ISETP.LT.OR P5, PT, R120.reuse, 0x1, P5 ;  /* 0x000000017800780c */ /* 0x040fe40002fa1670 */
[----:B------:R-:W-:-:S02]  /*ea80*/  ISETP.LT.OR P4, PT, R120, 0x2, P4 ;  /* 0x000000027800780c */ /* 0x000fc40002781670 */
[----:B-1----:R-:W-:Y:S02]  /*ea90*/  FSEL R9, R9, -INF , !P5 ;  /* 0xff80000009097808 */ /* 0x002fe40006800000 */
[----:B------:R-:W-:Y:S02]  /*eaa0*/  FSEL R14, R14, -INF , !P4 ;  /* 0xff8000000e0e7808 */ /* 0x000fe40006000000 */
[C---:B------:R-:W-:Y:S02]  /*eab0*/  ISETP.GT.AND P5, PT, R87.reuse, 0x8, P3 ;  /* 0x000000085700780c */ /* 0x040fe40001fa4270 */
[----:B------:R-:W-:Y:S02]  /*eac0*/  ISETP.GT.AND P4, PT, R87, 0x9, P3 ;  /* 0x000000095700780c */ /* 0x000fe40001f84270 */
[C---:B------:R-:W-:Y:S02]  /*ead0*/  ISETP.LT.OR P5, PT, R120.reuse, 0x9, P5 ;  /* 0x000000097800780c */ /* 0x040fe40002fa1670 */
[----:B------:R-:W-:-:S02]  /*eae0*/  ISETP.LT.OR P4, PT, R120, 0xa, P4 ;  /* 0x0000000a7800780c */ /* 0x000fc40002781670 */
[----:B------:R-:W-:Y:S01]  /*eaf0*/  FSEL R24, R24, -INF , !P5 ;  /* 0xff80000018187808 */ /* 0x000fe20006800000 */
[--C-:B0-----:R-:W-:Y:S01]  /*eb00*/  IMAD.IADD R122, R122, 0x1, R8.reuse ;  /* 0x000000017a7a7824 */ /* 0x101fe200078e0208 */
[----:B------:R-:W-:Y:S01]  /*eb10*/  FSEL R25, R25, -INF , !P4 ;  /* 0xff80000019197808 */ /* 0x000fe20006000000 */
[----:B------:R-:W-:Y:S01]  /*eb20*/  IMAD.IADD R121, R121, 0x1, R8 ;  /* 0x0000000179797824 */ /* 0x000fe200078e0208 */
[C---:B------:R-:W-:Y:S02]  /*eb30*/  ISETP.GT.AND P5, PT, R87.reuse, 0x10, P3 ;  /* 0x000000105700780c */ /* 0x040fe40001fa4270 */
[----:B------:R-:W-:Y:S02]  /*eb40*/  ISETP.GT.AND P4, PT, R87, 0x11, P3 ;  /* 0x000000115700780c */ /* 0x000fe40001f84270 */
[C---:B------:R-:W-:Y:S02]  /*eb50*/  ISETP.LT.OR P5, PT, R120.reuse, 0x11, P5 ;  /* 0x000000117800780c */ /* 0x040fe40002fa1670 */
[----:B------:R-:W-:-:S02]  /*eb60*/  ISETP.LT.OR P4, PT, R120, 0x12, P4 ;  /* 0x000000127800780c */ /* 0x000fc40002781670 */
[----:B------:R-:W-:Y:S02]  /*eb70*/  FSEL R56, R28, -INF , !P5 ;  /* 0xff8000001c387808 */ /* 0x000fe40006800000 */
[----:B------:R-:W-:Y:S02]  /*eb80*/  FSEL R57, R29, -INF , !P4 ;  /* 0xff8000001d397808 */ /* 0x000fe40006000000 */
        /* <DEDUP_REMOVED lines=77> */
[----:B------:R-:W-:Y:S01]  /*f060*/  FSEL R83, R83, -INF , !P4 ;  /* 0xff80000053537808 */ /* 0x000fe20006000000 */
[----:B------:R-:W-:Y:S08]  /*f070*/  @!P2 BRA `(.L_x_1724) ;  /* 0x000000000058a947 */ /* 0x000ff00003800000 */
        /* <DEDUP_REMOVED lines=12> */
.L_x_1726:
[----:B------:R-:W-:-:S05]  /*f140*/  IMAD.U32 R87, RZ, RZ, UR8 ;  /* 0x00000008ff577e24 */ /* 0x000fca000f8e00ff */
[----:B------:R-:W-:-:S13]  /*f150*/  ISETP.NE.AND P4, PT, R87, 0x1, PT ;  /* 0x000000015700780c */ /* 0x000fda0003f85270 */
[----:B------:R-:W0:Y:S02]  /*f160*/  @P4 LDC.64 R28, c[0x0][0x9e8] ;  /* 0x00027a00ff1c4b82 */ /* 0x000e240000000a00 */
[----:B0-----:R-:W-:-:S05]  /*f170*/  @P4 IMAD.HI.U32 R28, R8, R28, RZ ;  /* 0x0000001c081c4227 */ /* 0x001fca00078e00ff */
[----:B------:R-:W-:-:S07]  /*f180*/  @P4 SHF.R.U32.HI R8, RZ, R29, R28 ;  /* 0x0000001dff084219 */ /* 0x000fce000001161c */
.L_x_1727:
[----:B------:R-:W-:Y:S05]  /*f190*/  BSYNC B0 ;  /* 0x0000000000007941 */ /* 0x000fea0003800000 */
.L_x_1725:
[----:B------:R-:W-:-:S05]  /*f1a0*/  IMAD R8, R8, R87, -R84 ;  /* 0x0000005708087224 */ /* 0x000fca00078e0a54 */
[----:B------:R-:W-:-:S04]  /*f1b0*/  IADD3 R8, -R155, R8, RZ ;  /* 0x000000089b087210 */ /* 0x000fc80007ffe1ff */
[----:B------:R-:W-:Y:S02]  /*f1c0*/  VIADDMNMX R122, R8, R87, R122, PT ;  /* 0x00000057087a7246 */ /* 0x000fe4000380017a */
[----:B------:R-:W-:-:S07]  /*f1d0*/  VIMNMX R121, R121, R8, !PT ;  /* 0x0000000879797248 */ /* 0x000fce0007fe0100 */
.L_x_1724:
[----:B------:R-:W-:Y:S01]  /*f1e0*/  FMNMX.FTZ R29, R9, R13, !PT ;  /* 0x0000000d091d7209 */ /* 0x000fe20007810000 */
[----:B------:R-:W-:Y:S01]  /*f1f0*/  UMOV UR30, UR5 ;  /* 0x00000005001e7c82 */ /* 0x000fe20008000000 */
        /* <DEDUP_REMOVED lines=23> */
[----:B------:R-:W-:Y:S02]  /*f370*/  ISETP.GT.AND P5, PT, R121, 0x21, P3 ;  /* 0x000000217900780c */ /* 0x000fe40001fa4270 */
[----:B------:R-:W-:Y:S02]  /*f380*/  FMNMX.FTZ R8, R44, R29, !PT ;  /* 0x0000001d2c087209 */ /* 0x000fe40007810000 */
[----:B------:R-:W-:Y:S02]  /*f390*/  ISETP.LT.OR P5, PT, R122, 0x22, P5 ;  /* 0x000000227a00780c */ /* 0x000fe40002fa1670 */
[----:B------:R-:W-:Y:S02]  /*f3a0*/  FMNMX.FTZ R29, R45, R8, !PT ;  /* 0x000000082d1d7209 */ /* 0x000fe40007810000 */
[----:B------:R-:W-:Y:S02]  /*f3b0*/  FSEL R39, R39, -INF , !P5 ;  /* 0xff80000027277808 */ /* 0x000fe40006800000 */
[----:B------:R-:W-:-:S02]  /*f3c0*/  FMNMX.FTZ R8, R48, R29, !PT ;  /* 0x0000001d30087209 */ /* 0x000fc40007810000 */
[----:B------:R-:W-:Y:S02]  /*f3d0*/  ISETP.GT.AND P5, PT, R121, 0x29, P3 ;  /* 0x000000297900780c */ /* 0x000fe40001fa4270 */
[----:B------:R-:W-:Y:S02]  /*f3e0*/  FMNMX.FTZ R29, R49, R8, !PT ;  /* 0x00000008311d7209 */ /* 0x000fe40007810000 */
[----:B------:R-:W-:Y:S02]  /*f3f0*/  ISETP.LT.OR P5, PT, R122, 0x2a, P5 ;  /* 0x0000002a7a00780c */ /* 0x000fe40002fa1670 */
[----:B------:R-:W-:Y:S02]  /*f400*/  FMNMX.FTZ R8, R52, R29, !PT ;  /* 0x0000001d34087209 */ /* 0x000fe40007810000 */
[----:B------:R-:W-:Y:S02]  /*f410*/  FSEL R43, R43, -INF , !P5 ;  /* 0xff8000002b2b7808 */ /* 0x000fe40006800000 */
[----:B------:R-:W-:-:S02]  /*f420*/  ISETP.GT.AND P5, PT, R121, 0x31, P3 ;  /* 0x000000317900780c */ /* 0x000fc40001fa4270 */
[----:B------:R-:W-:Y:S02]  /*f430*/  FMNMX.FTZ R29, R53, R8, !PT ;  /* 0x00000008351d7209 */ /* 0x000fe40007810000 */
[----:B------:R-:W-:Y:S02]  /*f440*/  ISETP.LT.OR P5, PT, R122, 0x32, P5 ;  /* 0x000000327a00780c */ /* 0x000fe40002fa1670 */
[----:B------:R-:W-:Y:S02]  /*f450*/  FMNMX.FTZ R8, R58, R29, !PT ;  /* 0x0000001d3a087209 */ /* 0x000fe40007810000 */
[----:B------:R-:W-:Y:S02]  /*f460*/  FSEL R47, R47, -INF , !P5 ;  /* 0xff8000002f2f7808 */ /* 0x000fe40006800000 */
[----:B------:R-:W-:Y:S02]  /*f470*/  ISETP.GT.AND P5, PT, R121, 0x39, P3 ;  /* 0x000000397900780c */ /* 0x000fe40001fa4270 */
[----:B------:R-:W-:-:S02]  /*f480*/  FMNMX.FTZ R8, R59, R8, !PT ;  /* 0x000000083b087209 */ /* 0x000fc40007810000 */
[----:B------:R-:W-:Y:S02]  /*f490*/  ISETP.LT.OR P5, PT, R122, 0x3a, P5 ;  /* 0x0000003a7a00780c */ /* 0x000fe40002fa1670 */
[----:B------:R-:W-:Y:S02]  /*f4a0*/  FMNMX.FTZ R8, R62, R8, !PT ;  /* 0x000000083e087209 */ /* 0x000fe40007810000 */
[----:B------:R-:W-:Y:S02]  /*f4b0*/  FSEL R51, R51, -INF , !P5 ;  /* 0xff80000033337808 */ /* 0x000fe40006800000 */
[----:B------:R-:W-:Y:S02]  /*f4c0*/  ISETP.GT.AND P5, PT, R121, 0x41, P3 ;  /* 0x000000417900780c */ /* 0x000fe40001fa4270 */
[----:B------:R-:W-:Y:S02]  /*f4d0*/  FMNMX.FTZ R29, R63, R8, !PT ;  /* 0x000000083f1d7209 */ /* 0x000fe40007810000 */
[----:B------:R-:W-:-:S02]  /*f4e0*/  ISETP.LT.OR P5, PT, R122, 0x42, P5 ;  /* 0x000000427a00780c */ /* 0x000fc40002fa1670 */
[----:B------:R-:W-:Y:S02]  /*f4f0*/  FMNMX.FTZ R8, R66, R29, !PT ;  /* 0x0000001d42087209 */ /* 0x000fe40007810000 */
[----:B------:R-:W-:Y:S02]  /*f500*/  FSEL R55, R55, -INF , !P5 ;  /* 0xff80000037377808 */ /* 0x000fe40006800000 */
[----:B------:R-:W-:Y:S02]  /*f510*/  FMNMX.FTZ R29, R67, R8, !PT ;  /* 0x00000008431d7209 */ /* 0x000fe40007810000 */
[----:B------:R-:W-:Y:S02]  /*f520*/  ISETP.GT.AND P5, PT, R121, 0x49, P3 ;  /* 0x000000497900780c */ /* 0x000fe40001fa4270 */
[----:B------:R-:W-:Y:S02]  /*f530*/  FMNMX.FTZ R8, R70, R29, !PT ;  /* 0x0000001d46087209 */ /* 0x000fe40007810000 */
[----:B------:R-:W-:-:S02]  /*f540*/  ISETP.LT.OR P5, PT, R122, 0x4a, P5 ;  /* 0x0000004a7a00780c */ /* 0x000fc40002fa1670 */
[----:B------:R-:W-:Y:S02]  /*f550*/  FMNMX.FTZ R29, R71, R8, !PT ;  /* 0x00000008471d7209 */ /* 0x000fe40007810000 */
[----:B------:R-:W-:Y:S02]  /*f560*/  FSEL R61, R61, -INF , !P5 ;  /* 0xff8000003d3d7808 */ /* 0x000fe40006800000 */
[----:B------:R-:W-:Y:S02]  /*f570*/  ISETP.GT.AND P5, PT, R121, 0x51, P3 ;  /* 0x000000517900780c */ /* 0x000fe40001fa4270 */
[----:B------:R-:W-:Y:S02]  /*f580*/  FMNMX.FTZ R8, R74, R29, !PT ;  /* 0x0000001d4a087209 */ /* 0x000fe40007810000 */
[----:B------:R-:W-:Y:S02]  /*f590*/  ISETP.LT.OR P5, PT, R122, 0x52, P5 ;  /* 0x000000527a00780c */ /* 0x000fe40002fa1670 */
[----:B------:R-:W-:-:S02]  /*f5a0*/  FMNMX.FTZ R29, R75, R8, !PT ;  /* 0x000000084b1d7209 */ /* 0x000fc40007810000 */
[----:B------:R-:W-:Y:S02]  /*f5b0*/  FSEL R65, R65, -INF , !P5 ;  /* 0xff80000041417808 */ /* 0x000fe40006800000 */
        /* <DEDUP_REMOVED lines=9> */
[----:B------:R-:W-:Y:S02]  /*f650*/  ISETP.GT.AND P4, PT, R121, 0x8, P3 ;  /* 0x000000087900780c */ /* 0x000fe40001f84270 */
[----:B------:R-:W-:Y:S01]  /*f660*/  FSEL R73, R73, -INF , !P5 ;  /* 0xff80000049497808 */ /* 0x000fe20006800000 */
[----:B------:R-:W0:Y:S01]  /*f670*/  SHFL.BFLY PT, R29, R8, 0x2, 0x1f ;  /* 0x0c401f00081d7f89 */ /* 0x000e2200000e0000 */
[----:B------:R-:W-:-:S02]  /*f680*/  ISETP.GT.AND P5, PT, R121, 0x69, P3 ;  /* 0x000000697900780c */ /* 0x000fc40001fa4270 */
[C---:B------:R-:W-:Y:S02]  /*f690*/  ISETP.LT.OR P4, PT, R122.reuse, 0x9, P4 ;  /* 0x000000097a00780c */ /* 0x040fe40002781670 */
[----:B------:R-:W-:Y:S02]  /*f6a0*/  ISETP.LT.OR P5, PT, R122, 0x6a, P5 ;  /* 0x0000006a7a00780c */ /* 0x000fe40002fa1670 */
[----:B------:R-:W-:Y:S02]  /*f6b0*/  FSEL R26, R26, -INF , !P4 ;  /* 0xff8000001a1a7808 */ /* 0x000fe40006000000 */
[----:B------:R-:W-:Y:S02]  /*f6c0*/  ISETP.GT.AND P4, PT, R121, 0x10, P3 ;  /* 0x000000107900780c */ /* 0x000fe40001f84270 */
[----:B------:R-:W-:Y:S02]  /*f6d0*/  FSEL R77, R77, -INF , !P5 ;  /* 0xff8000004d4d7808 */ /* 0x000fe40006800000 */
[----:B------:R-:W-:-:S02]  /*f6e0*/  ISETP.GT.AND P5, PT, R121, RZ, P3 ;  /* 0x000000ff7900720c */ /* 0x000fc40001fa4270 */
[C---:B------:R-:W-:Y:S02]  /*f6f0*/  ISETP.LT.OR P4, PT, R122.reuse, 0x11, P4 ;  /* 0x000000117a00780c */ /* 0x040fe40002781670 */
[----:B------:R-:W-:Y:S02]  /*f700*/  ISETP.LT.OR P5, PT, R122, 0x1, P5 ;  /* 0x000000017a00780c */ /* 0x000fe40002fa1670 */
[----:B------:R-:W-:Y:S02]  /*f710*/  FSEL R30, R30, -INF , !P4 ;  /* 0xff8000001e1e7808 */ /* 0x000fe40006000000 */
[----:B------:R-:W-:Y:S02]  /*f720*/  ISETP.GT.AND P4, PT, R121, 0x18, P3 ;  /* 0x000000187900780c */ /* 0x000fe40001f84270 */
[----:B------:R-:W-:Y:S02]  /*f730*/  FSEL R15, R15, -INF , !P5 ;  /* 0xff8000000f0f7808 */ /* 0x000fe40006800000 */
[----:B------:R-:W-:-:S02]  /*f740*/  ISETP.LT.OR P4, PT, R122, 0x19, P4 ;  /* 0x000000197a00780c */ /* 0x000fc40002781670 */
[----:B------:R-:W-:Y:S02]  /*f750*/  FMNMX.FTZ R84, R15, R12, !PT ;  /* 0x0000000c0f547209 */ /* 0x000fe40007810000 */
[----:B0-----:R-:W-:Y:S02]  /*f760*/  FMNMX.FTZ R28, R8, R29, !PT ;  /* 0x0000001d081c7209 */ /* 0x001fe40007810000 */
[----:B------:R-:W-:Y:S02]  /*f770*/  FSEL R34, R34, -INF , !P4 ;  /* 0xff80000022227808 */ /* 0x000fe40006000000 */
[----:B------:R-:W-:Y:S02]  /*f780*/  FMNMX.FTZ R29, R21, R84, !PT ;  /* 0x00000054151d7209 */ /* 0x000fe40007810000 */
        /* <DEDUP_REMOVED lines=41> */
[----:B------:R-:W-:Y:S02]  /*fa20*/  FMNMX.FTZ R29, R61, R8, !PT ;  /* 0x000000083d1d7209 */ /* 0x000fe40007810000 */
[----:B------:R-:W-:Y:S02]  /*fa30*/  ISETP.GT.AND P4, PT, R121, 0x60, P3 ;  /* 0x000000607900780c */ /* 0x000fe40001f84270 */
[----:B------:R-:W-:-:S02]  /*fa40*/  FMNMX.FTZ R8, R64, R29, !PT ;  /* 0x0000001d40087209 */ /* 0x000fc40007810000 */
[----:B------:R-:W-:Y:S01]  /*fa50*/  ISETP.LT.OR P4, PT, R122, 0x61, P4 ;  /* 0x000000617a00780c */ /* 0x000fe20002781670 */
[----:B------:R-:W0:Y:S01]  /*fa60*/  SHFL.BFLY PT, R29, R28, 0x1, 0x1f ;  /* 0x0c201f001c1d7f89 */ /* 0x000e2200000e0000 */
        /* <DEDUP_REMOVED lines=12> */
[C---:B------:R-:W-:Y:S02]  /*fb30*/  ISETP.GT.AND P4, PT, R121.reuse, 0x71, P3 ;  /* 0x000000717900780c */ /* 0x040fe40001f84270 */
[----:B------:R-:W-:Y:S02]  /*fb40*/  FMNMX.FTZ R84, R76, R87, !PT ;  /* 0x000000574c547209 */ /* 0x000fe40007810000 */
[----:B0-----:R-:W-:Y:S02]  /*fb50*/  FMNMX.FTZ R8, R28, R29, !PT ;  /* 0x0000001d1c087209 */ /* 0x001fe40007810000 */
[----:B------:R-:W-:Y:S02]  /*fb60*/  ISETP.GT.AND P5, PT, R121, 0x78, P3 ;  /* 0x000000787900780c */ /* 0x000fe40001fa4270 */
[----:B------:R-:W-:Y:S01]  /*fb70*/  ISETP.LT.OR P4, PT, R122, 0x72, P4 ;  /* 0x000000727a00780c */ /* 0x000fe20002781670 */
[----:B------:R-:W-:Y:S01]  /*fb80*/  FMUL.FTZ R28, R8, UR30 ;  /* 0x0000001e081c7c20 */ /* 0x000fe20008410000 */
[----:B------:R-:W-:-:S02]  /*fb90*/  FMNMX.FTZ R29, R77, R84, !PT ;  /* 0x000000544d1d7209 */ /* 0x000fc40007810000 */
[----:B------:R-:W-:Y:S02]  /*fba0*/  ISETP.GT.AND P3, PT, R121, 0x79, P3 ;  /* 0x000000797900780c */ /* 0x000fe40001f64270 */
[----:B------:R-:W-:Y:S02]  /*fbb0*/  ISETP.LT.OR P5, PT, R122, 0x79, P5 ;  /* 0x000000797a00780c */ /* 0x000fe40002fa1670 */
[----:B------:R-:W-:Y:S02]  /*fbc0*/  FSEL R81, R81, -INF , !P4 ;  /* 0xff80000051517808 */ /* 0x000fe40006000000 */
[----:B------:R-:W-:Y:S02]  /*fbd0*/  FMNMX.FTZ R84, R80, R29, !PT ;  /* 0x0000001d50547209 */ /* 0x000fe40007810000 */
[----:B------:R-:W-:Y:S02]  /*fbe0*/  ISETP.LT.OR P3, PT, R122, 0x7a, P3 ;  /* 0x0000007a7a00780c */ /* 0x000fe40001f61670 */
[----:B------:R-:W-:-:S02]  /*fbf0*/  FSEL R85, R85, -INF , !P5 ;  /* 0xff80000055557808 */ /* 0x000fc40006800000 */
[----:B------:R-:W-:Y:S02]  /*fc00*/  FMNMX.FTZ R84, R81, R84, !PT ;  /* 0x0000005451547209 */ /* 0x000fe40007810000 */
[----:B------:R-:W-:Y:S02]  /*fc10*/  FSETP.NEU.FTZ.AND P4, PT, R8, -INF , PT ;  /* 0xff8000000800780b */ /* 0x000fe40003f9d000 */
[----:B------:R-:W-:Y:S02]  /*fc20*/  FSEL R86, R86, -INF , !P3 ;  /* 0xff80000056567808 */ /* 0x000fe40005800000 */
[----:B------:R-:W-:Y:S02]  /*fc30*/  FMNMX.FTZ R29, R85, R84, !PT ;  /* 0x00000054551d7209 */ /* 0x000fe40007810000 */
[----:B------:R-:W-:Y:S02]  /*fc40*/  FSEL R28, R28, RZ, P4 ;  /* 0x000000ff1c1c7208 */ /* 0x000fe40002000000 */
[----:B------:R-:W-:-:S02]  /*fc50*/  FMNMX.FTZ R29, R86, R29, !PT ;  /* 0x0000001d561d7209 */ /* 0x000fc40007810000 */
[----:B------:R-:W-:Y:S01]  /*fc60*/  FSEL R84, R8, RZ, P4 ;  /* 0x000000ff08547208 */ /* 0x000fe20002000000 */
        /* <DEDUP_REMOVED lines=32> */
[----:B------:R0:W-:Y:S01]  /*fe70*/  MUFU.EX2 R148, R9 ;  /* 0x0000000900947308 */ /* 0x0001e20000000800 */
[----:B------:R-:W0:Y:S01]  /*fe80*/  SHFL.BFLY PT, R83, R29, 0x2, 0x1f ;  /* 0x0c401f001d537f89 */ /* 0x000e2200000e0000 */
[----:B------:R-:W-:-:S06]  /*fe90*/  FADD.FTZ R13, -R84, R13 ;  /* 0x0000000d540d7221 */ /* 0x000fcc0000010100 */
        /* <DEDUP_REMOVED lines=11> */
[----:B------:R-:W-:-:S03]  /*ff50*/  FMUL.FTZ R120, R9, UR30 ;  /* 0x0000001e09787c20 */ /* 0x000fc60008410000 */
[----:B------:R-:W-:Y:S02]  /*ff60*/  FSEL R87, R9, RZ, P3 ;  /* 0x000000ff09577208 */ /* 0x000fe40001800000 */
[----:B------:R-:W-:Y:S01]  /*ff70*/  FSEL R120, R120, RZ, P3 ;  /* 0x000000ff78787208 */ /* 0x000fe20001800000 */
[----:B------:R-:W-:Y:S02]  /*ff80*/  MUFU.EX2 R36, R36 ;  /* 0x0000002400247308 */ /* 0x000fe40000000800 */
[----:B------:R-:W-:Y:S01]  /*ff90*/  FADD.FTZ R87, -R87, R12 ;  /* 0x0000000c57577221 */ /* 0x000fe20000010100 */
[----:B------:R-:W-:Y:S01]  /*ffa0*/  FMUL.FTZ R12, R13, UR30 ;  /* 0x0000001e0d0c7c20 */ /* 0x000fe20008410000 */
[--C-:B------:R-:W-:Y:S01]  /*ffb0*/  FFMA.FTZ R149, R15, UR30, -R120.reuse ;  /* 0x0000001e0f957c23 */ /* 0x100fe20008010878 */
[--C-:B------:R-:W-:Y:S01]  /*ffc0*/  FFMA.FTZ R84, R21, UR30, -R120.reuse ;  /* 0x0000001e15547c23 */ /* 0x100fe20008010878 */
[----:B------:R-:W-:Y:S01]  /*ffd0*/  FMUL.FTZ R13, R87, UR30 ;  /* 0x0000001e570d7c20 */ /* 0x000fe20008410000 */
        /* <DEDUP_REMOVED lines=17> */
[----:B------:R-:W-:Y:S01]  /*100f0*/  FFMA.FTZ R42, R55, UR30, -R120 ;  /* 0x0000001e372a7c23 */ /* 0x000fe20008010878 */
[----:B------:R-:W1:Y:S01]  /*10100*/  MUFU.EX2 R13, R13 ;  /* 0x0000000d000d7308 */ /* 0x000e620000000800 */
[----:B0-----:R-:W-:Y:S01]  /*10110*/  FFMA.FTZ R47, R12, R4, R148 ;  /* 0x000000040c2f7223 */ /* 0x001fe20000010094 */
[--C-:B------:R-:W-:Y:S01]  /*10120*/  FFMA.FTZ R135, R60, UR30, -R120.reuse ;  /* 0x0000001e3c877c23 */ /* 0x100fe20008010878 */
[--C-:B------:R-:W-:Y:S01]  /*10130*/  FFMA.FTZ R46, R61, UR30, -R120.reuse ;  /* 0x0000001e3d2e7c23 */ /* 0x100fe20008010878 */
[--C-:B------:R-:W-:Y:S01]  /*10140*/  FFMA.FTZ R129, R64, UR30, -R120.reuse ;  /* 0x0000001e40817c23 */ /* 0x100fe20008010878 */
[----:B------:R-:W-:Y:S01]  /*10150*/  FADD.FTZ R47, R14, R47 ;  /* 0x0000002f0e2f7221 */ /* 0x000fe20000010000 */
[--C-:B------:R-:W-:Y:S01]  /*10160*/  FFMA.FTZ R43, R65, UR30, -R120.reuse ;  /* 0x0000001e412b7c23 */ /* 0x100fe20008010878 */
[--C-:B------:R-:W-:Y:S01]  /*10170*/  FFMA.FTZ R131, R68, UR30, -R120.reuse ;  /* 0x0000001e44837c23 */ /* 0x100fe20008010878 */
[----:B------:R-:W0:Y:S01]  /*10180*/  MUFU.EX2 R84, R84 ;  /* 0x0000005400547308 */ /* 0x000e220000000800 */
[----:B------:R-:W-:Y:S01]  /*10190*/  FADD.FTZ R50, R24, R47 ;  /* 0x0000002f18327221 */ /* 0x000fe20000010000 */
[--C-:B------:R-:W-:Y:S01]  /*101a0*/  FFMA.FTZ R39, R69, UR30, -R120.reuse ;  /* 0x0000001e45277c23 */ /* 0x100fe20008010878 */
[--C-:B------:R-:W-:Y:S01]  /*101b0*/  FFMA.FTZ R125, R72, UR30, -R120.reuse ;  /* 0x0000001e487d7c23 */ /* 0x100fe20008010878 */
[--C-:B------:R-:W-:Y:S01]  /*101c0*/  FFMA.FTZ R38, R73, UR30, -R120.reuse ;  /* 0x0000001e49267c23 */ /* 0x100fe20008010878 */
[--C-:B------:R-:W-:Y:S01]  /*101d0*/  FFMA.FTZ R127, R76, UR30, -R120.reuse ;  /* 0x0000001e4c7f7c23 */ /* 0x100fe20008010878 */
[--C-:B------:R-:W-:Y:S01]  /*101e0*/  FFMA.FTZ R35, R77, UR30, -R120.reuse ;  /* 0x0000001e4d237c23 */ /* 0x100fe20008010878 */
[--C-:B------:R-:W-:Y:S01]  /*101f0*/  FFMA.FTZ R121, R80, UR30, -R120.reuse ;  /* 0x0000001e50797c23 */ /* 0x100fe20008010878 */
[----:B------:R-:W2:Y:S01]  /*10200*/  MUFU.EX2 R151, R151 ;  /* 0x0000009700977308 */ /* 0x000ea20000000800 */
[----:B-1----:R-:W-:Y:S01]  /*10210*/  FFMA.FTZ R3, R13, R3, R149 ;  /* 0x000000030d037223 */ /* 0x002fe20000010095 */
[--C-:B------:R-:W-:Y:S01]  /*10220*/  FFMA.FTZ R34, R81, UR30, -R120.reuse ;  /* 0x0000001e51227c23 */ /* 0x100fe20008010878 */
[--C-:B------:R-:W-:Y:S01]  /*10230*/  FFMA.FTZ R123, R85, UR30, -R120.reuse ;  /* 0x0000001e557b7c23 */ /* 0x100fe20008010878 */
[----:B------:R-:W-:-:S04]  /*10240*/  FFMA.FTZ R31, R86, UR30, -R120 ;  /* 0x0000001e561f7c23 */ /* 0x000fc80008010878 */
[----:B------:R-:W1:Y:S01]  /*10250*/  MUFU.EX2 R83, R83 ;  /* 0x0000005300537308 */ /* 0x000e620000000800 */
[----:B0-----:R-:W-:Y:S01]  /*10260*/  FADD.FTZ R4, R84, R3 ;  /* 0x0000000354047221 */ /* 0x001fe20000010000 */
[----:B------:R-:W-:-:S04]  /*10270*/  FADD.FTZ R3, R25, R50 ;  /* 0x0000003219037221 */ /* 0x000fc80000010000 */
[----:B------:R-:W-:Y:S02]  /*10280*/  FADD.FTZ R50, R56, R3 ;  /* 0x0000000338327221 */ /* 0x000fe40000010000 */
[----:B------:R-:W0:Y:S01]  /*10290*/  MUFU.EX2 R145, R145 ;  /* 0x0000009100917308 */ /* 0x000e220000000800 */
[----:B--2---:R-:W-:Y:S01]  /*102a0*/  FADD.FTZ R4, R151, R4 ;  /* 0x0000000497047221 */ /* 0x004fe20000010000 */
[----:B------:R-:W-:-:S04]  /*102b0*/  FADD.FTZ R47, R57, R50 ;  /* 0x00000032392f7221 */ /* 0x000fc80000010000 */
[----:B------:R-:W-:Y:S02]  /*102c0*/  FADD.FTZ R50, R32, R47 ;  /* 0x0000002f20327221 */ /* 0x000fe40000010000 */
[----:B------:R-:W2:Y:S01]  /*102d0*/  MUFU.EX2 R30, R30 ;  /* 0x0000001e001e7308 */ /* 0x000ea20000000800 */
[----:B-1----:R-:W-:-:S07]  /*102e0*/  FADD.FTZ R4, R83, R4 ;  /* 0x0000000453047221 */ /* 0x002fce0000010000 */
[----:B------:R-:W1:Y:S01]  /*102f0*/  MUFU.EX2 R147, R147 ;  /* 0x0000009300937308 */ /* 0x000e620000000800 */
[----:B0-----:R-:W-:-:S07]  /*10300*/  FADD.FTZ R3, R145, R4 ;  /* 0x0000000491037221 */ /* 0x001fce0000010000 */
        /* <DEDUP_REMOVED lines=98> */
[----:B--2---:R-:W-:-:S03]  /*10930*/  FADD.FTZ R4, R28, R47 ;  /* 0x0000002f1c047221 */ /* 0x004fc60000010000 */
[----:B-1----:R-:W-:Y:S01]  /*10940*/  FADD.FTZ R3, R31, R50 ;  /* 0x000000321f037221 */ /* 0x002fe20000010000 */
[----:B------:R-:W-:Y:S06]  /*10950*/  @!P0 BRA `(.L_x_1728) ;  /* 0x0000000000048947 */ /* 0x000fec0003800000 */
[----:B------:R-:W-:Y:S01]  /*10960*/  BPT.TRAP 0x1 ;  /* 0x000000040000795c */ /* 0x000fe20000300000 */
.L_x_1728:
[----:B------:R-:W2:Y:S01]  /*10970*/  LDL R47, [R1+0x1c] ;  /* 0x00001c00012f7983 */ /* 0x000ea20000100800 */
[----:B------:R-:W-:Y:S02]  /*10980*/  IMAD R19, R19, 0x8, R2 ;  /* 0x0000000813137824 */ /* 0x000fe400078e0202 */
[-C--:B------:R-:W-:Y:S01]  /*10990*/  FMUL.FTZ R88, R88, R12.reuse ;  /* 0x0000000c58587220 */ /* 0x080fe20000410000 */
[----:B------:R-:W-:Y:S02]  /*109a0*/  IMAD.U32 R50, RZ, RZ, UR38 ;  /* 0x00000026ff327e24 */ /* 0x000fe4000f8e00ff */
[-C--:B------:R-:W-:Y:S01]  /*109b0*/  FMUL.FTZ R89, R89, R12.reuse ;  /* 0x0000000c59597220 */ /* 0x080fe20000410000 */
[----:B------:R-:W-:Y:S02]  /*109c0*/  VIADD R19, R19, 0x16860 ;  /* 0x0001686013137836 */ /* 0x000fe40000000000 */
[-C--:B------:R-:W-:Y:S01]  /*109d0*/  FMUL.FTZ R92, R92, R12.reuse ;  /* 0x0000000c5c5c7220 */ /* 0x080fe20000410000 */
[-C--:B------:R-:W-:Y:S01]  /*109e0*/  FMUL.FTZ R93, R93, R12.reuse ;  /* 0x0000000c5d5d7220 */ /* 0x080fe20000410000 */
[-C--:B------:R-:W-:Y:S01]  /*109f0*/  FMUL.FTZ R96, R96, R12.reuse ;  /* 0x0000000c60607220 */ /* 0x080fe20000410000 */
[-C--:B------:R-:W-:Y:S01]  /*10a00*/  FMUL.FTZ R97, R97, R12.reuse ;  /* 0x0000000c61617220 */ /* 0x080fe20000410000 */
[----:B------:R-:W-:Y:S01]  /*10a10*/  PRMT R19, R50, 0x654, R19 ;  /* 0x0000065432137816 */ /* 0x000fe20000000013 */
[-C--:B------:R-:W-:Y:S01]  /*10a20*/  FMUL.FTZ R100, R100, R12.reuse ;  /* 0x0000000c64647220 */ /* 0x080fe20000410000 */
[-C--:B------:R-:W-:Y:S01]  /*10a30*/  FMUL.FTZ R101, R101, R12.reuse ;  /* 0x0000000c65657220 */ /* 0x080fe20000410000 */
        /* <DEDUP_REMOVED lines=29> */
[----:B------:R-:W-:Y:S01]  /*10c10*/  F2FP.F16.F32.PACK_AB R150, R25, R24 ;  /* 0x000000181996723e */ /* 0x000fe200000000ff */
[----:B------:R-:W-:Y:S01]  /*10c20*/  IMAD.MOV.U32 R154, RZ, RZ, R20 ;  /* 0x000000ffff9a7224 */ /* 0x000fe200078e0014 */
[----:B------:R-:W-:Y:S01]  /*10c30*/  F2FP.F16.F32.PACK_AB R151, R83, R151 ;  /* 0x000000975397723e */ /* 0x000fe200000000ff */
[----:B0-----:R-:W-:Y:S01]  /*10c40*/  IMAD.MOV.U32 R19, RZ, RZ, R5 ;  /* 0x000000ffff137224 */ /* 0x001fe200078e0005 */
        /* <DEDUP_REMOVED lines=28> */
[C---:B--2---:R-:W-:Y:S01]  /*10e10*/  ISETP.GT.AND P3, PT, R0.reuse, R47, PT ;  /* 0x0000002f0000720c */ /* 0x044fe20003f64270 */
[----:B------:R-:W-:-:S12]  /*10e20*/  VIADD R0, R0, 0xffffffff ;  /* 0xffffffff00007836 */ /* 0x000fd80000000000 */
[----:B------:R-:W-:Y:S05]  /*10e30*/  @P3 BRA `(.L_x_1729) ;  /* 0xffffffc800103947 */ /* 0x000fea000383ffff */
[----:B------:R-:W-:Y:S01]  /*10e40*/  IMAD.MOV.U32 R12, RZ, RZ, R9 ;  /* 0x000000ffff0c7224 */ /* 0x000fe200078e0009 */
[----:B------:R-:W-:Y:S01]  /*10e50*/  MOV R13, R8 ;  /* 0x00000008000d7202 */ /* 0x000fe20000000f00 */
[----:B------:R-:W-:Y:S02]  /*10e60*/  IMAD.MOV.U32 R19, RZ, RZ, R5 ;  /* 0x000000ffff137224 */ /* 0x000fe400078e0005 */
[----:B------:R-:W-:-:S07]  /*10e70*/  IMAD.MOV.U32 R154, RZ, RZ, R20 ;  /* 0x000000ffff9a7224 */ /* 0x000fce00078e0014 */
.L_x_1709:
[----:B------:R-:W2:Y:S01]  /*10e80*/  LDL R21, [R1+0x28] ;  /* 0x0000280001157983 */ /* 0x000ea20000100800 */
[----:B------:R-:W0:Y:S01]  /*10e90*/  LDC R5, c[0x0][0x448] ;  /* 0x00011200ff057b82 */ /* 0x000e220000000800 */
[----:B------:R-:W-:Y:S02]  /*10ea0*/  ULDC UR12, c[0x0][0x9dc] ;  /* 0x00027700000c7ab9 */ /* 0x000fe40000000800 */
[----:B------:R-:W3:Y:S04]  /*10eb0*/  LDL R15, [R1] ;  /* 0x00000000010f7983 */ /* 0x000ee80000100800 */
[----:B------:R-:W3:Y:S01]  /*10ec0*/  LDL R14, [R1+0x8] ;  /* 0x00000800010e7983 */ /* 0x000ee20000100800 */
[----:B------:R-:W1:Y:S01]  /*10ed0*/  LDC R20, c[0x0][0x9e4] ;  /* 0x00027900ff147b82 */ /* 0x000e620000000800 */
[----:B0-----:R-:W-:-:S02]  /*10ee0*/  ISETP.NE.AND P4, PT, R5, 0x1, PT ;  /* 0x000000010500780c */ /* 0x001fc40003f85270 */
[----:B-1----:R-:W-:-:S11]  /*10ef0*/  ISETP.GE.AND P5, PT, R20, 0x1, PT ;  /* 0x000000011400780c */ /* 0x002fd60003fa6270 */
[----:B------:R-:W0:Y:S08]  /*10f00*/  @P4 LDC R8, c[0x0][0x44c] ;  /* 0x00011300ff084b82 */ /* 0x000e300000000800 */
[----:B------:R-:W1:Y:S01]  /*10f10*/  @P4 LDC R9, c[0x0][0x450] ;  /* 0x00011400ff094b82 */ /* 0x000e620000000800 */
[----:B--2---:R-:W-:-:S04]  /*10f20*/  VIADD R5, R21, 0xbf ;  /* 0x000000bf15057836 */ /* 0x004fc80000000000 */
[----:B0-----:R-:W-:Y:S01]  /*10f30*/  @P4 IMAD.HI.U32 R8, R5, R8, RZ ;  /* 0x0000000805084227 */ /* 0x001fe200078e00ff */
[----:B---3--:R-:W-:-:S04]  /*10f40*/  IADD3 R14, R14, 0x1, -R15 ;  /* 0x000000010e0e7810 */ /* 0x008fc80007ffe80f */
[----:B-1----:R-:W-:-:S05]  /*10f50*/  @P4 SHF.R.U32.HI R5, RZ, R9, R8 ;  /* 0x00000009ff054219 */ /* 0x002fca0000011608 */
[----:B------:R-:W-:-:S04]  /*10f60*/  IMAD.IADD R5, R14, 0x1, R5 ;  /* 0x000000010e057824 */ /* 0x000fc800078e0205 */
        /* <DEDUP_REMOVED lines=12> */
.L_x_1732:
[----:B------:R-:W-:-:S13]  /*11030*/  ISETP.NE.AND P1, PT, R20, 0x1, PT ;  /* 0x000000011400780c */ /* 0x000fda0003f25270 */
[----:B------:R-:W0:Y:S02]  /*11040*/  @P1 LDC.64 R8, c[0x0][0x9e8] ;  /* 0x00027a00ff081b82 */ /* 0x000e240000000a00 */
[----:B0-----:R-:W-:-:S05]  /*11050*/  @P1 IMAD.HI.U32 R8, R5, R8, RZ ;  /* 0x0000000805081227 */ /* 0x001fca00078e00ff */
[----:B------:R-:W-:-:S07]  /*11060*/  @P1 SHF.R.U32.HI R5, RZ, R9, R8 ;  /* 0x00000009ff051219 */ /* 0x000fce0000011608 */
.L_x_1733:
[----:B------:R-:W-:Y:S05]  /*11070*/  BSYNC B0 ;  /* 0x0000000000007941 */ /* 0x000fea0003800000 */
.L_x_1731:
[----:B------:R-:W-:-:S05]  /*11080*/  IMAD R5, R5, R20, RZ ;  /* 0x0000001405057224 */ /* 0x000fca00078e02ff */
[----:B------:R-:W-:-:S07]  /*11090*/  VIMNMX R14, R14, R5, !PT ;  /* 0x000000050e0e7248 */ /* 0x000fce0007fe0100 */
.L_x_1730:
[----:B------:R-:W2:Y:S01]  /*110a0*/  LDL R8, [R1+0x3c] ;  /* 0x00003c0001087983 */ /* 0x000ea20000100800 */
[----:B------:R-:W-:-:S05]  /*110b0*/  VIADD R14, R14, 0x7f ;  /* 0x0000007f0e0e7836 */ /* 0x000fca0000000000 */
[----:B------:R-:W-:-:S04]  /*110c0*/  SHF.R.S32.HI R5, RZ, 0x1f, R14 ;  /* 0x0000001fff057819 */ /* 0x000fc8000001140e */
[----:B------:R-:W-:-:S04]  /*110d0*/  LEA.HI R5, R5, R14, RZ, 0x7 ;  /* 0x0000000e05057211 */ /* 0x000fc800078f38ff */
[----:B------:R-:W-:-:S04]  /*110e0*/  SHF.R.S32.HI R5, RZ, 0x7, R5 ;  /* 0x00000007ff057819 */ /* 0x000fc80000011405 */
[----:B--2---:R-:W-:-:S04]  /*110f0*/  VIMNMX R8, R8, R5, !PT ;  /* 0x0000000508087248 */ /* 0x004fc80007fe0100 */
[----:B------:R-:W-:Y:S01]  /*11100*/  ISETP.GE.AND P1, PT, R0, R8, PT ;  /* 0x000000080000720c */ /* 0x000fe20003f26270 */
[----:B------:R0:W-:-:S12]  /*11110*/  STL [R1+0x1c], R8 ;  /* 0x00001c0801007387 */ /* 0x0001d80000100800 */
[----:B0-----:R-:W-:Y:S05]  /*11120*/  @!P1 BRA `(.L_x_1734) ;  /* 0x0000002400ec9947 */ /* 0x001fea0003800000 */
[----:B------:R-:W-:Y:S01]  /*11130*/  IMAD.MOV.U32 R5, RZ, RZ, R12 ;  /* 0x000000ffff057224 */ /* 0x000fe200078e000c */
[----:B------:R-:W-:Y:S01]  /*11140*/  MOV R15, R19 ;  /* 0x00000013000f7202 */ /* 0x000fe20000000f00 */
[----:B------:R-:W-:Y:S02]  /*11150*/  IMAD.MOV.U32 R14, RZ, RZ, R13 ;  /* 0x000000ffff0e7224 */ /* 0x000fe400078e000d */
[----:B------:R-:W-:-:S07]  /*11160*/  IMAD.MOV.U32 R8, RZ, RZ, R154 ;  /* 0x000000ffff087224 */ /* 0x000fce00078e009a */
.L_x_1746:
[----:B------:R-:W2:Y:S01]  /*11170*/  LDL R12, [R1+0x2c] ;  /* 0x00002c00010c7983 */ /* 0x000ea20000100800 */
[----:B------:R-:W-:Y:S01]  /*11180*/  ISETP.NE.AND P1, PT, R15, 0x1, PT ;  /* 0x000000010f00780c */ /* 0x000fe20003f25270 */
[----:B------:R-:W-:Y:S05]  /*11190*/  YIELD ;  /* 0x0000000000007946 */ /* 0x000fea0003800000 */
[----:B------:R-:W-:-:S04]  /*111a0*/  SEL R9, RZ, 0x1, P1 ;  /* 0x00000001ff097807 */ /* 0x000fc80000800000 */
[----:B------:R-:W-:Y:S02]  /*111b0*/  LOP3.LUT R154, R8, R9, RZ, 0x3c, !PT ;  /* 0x00000009089a7212 */ /* 0x000fe400078e3cff */
[----:B--2---:R-:W-:-:S13]  /*111c0*/  ISETP.NE.AND P1, PT, R12, RZ, PT ;  /* 0x000000ff0c00720c */ /* 0x004fda0003f25270 */
[----:B------:R-:W-:Y:S05]  /*111d0*/  @P1 BRA `(.L_x_1735) ;  /* 0x00000000003c1947 */ /* 0x000fea0003800000 */
[----:B------:R-:W-:Y:S05]  /*111e0*/  @!P0 BRA `(.L_x_1736) ;  /* 0x0000000000048947 */ /* 0x000fea0003800000 */
[----:B------:R-:W-:Y:S01]  /*111f0*/  BPT.TRAP 0x1 ;  /* 0x000000040000795c */ /* 0x000fe20000300000 */
.L_x_1736:
[----:B------:R-:W-:Y:S01]  /*11200*/  VIADD R9, R15, 0x1 ;  /* 0x000000010f097836 */ /* 0x000fe20000000000 */
[----:B------:R-:W-:-:S04]  /*11210*/  SHF.L.U32 R12, R154, 0x1f, RZ ;  /* 0x0000001f9a0c7819 */ /* 0x000fc800000006ff */
[----:B------:R-:W-:-:S04]  /*11220*/  ISETP.NE.AND P2, PT, R9, 0x2, PT ;  /* 0x000000020900780c */ /* 0x000fc80003f45270 */
[----:B------:R-:W-:-:S05]  /*11230*/  SEL R9, R9, RZ, P2 ;  /* 0x000000ff09097207 */ /* 0x000fca0001000000 */
[----:B------:R-:W-:-:S04]  /*11240*/  IMAD R9, R9, 0x8, R2 ;  /* 0x0000000809097824 */ /* 0x000fc800078e0202 */
[----:B------:R0:W1:Y:S01]  /*11250*/  SYNCS.PHASECHK.TRANS64.TRYWAIT P2, [R9+URZ+0x16830], R12 ;  /* 0x0168300c090075a7 */ /* 0x000062000804017f */
[----:B------:R-:W-:Y:S05]  /*11260*/  @!P0 BRA `(.L_x_1737) ;  /* 0x0000000000048947 */ /* 0x000fea0003800000 */
[----:B------:R-:W-:Y:S01]  /*11270*/  BPT.TRAP 0x1 ;  /* 0x000000040000795c */ /* 0x000fe20000300000 */
.L_x_1737:
[----:B------:R-:W-:Y:S04]  /*11280*/  BSSY B0, `(.L_x_1735) ;  /* 0x0000004000007945 */ /* 0x000fe80003800000 */
[----:B-1----:R-:W-:Y:S05]  /*11290*/  @P2 BRA `(.L_x_1738) ;  /* 0x0000000000082947 */ /* 0x002fea0003800000 */
[----:B------:R-:W1:Y:S02]  /*112a0*/  SYNCS.PHASECHK.TRANS64.TRYWAIT P2, [R9+URZ+0x16830], R12 ;  /* 0x0168300c090075a7 */ /* 0x000e64000804017f */
[----:B-1----:R-:W-:Y:S05]  /*112b0*/  @!P2 BRA `(.L_x_1739) ;  /* 0x0000011c00dca947 */ /* 0x002fea0003800000 */
.L_x_1738:
[----:B------:R-:W-:Y:S05]  /*112c0*/  BSYNC B0 ;  /* 0x0000000000007941 */ /* 0x000fea0003800000 */
.L_x_1735:
[----:B01----:R-:W2:Y:S01]  /*112d0*/  LDL R12, [R1+0x30] ;  /* 0x00003000010c7983 */ /* 0x003ea20000100800 */
[----:B------:R-:W-:Y:S01]  /*112e0*/  VIADD R19, R15, 0x1 ;  /* 0x000000010f137836 */ /* 0x000fe20000000000 */
[----:B------:R-:W0:Y:S04]  /*112f0*/  S2R R9, SR_TID.X ;  /* 0x0000000000097919 */ /* 0x000e280000002100 */
[----:B------:R-:W-:-:S04]  /*11300*/  ISETP.NE.AND P2, PT, R19, 0x2, PT ;  /* 0x000000021300780c */ /* 0x000fc80003f45270 */
[----:B------:R-:W-:Y:S02]  /*11310*/  SEL R19, R19, RZ, P2 ;  /* 0x000000ff13137207 */ /* 0x000fe40001000000 */
[----:B------:R-:W-:Y:S01]  /*11320*/  MOV R21, 0x40000040 ;  /* 0x4000004000157802 */ /* 0x000fe20000000f00 */
[----:B------:R-:W-:Y:S05]  /*11330*/  WARPSYNC.ALL ;  /* 0x0000000000007948 */ /* 0x000fea0003800000 */
[----:B------:R-:W-:Y:S02]  /*11340*/  R2UR UR19, R21 ;  /* 0x00000000151372ca */ /* 0x000fe400000e0000 */
[----:B0-----:R-:W-:-:S05]  /*11350*/  SHF.R.U32.HI R9, RZ, 0x7, R9 ;  /* 0x00000007ff097819 */ /* 0x001fca0000011609 */
[----:B------:R-:W-:Y:S02]  /*11360*/  VIADD R9, R9, 0x8 ;  /* 0x0000000809097836 */ /* 0x000fe40000000000 */
[----:B------:R-:W-:Y:S01]  /*11370*/  IMAD.MOV.U32 R25, RZ, RZ, 0x40000040 ;  /* 0x40000040ff197424 */ /* 0x000fe200078e00ff */
[----:B------:R-:W-:Y:S02]  /*11380*/  R2UR UR12, R6 ;  /* 0x00000000060c72ca */ /* 0x000fe400000e0000 */
[----:B------:R-:W-:Y:S02]  /*11390*/  R2UR UR13, R7 ;  /* 0x00000000070d72ca */ /* 0x000fe400000e0000 */
[C---:B------:R-:W-:Y:S02]  /*113a0*/  R2UR UR15, R25.reuse ;  /* 0x00000000190f72ca */ /* 0x040fe400000e0000 */
[----:B------:R-:W-:Y:S01]  /*113b0*/  R2UR UR27, R25 ;  /* 0x00000000191b72ca */ /* 0x000fe200000e0000 */
[----:B------:R0:W-:Y:S01]  /*113c0*/  BAR.SYNC.DEFER_BLOCKING R9, 0x100 ;  /* 0x000400090000751d */ /* 0x0001e20000010000 */
[----:B--2---:R-:W-:-:S04]  /*113d0*/  IMAD R24, R19, 0x400, R12 ;  /* 0x0000040013187824 */ /* 0x004fc800078e020c */
[----:B------:R-:W-:-:S05]  /*113e0*/  VIADD R20, R24, 0x2 ;  /* 0x0000000218147836 */ /* 0x000fca0000000000 */
        /* <DEDUP_REMOVED lines=30> */
.L_x_1741:
[----:B------:R-:W-:Y:S01]  /*115d0*/  SHF.L.U32 R8, R8, 0x1f, RZ ;  /* 0x0000001f08087819 */ /* 0x000fe200000006ff */
[----:B------:R-:W-:-:S04]  /*115e0*/  IMAD R9, R15, 0x8, R2 ;  /* 0x000000080f097824 */ /* 0x000fc800078e0202 */
[----:B------:R0:W1:Y:S01]  /*115f0*/  SYNCS.PHASECHK.TRANS64.TRYWAIT P1, [R9+URZ+0x16850], R8 ;  /* 0x01685008090075a7 */ /* 0x000062000802017f */
[----:B------:R-:W-:Y:S05]  /*11600*/  @!P0 BRA `(.L_x_1742) ;  /* 0x0000000000048947 */ /* 0x000fea0003800000 */
[----:B------:R-:W-:Y:S01]  /*11610*/  BPT.TRAP 0x1 ;  /* 0x000000040000795c */ /* 0x000fe20000300000 */
.L_x_1742:
[----:B-1----:R-:W-:Y:S05]  /*11620*/  @P1 BRA `(.L_x_1740) ;  /* 0x0000000000081947 */ /* 0x002fea0003800000 */
[----:B------:R-:W1:Y:S02]  /*11630*/  SYNCS.PHASECHK.TRANS64.TRYWAIT P1, [R9+URZ+0x16850], R8 ;  /* 0x01685008090075a7 */ /* 0x000e64000802017f */
[----:B-1----:R-:W-:Y:S05]  /*11640*/  @!P1 BRA `(.L_x_1743) ;  /* 0x0000011c000c9947 */ /* 0x002fea0003800000 */
.L_x_1740:
[----:B01----:R-:W-:Y:S01]  /*11650*/  VIADD R8, R2, 0x400 ;  /* 0x0000040002087836 */ /* 0x003fe20000000000 */
[----:B------:R-:W-:Y:S05]  /*11660*/  WARPSYNC.ALL ;  /* 0x0000000000007948 */ /* 0x000fea0003800000 */
[----:B------:R-:W-:Y:S01]  /*11670*/  SHF.R.U32.HI R8, RZ, 0x4, R8 ;  /* 0x00000004ff087819 */ /* 0x000fe20000011608 */
[----:B------:R-:W-:Y:S01]  /*11680*/  IMAD.MOV.U32 R9, RZ, RZ, 0x40000040 ;  /* 0x40000040ff097424 */ /* 0x000fe200078e00ff */
[----:B------:R-:W-:Y:S01]  /*11690*/  WARPGROUP.ARRIVE ;  /* 0x00000000000079c5 */ /* 0x000fe20000000000 */
[----:B------:R-:W-:Y:S01]  /*116a0*/  IMAD.MOV.U32 R13, RZ, RZ, 0x40000040 ;  /* 0x40000040ff0d7424 */ /* 0x000fe200078e00ff */
[----:B------:R-:W-:-:S04]  /*116b0*/  LOP3.LUT R8, R8, 0x3fff, RZ, 0xc0, !PT ;  /* 0x00003fff08087812 */ /* 0x000fc800078ec0ff */
[----:B------:R-:W0:Y:S01]  /*116c0*/  S2R R21, SR_TID.X ;  /* 0x0000000000157919 */ /* 0x000e220000002100 */
        /* <DEDUP_REMOVED lines=49> */
[----:B------:R-:W-:Y:S02]  /*119e0*/  R2UR UR14, R8 ;  /* 0x00000000080e72ca */ /* 0x000fe400000e0000 */
[----:B------:R-:W-:Y:S02]  /*119f0*/  R2UR UR15, R9 ;  /* 0x00000000090f72ca */ /* 0x000fe400000e0000 */
[----:B------:R-:W-:-:S04]  /*11a00*/  IADD3 R8, R20, 0x9, RZ ;  /* 0x0000000914087810 */ /* 0x000fc80007ffe0ff */
        /* <DEDUP_REMOVED lines=8> */
.L_x_1744:
[----:B0-----:R-:W-:Y:S01]  /*11a90*/  FMUL.FTZ R8, R24, UR11 ;  /* 0x0000000b18087c20 */ /* 0x001fe20008410000 */
[----:B------:R-:W-:Y:S01]  /*11aa0*/  FMUL.FTZ R9, R25, UR11 ;  /* 0x0000000b19097c20 */ /* 0x000fe20008410000 */
[----:B------:R-:W-:Y:S01]  /*11ab0*/  FMUL.FTZ R21, R28, UR11 ;  /* 0x0000000b1c157c20 */ /* 0x000fe20008410000 */
[----:B------:R-:W-:Y:S02]  /*11ac0*/  IMAD R12, R19, 0x8, R2 ;  /* 0x00000008130c7824 */ /* 0x000fe400078e0202 */
[----:B------:R-:W-:Y:S01]  /*11ad0*/  FMUL.FTZ R24, R29, UR11 ;  /* 0x0000000b1d187c20 */ /* 0x000fe20008410000 */
[----:B------:R-:W-:Y:S01]  /*11ae0*/  IMAD.U32 R13, RZ, RZ, UR38 ;  /* 0x00000026ff0d7e24 */ /* 0x000fe2000f8e00ff */
[----:B------:R-:W0:Y:S01]  /*11af0*/  MUFU.TANH R8, R8 ;  /* 0x0000000800087308 */ /* 0x000e220000002400 */
[----:B------:R-:W-:Y:S02]  /*11b00*/  VIADD R12, R12, 0x16840 ;  /* 0x000168400c0c7836 */ /* 0x000fe40000000000 */
[----:B------:R-:W-:Y:S01]  /*11b10*/  FMUL.FTZ R20, R27, UR11 ;  /* 0x0000000b1b147c20 */ /* 0x000fe20008410000 */
[----:B------:R-:W-:Y:S01]  /*11b20*/  FMUL.FTZ R27, R32, UR11 ;  /* 0x0000000b201b7c20 */ /* 0x000fe20008410000 */
[----:B------:R-:W-:Y:S01]  /*11b30*/  FMUL.FTZ R28, R33, UR11 ;  /* 0x0000000b211c7c20 */ /* 0x000fe20008410000 */
[----:B------:R-:W-:Y:S01]  /*11b40*/  FMUL.FTZ R123, R26, UR11 ;  /* 0x0000000b1a7b7c20 */ /* 0x000fe20008410000 */
[----:B------:R-:W-:Y:S01]  /*11b50*/  PRMT R12, R13, 0x654, R12 ;  /* 0x000006540d0c7816 */ /* 0x000fe2000000000c */
[----:B------:R-:W-:Y:S01]  /*11b60*/  FMUL.FTZ R26, R31, UR11 ;  /* 0x0000000b1f1a7c20 */ /* 0x000fe20008410000 */
[----:B------:R-:W1:Y:S01]  /*11b70*/  MUFU.TANH R9, R9 ;  /* 0x0000000900097308 */ /* 0x000e620000002400 */
[----:B------:R-:W-:Y:S01]  /*11b80*/  FMUL.FTZ R31, R36, UR11 ;  /* 0x0000000b241f7c20 */ /* 0x000fe20008410000 */
[----:B------:R0:W-:Y:S01]  /*11b90*/  SYNCS.ARRIVE.TRANS64.RED.A1T0 RZ, [R12+URZ], RZ ;  /* 0x000000ff0cff79a7 */ /* 0x0001e2000810043f */
[----:B------:R-:W-:Y:S01]  /*11ba0*/  FMUL.FTZ R32, R37, UR11 ;  /* 0x0000000b25207c20 */ /* 0x000fe20008410000 */
[----:B------:R-:W-:Y:S01]  /*11bb0*/  FMUL.FTZ R25, R30, UR11 ;  /* 0x0000000b1e197c20 */ /* 0x000fe20008410000 */
[----:B------:R-:W-:Y:S01]  /*11bc0*/  FMUL.FTZ R30, R35, UR11 ;  /* 0x0000000b231e7c20 */ /* 0x000fe20008410000 */
[----:B------:R-:W-:Y:S01]  /*11bd0*/  FMUL.FTZ R35, R40, UR11 ;  /* 0x0000000b28237c20 */ /* 0x000fe20008410000 */
[----:B------:R-:W-:Y:S01]  /*11be0*/  FMUL.FTZ R36, R41, UR11 ;  /* 0x0000000b29247c20 */ /* 0x000fe20008410000 */
[----:B------:R-:W2:Y:S01]  /*11bf0*/  MUFU.TANH R21, R21 ;  /* 0x0000001500157308 */ /* 0x000ea20000002400 */
[----:B------:R-:W-:Y:S01]  /*11c00*/  FMUL.FTZ R29, R34, UR11 ;  /* 0x0000000b221d7c20 */ /* 0x000fe20008410000 */
[----:B0-----:R-:W-:Y:S01]  /*11c10*/  FMNMX.FTZ R12, R8, R14, !PT ;  /* 0x0000000e080c7209 */ /* 0x001fe20007810000 */
        /* <DEDUP_REMOVED lines=49> */
[----:B------:R-:W-:-:S04]  /*11f30*/  UMOV UR30, UR4 ;  /* 0x00000004001e7c82 */ /* 0x000fc80008000000 */
        /* <DEDUP_REMOVED lines=81> */
[----:B------:R-:W-:Y:S01]  /*12450*/  FMUL.FTZ R77, R78, UR11 ;  /* 0x0000000b4e4d7c20 */ /* 0x000fe20008410000 */
[----:B------:R-:W-:-:S05]  /*12460*/  FMUL.FTZ R78, R79, UR11 ;  /* 0x0000000b4f4e7c20 */ /* 0x000fca0008410000 */
        /* <DEDUP_REMOVED lines=14> */
[----:B0-----:R-:W-:-:S05]  /*12550*/  FMNMX.FTZ R12, R76, R81, !PT ;  /* 0x000000514c0c7209 */ /* 0x001fca0007810000 */
[----:B------:R-:W0:Y:S02]  /*12560*/  SHFL.BFLY PT, R13, R12, 0x2, 0x1f ;  /* 0x0c401f000c0d7f89 */ /* 0x000e2400000e0000 */
[----:B------:R-:W3:Y:S01]  /*12570*/  MUFU.TANH R65, R65 ;  /* 0x0000004100417308 */ /* 0x000ee20000002400 */
[----:B-1----:R-:W-:Y:S01]  /*12580*/  FMNMX.FTZ R81, R61, R80, !PT ;  /* 0x000000503d517209 */ /* 0x002fe20007810000 */
[----:B------:R-:W-:-:S06]  /*12590*/  FMUL.FTZ R80, R83, UR11 ;  /* 0x0000000b53507c20 */ /* 0x000fcc0008410000 */
[----:B------:R-:W1:Y:S01]  /*125a0*/  MUFU.TANH R66, R66 ;  /* 0x0000004200427308 */ /* 0x000e620000002400 */
[----:B--2---:R-:W-:-:S07]  /*125b0*/  FMNMX.FTZ R82, R62, R81, !PT ;  /* 0x000000513e527209 */ /* 0x004fce0007810000 */
[----:B------:R-:W2:Y:S01]  /*125c0*/  MUFU.TANH R69, R69 ;  /* 0x0000004500457308 */ /* 0x000ea20000002400 */
[----:B---3--:R-:W-:Y:S02]  /*125d0*/  FMNMX.FTZ R81, R65, R82, !PT ;  /* 0x0000005241517209 */ /* 0x008fe40007810000 */
[----:B0-----:R-:W-:-:S05]  /*125e0*/  FMNMX.FTZ R12, R12, R13, !PT ;  /* 0x0000000d0c0c7209 */ /* 0x001fca0007810000 */
[----:B------:R-:W0:Y:S01]  /*125f0*/  MUFU.TANH R75, R75 ;  /* 0x0000004b004b7308 */ /* 0x000e220000002400 */
[----:B-1----:R-:W-:Y:S01]  /*12600*/  FMNMX.FTZ R82, R66, R81, !PT ;  /* 0x0000005142527209 */ /* 0x002fe20007810000 */
[----:B------:R-:W-:Y:S01]  /*12610*/  FMUL.FTZ R81, R86, UR11 ;  /* 0x0000000b56517c20 */ /* 0x000fe20008410000 */
[----:B------:R-:W1:Y:S05]  /*12620*/  SHFL.BFLY PT, R13, R12, 0x1, 0x1f ;  /* 0x0c201f000c0d7f89 */ /* 0x000e6a00000e0000 */
[----:B------:R-:W3:Y:S01]  /*12630*/  MUFU.TANH R77, R77 ;  /* 0x0000004d004d7308 */ /* 0x000ee20000002400 */
[----:B--2---:R-:W-:-:S07]  /*12640*/  FMNMX.FTZ R82, R69, R82, !PT ;  /* 0x0000005245527209 */ /* 0x004fce0007810000 */
[----:B------:R-:W2:Y:S01]  /*12650*/  MUFU.TANH R78, R78 ;  /* 0x0000004e004e7308 */ /* 0x000ea20000002400 */
[----:B0-----:R-:W-:Y:S01]  /*12660*/  FMNMX.FTZ R84, R75, R82, !PT ;  /* 0x000000524b547209 */ /* 0x001fe20007810000 */
[----:B------:R-:W-:-:S06]  /*12670*/  FMUL.FTZ R82, R87, UR11 ;  /* 0x0000000b57527c20 */ /* 0x000fcc0008410000 */
[----:B------:R-:W0:Y:S01]  /*12680*/  MUFU.TANH R79, R79 ;  /* 0x0000004f004f7308 */ /* 0x000e220000002400 */
[----:B---3--:R-:W-:Y:S02]  /*12690*/  FMNMX.FTZ R83, R77, R84, !PT ;  /* 0x000000544d537209 */ /* 0x008fe40007810000 */
[----:B-1----:R-:W-:-:S05]  /*126a0*/  FMNMX.FTZ R13, R12, R13, !PT ;  /* 0x0000000d0c0d7209 */ /* 0x002fca0007810000 */
[----:B------:R-:W1:Y:S01]  /*126b0*/  MUFU.TANH R80, R80 ;  /* 0x0000005000507308 */ /* 0x000e620000002400 */
[----:B--2---:R-:W-:Y:S01]  /*126c0*/  FMNMX.FTZ R84, R78, R83, !PT ;  /* 0x000000534e547209 */ /* 0x004fe20007810000 */
[----:B------:R-:W-:-:S04]  /*126d0*/  FADD.FTZ R14, -R13, R14 ;  /* 0x0000000e0d0e7221 */ /* 0x000fc80000010100 */
[----:B------:R-:W-:Y:S02]  /*126e0*/  FMUL.FTZ R14, R14, UR30 ;  /* 0x0000001e0e0e7c20 */ /* 0x000fe40008410000 */
[----:B------:R-:W2:Y:S01]  /*126f0*/  MUFU.TANH R81, R81 ;  /* 0x0000005100517308 */ /* 0x000ea20000002400 */
[----:B0-----:R-:W-:-:S07]  /*12700*/  FMNMX.FTZ R83, R79, R84, !PT ;  /* 0x000000544f537209 */ /* 0x001fce0007810000 */
[----:B------:R-:W0:Y:S01]  /*12710*/  MUFU.TANH R82, R82 ;  /* 0x0000005200527308 */ /* 0x000e220000002400 */
[----:B-1----:R-:W-:-:S07]  /*12720*/  FMNMX.FTZ R84, R80, R83, !PT ;  /* 0x0000005350547209 */ /* 0x002fce0007810000 */
[----:B------:R-:W-:Y:S01]  /*12730*/  MUFU.EX2 R14, R14 ;  /* 0x0000000e000e7308 */ /* 0x000fe20000000800 */
[----:B--2---:R-:W-:-:S04]  /*12740*/  FMNMX.FTZ R83, R81, R84, !PT ;  /* 0x0000005451537209 */ /* 0x004fc80007810000 */
[----:B0-----:R-:W-:-:S05]  /*12750*/  FMNMX.FTZ R83, R82, R83, !PT ;  /* 0x0000005352537209 */ /* 0x001fca0007810000 */
[----:B------:R-:W0:Y:S02]  /*12760*/  SHFL.BFLY PT, R84, R83, 0x2, 0x1f ;  /* 0x0c401f0053547f89 */ /* 0x000e2400000e0000 */
[----:B0-----:R-:W-:Y:S01]  /*12770*/  FMNMX.FTZ R84, R83, R84, !PT ;  /* 0x0000005453547209 */ /* 0x001fe20007810000 */
[----:B------:R-:W-:-:S04]  /*12780*/  FMUL.FTZ R83, R13, UR30 ;  /* 0x0000001e0d537c20 */ /* 0x000fc80008410000 */
[----:B------:R-:W0:Y:S01]  /*12790*/  SHFL.BFLY PT, R85, R84, 0x1, 0x1f ;  /* 0x0c201f0054557f89 */ /* 0x000e2200000e0000 */
        /* <DEDUP_REMOVED lines=13> */
[--C-:B------:R-:W-:Y:S01]  /*12870*/  FFMA.FTZ R132, R51, UR30, -R83.reuse ;  /* 0x0000001e33847c23 */ /* 0x100fe20008010853 */
[----:B------:R-:W2:Y:S01]  /*12880*/  MUFU.EX2 R121, R121 ;  /* 0x0000007900797308 */ /* 0x000ea20000000800 */
        /* <DEDUP_REMOVED lines=8> */
[----:B0-----:R-:W-:Y:S01]  /*12910*/  FMNMX.FTZ R12, R84, R85, !PT ;  /* 0x00000055540c7209 */ /* 0x001fe20007810000 */
[--C-:B------:R-:W-:Y:S01]  /*12920*/  FFMA.FTZ R85, R32, UR30, -R83.reuse ;  /* 0x0000001e20557c23 */ /* 0x100fe20008010853 */
[--C-:B------:R-:W-:Y:S01]  /*12930*/  FFMA.FTZ R32, R48, UR30, -R83.reuse ;  /* 0x0000001e30207c23 */ /* 0x100fe20008010853 */
[--C-:B------:R-:W-:Y:S01]  /*12940*/  FFMA.FTZ R84, R36, UR30, -R83.reuse ;  /* 0x0000001e24547c23 */ /* 0x100fe20008010853 */
[----:B------:R-:W-:Y:S01]  /*12950*/  FFMA.FTZ R36, R40, UR30, -R83 ;  /* 0x0000001e28247c23 */ /* 0x000fe20008010853 */
[C---:B------:R-:W-:Y:S01]  /*12960*/  FADD.FTZ R5, -R12.reuse, R5 ;  /* 0x000000050c057221 */ /* 0x040fe20000010100 */
[----:B------:R-:W-:Y:S01]  /*12970*/  FMUL.FTZ R48, R12, UR30 ;  /* 0x0000001e0c307c20 */ /* 0x000fe20008410000 */
[----:B------:R-:W-:Y:S01]  /*12980*/  MUFU.EX2 R87, R87 ;  /* 0x0000005700577308 */ /* 0x000fe20000000800 */
[----:B-1----:R-:W-:Y:S01]  /*12990*/  FFMA.FTZ R4, R14, R4, R148 ;  /* 0x000000040e047223 */ /* 0x002fe20000010094 */
[----:B------:R-:W-:Y:S01]  /*129a0*/  FMUL.FTZ R5, R5, UR30 ;  /* 0x0000001e05057c20 */ /* 0x000fe20008410000 */
        /* <DEDUP_REMOVED lines=8> */
[----:B------:R-:W-:Y:S01]  /*12a30*/  FFMA.FTZ R139, R49, UR30, -R48 ;  /* 0x0000001e318b7c23 */ /* 0x000fe20008010830 */
[----:B--2---:R-:W-:Y:S01]  /*12a40*/  FADD.FTZ R49, R121, R4 ;  /* 0x0000000479317221 */ /* 0x004fe20000010000 */
        /* <DEDUP_REMOVED lines=20> */
[----:B0-----:R-:W-:Y:S01]  /*12b90*/  FFMA.FTZ R3, R5, R3, R149 ;  /* 0x0000000305037223 */ /* 0x001fe20000010095 */
[--C-:B------:R-:W-:Y:S01]  /*12ba0*/  FFMA.FTZ R41, R75, UR30, -R48.reuse ;  /* 0x0000001e4b297c23 */ /* 0x100fe20008010830 */
[--C-:B------:R-:W-:Y:S01]  /*12bb0*/  FFMA.FTZ R127, R77, UR30, -R48.reuse ;  /* 0x0000001e4d7f7c23 */ /* 0x100fe20008010830 */
[--C-:B------:R-:W-:Y:S01]  /*12bc0*/  FFMA.FTZ R38, R78, UR30, -R48.reuse ;  /* 0x0000001e4e267c23 */ /* 0x100fe20008010830 */
[--C-:B------:R-:W-:Y:S01]  /*12bd0*/  FFMA.FTZ R34, R79, UR30, -R48.reuse ;  /* 0x0000001e4f227c23 */ /* 0x100fe20008010830 */
[--C-:B------:R-:W-:Y:S01]  /*12be0*/  FFMA.FTZ R37, R80, UR30, -R48.reuse ;  /* 0x0000001e50257c23 */ /* 0x100fe20008010830 */
[--C-:B------:R-:W-:Y:S01]  /*12bf0*/  FFMA.FTZ R123, R81, UR30, -R48.reuse ;  /* 0x0000001e517b7c23 */ /* 0x100fe20008010830 */
[----:B------:R-:W0:Y:S01]  /*12c00*/  MUFU.EX2 R43, R43 ;  /* 0x0000002b002b7308 */ /* 0x000e220000000800 */
[----:B-1----:R-:W-:Y:S01]  /*12c10*/  FADD.FTZ R4, R44, R3 ;  /* 0x000000032c047221 */ /* 0x002fe20000010000 */
[----:B------:R-:W-:Y:S01]  /*12c20*/  FFMA.FTZ R33, R82, UR30, -R48 ;  /* 0x0000001e52217c23 */ /* 0x000fe20008010830 */
[----:B------:R-:W-:Y:S01]  /*12c30*/  FADD.FTZ R48, R150, R49 ;  /* 0x0000003196307221 */ /* 0x000fe20000010000 */
[--C-:B------:R-:W-:Y:S01]  /*12c40*/  FFMA.FTZ R124, R67, UR30, -R83.reuse ;  /* 0x0000001e437c7c23 */ /* 0x100fe20008010853 */
[--C-:B------:R-:W-:Y:S01]  /*12c50*/  FFMA.FTZ R21, R68, UR30, -R83.reuse ;  /* 0x0000001e44157c23 */ /* 0x100fe20008010853 */
[--C-:B------:R-:W-:Y:S01]  /*12c60*/  FFMA.FTZ R126, R70, UR30, -R83.reuse ;  /* 0x0000001e467e7c23 */ /* 0x100fe20008010853 */
[----:B------:R-:W-:Y:S01]  /*12c70*/  FADD.FTZ R3, R87, R48 ;  /* 0x0000003057037221 */ /* 0x000fe20000010000 */
[----:B------:R-:W1:Y:S01]  /*12c80*/  MUFU.EX2 R144, R144 ;  /* 0x0000009000907308 */ /* 0x000e620000000800 */
[----:B--2---:R-:W-:Y:S01]  /*12c90*/  FADD.FTZ R4, R151, R4 ;  /* 0x0000000497047221 */ /* 0x004fe20000010000 */
[--C-:B------:R-:W-:Y:S01]  /*12ca0*/  FFMA.FTZ R9, R71, UR30, -R83.reuse ;  /* 0x0000001e47097c23 */ /* 0x100fe20008010853 */
[--C-:B------:R-:W-:Y:S01]  /*12cb0*/  FFMA.FTZ R120, R72, UR30, -R83.reuse ;  /* 0x0000001e48787c23 */ /* 0x100fe20008010853 */
[--C-:B------:R-:W-:Y:S01]  /*12cc0*/  FFMA.FTZ R8, R73, UR30, -R83.reuse ;  /* 0x0000001e49087c23 */ /* 0x100fe20008010853 */
[--C-:B------:R-:W-:Y:S01]  /*12cd0*/  FFMA.FTZ R122, R74, UR30, -R83.reuse ;  /* 0x0000001e4a7a7c23 */ /* 0x100fe20008010853 */
[----:B------:R-:W-:-:S02]  /*12ce0*/  FFMA.FTZ R39, R76, UR30, -R83 ;  /* 0x0000001e4c277c23 */ /* 0x000fc40008010853 */
        /* <DEDUP_REMOVED lines=114> */
.L_x_1745:
[----:B------:R-:W2:Y:S01]  /*13410*/  LDL R49, [R1+0x1c] ;  /* 0x00001c0001317983 */ /* 0x000ea20000100800 */
[----:B------:R-:W-:Y:S01]  /*13420*/  IMAD R15, R15, 0x8, R2 ;  /* 0x000000080f0f7824 */ /* 0x000fe200078e0202 */
[----:B------:R-:W-:Y:S01]  /*13430*/  F2FP.F16.F32.PACK_AB R148, R121, R148 ;  /* 0x000000947994723e */ /* 0x000fe200000000ff */
[----:B------:R-:W-:Y:S01]  /*13440*/  IMAD.U32 R48, RZ, RZ, UR38 ;  /* 0x00000026ff307e24 */ /* 0x000fe2000f8e00ff */
[----:B------:R-:W-:Y:S01]  /*13450*/  F2FP.F16.F32.PACK_AB R120, R8, R120 ;  /* 0x000000780878723e */ /* 0x000fe200000000ff */
        /* <DEDUP_REMOVED lines=68> */
[----:B------:R-:W-:Y:S02]  /*138a0*/  MOV R8, R154 ;  /* 0x0000009a00087202 */ /* 0x000fe40000000f00 */
[C---:B--2---:R-:W-:Y:S01]  /*138b0*/  ISETP.GT.AND P1, PT, R0.reuse, R49, PT ;  /* 0x000000310000720c */ /* 0x044fe20003f24270 */
[----:B------:R-:W-:-:S12]  /*138c0*/  VIADD R0, R0, 0xffffffff ;  /* 0xffffffff00007836 */ /* 0x000fd80000000000 */
[----:B------:R-:W-:Y:S05]  /*138d0*/  @P1 BRA `(.L_x_1746) ;  /* 0xffffffd800241947 */ /* 0x000fea000383ffff */
.L_x_1734:
[----:B------:R-:W2:Y:S02]  /*138e0*/  LDL R5, [R1+0x3c] ;  /* 0x00003c0001057983 */ /* 0x000ea40000100800 */
[----:B--2---:R-:W-:-:S13]  /*138f0*/  ISETP.GE.AND P1, PT, R0, R5, PT ;  /* 0x000000050000720c */ /* 0x004fda0003f26270 */
[----:B------:R-:W-:Y:S05]  /*13900*/  @!P1 BRA `(.L_x_1747) ;  /* 0x0000003800109947 */ /* 0x000fea0003800000 */
[----:B------:R-:W-:Y:S02]  /*13910*/  IMAD.MOV.U32 R5, RZ, RZ, R12 ;  /* 0x000000ffff057224 */ /* 0x000fe400078e000c */
[----:B------:R-:W-:Y:S02]  /*13920*/  IMAD.MOV.U32 R14, RZ, RZ, R13 ;  /* 0x000000ffff0e7224 */ /* 0x000fe400078e000d */
[----:B------:R-:W-:Y:S02]  /*13930*/  IMAD.MOV.U32 R8, RZ, RZ, R154 ;  /* 0x000000ffff087224 */ /* 0x000fe400078e009a */
[----:B------:R-:W-:-:S07]  /*13940*/  IMAD.MOV.U32 R15, RZ, RZ, R19 ;  /* 0x000000ffff0f7224 */ /* 0x000fce00078e0013 */
.L_x_1767:
        /* <DEDUP_REMOVED lines=9> */
.L_x_1749:
        /* <DEDUP_REMOVED lines=8> */
.L_x_1750:
[----:B------:R-:W-:Y:S04]  /*13a60*/  BSSY B0, `(.L_x_1748) ;  /* 0x0000004000007945 */ /* 0x000fe80003800000 */
[----:B-1----:R-:W-:Y:S05]  /*13a70*/  @P2 BRA `(.L_x_1751) ;  /* 0x0000000000082947 */ /* 0x002fea0003800000 */
[----:B------:R-:W1:Y:S02]  /*13a80*/  SYNCS.PHASECHK.TRANS64.TRYWAIT P2, [R9+URZ+0x16830], R12 ;  /* 0x0168300c090075a7 */ /* 0x000e64000804017f */
[----:B-1----:R-:W-:Y:S05]  /*13a90*/  @!P2 BRA `(.L_x_1752) ;  /* 0x000000f8000ca947 */ /* 0x002fea0003800000 */
.L_x_1751:
[----:B------:R-:W-:Y:S05]  /*13aa0*/  BSYNC B0 ;  /* 0x0000000000007941 */ /* 0x000fea0003800000 */
.L_x_1748:
        /* <DEDUP_REMOVED lines=48> */
.L_x_1754:
[----:B------:R-:W-:Y:S01]  /*13db0*/  SHF.L.U32 R8, R8, 0x1f, RZ ;  /* 0x0000001f08087819 */ /* 0x000fe200000006ff */
[----:B------:R-:W-:-:S04]  /*13dc0*/  IMAD R9, R15, 0x8, R2 ;  /* 0x000000080f097824 */ /* 0x000fc800078e0202 */
[----:B------:R0:W1:Y:S01]  /*13dd0*/  SYNCS.PHASECHK.TRANS64.TRYWAIT P1, [R9+URZ+0x16850], R8 ;  /* 0x01685008090075a7 */ /* 0x000062000802017f */
[----:B------:R-:W-:Y:S05]  /*13de0*/  @!P0 BRA `(.L_x_1755) ;  /* 0x0000000000048947 */ /* 0x000fea0003800000 */
[----:B------:R-:W-:Y:S01]  /*13df0*/  BPT.TRAP 0x1 ;  /* 0x000000040000795c */ /* 0x000fe20000300000 */
.L_x_1755:
[----:B-1----:R-:W-:Y:S05]  /*13e00*/  @P1 BRA `(.L_x_1753) ;  /* 0x0000000000081947 */ /* 0x002fea0003800000 */
[----:B------:R-:W1:Y:S02]  /*13e10*/  SYNCS.PHASECHK.TRANS64.TRYWAIT P1, [R9+URZ+0x16850], R8 ;  /* 0x01685008090075a7 */ /* 0x000e64000802017f */
[----:B-1----:R-:W-:Y:S05]  /*13e20*/  @!P1 BRA `(.L_x_1756) ;  /* 0x000000f4003c9947 */ /* 0x002fea0003800000 */
.L_x_1753:
[----:B01----:R-:W-:Y:S01]  /*13e30*/  VIADD R8, R2, 0x400 ;  /* 0x0000040002087836 */ /* 0x003fe20000000000 */
[----:B------:R-:W-:Y:S01]  /*13e40*/  MOV R9, 0x40000040 ;  /* 0x4000004000097802 */ /* 0x000fe20000000f00 */
[----:B------:R-:W-:Y:S05]  /*13e50*/  WARPSYNC.ALL ;  /* 0x0000000000007948 */ /* 0x000fea0003800000 */
[----:B------:R-:W-:Y:S01]  /*13e60*/  SHF.R.U32.HI R8, RZ, 0x4, R8 ;  /* 0x00000004ff087819 */ /* 0x000fe20000011608 */
[----:B------:R-:W-:Y:S01]  /*13e70*/  WARPGROUP.ARRIVE ;  /* 0x00000000000079c5 */ /* 0x000fe20000000000 */
[----:B------:R-:W-:Y:S01]  /*13e80*/  R2UR UR15, R9 ;  /* 0x00000000090f72ca */ /* 0x000fe200000e0000 */
[----:B------:R-:W-:Y:S01]  /*13e90*/  IMAD.MOV.U32 R13, RZ, RZ, 0x40000040 ;  /* 0x40000040ff0d7424 */ /* 0x000fe200078e00ff */
[----:B------:R-:W-:Y:S01]  /*13ea0*/  LOP3.LUT R8, R8, 0x3fff, RZ, 0xc0, !PT ;  /* 0x00003fff08087812 */ /* 0x000fe200078ec0ff */
[----:B------:R-:W-:-:S02]  /*13eb0*/  IMAD.MOV.U32 R9, RZ, RZ, 0x40000040 ;  /* 0x40000040ff097424 */ /* 0x000fc400078e00ff */
[----:B------:R-:W0:Y:S02]  /*13ec0*/  S2R R21, SR_TID.X ;  /* 0x0000000000157919 */ /* 0x000e240000002100 */
        /* <DEDUP_REMOVED lines=58> */
.L_x_1757:
        /* <DEDUP_REMOVED lines=15> */
[----:B------:R-:W-:-:S02]  /*14360*/  IMAD R54, R19, 0x8, R2 ;  /* 0x0000000813367824 */ /* 0x000fc400078e0202 */
[----:B------:R-:W-:Y:S01]  /*14370*/  FMUL.FTZ R39, R44, UR10 ;  /* 0x0000000a2c277c20 */ /* 0x000fe20008410000 */
[----:B------:R-:W-:Y:S01]  /*14380*/  FMUL.FTZ R44, R50, UR10 ;  /* 0x0000000a322c7c20 */ /* 0x000fe20008410000 */
[----:B------:R-:W-:Y:S01]  /*14390*/  FMUL.FTZ R50, R55, UR10 ;  /* 0x0000000a37327c20 */ /* 0x000fe20008410000 */
[----:B------:R-:W-:Y:S02]  /*143a0*/  VIADD R54, R54, 0x16840 ;  /* 0x0001684036367836 */ /* 0x000fe40000000000 */
[----:B------:R-:W-:-:S05]  /*143b0*/  IMAD.U32 R55, RZ, RZ, UR38 ;  /* 0x00000026ff377e24 */ /* 0x000fca000f8e00ff */
[----:B------:R-:W-:Y:S01]  /*143c0*/  PRMT R54, R55, 0x654, R54 ;  /* 0x0000065437367816 */ /* 0x000fe20000000036 */
[----:B------:R-:W4:Y:S03]  /*143d0*/  MUFU.TANH R20, R20 ;  /* 0x0000001400147308 */ /* 0x000f260000002400 */
[----:B------:R5:W-:Y:S05]  /*143e0*/  SYNCS.ARRIVE.TRANS64.RED.A1T0 RZ, [R54+URZ], RZ ;  /* 0x000000ff36ff79a7 */ /* 0x000bea000810043f */
        /* <DEDUP_REMOVED lines=67> */
[----:B------:R-:W-:Y:S01]  /*14820*/  SHF.L.U32 R85, R0, 0x7, RZ ;  /* 0x0000000700557819 */ /* 0x000fe200000006ff */
[----:B------:R-:W1:Y:S03]  /*14830*/  MUFU.TANH R9, R9 ;  /* 0x0000000900097308 */ /* 0x000e660000002400 */
[----:B-----5:R-:W-:-:S05]  /*14840*/  IADD3 R54, -R155, 0x1, -R85 ;  /* 0x000000019b367810 */ /* 0x020fca0007ffe955 */
[----:B------:R-:W2:Y:S01]  /*14850*/  MUFU.TANH R13, R13 ;  /* 0x0000000d000d7308 */ /* 0x000ea20000002400 */
[----:B---3--:R-:W-:-:S07]  /*14860*/  IADD3 R54, -R124, R54, R125 ;  /* 0x000000367c367210 */ /* 0x008fce0007ffe17d */
[----:B------:R-:W3:Y:S08]  /*14870*/  MUFU.TANH R12, R12 ;  /* 0x0000000c000c7308 */ /* 0x000ef00000002400 */
        /* <DEDUP_REMOVED lines=49> */
[----:B------:R-:W-:-:S02]  /*14b90*/  VIADD R121, R54, UR9 ;  /* 0x0000000936797c36 */ /* 0x000fc40008000000 */
[----:B------:R-:W-:Y:S02]  /*14ba0*/  VIADD R120, R54, UR31 ;  /* 0x0000001f36787c36 */ /* 0x000fe40008000000 */
[--C-:B0-----:R-:W-:Y:S02]  /*14bb0*/  IMAD.IADD R87, R121, 0x1, R122.reuse ;  /* 0x0000000179577824 */ /* 0x101fe400078e027a */
        /* <DEDUP_REMOVED lines=14> */
.L_x_1760:
[----:B------:R-:W-:-:S05]  /*14ca0*/  IMAD.U32 R123, RZ, RZ, UR7 ;  /* 0x00000007ff7b7e24 */ /* 0x000fca000f8e00ff */
[----:B------:R-:W-:-:S13]  /*14cb0*/  ISETP.NE.AND P1, PT, R123, 0x1, PT ;  /* 0x000000017b00780c */ /* 0x000fda0003f25270 */
[----:B------:R-:W0:Y:S02]  /*14cc0*/  @P1 LDC.64 R54, c[0x0][0x9e8] ;  /* 0x00027a00ff361b82 */ /* 0x000e240000000a00 */
[----:B0-----:R-:W-:-:S05]  /*14cd0*/  @P1 IMAD.HI.U32 R54, R122, R54, RZ ;  /* 0x000000367a361227 */ /* 0x001fca00078e00ff */
[----:B------:R-:W-:-:S07]  /*14ce0*/  @P1 SHF.R.U32.HI R122, RZ, R55, R54 ;  /* 0x00000037ff7a1219 */ /* 0x000fce0000011636 */
.L_x_1761:
[----:B------:R-:W-:Y:S05]  /*14cf0*/  BSYNC B0 ;  /* 0x0000000000007941 */ /* 0x000fea0003800000 */
.L_x_1759:
[----:B------:R-:W-:-:S04]  /*14d00*/  IMAD R122, R122, R123, -R85 ;  /* 0x0000007b7a7a7224 */ /* 0x000fc800078e0a55 */
[----:B------:R-:W-:-:S05]  /*14d10*/  IMAD.IADD R122, R122, 0x1, -R155 ;  /* 0x000000017a7a7824 */ /* 0x000fca00078e0a9b */
[----:B------:R-:W-:Y:S02]  /*14d20*/  VIMNMX R86, R86, R122, !PT ;  /* 0x0000007a56567248 */ /* 0x000fe40007fe0100 */
[----:B------:R-:W-:-:S07]  /*14d30*/  VIADDMNMX R87, R122, R123, R87, PT ;  /* 0x0000007b7a577246 */ /* 0x000fce0003800157 */
.L_x_1758:
        /* <DEDUP_REMOVED lines=105> */
[----:B------:R-:W-:Y:S02]  /*153d0*/  MOV R13, UR7 ;  /* 0x00000007000d7c02 */ /* 0x000fe40008000f00 */
[----:B------:R-:W-:Y:S02]  /*153e0*/  LOP3.LUT R8, RZ, R8, RZ, 0x33, !PT ;  /* 0x00000008ff087212 */ /* 0x000fe400078e33ff */
[----:B------:R-:W-:-:S13]  /*153f0*/  ISETP.NE.AND P2, PT, R13, 0x1, PT ;  /* 0x000000010d00780c */ /* 0x000fda0003f45270 */
[----:B------:R-:W0:Y:S02]  /*15400*/  @P2 LDC.64 R86, c[0x0][0x9e8] ;  /* 0x00027a00ff562b82 */ /* 0x000e240000000a00 */
[----:B0-----:R-:W-:-:S05]  /*15410*/  @P2 IMAD.HI.U32 R86, R8, R86, RZ ;  /* 0x0000005608562227 */ /* 0x001fca00078e00ff */
[----:B------:R-:W-:-:S04]  /*15420*/  @P2 SHF.R.U32.HI R8, RZ, R87, R86 ;  /* 0x00000057ff082219 */ /* 0x000fc80000011656 */
[----:B------:R-:W-:Y:S01]  /*15430*/  LOP3.LUT R8, RZ, R8, RZ, 0x33, !PT ;  /* 0x00000008ff087212 */ /* 0x000fe200078e33ff */
[----:B------:R-:W-:Y:S06]  /*15440*/  BRA `(.L_x_1765) ;  /* 0x0000000000147947 */ /* 0x000fec0003800000 */
.L_x_1764:
[----:B------:R-:W-:-:S05]  /*15450*/  IMAD.U32 R13, RZ, RZ, UR7 ;  /* 0x00000007ff0d7e24 */ /* 0x000fca000f8e00ff */
[----:B------:R-:W-:-:S13]  /*15460*/  ISETP.NE.AND P2, PT, R13, 0x1, PT ;  /* 0x000000010d00780c */ /* 0x000fda0003f45270 */
[----:B------:R-:W0:Y:S02]  /*15470*/  @P2 LDC.64 R86, c[0x0][0x9e8] ;  /* 0x00027a00ff562b82 */ /* 0x000e240000000a00 */
[----:B0-----:R-:W-:-:S05]  /*15480*/  @P2 IMAD.HI.U32 R86, R8, R86, RZ ;  /* 0x0000005608562227 */ /* 0x001fca00078e00ff */
[----:B------:R-:W-:-:S07]  /*15490*/  @P2 SHF.R.U32.HI R8, RZ, R87, R86 ;  /* 0x00000057ff082219 */ /* 0x000fce0000011656 */
.L_x_1765:
[----:B------:R-:W-:Y:S05]  /*154a0*/  BSYNC B0 ;  /* 0x0000000000007941 */ /* 0x000fea0003800000 */
.L_x_1763:
[----:B------:R-:W-:-:S04]  /*154b0*/  IMAD R8, R8, R13, -R85 ;  /* 0x0000000d08087224 */ /* 0x000fc800078e0a55 */
[----:B------:R-:W-:-:S05]  /*154c0*/  IMAD.IADD R8, R8, 0x1, -R155 ;  /* 0x0000000108087824 */ /* 0x000fca00078e0a9b */
[----:B------:R-:W-:Y:S02]  /*154d0*/  VIADDMNMX R121, R8, R13, R121, PT ;  /* 0x0000000d08797246 */ /* 0x000fe40003800179 */
[----:B------:R-:W-:-:S07]  /*154e0*/  VIMNMX R120, R120, R8, !PT ;  /* 0x0000000878787248 */ /* 0x000fce0007fe0100 */
.L_x_1762:
[----:B------:R-:W-:Y:S01]  /*154f0*/  FMNMX.FTZ R13, R9, R14, !PT ;  /* 0x0000000e090d7209 */ /* 0x000fe20007810000 */
[----:B------:R-:W-:Y:S01]  /*15500*/  UMOV UR30, UR6 ;  /* 0x00000006001e7c82 */ /* 0x000fe20008000000 */
        /* <DEDUP_REMOVED lines=49> */
[----:B------:R-:W-:Y:S02]  /*15820*/  FSEL R34, R34, -INF , !P2 ;  /* 0xff80000022227808 */ /* 0x000fe40005000000 */
[----:B------:R-:W-:Y:S02]  /*15830*/  ISETP.GT.AND P2, PT, R120, 0x21, P1 ;  /* 0x000000217800780c */ /* 0x000fe40000f44270 */
[----:B------:R-:W-:Y:S02]  /*15840*/  FMNMX.FTZ R8, R71, R8, !PT ;  /* 0x0000000847087209 */ /* 0x000fe40007810000 */
[----:B------:R-:W-:-:S02]  /*15850*/  FSEL R40, R40, -INF , !P3 ;  /* 0xff80000028287808 */ /* 0x000fc40005800000 */
[----:B------:R-:W-:Y:S02]  /*15860*/  ISETP.GT.AND P3, PT, R120, 0x30, P1 ;  /* 0x000000307800780c */ /* 0x000fe40000f64270 */
[----:B------:R-:W-:Y:S02]  /*15870*/  ISETP.LT.OR P2, PT, R121, 0x22, P2 ;  /* 0x000000227900780c */ /* 0x000fe40001741670 */
[----:B------:R-:W-:Y:S02]  /*15880*/  FMNMX.FTZ R8, R73, R8, !PT ;  /* 0x0000000849087209 */ /* 0x000fe40007810000 */
[----:B------:R-:W-:Y:S02]  /*15890*/  ISETP.LT.OR P3, PT, R121, 0x31, P3 ;  /* 0x000000317900780c */ /* 0x000fe40001f61670 */
[----:B------:R-:W-:Y:S02]  /*158a0*/  FSEL R38, R38, -INF , !P2 ;  /* 0xff80000026267808 */ /* 0x000fe40005000000 */
[----:B------:R-:W-:-:S02]  /*158b0*/  ISETP.GT.AND P2, PT, R120, 0x29, P1 ;  /* 0x000000297800780c */ /* 0x000fc40000f44270 */
[----:B------:R-:W-:Y:S02]  /*158c0*/  FMNMX.FTZ R8, R75, R8, !PT ;  /* 0x000000084b087209 */ /* 0x000fe40007810000 */
[----:B------:R-:W-:Y:S02]  /*158d0*/  FSEL R44, R44, -INF , !P3 ;  /* 0xff8000002c2c7808 */ /* 0x000fe40005800000 */
[----:B------:R-:W-:Y:S02]  /*158e0*/  ISETP.GT.AND P3, PT, R120, 0x38, P1 ;  /* 0x000000387800780c */ /* 0x000fe40000f64270 */
[----:B------:R-:W-:Y:S02]  /*158f0*/  ISETP.LT.OR P2, PT, R121, 0x2a, P2 ;  /* 0x0000002a7900780c */ /* 0x000fe40001741670 */
[----:B------:R-:W-:Y:S02]  /*15900*/  FMNMX.FTZ R8, R77, R8, !PT ;  /* 0x000000084d087209 */ /* 0x000fe40007810000 */
[----:B------:R-:W-:-:S02]  /*15910*/  ISETP.LT.OR P3, PT, R121, 0x39, P3 ;  /* 0x000000397900780c */ /* 0x000fc40001f61670 */
[----:B------:R-:W-:Y:S02]  /*15920*/  FSEL R42, R42, -INF , !P2 ;  /* 0xff8000002a2a7808 */ /* 0x000fe40005000000 */
[----:B------:R-:W-:Y:S02]  /*15930*/  FMNMX.FTZ R8, R79, R8, !PT ;  /* 0x000000084f087209 */ /* 0x000fe40007810000 */
[----:B------:R-:W-:Y:S02]  /*15940*/  ISETP.GT.AND P2, PT, R120, 0x31, P1 ;  /* 0x000000317800780c */ /* 0x000fe40000f44270 */
[----:B------:R-:W-:Y:S02]  /*15950*/  FSEL R48, R48, -INF , !P3 ;  /* 0xff80000030307808 */ /* 0x000fe40005800000 */
[----:B------:R-:W-:Y:S02]  /*15960*/  ISETP.GT.AND P3, PT, R120, 0x40, P1 ;  /* 0x000000407800780c */ /* 0x000fe40000f64270 */
[----:B------:R-:W-:-:S02]  /*15970*/  FMNMX.FTZ R8, R81, R8, !PT ;  /* 0x0000000851087209 */ /* 0x000fc40007810000 */
[C---:B------:R-:W-:Y:S02]  /*15980*/  ISETP.LT.OR P2, PT, R121.reuse, 0x32, P2 ;  /* 0x000000327900780c */ /* 0x040fe40001741670 */
[----:B------:R-:W-:Y:S02]  /*15990*/  ISETP.LT.OR P3, PT, R121, 0x41, P3 ;  /* 0x000000417900780c */ /* 0x000fe40001f61670 */
[----:B------:R-:W-:Y:S02]  /*159a0*/  FMNMX.FTZ R8, R83, R8, !PT ;  /* 0x0000000853087209 */ /* 0x000fe40007810000 */
[----:B------:R-:W-:Y:S02]  /*159b0*/  FSEL R46, R46, -INF , !P2 ;  /* 0xff8000002e2e7808 */ /* 0x000fe40005000000 */
[----:B------:R-:W-:Y:S01]  /*159c0*/  ISETP.GT.AND P2, PT, R120, 0x39, P1 ;  /* 0x000000397800780c */ /* 0x000fe20000f44270 */
[----:B------:R-:W0:Y:S01]  /*159d0*/  SHFL.BFLY PT, R13, R8, 0x2, 0x1f ;  /* 0x0c401f00080d7f89 */ /* 0x000e2200000e0000 */
[----:B------:R-:W-:-:S02]  /*159e0*/  FSEL R52, R52, -INF , !P3 ;  /* 0xff80000034347808 */ /* 0x000fc40005800000 */
[----:B------:R-:W-:Y:S02]  /*159f0*/  ISETP.GT.AND P3, PT, R120, 0x48, P1 ;  /* 0x000000487800780c */ /* 0x000fe40000f64270 */
[C---:B------:R-:W-:Y:S02]  /*15a00*/  ISETP.LT.OR P2, PT, R121.reuse, 0x3a, P2 ;  /* 0x0000003a7900780c */ /* 0x040fe40001741670 */
[----:B------:R-:W-:Y:S02]  /*15a10*/  ISETP.LT.OR P3, PT, R121, 0x49, P3 ;  /* 0x000000497900780c */ /* 0x000fe40001f61670 */
[----:B------:R-:W-:Y:S02]  /*15a20*/  FSEL R50, R50, -INF , !P2 ;  /* 0xff80000032327808 */ /* 0x000fe40005000000 */
[----:B------:R-:W-:Y:S02]  /*15a30*/  ISETP.GT.AND P2, PT, R120, 0x41, P1 ;  /* 0x000000417800780c */ /* 0x000fe40000f44270 */
        /* <DEDUP_REMOVED lines=12> */
[----:B0-----:R-:W-:-:S02]  /*15b00*/  FMNMX.FTZ R55, R8, R13, !PT ;  /* 0x0000000d08377209 */ /* 0x001fc40007810000 */
[----:B------:R-:W-:Y:S02]  /*15b10*/  FSEL R66, R66, -INF , !P3 ;  /* 0xff80000042427808 */ /* 0x000fe40005800000 */
[----:B------:R-:W-:Y:S01]  /*15b20*/  ISETP.GT.AND P3, PT, R120, 0x60, P1 ;  /* 0x000000607800780c */ /* 0x000fe20000f64270 */
[----:B------:R-:W0:Y:S01]  /*15b30*/  SHFL.BFLY PT, R86, R55, 0x1, 0x1f ;  /* 0x0c201f0037567f89 */ /* 0x000e2200000e0000 */
[C---:B------:R-:W-:Y:S02]  /*15b40*/  ISETP.LT.OR P2, PT, R121.reuse, 0x52, P2 ;  /* 0x000000527900780c */ /* 0x040fe40001741670 */
[----:B------:R-:W-:Y:S02]  /*15b50*/  ISETP.LT.OR P3, PT, R121, 0x61, P3 ;  /* 0x000000617900780c */ /* 0x000fe40001f61670 */
[----:B------:R-:W-:Y:S02]  /*15b60*/  FSEL R64, R64, -INF , !P2 ;  /* 0xff80000040407808 */ /* 0x000fe40005000000 */
[----:B------:R-:W-:-:S02]  /*15b70*/  ISETP.GT.AND P2, PT, R120, 0x59, P1 ;  /* 0x000000597800780c */ /* 0x000fc40000f44270 */
[----:B------:R-:W-:Y:S02]  /*15b80*/  FSEL R70, R70, -INF , !P3 ;  /* 0xff80000046467808 */ /* 0x000fe40005800000 */
[----:B------:R-:W-:Y:S02]  /*15b90*/  ISETP.GT.AND P3, PT, R120, 0x68, P1 ;  /* 0x000000687800780c */ /* 0x000fe40000f64270 */
        /* <DEDUP_REMOVED lines=11> */
[----:B0-----:R-:W-:Y:S02]  /*15c50*/  FMNMX.FTZ R13, R55, R86, !PT ;  /* 0x00000056370d7209 */ /* 0x001fe40007810000 */
[----:B------:R-:W-:Y:S02]  /*15c60*/  ISETP.GT.AND P3, PT, R120, 0x71, P1 ;  /* 0x000000717800780c */ /* 0x000fe40000f64270 */
[----:B------:R-:W-:Y:S01]  /*15c70*/  ISETP.LT.OR P2, PT, R121, 0x6a, P2 ;  /* 0x0000006a7900780c */ /* 0x000fe20001741670 */
[----:B------:R-:W-:Y:S01]  /*15c80*/  FMUL.FTZ R8, R13, UR30 ;  /* 0x0000001e0d087c20 */ /* 0x000fe20008410000 */
[----:B------:R-:W-:Y:S02]  /*15c90*/  ISETP.LT.OR P3, PT, R121, 0x72, P3 ;  /* 0x000000727900780c */ /* 0x000fe40001f61670 */
[----:B------:R-:W-:-:S02]  /*15ca0*/  FSEL R76, R76, -INF , !P2 ;  /* 0xff8000004c4c7808 */ /* 0x000fc40005000000 */
[----:B------:R-:W-:Y:S02]  /*15cb0*/  FSETP.NEU.FTZ.AND P2, PT, R13, -INF , PT ;  /* 0xff8000000d00780b */ /* 0x000fe40003f5d000 */
[----:B------:R-:W-:Y:S02]  /*15cc0*/  FSEL R80, R80, -INF , !P3 ;  /* 0xff80000050507808 */ /* 0x000fe40005800000 */
[----:B------:R-:W-:Y:S02]  /*15cd0*/  ISETP.GT.AND P3, PT, R120, RZ, P1 ;  /* 0x000000ff7800720c */ /* 0x000fe40000f64270 */
[----:B------:R-:W-:Y:S02]  /*15ce0*/  FSEL R8, R8, RZ, P2 ;  /* 0x000000ff08087208 */ /* 0x000fe40001000000 */
[----:B------:R-:W-:-:S03]  /*15cf0*/  ISETP.LT.OR P3, PT, R121, 0x1, P3 ;  /* 0x000000017900780c */ /* 0x000fc60001f61670 */
[--C-:B------:R-:W-:Y:S01]  /*15d00*/  FFMA.FTZ R148, R9, UR30, -R8.reuse ;  /* 0x0000001e09947c23 */ /* 0x100fe20008010808 */
[--C-:B------:R-:W-:Y:S01]  /*15d10*/  FFMA.FTZ R9, R54, UR30, -R8.reuse ;  /* 0x0000001e36097c23 */ /* 0x100fe20008010808 */
[----:B------:R-:W-:Y:S01]  /*15d20*/  FSEL R54, R12, -INF , !P3 ;  /* 0xff8000000c367808 */ /* 0x000fe20005800000 */
[--C-:B------:R-:W-:Y:S01]  /*15d30*/  FFMA.FTZ R144, R27, UR30, -R8.reuse ;  /* 0x0000001e1b907c23 */ /* 0x100fe20008010808 */
[--C-:B------:R-:W-:Y:S01]  /*15d40*/  FFMA.FTZ R140, R35, UR30, -R8.reuse ;  /* 0x0000001e238c7c23 */ /* 0x100fe20008010808 */
[----:B------:R-:W-:Y:S01]  /*15d50*/  ISETP.GT.AND P3, PT, R120, 0x78, P1 ;  /* 0x000000787800780c */ /* 0x000fe20000f64270 */
        /* <DEDUP_REMOVED lines=19> */
[----:B------:R-:W-:Y:S01]  /*15e90*/  FSEL R84, R84, -INF , !P1 ;  /* 0xff80000054547808 */ /* 0x000fe20004800000 */
[--C-:B------:R-:W-:Y:S01]  /*15ea0*/  FFMA.FTZ R136, R43, UR30, -R8.reuse ;  /* 0x0000001e2b887c23 */ /* 0x100fe20008010808 */
[----:B------:R-:W-:Y:S01]  /*15eb0*/  FMNMX.FTZ R27, R30, R27, !PT ;  /* 0x0000001b1e1b7209 */ /* 0x000fe20007810000 */
[--C-:B------:R-:W-:Y:S01]  /*15ec0*/  FFMA.FTZ R29, R45, UR30, -R8.reuse ;  /* 0x0000001e2d1d7c23 */ /* 0x100fe20008010808 */
[--C-:B------:R-:W-:Y:S01]  /*15ed0*/  FFMA.FTZ R132, R51, UR30, -R8.reuse ;  /* 0x0000001e33847c23 */ /* 0x100fe20008010808 */
        /* <DEDUP_REMOVED lines=37> */
[----:B------:R0:W-:Y:S02]  /*16130*/  MUFU.EX2 R27, R49 ;  /* 0x00000031001b7308 */ /* 0x0001e40000000800 */
        /* <DEDUP_REMOVED lines=12> */
[----:B------:R-:W-:-:S05]  /*16200*/  FMNMX.FTZ R12, R84, R35, !PT ;  /* 0x00000023540c7209 */ /* 0x000fca0007810000 */
[----:B------:R-:W1:Y:S01]  /*16210*/  SHFL.BFLY PT, R35, R12, 0x2, 0x1f ;  /* 0x0c401f000c237f89 */ /* 0x000e6200000e0000 */
[----:B------:R-:W-:Y:S08]  /*16220*/  MUFU.EX2 R142, R142 ;  /* 0x0000008e008e7308 */ /* 0x000ff00000000800 */
[----:B------:R-:W-:Y:S08]  /*16230*/  MUFU.EX2 R31, R31 ;  /* 0x0000001f001f7308 */ /* 0x000ff00000000800 */
[----:B------:R-:W-:Y:S01]  /*16240*/  MUFU.EX2 R136, R136 ;  /* 0x0000008800887308 */ /* 0x000fe20000000800 */
[----:B-1----:R-:W-:Y:S01]  /*16250*/  FMNMX.FTZ R12, R12, R35, !PT ;  /* 0x000000230c0c7209 */ /* 0x002fe20007810000 */
[----:B------:R-:W-:-:S06]  /*16260*/  FFMA.FTZ R35, R79, UR30, -R8 ;  /* 0x0000001e4f237c23 */ /* 0x000fcc0008010808 */
[----:B------:R-:W-:Y:S01]  /*16270*/  MUFU.EX2 R29, R29 ;  /* 0x0000001d001d7308 */ /* 0x000fe20000000800 */
[----:B------:R-:W1:Y:S07]  /*16280*/  SHFL.BFLY PT, R47, R12, 0x1, 0x1f ;  /* 0x0c201f000c2f7f89 */ /* 0x000e6e00000e0000 */
[----:B------:R-:W-:Y:S08]  /*16290*/  MUFU.EX2 R138, R138 ;  /* 0x0000008a008a7308 */ /* 0x000ff00000000800 */
[----:B------:R-:W-:Y:S08]  /*162a0*/  MUFU.EX2 R132, R132 ;  /* 0x0000008400847308 */ /* 0x000ff00000000800 */
[----:B------:R-:W-:Y:S01]  /*162b0*/  MUFU.EX2 R24, R24 ;  /* 0x0000001800187308 */ /* 0x000fe20000000800 */
[----:B-1----:R-:W-:-:S02]  /*162c0*/  FMNMX.FTZ R12, R12, R47, !PT ;  /* 0x0000002f0c0c7209 */ /* 0x002fc40007810000 */
[----:B------:R-:W-:Y:S02]  /*162d0*/  FSEL R47, R13, RZ, P2 ;  /* 0x000000ff0d2f7208 */ /* 0x000fe40001000000 */
[C---:B------:R-:W-:Y:S01]  /*162e0*/  FSETP.NEU.FTZ.AND P1, PT, R12.reuse, -INF , PT ;  /* 0xff8000000c00780b */ /* 0x040fe20003f3d000 */
[----:B0-----:R-:W-:Y:S02]  /*162f0*/  FMUL.FTZ R49, R12, UR30 ;  /* 0x0000001e0c317c20 */ /* 0x001fe40008410000 */
[----:B------:R-:W-:Y:S01]  /*16300*/  MUFU.EX2 R134, R134 ;  /* 0x0000008600867308 */ /* 0x000fe20000000800 */
[----:B------:R-:W-:-:S04]  /*16310*/  FADD.FTZ R47, -R47, R14 ;  /* 0x0000000e2f2f7221 */ /* 0x000fc80000010100 */
[----:B------:R-:W-:Y:S01]  /*16320*/  FMUL.FTZ R8, R47, UR30 ;  /* 0x0000001e2f087c20 */ /* 0x000fe20008410000 */
[----:B------:R-:W-:Y:S02]  /*16330*/  FSEL R47, R49, RZ, P1 ;  /* 0x000000ff312f7208 */ /* 0x000fe40000800000 */
[----:B------:R-:W-:Y:S03]  /*16340*/  MUFU.EX2 R45, R45 ;  /* 0x0000002d002d7308 */ /* 0x000fe60000000800 */
[--C-:B------:R-:W-:Y:S01]  /*16350*/  FFMA.FTZ R147, R32, UR30, -R47.reuse ;  /* 0x0000001e20937c23 */ /* 0x100fe2000801082f */
[----:B------:R-:W-:Y:S01]  /*16360*/  FSEL R32, R12, RZ, P1 ;  /* 0x000000ff0c207208 */ /* 0x000fe20000800000 */
[--C-:B------:R-:W-:Y:S01]  /*16370*/  FFMA.FTZ R149, R54, UR30, -R47.reuse ;  /* 0x0000001e36957c23 */ /* 0x100fe2000801082f */
[--C-:B------:R-:W-:Y:S01]  /*16380*/  FFMA.FTZ R51, R20, UR30, -R47.reuse ;  /* 0x0000001e14337c23 */ /* 0x100fe2000801082f */
[----:B------:R-:W-:Y:S01]  /*16390*/  FFMA.FTZ R151, R25, UR30, -R47 ;  /* 0x0000001e19977c23 */ /* 0x000fe2000801082f */
[----:B------:R-:W0:Y:S01]  /*163a0*/  MUFU.EX2 R8, R8 ;  /* 0x0000000800087308 */ /* 0x000e220000000800 */
[----:B------:R-:W-:Y:S01]  /*163b0*/  FADD.FTZ R5, -R32, R5 ;  /* 0x0000000520057221 */ /* 0x000fe20000010100 */
[--C-:B------:R-:W-:Y:S01]  /*163c0*/  FFMA.FTZ R49, R26, UR30, -R47.reuse ;  /* 0x0000001e1a317c23 */ /* 0x100fe2000801082f */
[--C-:B------:R-:W-:Y:S01]  /*163d0*/  FFMA.FTZ R145, R28, UR30, -R47.reuse ;  /* 0x0000001e1c917c23 */ /* 0x100fe2000801082f */
[--C-:B------:R-:W-:Y:S01]  /*163e0*/  FFMA.FTZ R30, R30, UR30, -R47.reuse ;  /* 0x0000001e1e1e7c23 */ /* 0x100fe2000801082f */
[----:B------:R-:W-:Y:S01]  /*163f0*/  FMUL.FTZ R5, R5, UR30 ;  /* 0x0000001e05057c20 */ /* 0x000fe20008410000 */
        /* <DEDUP_REMOVED lines=27> */
[----:B-1----:R-:W-:Y:S01]  /*165b0*/  FFMA.FTZ R48, R5, R3, R149 ;  /* 0x0000000305307223 */ /* 0x002fe20000010095 */
[----:B------:R-:W-:Y:S01]  /*165c0*/  FADD.FTZ R3, R9, R4 ;  /* 0x0000000409037221 */ /* 0x000fe20000010000 */
[--C-:B------:R-:W-:Y:S01]  /*165d0*/  FFMA.FTZ R36, R80, UR30, -R47.reuse ;  /* 0x0000001e50247c23 */ /* 0x100fe2000801082f */
[--C-:B------:R-:W-:Y:S01]  /*165e0*/  FFMA.FTZ R123, R82, UR30, -R47.reuse ;  /* 0x0000001e527b7c23 */ /* 0x100fe2000801082f */
[----:B------:R-:W-:Y:S01]  /*165f0*/  FFMA.FTZ R34, R84, UR30, -R47 ;  /* 0x0000001e54227c23 */ /* 0x000fe2000801082f */
[----:B------:R-:W-:-:S02]  /*16600*/  FADD.FTZ R4, R150, R3 ;  /* 0x0000000396047221 */ /* 0x000fc40000010000 */
[----:B------:R-:W1:Y:S01]  /*16610*/  MUFU.EX2 R49, R49 ;  /* 0x0000003100317308 */ /* 0x000e620000000800 */
[----:B0-----:R-:W-:Y:S01]  /*16620*/  FADD.FTZ R48, R51, R48 ;  /* 0x0000003033307221 */ /* 0x001fe20000010000 */
[----:B------:R-:W-:-:S04]  /*16630*/  FADD.FTZ R3, R21, R4 ;  /* 0x0000000415037221 */ /* 0x000fc80000010000 */
[----:B------:R-:W-:Y:S02]  /*16640*/  FADD.FTZ R4, R144, R3 ;  /* 0x0000000390047221 */ /* 0x000fe40000010000 */
[----:B------:R-:W0:Y:S01]  /*16650*/  MUFU.EX2 R145, R145 ;  /* 0x0000009100917308 */ /* 0x000e220000000800 */
[----:B--2---:R-:W-:Y:S01]  /*16660*/  FADD.FTZ R48, R151, R48 ;  /* 0x0000003097307221 */ /* 0x004fe20000010000 */
[----:B------:R-:W-:-:S06]  /*16670*/  FADD.FTZ R53, R85, R4 ;  /* 0x0000000455357221 */ /* 0x000fcc0000010000 */
[----:B------:R-:W2:Y:S01]  /*16680*/  MUFU.EX2 R30, R30 ;  /* 0x0000001e001e7308 */ /* 0x000ea20000000800 */
[----:B-1----:R-:W-:-:S07]  /*16690*/  FADD.FTZ R48, R49, R48 ;  /* 0x0000003031307221 */ /* 0x002fce0000010000 */
        /* <DEDUP_REMOVED lines=9> */
[----:B-1----:R-:W-:Y:S01]  /*16730*/  FADD.FTZ R3, R147, R4 ;  /* 0x0000000493037221 */ /* 0x002fe20000010000 */
[----:B------:R-:W-:-:S06]  /*16740*/  FADD.FTZ R48, R142, R53 ;  /* 0x000000358e307221 */ /* 0x000fcc0000010000 */
[----:B------:R-:W1:Y:S01]  /*16750*/  MUFU.EX2 R26, R26 ;  /* 0x0000001a001a7308 */ /* 0x000e620000000800 */
[----:B0-----:R-:W-:-:S07]  /*16760*/  FADD.FTZ R4, R28, R3 ;  /* 0x000000031c047221 */ /* 0x001fce0000010000 */
[----:B------:R-:W0:Y:S01]  /*16770*/  MUFU.EX2 R143, R143 ;  /* 0x0000008f008f7308 */ /* 0x000e220000000800 */
[----:B--2---:R-:W-:-:S07]  /*16780*/  FADD.FTZ R3, R141, R4 ;  /* 0x000000048d037221 */ /* 0x004fce0000010000 */
[----:B------:R-:W2:Y:S01]  /*16790*/  MUFU.EX2 R25, R25 ;  /* 0x0000001900197308 */ /* 0x000ea20000000800 */
[----:B-1----:R-:W-:Y:S01]  /*167a0*/  FADD.FTZ R4, R26, R3 ;  /* 0x000000031a047221 */ /* 0x002fe20000010000 */
[----:B------:R-:W-:-:S04]  /*167b0*/  FADD.FTZ R3, R31, R48 ;  /* 0x000000301f037221 */ /* 0x000fc80000010000 */
[----:B------:R-:W-:Y:S02]  /*167c0*/  FADD.FTZ R48, R136, R3 ;  /* 0x0000000388307221 */ /* 0x000fe40000010000 */
        /* <DEDUP_REMOVED lines=10> */
[----:B------:R-:W-:-:S04]  /*16870*/  FADD.FTZ R53, R24, R53 ;  /* 0x0000003518357221 */ /* 0x000fc80000010000 */
[----:B------:R-:W-:Y:S02]  /*16880*/  FADD.FTZ R48, R134, R53 ;  /* 0x0000003586307221 */ /* 0x000fe40000010000 */
        /* <DEDUP_REMOVED lines=10> */
[----:B------:R-:W-:-:S06]  /*16930*/  FADD.FTZ R3, R45, R48 ;  /* 0x000000302d037221 */ /* 0x000fcc0000010000 */
        /* <DEDUP_REMOVED lines=48> */
[----:B-1----:R-:W-:-:S03]  /*16c40*/  FADD.FTZ R4, R14, R53 ;  /* 0x000000350e047221 */ /* 0x002fc60000010000 */
[----:B0-----:R-:W-:Y:S01]  /*16c50*/  FADD.FTZ R3, R34, R3 ;  /* 0x0000000322037221 */ /* 0x001fe20000010000 */
[----:B------:R-:W-:Y:S06]  /*16c60*/  @!P0 BRA `(.L_x_1766) ;  /* 0x0000000000048947 */ /* 0x000fec0003800000 */
[----:B------:R-:W-:Y:S01]  /*16c70*/  BPT.TRAP 0x1 ;  /* 0x000000040000795c */ /* 0x000fe20000300000 */
.L_x_1766:
[----:B------:R-:W2:Y:S01]  /*16c80*/  LDL R50, [R1+0x3c] ;  /* 0x00003c0001327983 */ /* 0x000ea20000100800 */
[----:B------:R-:W-:Y:S01]  /*16c90*/  IMAD R15, R15, 0x8, R2 ;  /* 0x000000080f0f7824 */ /* 0x000fe200078e0202 */
[----:B------:R-:W-:Y:S01]  /*16ca0*/  F2FP.F16.F32.PACK_AB R122, R14, R122 ;  /* 0x0000007a0e7a723e */ /* 0x000fe200000000ff */
        /* <DEDUP_REMOVED lines=70> */
[----:B0-----:R-:W-:Y:S02]  /*17110*/  MOV R15, R19 ;  /* 0x00000013000f7202 */ /* 0x001fe40000000f00 */
[C---:B--2---:R-:W-:Y:S01]  /*17120*/  ISETP.GT.AND P1, PT, R0.reuse, R50, PT ;  /* 0x000000320000720c */ /* 0x044fe20003f24270 */
[----:B------:R-:W-:-:S12]  /*17130*/  VIADD R0, R0, 0xffffffff ;  /* 0xffffffff00007836 */ /* 0x000fd80000000000 */
[----:B------:R-:W-:Y:S05]  /*17140*/  @P1 BRA `(.L_x_1767) ;  /* 0xffffffc800001947 */ /* 0x000fea000383ffff */
.L_x_1747:
[----:B------:R-:W-:Y:S05]  /*17150*/  WARPSYNC.ALL ;  /* 0x0000000000007948 */ /* 0x000fea0003800000 */
[----:B------:R-:W-:Y:S06]  /*17160*/  BAR.ARV 0x8, 0x200 ;  /* 0x0208000000007b1d */ /* 0x000fec0000002000 */
[----:B------:R-:W-:Y:S05]  /*17170*/  @!P0 BRA `(.L_x_1768) ;  /* 0x0000000000048947 */ /* 0x000fea0003800000 */
[----:B------:R-:W-:Y:S01]  /*17180*/  BPT.TRAP 0x1 ;  /* 0x000000040000795c */ /* 0x000fe20000300000 */
.L_x_1768:
[----:B------:R-:W-:Y:S01]  /*17190*/  IMAD R11, R19, 0x8, R2 ;  /* 0x00000008130b7824 */ /* 0x000fe200078e0202 */
[----:B------:R-:W-:-:S04]  /*171a0*/  SHF.L.U32 R0, R154, 0x1f, RZ ;  /* 0x0000001f9a007819 */ /* 0x000fc800000006ff */
[----:B------:R0:W1:Y:S01]  /*171b0*/  SYNCS.PHASECHK.TRANS64.TRYWAIT P1, [R11+URZ+0x16850], R0 ;  /* 0x016850000b0075a7 */ /* 0x000062000802017f */
[----:B------:R-:W-:Y:S05]  /*171c0*/  @!P0 BRA `(.L_x_1769) ;  /* 0x0000000000048947 */ /* 0x000fea0003800000 */
[----:B------:R-:W-:Y:S01]  /*171d0*/  BPT.TRAP 0x1 ;  /* 0x000000040000795c */ /* 0x000fe20000300000 */
.L_x_1769:
[----:B------:R-:W-:-:S05]  /*171e0*/  VIADD R2, R2, 0x400 ;  /* 0x0000040002027836 */ /* 0x000fca0000000000 */
[----:B------:R-:W-:-:S04]  /*171f0*/  SHF.R.U32.HI R2, RZ, 0x4, R2 ;  /* 0x00000004ff027819 */ /* 0x000fc80000011602 */
[----:B------:R-:W-:Y:S01]  /*17200*/  LOP3.LUT R2, R2, 0x3fff, RZ, 0xc0, !PT ;  /* 0x00003fff02027812 */ /* 0x000fe200078ec0ff */
[----:B-1----:R-:W-:Y:S06]  /*17210*/  @P1 BRA `(.L_x_1770) ;  /* 0x0000000000081947 */ /* 0x002fec0003800000 */
[----:B------:R-:W1:Y:S02]  /*17220*/  SYNCS.PHASECHK.TRANS64.TRYWAIT P1, [R11+URZ+0x16850], R0 ;  /* 0x016850000b0075a7 */ /* 0x000e64000802017f */
[----:B-1----:R-:W-:Y:S05]  /*17230*/  @!P1 BRA `(.L_x_1771) ;  /* 0x000000c0004c9947 */ /* 0x002fea0003800000 */
.L_x_1770:
[----:B------:R-:W-:Y:S01]  /*17240*/  IMAD R6, R19, 0x400, R2 ;  /* 0x0000040013067824 */ /* 0x000fe200078e0202 */
[----:B------:R-:W-:Y:S05]  /*17250*/  WARPSYNC.ALL ;  /* 0x0000000000007948 */ /* 0x000fea0003800000 */
[----:B------:R-:W-:Y:S01]  /*17260*/  IMAD.MOV.U32 R7, RZ, RZ, 0x40000040 ;  /* 0x40000040ff077424 */ /* 0x000fe200078e00ff */
[C---:B------:R-:W-:Y:S01]  /*17270*/  R2UR UR6, R6.reuse ;  /* 0x00000000060672ca */ /* 0x040fe200000e0000 */
[----:B------:R-:W-:Y:S01]  /*17280*/  WARPGROUP.ARRIVE ;  /* 0x00000000000079c5 */ /* 0x000fe20000000000 */
[----:B------:R-:W-:Y:S01]  /*17290*/  VIADD R8, R6, 0x80 ;  /* 0x0000008006087836 */ /* 0x000fe20000000000 */
[----:B------:R-:W2:Y:S01]  /*172a0*/  SHFL.BFLY PT, R5, R4, 0x2, 0x1f ;  /* 0x0c401f0004057f89 */ /* 0x000ea200000e0000 */
[----:B------:R-:W-:Y:S01]  /*172b0*/  R2UR UR7, R7 ;  /* 0x00000000070772ca */ /* 0x000fe200000e0000 */
[----:B------:R-:W-:-:S02]  /*172c0*/  IMAD.MOV.U32 R9, RZ, RZ, 0x40000040 ;  /* 0x40000040ff097424 */ /* 0x000fc400078e00ff */
[----:B01----:R-:W0:Y:S01]  /*172d0*/  SHFL.BFLY PT, R0, R3, 0x2, 0x1f ;  /* 0x0c401f0003007f89 */ /* 0x003e2200000e0000 */
[----:B------:R-:W-:Y:S02]  /*172e0*/  IMAD.MOV.U32 R7, RZ, RZ, 0x40000040 ;  /* 0x40000040ff077424 */ /* 0x000fe400078e00ff */
[----:B------:R-:W-:-:S07]  /*172f0*/  IMAD.U32 R20, RZ, RZ, UR30 ;  /* 0x0000001eff147e24 */ /* 0x000fce000f8e00ff */
[----:B------:R-:W-:Y:S01]  /*17300*/  HGMMA.64x64x16.F32 R88, R148, gdesc[UR4].tnspB, R88, gsb0 ;  /* 0x40e0000494587df0 */ /* 0x000fe20008000858 */
[----:B------:R-:W-:Y:S01]  /*17310*/  R2UR UR6, R8 ;  /* 0x00000000080672ca */ /* 0x000fe200000e0000 */
[----:B------:R-:W-:Y:S01]  /*17320*/  VIADD R8, R6, 0x100 ;  /* 0x0000010006087836 */ /* 0x000fe20000000000 */
[----:B------:R-:W-:Y:S01]  /*17330*/  R2UR UR7, R9 ;  /* 0x00000000090772ca */ /* 0x000fe200000e0000 */
[----:B------:R-:W-:Y:S02]  /*17340*/  IMAD.MOV.U32 R9, RZ, RZ, 0x40000040 ;  /* 0x40000040ff097424 */ /* 0x000fe400078e00ff */
[----:B--2---:R-:W-:Y:S01]  /*17350*/  FADD.FTZ R5, R5, R4 ;  /* 0x0000000405057221 */ /* 0x004fe20000010000 */
[----:B------:R-:W-:Y:S02]  /*17360*/  IMAD.MOV.U32 R4, RZ, RZ, RZ ;  /* 0x000000ffff047224 */ /* 0x000fe400078e00ff */
[----:B0-----:R-:W-:Y:S01]  /*17370*/  FADD.FTZ R2, R0, R3 ;  /* 0x0000000300027221 */ /* 0x001fe20000010000 */
[----:B------:R-:W-:Y:S01]  /*17380*/  IMAD.MOV.U32 R3, RZ, RZ, -0x800000 ;  /* 0xff800000ff037424 */ /* 0x000fe200078e00ff */
[----:B------:R-:W0:Y:S02]  /*17390*/  SHFL.BFLY PT, R0, R5, 0x1, 0x1f ;  /* 0x0c201f0005007f89 */ /* 0x000e2400000e0000 */
[----:B0-----:R-:W-:Y:S01]  /*173a0*/  FADD.FTZ R10, R5, R0 ;  /* 0x00000000050a7221 */ /* 0x001fe20000010000 */
[----:B------:R-:W-:-:S04]  /*173b0*/  IMAD.MOV.U32 R0, RZ, RZ, -0x800000 ;  /* 0xff800000ff007424 */ /* 0x000fc800078e00ff */
[----:B------:R-:W-:-:S13]  /*173c0*/  FSETP.NE.FTZ.AND P1, PT, R10, RZ, PT ;  /* 0x000000ff0a00720b */ /* 0x000fda0003f35000 */
[----:B------:R-:W-:Y:S01]  /*173d0*/  @P1 MUFU.RCP R4, R10 ;  /* 0x0000000a00041308 */ /* 0x000fe20000001000 */
[----:B------:R-:W-:Y:S02]  /*173e0*/  WARPGROUP.DEPBAR.LE gsb0, 0x0 ;  /* 0x00008000000079c5 */ /* 0x000fe40000010000 */
[----:B------:R-:W-:-:S06]  /*173f0*/  WARPGROUP.ARRIVE ;  /* 0x00000000000079c5 */ /* 0x000fcc0000000000 */
        /* <DEDUP_REMOVED lines=36> */
[----:B------:R-:W-:Y:S01]  /*17640*/  R2UR UR7, R7 ;  /* 0x00000000070772ca */ /* 0x000fe200000e0000 */
[----:B------:R-:W0:Y:S01]  /*17650*/  @P1 MUFU.LG2 R6, R10 ;  /* 0x0000000a00061308 */ /* 0x000e220000000c00 */
[----:B------:R-:W1:Y:S01]  /*17660*/  SHFL.BFLY PT, R7, R2, 0x1, 0x1f ;  /* 0x0c201f0002077f89 */ /* 0x000e6200000e0000 */
[----:B0-----:R-:W-:Y:S01]  /*17670*/  @P1 FMUL.FTZ R5, R6, 0.69314718246459960938 ;  /* 0x3f31721806051820 */ /* 0x001fe20000410000 */
[----:B-1----:R-:W-:Y:S01]  /*17680*/  FADD.FTZ R14, R2, R7 ;  /* 0x00000007020e7221 */ /* 0x002fe20000010000 */
[----:B------:R-:W-:Y:S01]  /*17690*/  MOV R7, RZ ;  /* 0x000000ff00077202 */ /* 0x000fe20000000f00 */
[----:B------:R-:W-:-:S03]  /*176a0*/  IMAD.U32 R2, RZ, RZ, UR30 ;  /* 0x0000001eff027e24 */ /* 0x000fc6000f8e00ff */
[----:B------:R-:W-:Y:S01]  /*176b0*/  FSETP.NE.FTZ.AND P2, PT, R14, RZ, PT ;  /* 0x000000ff0e00720b */ /* 0x000fe20003f55000 */
[----:B------:R-:W-:-:S04]  /*176c0*/  @P1 FMUL.FTZ R2, R2, 0.69314718246459960938 ;  /* 0x3f31721802021820 */ /* 0x000fc80000410000 */
[----:B------:R-:W-:-:S08]  /*176d0*/  @P1 FFMA.FTZ R3, R2, R13, R5 ;  /* 0x0000000d02031223 */ /* 0x000fd00000010005 */
[----:B------:R-:W0:Y:S01]  /*176e0*/  @P2 MUFU.LG2 R8, R14 ;  /* 0x0000000e00082308 */ /* 0x000e220000000c00 */
[----:B------:R-:W-:-:S07]  /*176f0*/  @P2 FMUL.FTZ R20, R20, 0.69314718246459960938 ;  /* 0x3f31721814142820 */ /* 0x000fce0000410000 */
[----:B------:R1:W2:Y:S01]  /*17700*/  @P2 MUFU.RCP R7, R14 ;  /* 0x0000000e00072308 */ /* 0x0002a20000001000 */
[----:B0-----:R-:W-:-:S04]  /*17710*/  @P2 FMUL.FTZ R9, R8, 0.69314718246459960938 ;  /* 0x3f31721808092820 */ /* 0x001fc80000410000 */
[----:B------:R-:W-:Y:S01]  /*17720*/  @P2 FFMA.FTZ R0, R20, R12, R9 ;  /* 0x0000000c14002223 */ /* 0x000fe20000010009 */
[----:B------:R-:W-:Y:S02]  /*17730*/  WARPGROUP.DEPBAR.LE gsb0, 0x0 ;  /* 0x00008000000079c5 */ /* 0x000fe40000010000 */
[----:B------:R-:W-:-:S06]  /*17740*/  WARPGROUP.ARRIVE ;  /* 0x00000000000079c5 */ /* 0x000fcc0000000000 */
[----:B------:R-:W-:Y:S03]  /*17750*/  HGMMA.64x64x16.F32 R88, R120, gdesc[UR4].tnspB, R88, gsb0 ;  /* 0x40e0000478587df0 */ /* 0x000fe60008000858 */
[----:B------:R-:W-:Y:S02]  /*17760*/  WARPGROUP.DEPBAR.LE gsb0, 0x0 ;  /* 0x00008000000079c5 */ /* 0x000fe40000010000 */
[----:B-12---:R-:W-:Y:S05]  /*17770*/  @!P0 BRA `(.L_x_1772) ;  /* 0x0000000000048947 */ /* 0x006fea0003800000 */
[----:B------:R-:W-:Y:S01]  /*17780*/  BPT.TRAP 0x1 ;  /* 0x000000040000795c */ /* 0x000fe20000300000 */
.L_x_1772:
[----:B------:R-:W-:Y:S02]  /*17790*/  VIADD R2, R11, 0x16860 ;  /* 0x000168600b027836 */ /* 0x000fe40000000000 */
[-C--:B------:R-:W-:Y:S01]  /*177a0*/  FMUL.FTZ R20, R88, R4.reuse ;  /* 0x0000000458147220 */ /* 0x080fe20000410000 */
[----:B------:R-:W-:Y:S02]  /*177b0*/  IMAD.U32 R5, RZ, RZ, UR38 ;  /* 0x00000026ff057e24 */ /* 0x000fe4000f8e00ff */
[-C--:B------:R-:W-:Y:S01]  /*177c0*/  FMUL.FTZ R21, R89, R4.reuse ;  /* 0x0000000459157220 */ /* 0x080fe20000410000 */
        /* <DEDUP_REMOVED lines=9> */
[----:B------:R-:W-:Y:S01]  /*17860*/  SEL R5, RZ, 0x1, P1 ;  /* 0x00000001ff057807 */ /* 0x000fe20000800000 */
        /* <DEDUP_REMOVED lines=26> */
[----:B------:R-:W-:Y:S01]  /*17a10*/  LOP3.LUT R154, R154, R5, RZ, 0x3c, !PT ;  /* 0x000000059a9a7212 */ /* 0x000fe200078e3cff */
[----:B------:R-:W-:Y:S01]  /*17a20*/  UIADD3 UR36, UR36, 0x1, URZ ;  /* 0x0000000124247890 */ /* 0x000fe2000fffe03f */
[----:B0-----:R-:W-:-:S11]  /*17a30*/  SEL R19, R19, RZ, P1 ;  /* 0x000000ff13137207 */ /* 0x001fd60000800000 */
.L_x_1657:
[----:B------:R-:W0:Y:S01]  /*17a40*/  S2R R2, SR_TID.X ;  /* 0x0000000000027919 */ /* 0x000e220000002100 */
[----:B------:R-:W-:Y:S05]  /*17a50*/  WARPSYNC.ALL ;  /* 0x0000000000007948 */ /* 0x000fea0003800000 */
[----:B0-----:R-:W-:-:S05]  /*17a60*/  VIADD R49, R2, 0xffffff80 ;  /* 0xffffff8002317836 */ /* 0x001fca0000000000 */
[--C-:B------:R-:W-:Y:S02]  /*17a70*/  SHF.R.S32.HI R48, RZ, 0x1f, R49.reuse ;  /* 0x0000001fff307819 */ /* 0x100fe40000011431 */
[----:B------:R-:W-:Y:S02]  /*17a80*/  SHF.R.S32.HI R2, RZ, 0x1f, R49 ;  /* 0x0000001fff027819 */ /* 0x000fe40000011431 */
[-C--:B------:R-:W-:Y:S02]  /*17a90*/  LEA.HI R48, R48, R49.reuse, RZ, 0x3 ;  /* 0x0000003130307211 */ /* 0x080fe400078f18ff */
[----:B------:R-:W-:Y:S02]  /*17aa0*/  LEA.HI R2, R2, R49, RZ, 0x3 ;  /* 0x0000003102027211 */ /* 0x000fe400078f18ff */
[----:B------:R-:W-:Y:S02]  /*17ab0*/  LOP3.LUT R48, R48, 0xfffffff8, RZ, 0xc0, !PT ;  /* 0xfffffff830307812 */ /* 0x000fe400078ec0ff */
[----:B------:R-:W-:-:S03]  /*17ac0*/  SHF.R.S32.HI R42, RZ, 0x3, R2 ;  /* 0x00000003ff2a7819 */ /* 0x000fc60000011402 */
[----:B------:R-:W-:-:S05]  /*17ad0*/  IMAD.IADD R48, R49, 0x1, -R48 ;  /* 0x0000000131307824 */ /* 0x000fca00078e0a30 */
[----:B------:R-:W-:-:S04]  /*17ae0*/  SHF.L.U32 R43, R48, 0x3, RZ ;  /* 0x00000003302b7819 */ /* 0x000fc800000006ff */
[----:B------:R-:W-:Y:S01]  /*17af0*/  SHF.R.S32.HI R44, RZ, 0x1f, R43 ;  /* 0x0000001fff2c7819 */ /* 0x000fe2000001142b */
[----:B------:R-:W0:Y:S08]  /*17b00*/  S2UR UR38, SR_CgaCtaId ;  /* 0x00000000002679c3 */ /* 0x000e300000008800 */
[----:B------:R-:W-:Y:S06]  /*17b10*/  BAR.SYNC.DEFER_BLOCKING 0x5, 0x200 ;  /* 0x0148000000007b1d */ /* 0x000fec0000010000 */
[----:B------:R-:W-:Y:S01]  /*17b20*/  UMOV UR4, 0x400 ;  /* 0x0000040000047882 */ /* 0x000fe20000000000 */
[----:B------:R-:W-:Y:S01]  /*17b30*/  BSSY B0, `(.L_x_1773) ;  /* 0x0000237000007945 */ /* 0x000fe20003800000 */
[----:B0-----:R-:W-:-:S06]  /*17b40*/  ULEA UR4, UR38, UR4, 0x18 ;  /* 0x0000000426047291 */ /* 0x001fcc000f8ec03f */
[----:B------:R-:W-:-:S05]  /*17b50*/  IMAD.U32 R2, RZ, RZ, UR4 ;  /* 0x00000004ff027e24 */ /* 0x000fca000f8e00ff */
[----:B------:R0:W1:Y:S01]  /*17b60*/  LDS.128 R32, [R2+0x168d0] ;  /* 0x0168d00002207984 */ /* 0x0000620000000c00 */
[----:B------:R-:W-:Y:S06]  /*17b70*/  BAR.ARV 0x4, 0x200 ;  /* 0x0108000000007b1d */ /* 0x000fec0000002000 */
[----:B------:R-:W-:Y:S05]  /*17b80*/  @P0 BRA `(.L_x_1774) ;  /* 0x0000001800340947 */ /* 0x000fea0003800000 */
[----:B------:R-:W2:Y:S01]  /*17b90*/  LDL R4, [R1+0x60] ;  /* 0x0000600001047983 */ /* 0x000ea20000100800 */
[----:B------:R-:W-:-:S03]  /*17ba0*/  ULDC UR4, c[0x0][0xad4] ;  /* 0x0002b50000047ab9 */ /* 0x000fc60000000800 */
[----:B------:R-:W3:Y:S04]  /*17bb0*/  LDL.LU R28, [R1+0x4c] ;  /* 0x00004c00011c7983 */ /* 0x000ee80000300800 */
[----:B-----5:R-:W4:Y:S01]  /*17bc0*/  LDL R38, [R1+0x50] ;  /* 0x0000500001267983 */ /* 0x020f220000100800 */
[----:B------:R-:W0:Y:S01]  /*17bd0*/  S2R R5, SR_SWINHI ;  /* 0x0000000000057919 */ /* 0x000e220000002f00 */
[----:B------:R-:W-:Y:S02]  /*17be0*/  MOV R24, R2 ;  /* 0x0000000200187202 */ /* 0x000fe40000000f00 */
[----:B0-----:R-:W-:Y:S02]  /*17bf0*/  MOV R25, R5 ;  /* 0x0000000500197202 */ /* 0x001fe40000000f00 */
[----:B------:R-:W-:Y:S01]  /*17c00*/  F2FP.F16.F32.PACK_AB R14, R93, R92 ;  /* 0x0000005c5d0e723e */ /* 0x000fe200000000ff */
[----:B-1----:R-:W-:-:S02]  /*17c10*/  IMAD.MOV.U32 R32, RZ, RZ, RZ ;  /* 0x000000ffff207224 */ /* 0x002fc400078e00ff */
[----:B--2---:R-:W-:-:S03]  /*17c20*/  IMAD.WIDE R8, R4, 0x2, R24 ;  /* 0x0000000204087825 */ /* 0x004fc600078e0218 */
[----:B------:R-:W-:-:S05]  /*17c30*/  IADD3 R27, P0, R8, 0x60, RZ ;  /* 0x00000060081b7810 */ /* 0x000fca0007f1e0ff */
[----:B------:R-:W-:Y:S01]  /*17c40*/  IMAD.X R5, RZ, RZ, R9, P0 ;  /* 0x000000ffff057224 */ /* 0x000fe200000e0609 */
[----:B---3--:R-:W-:-:S04]  /*17c50*/  ISETP.NE.AND P0, PT, R28, RZ, PT ;  /* 0x000000ff1c00720c */ /* 0x008fc80003f05270 */
        /* <DEDUP_REMOVED lines=11> */
[----:B------:R-:W-:Y:S02]  /*17d10*/  ISETP.NE.U32.AND P0, PT, RZ, UR6, PT ;  /* 0x00000006ff007c0c */ /* 0x000fe4000bf05070 */
[----:B------:R-:W-:Y:S02]  /*17d20*/  SHF.R.U64 R11, R11, 0x3, RZ ;  /* 0x000000030b0b7819 */ /* 0x000fe400000012ff */
[----:B------:R-:W-:Y:S02]  /*17d30*/  SHF.R.U64 R4, R4, 0x3, RZ ;  /* 0x0000000304047819 */ /* 0x000fe400000012ff */
[----:B------:R-:W-:Y:S02]  /*17d40*/  SHF.R.U64 R6, R6, 0x3, RZ ;  /* 0x0000000306067819 */ /* 0x000fe400000012ff */
[----:B------:R-:W-:-:S02]  /*17d50*/  SHF.R.U64 R12, R12, 0x3, RZ ;  /* 0x000000030c0c7819 */ /* 0x000fc400000012ff */
[----:B------:R-:W-:Y:S02]  /*17d60*/  ISETP.NE.AND.EX P0, PT, RZ, UR7, PT, P0 ;  /* 0x00000007ff007c0c */ /* 0x000fe4000bf05300 */
[----:B------:R-:W-:Y:S01]  /*17d70*/  LOP3.LUT R8, R11, R8, RZ, 0x3c, !PT ;  /* 0x000000080b087212 */ /* 0x000fe200078e3cff */
[--C-:B------:R-:W-:Y:S01]  /*17d80*/  IMAD.X R7, RZ, RZ, R9.reuse, P1 ;  /* 0x000000ffff077224 */ /* 0x100fe200008e0609 */
[----:B------:R-:W-:Y:S01]  /*17d90*/  LOP3.LUT R10, R4, R13, RZ, 0x3c, !PT ;  /* 0x0000000d040a7212 */ /* 0x000fe200078e3cff */
[----:B------:R-:W-:Y:S01]  /*17da0*/  IMAD.X R11, RZ, RZ, R9, P2 ;  /* 0x000000ffff0b7224 */ /* 0x000fe200010e0609 */
[----:B------:R-:W-:Y:S02]  /*17db0*/  LOP3.LUT R6, R6, R15, RZ, 0x3c, !PT ;  /* 0x0000000f06067212 */ /* 0x000fe400078e3cff */
[----:B------:R-:W-:Y:S02]  /*17dc0*/  LOP3.LUT R4, R12, R27, RZ, 0x3c, !PT ;  /* 0x0000001b0c047212 */ /* 0x000fe400078e3cff */
[----:B------:R-:W-:Y:S01]  /*17dd0*/  MOV R9, R8 ;  /* 0x0000000800097202 */ /* 0x000fe20000000f00 */
[----:B------:R-:W4:Y:S01]  /*17de0*/  LDC.64 R26, c[0x0][0xc00] ;  /* 0x00030000ff1a7b82 */ /* 0x000f220000000a00 */
[----:B------:R-:W-:-:S02]  /*17df0*/  F2FP.F16.F32.PACK_AB R12, R21, R20 ;  /* 0x00000014150c723e */ /* 0x000fc400000000ff */
[----:B------:R-:W-:Y:S02]  /*17e00*/  F2FP.F16.F32.PACK_AB R13, R91, R90 ;  /* 0x0000005a5b0d723e */ /* 0x000fe400000000ff */
[----:B------:R-:W-:Y:S02]  /*17e10*/  F2FP.F16.F32.PACK_AB R15, R95, R94 ;  /* 0x0000005e5f0f723e */ /* 0x000fe400000000ff */
[----:B------:R-:W-:Y:S01]  /*17e20*/  MOV R31, R6 ;  /* 0x00000006001f7202 */ /* 0x000fe20000000f00 */
[----:B------:R-:W0:Y:S01]  /*17e30*/  @P0 LDC.64 R28, c[0x0][0xc08] ;  /* 0x00030200ff1c0b82 */ /* 0x000e220000000a00 */
        /* <DEDUP_REMOVED lines=10> */
[----:B-1----:R-:W-:Y:S02]  /*17ee0*/  F2FP.F16.F32.PACK_AB R9, R107, R106 ;  /* 0x0000006a6b09723e */ /* 0x002fe400000000ff */
[----:B------:R-:W-:Y:S02]  /*17ef0*/  F2FP.F16.F32.PACK_AB R12, R113, R112 ;  /* 0x00000070710c723e */ /* 0x000fe400000000ff */
[----:B------:R-:W-:Y:S02]  /*17f00*/  F2FP.F16.F32.PACK_AB R13, R115, R114 ;  /* 0x00000072730d723e */ /* 0x000fe400000000ff */
[----:B------:R-:W-:Y:S02]  /*17f10*/  F2FP.F16.F32.PACK_AB R14, R117, R116 ;  /* 0x00000074750e723e */ /* 0x000fe400000000ff */
[----:B------:R-:W-:Y:S01]  /*17f20*/  F2FP.F16.F32.PACK_AB R15, R119, R118 ;  /* 0x00000076770f723e */ /* 0x000fe200000000ff */
[----:B------:R-:W-:Y:S04]  /*17f30*/  STSM.16.M88.4 [R36], R4 ;  /* 0x0000000424007844 */ /* 0x000fe80000000200 */
[----:B------:R1:W-:Y:S04]  /*17f40*/  STSM.16.M88.4 [R31], R8 ;  /* 0x000000081f007844 */ /* 0x0003e80000000200 */
[----:B------:R2:W-:Y:S01]  /*17f50*/  STSM.16.M88.4 [R30], R12 ;  /* 0x0000000c1e007844 */ /* 0x0005e20000000200 */
[----:B------:R-:W-:Y:S01]  /*17f60*/  BAR.SYNC.DEFER_BLOCKING 0x1, 0x180 ;  /* 0x0046000000007b1d */ /* 0x000fe20000010000 */
[----:B------:R-:W-:-:S04]  /*17f70*/  ISETP.NE.U32.AND P3, PT, RZ, UR4, PT ;  /* 0x00000004ff007c0c */ /* 0x000fc8000bf65070 */
[----:B------:R-:W-:Y:S01]  /*17f80*/  ISETP.NE.AND.EX P3, PT, RZ, UR5, PT, P3 ;  /* 0x00000005ff007c0c */ /* 0x000fe2000bf65330 */
[----:B------:R-:W-:Y:S01]  /*17f90*/  ULDC UR6, c[0x0][0xa88] ;  /* 0x0002a20000067ab9 */ /* 0x000fe20000000800 */
[C---:B----4-:R-:W-:Y:S01]  /*17fa0*/  IMAD.WIDE R26, R38.reuse, 0x4, R26 ;  /* 0x00000004261a7825 */ /* 0x050fe200078e021a */
[----:B------:R-:W-:Y:S01]  /*17fb0*/  ISETP.GT.AND P1, PT, R37, 0x1, PT ;  /* 0x000000012500780c */ /* 0x000fe20003f24270 */
[----:B-1----:R-:W1:Y:S02]  /*17fc0*/  LDC R8, c[0x0][0xbe8] ;  /* 0x0002fa00ff087b82 */ /* 0x002e640000000800 */
[----:B------:R-:W-:Y:S02]  /*17fd0*/  IMAD.U32 R45, RZ, RZ, UR6 ;  /* 0x00000006ff2d7e24 */ /* 0x000fe4000f8e00ff */
[----:B0-----:R-:W-:-:S05]  /*17fe0*/  @P0 IMAD.WIDE R4, R38, 0x4, R28 ;  /* 0x0000000426040825 */ /* 0x001fca00078e021c */
[----:B------:R0:W5:Y:S04]  /*17ff0*/  @P3 LDG.E R32, desc[UR42][R26.64] ;  /* 0x0000002a1a203981 */ /* 0x000168000c1e1900 */
[----:B------:R0:W5:Y:S01]  /*18000*/  @P0 LDG.E R45, desc[UR42][R4.64] ;  /* 0x0000002a042d0981 */ /* 0x000162000c1e1900 */
[----:B------:R-:W-:-:S05]  /*18010*/  IMAD.MOV.U32 R6, RZ, RZ, 0x9b8 ;  /* 0x000009b8ff067424 */ /* 0x000fca00078e00ff */
[----:B------:R-:W-:-:S04]  /*18020*/  SEL R6, R6, 0x978, P1 ;  /* 0x0000097806067807 */ /* 0x000fc80000800000 */
[----:B--2---:R0:W2:Y:S08]  /*18030*/  LDC.64 R12, c[0x0][R6+0x220] ;  /* 0x00008800060c7b82 */ /* 0x0040b00000000a00 */
[----:B------:R0:W3:Y:S08]  /*18040*/  LDC.64 R14, c[0x0][R6+0x218] ;  /* 0x00008600060e7b82 */ /* 0x0000f00000000a00 */
[----:B------:R0:W4:Y:S01]  /*18050*/  LDC.64 R10, c[0x0][R6+0x228] ;  /* 0x00008a00060a7b82 */ /* 0x0001220000000a00 */
[----:B-1----:R-:W-:Y:S01]  /*18060*/  ISETP.NE.AND P2, PT, R8, 0x1, PT ;  /* 0x000000010800780c */ /* 0x002fe20003f45270 */
[----:B0-----:R-:W-:-:S12]  /*18070*/  @P0 BRA `(.L_x_1775) ;  /* 0x0000000000100947 */ /* 0x001fd80003800000 */
[----:B------:R-:W-:Y:S05]  /*18080*/  @!P3 BRA `(.L_x_1775) ;  /* 0x00000000000cb947 */ /* 0x000fea0003800000 */
[----:B------:R-:W2:Y:S04]  /*18090*/  LDG.E R4, desc[UR42][R26.64] ;  /* 0x0000002a1a047981 */ /* 0x000ea8000c1e1900 */
[----:B-----5:R-:W2:Y:S02]  /*180a0*/  LDG.E R45, desc[UR42][R26.64+0x4] ;  /* 0x0000042a1a2d7981 */ /* 0x020ea4000c1e1900 */
[----:B--2---:R-:W-:-:S07]  /*180b0*/  IMAD.IADD R45, R45, 0x1, -R4 ;  /* 0x000000012d2d7824 */ /* 0x004fce00078e0a04 */
.L_x_1775:
[----:B------:R-:W3:Y:S04]  /*180c0*/  LDL R50, [R1+0x4] ;  /* 0x0000040001327983 */ /* 0x000ee80000100800 */
[----:B------:R-:W4:Y:S04]  /*180d0*/  LDL R30, [R1+0x34] ;  /* 0x00003400011e7983 */ /* 0x000f280000100800 */
[----:B------:R-:W4:Y:S04]  /*180e0*/  LDL R51, [R1+0x28] ;  /* 0x0000280001337983 */ /* 0x000f280000100800 */
[----:B------:R-:W4:Y:S01]  /*180f0*/  LDL R49, [R1+0x54] ;  /* 0x0000540001317983 */ /* 0x000f220000100800 */
[----:B------:R-:W-:Y:S01]  /*18100*/  ISETP.NE.U32.AND P0, PT, RZ, UR4, PT ;  /* 0x00000004ff007c0c */ /* 0x000fe2000bf05070 */
[----:B------:R-:W0:Y:S03]  /*18110*/  LDC.64 R6, c[0x0][R6+0x210] ;  /* 0x0000840006067b82 */ /* 0x000e260000000a00 */
[----:B------:R-:W-:-:S02]  /*18120*/  ISETP.NE.AND.EX P0, PT, RZ, UR5, PT, P0 ;  /* 0x00000005ff007c0c */ /* 0x000fc4000bf05300 */
[----:B------:R-:W-:Y:S02]  /*18130*/  SHF.R.S32.HI R26, RZ, 0x1f, R38 ;  /* 0x0000001fff1a7819 */ /* 0x000fe40000011426 */
[----:B------:R-:W-:Y:S01]  /*18140*/  SEL R9, R38, RZ, !P0 ;  /* 0x000000ff26097207 */ /* 0x000fe20004000000 */
[----:B------:R-:W1:Y:S01]  /*18150*/  @P2 LDC R28, c[0x0][0xbec] ;  /* 0x0002fb00ff1c2b82 */ /* 0x000e620000000800 */
[----:B------:R-:W4:Y:S07]  /*18160*/  LDL R38, [R1+0x5c] ;  /* 0x00005c0001267983 */ /* 0x000f2e0000100800 */
[----:B------:R-:W0:Y:S01]  /*18170*/  @P2 LDC R37, c[0x0][0xbf0] ;  /* 0x0002fc00ff252b82 */ /* 0x000e220000000800 */
[----:B------:R-:W-:-:S07]  /*18180*/  SEL R27, R26, RZ, !P0 ;  /* 0x000000ff1a1b7207 */ /* 0x000fce0004000000 */
[----:B------:R-:W1:Y:S01]  /*18190*/  LDC.64 R4, c[0x0][0xba8] ;  /* 0x0002ea00ff047b82 */ /* 0x000e620000000a00 */
[----:B--2---:R-:W-:Y:S01]  /*181a0*/  IMAD R13, R13, R9, RZ ;  /* 0x000000090d0d7224 */ /* 0x004fe200078e02ff */
[----:B------:R-:W2:Y:S03]  /*181b0*/  S2R R36, SR_TID.X ;  /* 0x0000000000247919 */ /* 0x000ea60000002100 */
[C---:B------:R-:W-:Y:S02]  /*181c0*/  IMAD R31, R12.reuse, R27, R13 ;  /* 0x0000001b0c1f7224 */ /* 0x040fe400078e020d */
[----:B------:R-:W-:-:S04]  /*181d0*/  IMAD.WIDE.U32 R12, R12, R9, RZ ;  /* 0x000000090c0c7225 */ /* 0x000fc800078e00ff */
[----:B------:R-:W-:Y:S01]  /*181e0*/  IMAD.IADD R31, R13, 0x1, R31 ;  /* 0x000000010d1f7824 */ /* 0x000fe200078e021f */
[----:B-1----:R-:W1:Y:S08]  /*181f0*/  @!P1 LDC R4, c[0x0][0xb50] ;  /* 0x0002d400ff049b82 */ /* 0x002e700000000800 */
[----:B------:R-:W1:Y:S01]  /*18200*/  @!P1 LDC R5, c[0x0][0xb54] ;  /* 0x0002d500ff059b82 */ /* 0x000e620000000800 */
[----:B--2---:R-:W-:-:S05]  /*18210*/  VIADD R40, R36, 0xffffff80 ;  /* 0xffffff8024287836 */ /* 0x004fca0000000000 */
[----:B------:R-:W-:-:S04]  /*18220*/  SHF.R.S32.HI R36, RZ, 0x1f, R40 ;  /* 0x0000001fff247819 */ /* 0x000fc80000011428 */
[----:B------:R-:W-:-:S04]  /*18230*/  LEA.HI R36, R36, R40, RZ, 0x7 ;  /* 0x0000002824247211 */ /* 0x000fc800078f38ff */
[----:B------:R-:W-:Y:S01]  /*18240*/  LOP3.LUT R36, R36, 0xffffff80, RZ, 0xc0, !PT ;  /* 0xffffff8024247812 */ /* 0x000fe200078ec0ff */
[----:B-----5:R-:W-:-:S04]  /*18250*/  IMAD R45, R45, R8, RZ ;  /* 0x000000082d2d7224 */ /* 0x020fc800078e02ff */
[----:B------:R-:W-:Y:S02]  /*18260*/  IMAD.IADD R36, R40, 0x1, -R36 ;  /* 0x0000000128247824 */ /* 0x000fe400078e0a24 */
[-C--:B---3--:R-:W-:Y:S02]  /*18270*/  IMAD R29, R15, R50.reuse, RZ ;  /* 0x000000320f1d7224 */ /* 0x088fe400078e02ff */
[----:B------:R-:W-:-:S04]  /*18280*/  IMAD.WIDE.U32 R14, R14, R50, RZ ;  /* 0x000000320e0e7225 */ /* 0x000fc800078e00ff */
[----:B----4-:R-:W-:Y:S01]  /*18290*/  IMAD.IADD R39, R30, 0x1, R51 ;  /* 0x000000011e277824 */ /* 0x010fe200078e0233 */
[----:B------:R-:W-:Y:S02]  /*182a0*/  IADD3 R26, P0, P3, R12, R14, R32 ;  /* 0x0000000e0c1a7210 */ /* 0x000fe40007b1e020 */
[----:B------:R-:W-:Y:S01]  /*182b0*/  SEL R27, R49, RZ, P1 ;  /* 0x000000ff311b7207 */ /* 0x000fe20000800000 */
[----:B------:R-:W-:Y:S01]  /*182c0*/  @P2 IMAD.HI.U32 R14, R39, R28, RZ ;  /* 0x0000001c270e2227 */ /* 0x000fe200078e00ff */
[----:B------:R-:W-:-:S03]  /*182d0*/  IADD3 R30, R15, R29, RZ ;  /* 0x0000001d0f1e7210 */ /* 0x000fc60007ffe0ff */
[----:B------:R-:W-:Y:S01]  /*182e0*/  IMAD.MOV.U32 R15, RZ, RZ, R39 ;  /* 0x000000ffff0f7224 */ /* 0x000fe200078e0027 */
[----:B0-----:R-:W-:Y:S01]  /*182f0*/  @P2 SHF.R.U32.HI R15, RZ, R37, R14 ;  /* 0x00000025ff0f2219 */ /* 0x001fe2000001160e */
[-C--:B------:R-:W-:Y:S01]  /*18300*/  IMAD R29, R11, R27.reuse, RZ ;  /* 0x0000001b0b1d7224 */ /* 0x080fe200078e02ff */
[----:B------:R-:W-:Y:S01]  /*18310*/  SHF.R.S32.HI R11, RZ, 0x1f, R32 ;  /* 0x0000001fff0b7819 */ /* 0x000fe20000011420 */
[----:B------:R-:W-:-:S03]  /*18320*/  IMAD.WIDE.U32 R12, R10, R27, RZ ;  /* 0x0000001b0a0c7225 */ /* 0x000fc600078e00ff */
[----:B------:R-:W-:Y:S01]  /*18330*/  IADD3.X R27, R31, R30, R11, P0, P3 ;  /* 0x0000001e1f1b7210 */ /* 0x000fe200007e640b */
[----:B------:R-:W-:Y:S01]  /*18340*/  IMAD.MOV R31, RZ, RZ, -R15 ;  /* 0x000000ffff1f7224 */ /* 0x000fe200078e0a0f */
[----:B------:R-:W-:Y:S01]  /*18350*/  IADD3 R12, P0, P3, R15, R26, R12 ;  /* 0x0000001a0f0c7210 */ /* 0x000fe20007b1e00c */
[----:B------:R-:W-:Y:S01]  /*18360*/  IMAD.IADD R29, R13, 0x1, R29 ;  /* 0x000000010d1d7824 */ /* 0x000fe200078e021d */
        /* <DEDUP_REMOVED lines=8> */
[----:B-1----:R-:W-:-:S04]  /*183f0*/  LEA R10, P0, R6, R4, 0x2 ;  /* 0x00000004060a7211 */ /* 0x002fc800078010ff */
[----:B------:R-:W-:Y:S01]  /*18400*/  LEA.HI.X R7, R6, R5, R7, 0x2, P0 ;  /* 0x0000000506077211 */ /* 0x000fe200000f1407 */
[----:B------:R-:W-:Y:S01]  /*18410*/  SHFL.IDX PT, R4, R10, RZ, 0x1c1f ;  /* 0x001c1fff0a047589 */ /* 0x000fe200000e0000 */
[----:B------:R-:W-:-:S03]  /*18420*/  IMAD.IADD R26, R38, 0x1, R51 ;  /* 0x00000001261a7824 */ /* 0x000fc600078e0233 */
[----:B------:R-:W0:Y:S04]  /*18430*/  SHFL.IDX PT, R5, R7, RZ, 0x1c1f ;  /* 0x001c1fff07057589 */ /* 0x000e2800000e0000 */
[----:B------:R-:W-:Y:S04]  /*18440*/  SHFL.IDX PT, R12, R10, 0x1, 0x1c1f ;  /* 0x003c1f000a0c7f89 */ /* 0x000fe800000e0000 */
[----:B------:R-:W1:Y:S01]  /*18450*/  SHFL.IDX PT, R13, R7, 0x1, 0x1c1f ;  /* 0x003c1f00070d7f89 */ /* 0x000e6200000e0000 */
[----:B------:R-:W-:Y:S01]  /*18460*/  LOP3.LUT P0, RZ, R36, 0x3, RZ, 0xc0, !PT ;  /* 0x0000000324ff7812 */ /* 0x000fe2000780c0ff */
[----:B------:R-:W-:-:S03]  /*18470*/  VIADD R6, R26, 0x8 ;  /* 0x000000081a067836 */ /* 0x000fc60000000000 */
[-C--:B------:R-:W-:Y:S02]  /*18480*/  ISETP.GE.OR P3, PT, R26, R45.reuse, P0 ;  /* 0x0000002d1a00720c */ /* 0x080fe40000766670 */
[----:B------:R-:W-:-:S11]  /*18490*/  ISETP.GE.OR P0, PT, R6, R45, P0 ;  /* 0x0000002d0600720c */ /* 0x000fd60000706670 */
[----:B0-----:R0:W-:Y:S04]  /*184a0*/  @!P3 ST.E desc[UR42][R4.64], R3 ;  /* 0x000000030400b985 */ /* 0x0011e8000c10192a */
[----:B-1----:R0:W-:Y:S01]  /*184b0*/  @!P0 ST.E desc[UR42][R12.64], R0 ;  /* 0x000000000c008985 */ /* 0x0021e2000c10192a */
[----:B------:R-:W-:Y:S05]  /*184c0*/  @P1 BRA `(.L_x_1776) ;  /* 0x0000000400b81947 */ /* 0x000fea0003800000 */
[----:B0-----:R-:W-:Y:S01]  /*184d0*/  LEA R3, R42, R43, 0x6 ;  /* 0x0000002b2a037211 */ /* 0x001fe200078e30ff */
[----:B------:R-:W0:Y:S01]  /*184e0*/  @P2 LDC R13, c[0x0][0xbec] ;  /* 0x0002fb00ff0d2b82 */ /* 0x000e220000000800 */
[----:B------:R-:W-:-:S03]  /*184f0*/  ULDC.64 UR4, c[0x0][0xaa0] ;  /* 0x0002a80000047ab9 */ /* 0x000fc60000000a00 */
[----:B------:R-:W-:-:S04]  /*18500*/  IMAD.WIDE R24, R3, 0x2, R24 ;  /* 0x0000000203187825 */ /* 0x000fc800078e0218 */
[----:B------:R-:W1:Y:S01]  /*18510*/  @P2 LDC R15, c[0x0][0xbf0] ;  /* 0x0002fc00ff0f2b82 */ /* 0x000e620000000800 */
[C---:B------:R-:W-:Y:S02]  /*18520*/  IADD3 R27, P0, R24.reuse, 0x1800, RZ ;  /* 0x00001800181b7810 */ /* 0x040fe40007f1e0ff */
[C---:B------:R-:W-:Y:S02]  /*18530*/  IADD3 R29, P1, R24.reuse, 0x3000, RZ ;  /* 0x00003000181d7810 */ /* 0x040fe40007f3e0ff */
[----:B------:R-:W-:Y:S02]  /*18540*/  IADD3 R37, P3, R24, 0x4800, RZ ;  /* 0x0000480018257810 */ /* 0x000fe40007f7e0ff */
[----:B------:R-:W-:Y:S02]  /*18550*/  LOP3.LUT R26, R27, 0x380, RZ, 0xc0, !PT ;  /* 0x000003801b1a7812 */ /* 0x000fe400078ec0ff */
[----:B------:R-:W-:Y:S02]  /*18560*/  LOP3.LUT R28, R29, 0x380, RZ, 0xc0, !PT ;  /* 0x000003801d1c7812 */ /* 0x000fe400078ec0ff */
[----:B------:R-:W-:-:S02]  /*18570*/  LOP3.LUT R36, R37, 0x380, RZ, 0xc0, !PT ;  /* 0x0000038025247812 */ /* 0x000fc400078ec0ff */
[----:B------:R-:W-:Y:S01]  /*18580*/  LOP3.LUT R5, R24, 0x380, RZ, 0xc0, !PT ;  /* 0x0000038018057812 */ /* 0x000fe200078ec0ff */
[----:B------:R-:W-:Y:S01]  /*18590*/  IMAD R11, R11, UR4, RZ ;  /* 0x000000040b0b7c24 */ /* 0x000fe2000f8e02ff */
[----:B------:R-:W-:Y:S02]  /*185a0*/  SHF.R.U64 R26, R26, 0x3, RZ ;  /* 0x000000031a1a7819 */ /* 0x000fe400000012ff */
[----:B------:R-:W-:Y:S02]  /*185b0*/  SHF.R.U64 R28, R28, 0x3, RZ ;  /* 0x000000031c1c7819 */ /* 0x000fe400000012ff */
[----:B------:R-:W-:Y:S02]  /*185c0*/  SHF.R.U64 R36, R36, 0x3, RZ ;  /* 0x0000000324247819 */ /* 0x000fe400000012ff */
[----:B------:R-:W-:Y:S01]  /*185d0*/  SHF.R.U64 R5, R5, 0x3, RZ ;  /* 0x0000000305057819 */ /* 0x000fe200000012ff */
[----:B------:R-:W-:Y:S01]  /*185e0*/  IMAD R3, R32, UR5, R11 ;  /* 0x0000000520037c24 */ /* 0x000fe2000f8e020b */
[----:B------:R-:W-:Y:S01]  /*185f0*/  LOP3.LUT R26, R26, R27, RZ, 0x3c, !PT ;  /* 0x0000001b1a1a7212 */ /* 0x000fe200078e3cff */
[----:B------:R-:W-:Y:S01]  /*18600*/  IMAD.WIDE.U32 R10, R32, UR4, RZ ;  /* 0x00000004200a7c25 */ /* 0x000fe2000f8e00ff */
[----:B------:R-:W-:Y:S01]  /*18610*/  LOP3.LUT R28, R28, R29, RZ, 0x3c, !PT ;  /* 0x0000001d1c1c7212 */ /* 0x000fe200078e3cff */
[----:B------:R-:W-:Y:S01]  /*18620*/  ULDC.64 UR4, c[0x0][0xae8] ;  /* 0x0002ba0000047ab9 */ /* 0x000fe20000000a00 */
[----:B------:R-:W-:Y:S01]  /*18630*/  LOP3.LUT R36, R36, R37, RZ, 0x3c, !PT ;  /* 0x0000002524247212 */ /* 0x000fe200078e3cff */
[--C-:B------:R-:W-:Y:S01]  /*18640*/  IMAD.X R27, RZ, RZ, R25.reuse, P0 ;  /* 0x000000ffff1b7224 */ /* 0x100fe200000e0619 */
[----:B------:R-:W-:Y:S01]  /*18650*/  LOP3.LUT R4, R5, R24, RZ, 0x3c, !PT ;  /* 0x0000001805047212 */ /* 0x000fe200078e3cff */
[----:B------:R-:W-:-:S02]  /*18660*/  IMAD.X R29, RZ, RZ, R25, P1 ;  /* 0x000000ffff1d7224 */ /* 0x000fc400008e0619 */
[--C-:B------:R-:W-:Y:S02]  /*18670*/  IMAD.X R37, RZ, RZ, R25.reuse, P3 ;  /* 0x000000ffff257224 */ /* 0x100fe400018e0619 */
[----:B------:R-:W-:Y:S02]  /*18680*/  IMAD.MOV.U32 R5, RZ, RZ, R25 ;  /* 0x000000ffff057224 */ /* 0x000fe400078e0019 */
[----:B------:R-:W-:Y:S01]  /*18690*/  IMAD.IADD R11, R11, 0x1, R3 ;  /* 0x000000010b0b7824 */ /* 0x000fe200078e0203 */
[----:B------:R-:W5:Y:S01]  /*186a0*/  LD.E.128 R24, desc[UR42][R26.64] ;  /* 0x0000002a1a187980 */ /* 0x000f62000c101d00 */
[----:B------:R-:W-:Y:S02]  /*186b0*/  IMAD R0, R48, 0x30, R42 ;  /* 0x0000003030007824 */ /* 0x000fe400078e022a */
[----:B------:R-:W-:Y:S01]  /*186c0*/  IMAD.WIDE.U32 R10, R50, UR4, R10 ;  /* 0x00000004320a7c25 */ /* 0x000fe2000f8e000a */
[----:B------:R-:W5:Y:S01]  /*186d0*/  LD.E.128 R4, desc[UR42][R4.64] ;  /* 0x0000002a04047980 */ /* 0x000f62000c101d00 */
[----:B------:R-:W-:-:S03]  /*186e0*/  SHF.R.S32.HI R12, RZ, 0x1f, R9 ;  /* 0x0000001fff0c7819 */ /* 0x000fc60000011409 */
[----:B------:R-:W5:Y:S01]  /*186f0*/  LD.E.128 R28, desc[UR42][R28.64] ;  /* 0x0000002a1c1c7980 */ /* 0x000f62000c101d00 */
[----:B------:R-:W-:-:S03]  /*18700*/  IMAD.IADD R14, R51, 0x1, R0 ;  /* 0x00000001330e7824 */ /* 0x000fc600078e0200 */
        /* <DEDUP_REMOVED lines=40> */
[----:B------:R-:W-:Y:S01]  /*18990*/  IMAD.IADD R42, R42, 0x1, R51 ;  /* 0x000000012a2a7824 */ /* 0x000fe200078e0233 */
[----:B------:R-:W-:Y:S01]  /*189a0*/  ISETP.GE.AND P0, PT, R43, UR4, PT ;  /* 0x000000042b007c0c */ /* 0x000fe2000bf06270 */
[----:B------:R-:W1:Y:S02]  /*189b0*/  SHFL.IDX PT, R9, R40, 0x1, 0x181f ;  /* 0x00381f0028097f89 */ /* 0x000e6400000e0000 */
[C---:B------:R-:W-:Y:S01]  /*189c0*/  VIADD R12, R42.reuse, 0x30 ;  /* 0x000000302a0c7836 */ /* 0x040fe20000000000 */
[CC--:B------:R-:W-:Y:S01]  /*189d0*/  ISETP.GE.OR P2, PT, R42.reuse, R45.reuse, P0 ;  /* 0x0000002d2a00720c */ /* 0x0c0fe20000746670 */
[----:B------:R-:W2:Y:S01]  /*189e0*/  SHFL.IDX PT, R0, R41, RZ, 0x181f ;  /* 0x00181fff29007589 */ /* 0x000ea200000e0000 */
[----:B------:R-:W-:Y:S02]  /*189f0*/  VIADD R20, R42, 0x60 ;  /* 0x000000602a147836 */ /* 0x000fe40000000000 */
[-C--:B------:R-:W-:Y:S01]  /*18a00*/  ISETP.GE.OR P3, PT, R12, R45.reuse, P0 ;  /* 0x0000002d0c00720c */ /* 0x080fe20000766670 */
[----:B------:R-:W3:Y:S02]  /*18a10*/  SHFL.IDX PT, R14, R40, 0x2, 0x181f ;  /* 0x00581f00280e7f89 */ /* 0x000ee400000e0000 */
[----:B------:R-:W-:-:S02]  /*18a20*/  ISETP.GE.OR P4, PT, R20, R45, P0 ;  /* 0x0000002d1400720c */ /* 0x000fc40000786670 */
        /* <DEDUP_REMOVED lines=14> */
[----:B--2---:R-:W-:Y:S02]  /*18b10*/  @!P4 IMAD.MOV.U32 R4, RZ, RZ, R46 ;  /* 0x000000ffff04c224 */ /* 0x004fe400078e002e */
[----:B------:R-:W-:-:S05]  /*18b20*/  @!P4 IMAD.MOV.U32 R5, RZ, RZ, R47 ;  /* 0x000000ffff05c224 */ /* 0x000fca00078e002f */
[----:B01----:R3:W-:Y:S02]  /*18b30*/  @!P4 ST.E.128 desc[UR42][R4.64], R28 ;  /* 0x0000001c0400c985 */ /* 0x0037e4000c101d2a */
.L_x_1985:
[----:B------:R-:W-:-:S04]  /*18b40*/  IADD3 R42, R42, 0x90, RZ ;  /* 0x000000902a2a7810 */ /* 0x000fc80007ffe0ff */
[----:B------:R-:W-:-:S13]  /*18b50*/  ISETP.GE.OR P0, PT, R42, R45, P0 ;  /* 0x0000002d2a00720c */ /* 0x000fda0000706670 */
[----:B------:R-:W-:Y:S05]  /*18b60*/  @P0 BRA `(.L_x_1778) ;  /* 0x0000001000cc0947 */ /* 0x000fea0003800000 */
[----:B------:R-:W-:-:S04]  /*18b70*/  LEA R14, P0, R43, R14, 0x1 ;  /* 0x0000000e2b0e7211 */ /* 0x000fc800078008ff */
[----:B------:R-:W-:-:S05]  /*18b80*/  LEA.HI.X R15, R43, R0, R44, 0x1, P0 ;  /* 0x000000002b0f7211 */ /* 0x000fca00000f0c2c */
[----:B------:R0:W-:Y:S01]  /*18b90*/  ST.E.128 desc[UR42][R14.64], R36 ;  /* 0x000000240e007985 */ /* 0x0001e2000c101d2a */
[----:B------:R-:W-:Y:S05]  /*18ba0*/  BRA `(.L_x_1778) ;  /* 0x0000001000bc7947 */ /* 0x000fea0003800000 */
.L_x_1776:
[----:B------:R-:W1:Y:S01]  /*18bb0*/  @P2 LDC R10, c[0x0][0xbec] ;  /* 0x0002fb00ff0a2b82 */ /* 0x000e620000000800 */
[----:B------:R-:W-:Y:S01]  /*18bc0*/  ULDC.64 UR4, c[0x0][0xb08] ;  /* 0x0002c20000047ab9 */ /* 0x000fe20000000a00 */
[----:B0-----:R-:W-:Y:S01]  /*18bd0*/  SHF.R.S32.HI R0, RZ, 0x1f, R9 ;  /* 0x0000001fff007819 */ /* 0x001fe20000011409 */
[----:B------:R-:W-:Y:S01]  /*18be0*/  IMAD R11, R11, UR4, RZ ;  /* 0x000000040b0b7c24 */ /* 0x000fe2000f8e02ff */
[----:B------:R-:W-:Y:S01]  /*18bf0*/  ULDC.64 UR6, c[0x0][0xb30] ;  /* 0x0002cc0000067ab9 */ /* 0x000fe20000000a00 */
[C---:B------:R-:W-:Y:S01]  /*18c00*/  IMAD.WIDE.U32 R4, R32.reuse, UR4, RZ ;  /* 0x0000000420047c25 */ /* 0x040fe2000f8e00ff */
[----:B------:R-:W-:Y:S02]  /*18c10*/  IADD3 R31, R155, 0x18, RZ ;  /* 0x000000189b1f7810 */ /* 0x000fe40007ffe0ff */
[----:B------:R-:W0:Y:S01]  /*18c20*/  @P2 LDC R13, c[0x0][0xbf0] ;  /* 0x0002fc00ff0d2b82 */ /* 0x000e220000000800 */
[----:B------:R-:W-:Y:S01]  /*18c30*/  IMAD R11, R32, UR5, R11 ;  /* 0x00000005200b7c24 */ /* 0x000fe2000f8e020b */
[----:B------:R-:W-:Y:S01]  /*18c40*/  ULDC.64 UR4, c[0x0][0xb38] ;  /* 0x0002ce0000047ab9 */ /* 0x000fe20000000a00 */
[----:B------:R-:W-:Y:S01]  /*18c50*/  IMAD.MOV.U32 R3, RZ, RZ, R39 ;  /* 0x000000ffff037224 */ /* 0x000fe200078e0027 */
[----:B------:R-:W-:Y:S01]  /*18c60*/  SHF.R.S32.HI R32, RZ, 0x1f, R31 ;  /* 0x0000001fff207819 */ /* 0x000fe2000001141f */
[----:B------:R-:W-:-:S02]  /*18c70*/  IMAD.IADD R5, R5, 0x1, R11 ;  /* 0x0000000105057824 */ /* 0x000fc400078e020b */
[----:B------:R-:W-:Y:S02]  /*18c80*/  VIADD R29, R155, 0x10 ;  /* 0x000000109b1d7836 */ /* 0x000fe40000000000 */
[----:B------:R-:W-:-:S03]  /*18c90*/  IMAD.WIDE.U32 R4, R50, UR4, R4 ;  /* 0x0000000432047c25 */ /* 0x000fc6000f8e0004 */
[----:B------:R-:W-:Y:S01]  /*18ca0*/  SHF.R.S32.HI R30, RZ, 0x1f, R29 ;  /* 0x0000001fff1e7819 */ /* 0x000fe2000001141d */
[----:B------:R-:W-:Y:S01]  /*18cb0*/  IMAD R5, R50, UR5, R5 ;  /* 0x0000000532057c24 */ /* 0x000fe2000f8e0205 */
[----:B------:R-:W-:Y:S01]  /*18cc0*/  ULDC.64 UR4, c[0x0][0xb40] ;  /* 0x0002d00000047ab9 */ /* 0x000fe20000000a00 */
[----:B------:R-:W-:Y:S02]  /*18cd0*/  VIADD R37, R155, 0x20 ;  /* 0x000000209b257836 */ /* 0x000fe40000000000 */
[----:B------:R-:W-:Y:S02]  /*18ce0*/  IMAD R0, R0, UR4, RZ ;  /* 0x0000000400007c24 */ /* 0x000fe4000f8e02ff */
[----:B-1----:R-:W-:Y:S01]  /*18cf0*/  @P2 IMAD.HI.U32 R10, R39, R10, RZ ;  /* 0x0000000a270a2227 */ /* 0x002fe200078e00ff */
[----:B------:R-:W-:-:S03]  /*18d00*/  SHF.R.S32.HI R36, RZ, 0x1f, R37 ;  /* 0x0000001fff247819 */ /* 0x000fc60000011425 */
[C---:B------:R-:W-:Y:S01]  /*18d10*/  IMAD R7, R9.reuse, UR5, R0 ;  /* 0x0000000509077c24 */ /* 0x040fe2000f8e0200 */
[----:B0-----:R-:W-:Y:S01]  /*18d20*/  @P2 SHF.R.U32.HI R3, RZ, R13, R10 ;  /* 0x0000000dff032219 */ /* 0x001fe2000001160a */
[----:B------:R-:W-:Y:S01]  /*18d30*/  IMAD.WIDE.U32 R4, R9, UR4, R4 ;  /* 0x0000000409047c25 */ /* 0x000fe2000f8e0004 */
[----:B------:R-:W-:Y:S02]  /*18d40*/  ULDC.64 UR4, c[0x0][0xb48] ;  /* 0x0002d20000047ab9 */ /* 0x000fe40000000a00 */
[----:B------:R-:W-:Y:S01]  /*18d50*/  SHF.R.S32.HI R0, RZ, 0x1f, R3 ;  /* 0x0000001fff007819 */ /* 0x000fe20000011403 */
        /* <DEDUP_REMOVED lines=12> */
[----:B------:R-:W-:Y:S02]  /*18e20*/  VIADD R8, R2, 0x16820 ;  /* 0x0001682002087836 */ /* 0x000fe40000000000 */
[C---:B------:R-:W-:Y:S02]  /*18e30*/  IMAD R3, R7.reuse, UR5, R0 ;  /* 0x0000000507037c24 */ /* 0x040fe4000f8e0200 */
[----:B------:R-:W-:Y:S01]  /*18e40*/  IMAD.WIDE.U32 R4, R7, UR4, R4 ;  /* 0x0000000407047c25 */ /* 0x000fe2000f8e0004 */
[----:B------:R-:W-:Y:S01]  /*18e50*/  ULDC.64 UR4, c[0x0][0xb00] ;  /* 0x0002c00000047ab9 */ /* 0x000fe20000000a00 */
[----:B------:R-:W-:-:S02]  /*18e60*/  PRMT R8, RZ, 0x654, R8 ;  /* 0x00000654ff087816 */ /* 0x000fc40000000008 */
[----:B------:R-:W-:Y:S01]  /*18e70*/  IMAD.IADD R5, R5, 0x1, R3 ;  /* 0x0000000105057824 */ /* 0x000fe200078e0203 */
[C---:B------:R-:W-:Y:S01]  /*18e80*/  LEA R3, P0, R4.reuse, UR4, 0x2 ;  /* 0x0000000404037c11 */ /* 0x040fe2000f8010ff */
[C---:B------:R-:W-:Y:S01]  /*18e90*/  VIADD R7, R155.reuse, 0x8 ;  /* 0x000000089b077836 */ /* 0x040fe20000000000 */
[----:B------:R-:W-:Y:S01]  /*18ea0*/  UMOV UR4, 0xffffffff ;  /* 0xffffffff00047882 */ /* 0x000fe20000000000 */
[C---:B------:R-:W-:Y:S01]  /*18eb0*/  VIADD R39, R155.reuse, 0x28 ;  /* 0x000000289b277836 */ /* 0x040fe20000000000 */
[----:B------:R0:W-:Y:S01]  /*18ec0*/  SYNCS.ARRIVE.TRANS64.RED.A1T0 RZ, [R8+URZ], RZ ;  /* 0x000000ff08ff79a7 */ /* 0x0001e2000810043f */
[C---:B------:R-:W-:Y:S01]  /*18ed0*/  VIADD R41, R155.reuse, 0x30 ;  /* 0x000000309b297836 */ /* 0x040fe20000000000 */
[----:B------:R-:W-:Y:S01]  /*18ee0*/  LEA.HI.X R4, R4, UR5, R5, 0x2, P0 ;  /* 0x0000000504047c11 */ /* 0x000fe200080f1405 */
[----:B------:R-:W-:Y:S01]  /*18ef0*/  VIADD R43, R155, 0x38 ;  /* 0x000000389b2b7836 */ /* 0x000fe20000000000 */
[----:B------:R-:W-:Y:S02]  /*18f00*/  SHF.R.S32.HI R5, RZ, 0x1f, R155 ;  /* 0x0000001fff057819 */ /* 0x000fe4000001149b */
[----:B------:R-:W-:-:S02]  /*18f10*/  SHF.R.S32.HI R28, RZ, 0x1f, R7 ;  /* 0x0000001fff1c7819 */ /* 0x000fc40000011407 */
[----:B------:R-:W-:Y:S02]  /*18f20*/  SHF.R.S32.HI R38, RZ, 0x1f, R39 ;  /* 0x0000001fff267819 */ /* 0x000fe40000011427 */
[----:B------:R-:W-:Y:S02]  /*18f30*/  SHF.R.S32.HI R40, RZ, 0x1f, R41 ;  /* 0x0000001fff287819 */ /* 0x000fe40000011429 */
[----:B------:R-:W-:Y:S01]  /*18f40*/  SHF.R.S32.HI R42, RZ, 0x1f, R43 ;  /* 0x0000001fff2a7819 */ /* 0x000fe2000001142b */
[----:B0-----:R-:W-:Y:S06]  /*18f50*/  BRA.DIV UR4, `(.L_x_1779) ;  /* 0x000000aa04207947 */ /* 0x001fec000b800000 */
[----:B------:R0:W1:Y:S04]  /*18f60*/  SHFL.IDX PT, R0, R4, RZ, 0x1c1f ;  /* 0x001c1fff04007589 */ /* 0x00006800000e0000 */
[----:B------:R0:W2:Y:S02]  /*18f70*/  SHFL.IDX PT, R14, R3, RZ, 0x1c1f ;  /* 0x001c1fff030e7589 */ /* 0x0000a400000e0000 */
.L_x_1988:
        /* <DEDUP_REMOVED lines=8> */
[-C--:B--2---:R-:W-:Y:S02]  /*19000*/  @!P1 LEA R8, P3, R155, R14.reuse, 0x2 ;  /* 0x0000000e9b089211 */ /* 0x084fe400078610ff */
[----:B------:R-:W-:Y:S02]  /*19010*/  @!P2 LEA R10, P4, R7, R14, 0x2 ;  /* 0x0000000e070aa211 */ /* 0x000fe400078810ff */
[-C--:B-1----:R-:W-:Y:S02]  /*19020*/  @!P1 LEA.HI.X R9, R155, R0.reuse, R5, 0x2, P3 ;  /* 0x000000009b099211 */ /* 0x082fe400018f1405 */
[----:B------:R-:W-:Y:S02]  /*19030*/  @!P2 LEA.HI.X R11, R7, R0, R28, 0x2, P4 ;  /* 0x00000000070ba211 */ /* 0x000fe400020f141c */
[----:B------:R-:W-:Y:S01]  /*19040*/  @!P5 LEA R12, P3, R29, R14, 0x2 ;  /* 0x0000000e1d0cd211 */ /* 0x000fe200078610ff */
[----:B------:R1:W-:Y:S01]  /*19050*/  @!P1 ST.E.64 desc[UR42][R8.64], R20 ;  /* 0x0000001408009985 */ /* 0x0003e2000c101b2a */
[----:B------:R-:W-:-:S02]  /*19060*/  ISETP.GE.AND P1, PT, R37, UR4, PT ;  /* 0x0000000425007c0c */ /* 0x000fc4000bf26270 */
[----:B------:R-:W-:Y:S01]  /*19070*/  @!P5 LEA.HI.X R13, R29, R0, R30, 0x2, P3 ;  /* 0x000000001d0dd211 */ /* 0x000fe200018f141e */
[----:B------:R2:W-:Y:S01]  /*19080*/  @!P2 ST.E.64 desc[UR42][R10.64], R92 ;  /* 0x0000005c0a00a985 */ /* 0x0005e2000c101b2a */
[----:B------:R-:W-:Y:S02]  /*19090*/  ISETP.GE.AND P2, PT, R39, UR4, PT ;  /* 0x0000000427007c0c */ /* 0x000fe4000bf46270 */
[----:B------:R-:W-:Y:S01]  /*190a0*/  @!P0 LEA R24, P4, R31, R14, 0x2 ;  /* 0x0000000e1f188211 */ /* 0x000fe200078810ff */
[----:B------:R3:W-:Y:S01]  /*190b0*/  @!P5 ST.E.64 desc[UR42][R12.64], R96 ;  /* 0x000000600c00d985 */ /* 0x0007e2000c101b2a */
[----:B------:R-:W-:Y:S02]  /*190c0*/  ISETP.GE.AND P3, PT, R41, UR4, PT ;  /* 0x0000000429007c0c */ /* 0x000fe4000bf66270 */
[----:B------:R-:W-:Y:S02]  /*190d0*/  ISETP.GE.AND P5, PT, R43, UR4, PT ;  /* 0x000000042b007c0c */ /* 0x000fe4000bfa6270 */
[----:B------:R-:W-:-:S02]  /*190e0*/  @!P0 LEA.HI.X R25, R31, R0, R32, 0x2, P4 ;  /* 0x000000001f198211 */ /* 0x000fc400020f1420 */
[----:B------:R-:W-:-:S03]  /*190f0*/  @!P1 LEA R26, P4, R37, R14, 0x2 ;  /* 0x0000000e251a9211 */ /* 0x000fc600078810ff */
[----:B------:R3:W-:Y:S01]  /*19100*/  @!P0 ST.E.64 desc[UR42][R24.64], R100 ;  /* 0x0000006418008985 */ /* 0x0007e2000c101b2a */
[----:B-1----:R-:W-:Y:S02]  /*19110*/  @!P2 LEA R8, P0, R39, R14, 0x2 ;  /* 0x0000000e2708a211 */ /* 0x002fe400078010ff */
[----:B------:R-:W-:Y:S02]  /*19120*/  @!P1 LEA.HI.X R27, R37, R0, R36, 0x2, P4 ;  /* 0x00000000251b9211 */ /* 0x000fe400020f1424 */
[----:B--2---:R-:W-:Y:S02]  /*19130*/  @!P3 LEA R10, P4, R41, R14, 0x2 ;  /* 0x0000000e290ab211 */ /* 0x004fe400078810ff */
[----:B------:R-:W-:Y:S01]  /*19140*/  @!P2 LEA.HI.X R9, R39, R0, R38, 0x2, P0 ;  /* 0x000000002709a211 */ /* 0x000fe200000f1426 */
[----:B------:R3:W-:Y:S01]  /*19150*/  @!P1 ST.E.64 desc[UR42][R26.64], R104 ;  /* 0x000000681a009985 */ /* 0x0007e2000c101b2a */
[----:B------:R-:W-:Y:S02]  /*19160*/  @!P5 LEA R14, P0, R43, R14, 0x2 ;  /* 0x0000000e2b0ed211 */ /* 0x000fe400078010ff */
[-C--:B------:R-:W-:Y:S01]  /*19170*/  @!P3 LEA.HI.X R11, R41, R0.reuse, R40, 0x2, P4 ;  /* 0x00000000290bb211 */ /* 0x080fe200020f1428 */
[----:B------:R3:W-:Y:S01]  /*19180*/  @!P2 ST.E.64 desc[UR42][R8.64], R108 ;  /* 0x0000006c0800a985 */ /* 0x0007e2000c101b2a */
[----:B------:R-:W-:-:S03]  /*19190*/  @!P5 LEA.HI.X R15, R43, R0, R42, 0x2, P0 ;  /* 0x000000002b0fd211 */ /* 0x000fc600000f142a */
[----:B------:R3:W-:Y:S04]  /*191a0*/  @!P3 ST.E.64 desc[UR42][R10.64], R112 ;  /* 0x000000700a00b985 */ /* 0x0007e8000c101b2a */
[----:B------:R3:W-:Y:S02]  /*191b0*/  @!P5 ST.E.64 desc[UR42][R14.64], R116 ;  /* 0x000000740e00d985 */ /* 0x0007e4000c101b2a */
.L_x_1781:
[----:B------:R-:W-:Y:S05]  /*191c0*/  BSYNC B1 ;  /* 0x0000000000017941 */ /* 0x000fea0003800000 */
.L_x_1780:
[----:B------:R-:W-:-:S03]  /*191d0*/  UMOV UR4, 0xffffffff ;  /* 0xffffffff00047882 */ /* 0x000fc60000000000 */
[----:B------:R-:W-:Y:S05]  /*191e0*/  BRA.DIV UR4, `(.L_x_1782) ;  /* 0x000000a604b07947 */ /* 0x000fea000b800000 */
[----:B-1----:R1:W4:Y:S04]  /*191f0*/  SHFL.IDX PT, R0, R4, 0x1, 0x1c1f ;  /* 0x003c1f0004007f89 */ /* 0x00232800000e0000 */
[----:B--23--:R1:W2:Y:S02]  /*19200*/  SHFL.IDX PT, R14, R3, 0x1, 0x1c1f ;  /* 0x003c1f00030e7f89 */ /* 0x00c2a400000e0000 */
.L_x_1992:
[----:B------:R-:W-:-:S13]  /*19210*/  ISETP.GE.AND P0, PT, R6, R45, PT ;  /* 0x0000002d0600720c */ /* 0x000fda0003f06270 */
[----:B------:R-:W-:Y:S05]  /*19220*/  @P0 BRA `(.L_x_1778) ;  /* 0x0000000c001c0947 */ /* 0x000fea0003800000 */
[----:B------:R-:W-:Y:S02]  /*19230*/  ULDC UR4, c[0x0][0xac8] ;  /* 0x0002b20000047ab9 */ /* 0x000fe40000000800 */
[----:B------:R-:W-:Y:S02]  /*19240*/  ISETP.GE.AND P0, PT, R155, UR4, PT ;  /* 0x000000049b007c0c */ /* 0x000fe4000bf06270 */
[----:B------:R-:W-:Y:S02]  /*19250*/  ISETP.GE.AND P5, PT, R7, UR4, PT ;  /* 0x0000000407007c0c */ /* 0x000fe4000bfa6270 */
[----:B------:R-:W-:Y:S02]  /*19260*/  ISETP.GE.AND P3, PT, R29, UR4, PT ;  /* 0x000000041d007c0c */ /* 0x000fe4000bf66270 */
[----:B------:R-:W-:-:S07]  /*19270*/  ISETP.GE.AND P2, PT, R31, UR4, PT ;  /* 0x000000041f007c0c */ /* 0x000fce000bf46270 */
[-C--:B012---:R-:W-:Y:S02]  /*19280*/  @!P0 LEA R4, P1, R155, R14.reuse, 0x2 ;  /* 0x0000000e9b048211 */ /* 0x087fe400078210ff */
[----:B------:R-:W-:Y:S02]  /*19290*/  @!P5 LEA R6, P4, R7, R14, 0x2 ;  /* 0x0000000e0706d211 */ /* 0x000fe400078810ff */
[-C--:B----4-:R-:W-:Y:S02]  /*192a0*/  @!P0 LEA.HI.X R5, R155, R0.reuse, R5, 0x2, P1 ;  /* 0x000000009b058211 */ /* 0x090fe400008f1405 */
[----:B------:R-:W-:Y:S02]  /*192b0*/  ISETP.GE.AND P1, PT, R37, UR4, PT ;  /* 0x0000000425007c0c */ /* 0x000fe4000bf26270 */
[----:B------:R-:W-:Y:S01]  /*192c0*/  @!P5 LEA.HI.X R7, R7, R0, R28, 0x2, P4 ;  /* 0x000000000707d211 */ /* 0x000fe200020f141c */
[----:B------:R0:W-:Y:S01]  /*192d0*/  @!P0 ST.E.64 desc[UR42][R4.64], R90 ;  /* 0x0000005a04008985 */ /* 0x0001e2000c101b2a */
[----:B------:R-:W-:-:S02]  /*192e0*/  ISETP.GE.AND P0, PT, R39, UR4, PT ;  /* 0x0000000427007c0c */ /* 0x000fc4000bf06270 */
[-C--:B------:R-:W-:Y:S01]  /*192f0*/  @!P3 LEA R8, P4, R29, R14.reuse, 0x2 ;  /* 0x0000000e1d08b211 */ /* 0x080fe200078810ff */
[----:B------:R3:W-:Y:S01]  /*19300*/  @!P5 ST.E.64 desc[UR42][R6.64], R94 ;  /* 0x0000005e0600d985 */ /* 0x0007e2000c101b2a */
[----:B------:R-:W-:Y:S02]  /*19310*/  @!P2 LEA R10, P5, R31, R14, 0x2 ;  /* 0x0000000e1f0aa211 */ /* 0x000fe400078a10ff */
[-C--:B------:R-:W-:Y:S02]  /*19320*/  @!P3 LEA.HI.X R9, R29, R0.reuse, R30, 0x2, P4 ;  /* 0x000000001d09b211 */ /* 0x080fe400020f141e */
[----:B------:R-:W-:Y:S02]  /*19330*/  ISETP.GE.AND P4, PT, R41, UR4, PT ;  /* 0x0000000429007c0c */ /* 0x000fe4000bf86270 */
[----:B------:R-:W-:Y:S01]  /*19340*/  @!P2 LEA.HI.X R11, R31, R0, R32, 0x2, P5 ;  /* 0x000000001f0ba211 */ /* 0x000fe200028f1420 */
[----:B------:R3:W-:Y:S01]  /*19350*/  @!P3 ST.E.64 desc[UR42][R8.64], R98 ;  /* 0x000000620800b985 */ /* 0x0007e2000c101b2a */
[----:B------:R-:W-:-:S03]  /*19360*/  @!P1 LEA R12, P5, R37, R14, 0x2 ;  /* 0x0000000e250c9211 */ /* 0x000fc600078a10ff */
[----:B------:R3:W-:Y:S01]  /*19370*/  @!P2 ST.E.64 desc[UR42][R10.64], R102 ;  /* 0x000000660a00a985 */ /* 0x0007e2000c101b2a */
[----:B------:R-:W-:Y:S02]  /*19380*/  @!P1 LEA.HI.X R13, R37, R0, R36, 0x2, P5 ;  /* 0x00000000250d9211 */ /* 0x000fe400028f1424 */
[----:B------:R-:W-:-:S03]  /*19390*/  @!P0 LEA R20, P5, R39, R14, 0x2 ;  /* 0x0000000e27148211 */ /* 0x000fc600078a10ff */
[----:B------:R3:W-:Y:S01]  /*193a0*/  @!P1 ST.E.64 desc[UR42][R12.64], R106 ;  /* 0x0000006a0c009985 */ /* 0x0007e2000c101b2a */
[----:B------:R-:W-:Y:S02]  /*193b0*/  @!P0 LEA.HI.X R21, R39, R0, R38, 0x2, P5 ;  /* 0x0000000027158211 */ /* 0x000fe400028f1426 */
[----:B0-----:R-:W-:-:S03]  /*193c0*/  @!P4 LEA R4, P5, R41, R14, 0x2 ;  /* 0x0000000e2904c211 */ /* 0x001fc600078a10ff */
[----:B------:R3:W-:Y:S01]  /*193d0*/  @!P0 ST.E.64 desc[UR42][R20.64], R110 ;  /* 0x0000006e14008985 */ /* 0x0007e2000c101b2a */
[----:B------:R-:W-:Y:S02]  /*193e0*/  @!P4 LEA.HI.X R5, R41, R0, R40, 0x2, P5 ;  /* 0x000000002905c211 */ /* 0x000fe400028f1428 */
[----:B------:R-:W-:-:S03]  /*193f0*/  ISETP.GE.AND P0, PT, R43, UR4, PT ;  /* 0x000000042b007c0c */ /* 0x000fc6000bf06270 */
[----:B------:R3:W-:Y:S10]  /*19400*/  @!P4 ST.E.64 desc[UR42][R4.64], R114 ;  /* 0x000000720400c985 */ /* 0x0007f4000c101b2a */
[----:B------:R-:W-:Y:S05]  /*19410*/  @P0 BRA `(.L_x_1778) ;  /* 0x0000000800a00947 */ /* 0x000fea0003800000 */
[----:B------:R-:W-:-:S04]  /*19420*/  LEA R14, P0, R43, R14, 0x2 ;  /* 0x0000000e2b0e7211 */ /* 0x000fc800078010ff */
[----:B------:R-:W-:-:S05]  /*19430*/  LEA.HI.X R15, R43, R0, R42, 0x2, P0 ;  /* 0x000000002b0f7211 */ /* 0x000fca00000f142a */
[----:B------:R0:W-:Y:S01]  /*19440*/  ST.E.64 desc[UR42][R14.64], R118 ;  /* 0x000000760e007985 */ /* 0x0001e2000c101b2a */
[----:B------:R-:W-:Y:S05]  /*19450*/  BRA `(.L_x_1778) ;  /* 0x0000000800907947 */ /* 0x000fea0003800000 */
.L_x_1774:
[----:B------:R-:W2:Y:S01]  /*19460*/  LDL R0, [R1+0x50] ;  /* 0x0000500001007983 */ /* 0x000ea20000100800 */
[----:B------:R-:W-:Y:S01]  /*19470*/  ULDC.64 UR4, c[0x0][0xc08] ;  /* 0x0003020000047ab9 */ /* 0x000fe20000000a00 */
[----:B------:R-:W2:Y:S01]  /*19480*/  LDC.64 R4, c[0x0][0xc00] ;  /* 0x00030000ff047b82 */ /* 0x000ea20000000a00 */
[----:B------:R-:W-:Y:S01]  /*19490*/  ISETP.NE.U32.AND P0, PT, RZ, UR4, PT ;  /* 0x00000004ff007c0c */ /* 0x000fe2000bf05070 */
[----:B------:R-:W3:Y:S01]  /*194a0*/  LDL R8, [R1+0x4c] ;  /* 0x00004c0001087983 */ /* 0x000ee20000100800 */
[----:B------:R-:W-:Y:S02]  /*194b0*/  IMAD.MOV.U32 R3, RZ, RZ, RZ ;  /* 0x000000ffff037224 */ /* 0x000fe400078e00ff */
[----:B------:R-:W-:Y:S01]  /*194c0*/  ISETP.NE.AND.EX P1, PT, RZ, UR5, PT, P0 ;  /* 0x00000005ff007c0c */ /* 0x000fe2000bf25300 */
[----:B------:R-:W-:Y:S02]  /*194d0*/  ULDC.64 UR4, c[0x0][0xc00] ;  /* 0x0003000000047ab9 */ /* 0x000fe40000000a00 */
[----:B------:R-:W-:-:S04]  /*194e0*/  ISETP.NE.U32.AND P0, PT, RZ, UR4, PT ;  /* 0x00000004ff007c0c */ /* 0x000fc8000bf05070 */
[----:B------:R-:W-:-:S06]  /*194f0*/  ISETP.NE.AND.EX P0, PT, RZ, UR5, PT, P0 ;  /* 0x00000005ff007c0c */ /* 0x000fcc000bf05300 */
[----:B------:R-:W4:Y:S01]  /*19500*/  @P1 LDC.64 R6, c[0x0][0xc08] ;  /* 0x00030200ff061b82 */ /* 0x000f220000000a00 */
[----:B------:R-:W-:Y:S02]  /*19510*/  ULDC UR4, c[0x0][0xa88] ;  /* 0x0002a20000047ab9 */ /* 0x000fe40000000800 */
[----:B-----5:R-:W-:Y:S02]  /*19520*/  IMAD.U32 R24, RZ, RZ, UR4 ;  /* 0x00000004ff187e24 */ /* 0x020fe4000f8e00ff */
[----:B--2---:R-:W-:-:S04]  /*19530*/  IMAD.WIDE R4, R0, 0x4, R4 ;  /* 0x0000000400047825 */ /* 0x004fc800078e0204 */
[----:B----4-:R-:W-:Y:S01]  /*19540*/  @P1 IMAD.WIDE R6, R0, 0x4, R6 ;  /* 0x0000000400061825 */ /* 0x010fe200078e0206 */
[----:B------:R2:W5:Y:S04]  /*19550*/  @P0 LDG.E R3, desc[UR42][R4.64] ;  /* 0x0000002a04030981 */ /* 0x000568000c1e1900 */
[----:B------:R2:W5:Y:S01]  /*19560*/  @P1 LDG.E R24, desc[UR42][R6.64] ;  /* 0x0000002a06181981 */ /* 0x000562000c1e1900 */
[----:B---3--:R-:W-:Y:S02]  /*19570*/  ISETP.NE.AND P2, PT, R8, RZ, PT ;  /* 0x000000ff0800720c */ /* 0x008fe40003f45270 */
[----:B------:R-:W-:Y:S02]  /*19580*/  ISETP.GT.AND P3, PT, R49, 0xbf, PT ;  /* 0x000000bf3100780c */ /* 0x000fe40003f64270 */
[----:B------:R-:W-:-:S09]  /*19590*/  SHF.R.S32.HI R26, RZ, 0x1f, R0 ;  /* 0x0000001fff1a7819 */ /* 0x000fd20000011400 */
[----:B------:R-:W3:Y:S02]  /*195a0*/  @!P2 LDC R8, c[0x0][0xad4] ;  /* 0x0002b500ff08ab82 */ /* 0x000ee40000000800 */
[----:B---3--:R2:W-:Y:S01]  /*195b0*/  @!P2 STL [R1+0x4c], R8 ;  /* 0x00004c080100a387 */ /* 0x0085e20000100800 */
[----:B------:R-:W-:Y:S01]  /*195c0*/  ISETP.GT.AND P2, PT, R8, 0x1, PT ;  /* 0x000000010800780c */ /* 0x000fe20003f44270 */
[----:B------:R-:W-:-:S12]  /*195d0*/  @P1 BRA `(.L_x_1783) ;  /* 0x0000000000101947 */ /* 0x000fd80003800000 */
[----:B------:R-:W-:Y:S05]  /*195e0*/  @!P0 BRA `(.L_x_1783) ;  /* 0x00000000000c8947 */ /* 0x000fea0003800000 */
[----:B--2---:R-:W2:Y:S04]  /*195f0*/  LDG.E R7, desc[UR42][R4.64] ;  /* 0x0000002a04077981 */ /* 0x004ea8000c1e1900 */
[----:B-----5:R-:W2:Y:S02]  /*19600*/  LDG.E R24, desc[UR42][R4.64+0x4] ;  /* 0x0000042a04187981 */ /* 0x020ea4000c1e1900 */
[----:B--2---:R-:W-:-:S07]  /*19610*/  IMAD.IADD R24, R24, 0x1, -R7 ;  /* 0x0000000118187824 */ /* 0x004fce00078e0a07 */
.L_x_1783:
[----:B------:R-:W-:Y:S01]  /*19620*/  BSSY B1, `(.L_x_1784) ;  /* 0x000003a000017945 */ /* 0x000fe20003800000 */
[----:B------:R-:W-:Y:S02]  /*19630*/  SEL R27, R0, RZ, !P0 ;  /* 0x000000ff001b7207 */ /* 0x000fe40004000000 */
[----:B------:R-:W-:Y:S02]  /*19640*/  SEL R26, R26, RZ, !P0 ;  /* 0x000000ff1a1a7207 */ /* 0x000fe40004000000 */
[----:B-----5:R-:W-:Y:S01]  /*19650*/  SHF.R.S32.HI R20, RZ, 0x1f, R3 ;  /* 0x0000001fff147819 */ /* 0x020fe20000011403 */
[----:B------:R-:W-:Y:S06]  /*19660*/  @P3 BRA `(.L_x_1785) ;  /* 0x0000000000d43947 */ /* 0x000fec0003800000 */
[----:B------:R-:W3:Y:S01]  /*19670*/  LDL R0, [R1+0x28] ;  /* 0x0000280001007983 */ /* 0x000ee20000100800 */
[----:B------:R-:W4:Y:S01]  /*19680*/  LDC R37, c[0x0][0xbe8] ;  /* 0x0002fa00ff257b82 */ /* 0x000f220000000800 */
[----:B--2---:R-:W2:Y:S01]  /*19690*/  S2R R5, SR_TID.X ;  /* 0x0000000000057919 */ /* 0x004ea20000002100 */
[----:B---3--:R-:W-:Y:S02]  /*196a0*/  IMAD.MOV.U32 R4, RZ, RZ, R0 ;  /* 0x000000ffff047224 */ /* 0x008fe400078e0000 */
[----:B----4-:R-:W-:-:S03]  /*196b0*/  IMAD R0, R24, R37, RZ ;  /* 0x0000002518007224 */ /* 0x010fc600078e02ff */
[----:B--2---:R-:W-:-:S04]  /*196c0*/  IADD3 R29, R4, -0x80, R5 ;  /* 0xffffff80041d7810 */ /* 0x004fc80007ffe005 */
[----:B------:R-:W-:-:S13]  /*196d0*/  ISETP.GE.AND P0, PT, R29, R0, PT ;  /* 0x000000001d00720c */ /* 0x000fda0003f06270 */
[----:B------:R-:W-:Y:S05]  /*196e0*/  @P0 BRA `(.L_x_1785) ;  /* 0x0000000000b40947 */ /* 0x000fea0003800000 */
[----:B------:R-:W2:Y:S01]  /*196f0*/  LDL R12, [R1+0x4] ;  /* 0x00000400010c7983 */ /* 0x000ea20000100800 */
[----:B------:R-:W-:Y:S01]  /*19700*/  IMAD.MOV.U32 R14, RZ, RZ, 0x9b8 ;  /* 0x000009b8ff0e7424 */ /* 0x000fe200078e00ff */
[----:B------:R-:W-:Y:S01]  /*19710*/  ISETP.GT.AND P0, PT, R8, 0x1, PT ;  /* 0x000000010800780c */ /* 0x000fe20003f04270 */
[----:B------:R-:W3:Y:S01]  /*19720*/  LDC.64 R30, c[0x0][0xba8] ;  /* 0x0002ea00ff1e7b82 */ /* 0x000ee20000000a00 */
[----:B------:R-:W4:Y:S01]  /*19730*/  LDL.LU R28, [R1+0x54] ;  /* 0x00005400011c7983 */ /* 0x000f220000300800 */
[----:B------:R-:W-:Y:S02]  /*19740*/  ISETP.NE.AND P1, PT, R37, 0x1, PT ;  /* 0x000000012500780c */ /* 0x000fe40003f25270 */
[----:B------:R-:W-:Y:S02]  /*19750*/  SEL R14, R14, 0x978, P0 ;  /* 0x000009780e0e7807 */ /* 0x000fe40000000000 */
[----:B------:R-:W-:Y:S02]  /*19760*/  MOV R15, R29 ;  /* 0x0000001d000f7202 */ /* 0x000fe40000000f00 */
[----:B------:R-:W5:Y:S08]  /*19770*/  LDC.64 R6, c[0x0][R14+0x220] ;  /* 0x000088000e067b82 */ /* 0x000f700000000a00 */
[----:B------:R-:W2:Y:S08]  /*19780*/  LDC.64 R4, c[0x0][R14+0x218] ;  /* 0x000086000e047b82 */ /* 0x000eb00000000a00 */
[----:B------:R-:W0:Y:S08]  /*19790*/  LDC.64 R8, c[0x0][R14+0x228] ;  /* 0x00008a000e087b82 */ /* 0x000e300000000a00 */
[----:B------:R-:W1:Y:S08]  /*197a0*/  @P1 LDC R0, c[0x0][0xbec] ;  /* 0x0002fb00ff001b82 */ /* 0x000e700000000800 */
[----:B------:R-:W0:Y:S08]  /*197b0*/  LDC.64 R10, c[0x0][R14+0x210] ;  /* 0x000084000e0a7b82 */ /* 0x000e300000000a00 */
[----:B------:R-:W0:Y:S01]  /*197c0*/  @P1 LDC R25, c[0x0][0xbf0] ;  /* 0x0002fc00ff191b82 */ /* 0x000e220000000800 */
[----:B-1----:R-:W-:-:S07]  /*197d0*/  @P1 IMAD.HI.U32 R0, R29, R0, RZ ;  /* 0x000000001d001227 */ /* 0x002fce00078e00ff */
[----:B---3--:R-:W1:Y:S01]  /*197e0*/  @!P0 LDC R30, c[0x0][0xb50] ;  /* 0x0002d400ff1e8b82 */ /* 0x008e620000000800 */
[----:B-----5:R-:W-:-:S07]  /*197f0*/  IMAD R7, R7, R27, RZ ;  /* 0x0000001b07077224 */ /* 0x020fce00078e02ff */
[----:B------:R-:W3:Y:S01]  /*19800*/  @!P0 LDC R31, c[0x0][0xb54] ;  /* 0x0002d500ff1f8b82 */ /* 0x000ee20000000800 */
[----:B0-----:R-:W-:Y:S01]  /*19810*/  @P1 SHF.R.U32.HI R15, RZ, R25, R0 ;  /* 0x00000019ff0f1219 */ /* 0x001fe20000011600 */
[----:B------:R-:W-:Y:S02]  /*19820*/  IMAD R25, R6, R26, R7 ;  /* 0x0000001a06197224 */ /* 0x000fe400078e0207 */
[-C--:B--2---:R-:W-:Y:S02]  /*19830*/  IMAD R21, R5, R12.reuse, RZ ;  /* 0x0000000c05157224 */ /* 0x084fe400078e02ff */
[----:B------:R-:W-:Y:S01]  /*19840*/  IMAD.WIDE.U32 R4, R4, R12, RZ ;  /* 0x0000000c04047225 */ /* 0x000fe200078e00ff */
[----:B----4-:R-:W-:-:S03]  /*19850*/  SEL R7, R28, RZ, P0 ;  /* 0x000000ff1c077207 */ /* 0x010fc60000000000 */
[----:B------:R-:W-:-:S04]  /*19860*/  IMAD.WIDE.U32 R12, R6, R27, RZ ;  /* 0x0000001b060c7225 */ /* 0x000fc800078e00ff */
[----:B------:R-:W-:Y:S01]  /*19870*/  IMAD.IADD R21, R5, 0x1, R21 ;  /* 0x0000000105157824 */ /* 0x000fe200078e0215 */
[----:B------:R-:W-:Y:S01]  /*19880*/  IADD3 R0, P1, P3, R12, R4, R3 ;  /* 0x000000040c007210 */ /* 0x000fe20007b3e003 */
[----:B------:R-:W-:Y:S02]  /*19890*/  IMAD.MOV R6, RZ, RZ, -R15 ;  /* 0x000000ffff067224 */ /* 0x000fe400078e0a0f */
[----:B------:R-:W-:Y:S02]  /*198a0*/  IMAD.IADD R25, R13, 0x1, R25 ;  /* 0x000000010d197824 */ /* 0x000fe400078e0219 */
[----:B------:R-:W-:-:S04]  /*198b0*/  IMAD.WIDE.U32 R4, R8, R7, RZ ;  /* 0x0000000708047225 */ /* 0x000fc800078e00ff */
[----:B------:R-:W-:Y:S02]  /*198c0*/  IMAD R9, R9, R7, RZ ;  /* 0x0000000709097224 */ /* 0x000fe400078e02ff */
[----:B------:R-:W-:Y:S01]  /*198d0*/  IMAD R7, R37, R6, R29 ;  /* 0x0000000625077224 */ /* 0x000fe200078e021d */
[----:B------:R-:W-:Y:S01]  /*198e0*/  IADD3.X R6, R25, R21, R20, P1, P3 ;  /* 0x0000001519067210 */ /* 0x000fe20000fe6414 */
[----:B------:R-:W-:Y:S01]  /*198f0*/  IMAD.IADD R9, R5, 0x1, R9 ;  /* 0x0000000105097824 */ /* 0x000fe200078e0209 */
[----:B------:R-:W-:Y:S01]  /*19900*/  IADD3 R4, P0, P1, R15, R0, R4 ;  /* 0x000000000f047210 */ /* 0x000fe2000791e004 */
[----:B------:R-:W-:Y:S01]  /*19910*/  IMAD R0, R11, R7, RZ ;  /* 0x000000070b007224 */ /* 0x000fe200078e02ff */
[----:B------:R-:W-:-:S04]  /*19920*/  SHF.R.S32.HI R15, RZ, 0x1f, R15 ;  /* 0x0000001fff0f7819 */ /* 0x000fc8000001140f */
[----:B------:R-:W-:Y:S02]  /*19930*/  IADD3.X R5, R15, R6, R9, P0, P1 ;  /* 0x000000060f057210 */ /* 0x000fe400007e2409 */
[----:B------:R-:W-:Y:S01]  /*19940*/  SHF.R.S32.HI R9, RZ, 0x1f, R7 ;  /* 0x0000001fff097819 */ /* 0x000fe20000011407 */
[----:B------:R-:W-:-:S04]  /*19950*/  IMAD.WIDE.U32 R4, R10, R7, R4 ;  /* 0x000000070a047225 */ /* 0x000fc800078e0004 */
[----:B------:R-:W-:Y:S01]  /*19960*/  IMAD R9, R10, R9, R0 ;  /* 0x000000090a097224 */ /* 0x000fe200078e0200 */
[----:B-1----:R-:W-:-:S03]  /*19970*/  LEA R6, P0, R4, R30, 0x2 ;  /* 0x0000001e04067211 */ /* 0x002fc600078010ff */
[----:B------:R-:W-:Y:S02]  /*19980*/  IMAD.IADD R0, R5, 0x1, R9 ;  /* 0x0000000105007824 */ /* 0x000fe400078e0209 */
[----:B------:R-:W-:-:S03]  /*19990*/  IMAD.MOV.U32 R5, RZ, RZ, -0x800000 ;  /* 0xff800000ff057424 */ /* 0x000fc600078e00ff */
[----:B---3--:R-:W-:-:S05]  /*199a0*/  LEA.HI.X R7, R4, R31, R0, 0x2, P0 ;  /* 0x0000001f04077211 */ /* 0x008fca00000f1400 */
[----:B------:R3:W-:Y:S02]  /*199b0*/  STG.E desc[UR42][R6.64], R5 ;  /* 0x0000000506007986 */ /* 0x0007e4000c10192a */
.L_x_1785:
[----:B------:R-:W-:Y:S05]  /*199c0*/  BSYNC B1 ;  /* 0x0000000000017941 */ /* 0x000fea0003800000 */
.L_x_1784:
[----:B------:R-:W-:Y:S05]  /*199d0*/  @P2 BRA `(.L_x_1778) ;  /* 0x0000000400302947 */ /* 0x000fea0003800000 */
[----:B--2---:R-:W2:Y:S01]  /*199e0*/  LDL.LU R8, [R1+0x4] ;  /* 0x0000040001087983 */ /* 0x004ea20000300800 */
[----:B------:R-:W4:Y:S01]  /*199f0*/  LDC R25, c[0x0][0xbe8] ;  /* 0x0002fa00ff197b82 */ /* 0x000f220000000800 */
[----:B------:R-:W-:Y:S01]  /*19a00*/  ULDC.64 UR4, c[0x0][0xaa0] ;  /* 0x0002a80000047ab9 */ /* 0x000fe20000000a00 */
[----:B------:R-:W-:Y:S01]  /*19a10*/  ULDC.64 UR6, c[0x0][0xaf0] ;  /* 0x0002bc0000067ab9 */ /* 0x000fe20000000a00 */
[----:B------:R-:W5:Y:S01]  /*19a20*/  LDL R28, [R1+0x28] ;  /* 0x00002800011c7983 */ /* 0x000f620000100800 */
[----:B------:R-:W-:Y:S02]  /*19a30*/  IMAD R0, R20, UR4, RZ ;  /* 0x0000000414007c24 */ /* 0x000fe4000f8e02ff */
[----:B---3--:R-:W-:-:S04]  /*19a40*/  IMAD.WIDE.U32 R4, R3, UR4, RZ ;  /* 0x0000000403047c25 */ /* 0x008fc8000f8e00ff */
[----:B------:R-:W-:Y:S01]  /*19a50*/  IMAD R7, R3, UR5, R0 ;  /* 0x0000000503077c24 */ /* 0x000fe2000f8e0200 */
[----:B------:R-:W-:Y:S01]  /*19a60*/  ULDC.64 UR4, c[0x0][0xae8] ;  /* 0x0002ba0000047ab9 */ /* 0x000fe20000000a00 */
[----:B------:R-:W-:Y:S02]  /*19a70*/  IMAD R0, R48, 0x30, R42 ;  /* 0x0000003030007824 */ /* 0x000fe400078e022a */
[----:B------:R-:W-:Y:S01]  /*19a80*/  IMAD.IADD R5, R5, 0x1, R7 ;  /* 0x0000000105057824 */ /* 0x000fe200078e0207 */
[----:B----4-:R-:W-:-:S13]  /*19a90*/  ISETP.NE.AND P0, PT, R25, 0x1, PT ;  /* 0x000000011900780c */ /* 0x010fda0003f05270 */
[----:B------:R-:W3:Y:S08]  /*19aa0*/  @P0 LDC R6, c[0x0][0xbec] ;  /* 0x0002fb00ff060b82 */ /* 0x000ef00000000800 */
[----:B------:R-:W4:Y:S01]  /*19ab0*/  @P0 LDC R11, c[0x0][0xbf0] ;  /* 0x0002fc00ff0b0b82 */ /* 0x000f220000000800 */
[----:B--2---:R-:W-:-:S04]  /*19ac0*/  IMAD.WIDE.U32 R4, R8, UR4, R4 ;  /* 0x0000000408047c25 */ /* 0x004fc8000f8e0004 */
[----:B-----5:R-:W-:Y:S02]  /*19ad0*/  IMAD.IADD R9, R28, 0x1, R0 ;  /* 0x000000011c097824 */ /* 0x020fe400078e0200 */
[----:B------:R-:W-:Y:S01]  /*19ae0*/  IMAD R5, R8, UR5, R5 ;  /* 0x0000000508057c24 */ /* 0x000fe2000f8e0205 */
[----:B------:R-:W-:Y:S01]  /*19af0*/  ULDC.64 UR4, c[0x0][0xae0] ;  /* 0x0002b80000047ab9 */ /* 0x000fe20000000a00 */
[----:B---3--:R-:W-:-:S04]  /*19b00*/  @P0 IMAD.HI.U32 R0, R9, R6, RZ ;  /* 0x0000000609000227 */ /* 0x008fc800078e00ff */
[----:B------:R-:W-:Y:S01]  /*19b10*/  IMAD.MOV.U32 R3, RZ, RZ, R9 ;  /* 0x000000ffff037224 */ /* 0x000fe200078e0009 */
[----:B----4-:R-:W-:Y:S01]  /*19b20*/  @P0 SHF.R.U32.HI R3, RZ, R11, R0 ;  /* 0x0000000bff030219 */ /* 0x010fe20000011600 */
[----:B------:R-:W-:Y:S02]  /*19b30*/  IMAD R6, R26, UR6, RZ ;  /* 0x000000061a067c24 */ /* 0x000fe4000f8e02ff */
[----:B------:R-:W-:Y:S01]  /*19b40*/  IMAD.WIDE.U32 R4, R27, UR6, R4 ;  /* 0x000000061b047c25 */ /* 0x000fe2000f8e0004 */
[----:B------:R-:W-:-:S03]  /*19b50*/  SHF.R.S32.HI R0, RZ, 0x1f, R3 ;  /* 0x0000001fff007819 */ /* 0x000fc60000011403 */
[----:B------:R-:W-:Y:S01]  /*19b60*/  IMAD R7, R27, UR7, R6 ;  /* 0x000000071b077c24 */ /* 0x000fe2000f8e0206 */
[----:B------:R-:W-:Y:S01]  /*19b70*/  IADD3 R6, -R3, RZ, RZ ;  /* 0x000000ff03067210 */ /* 0x000fe20007ffe1ff */
[----:B------:R-:W-:Y:S01]  /*19b80*/  IMAD R0, R0, UR4, RZ ;  /* 0x0000000400007c24 */ /* 0x000fe2000f8e02ff */
[----:B------:R-:W-:Y:S01]  /*19b90*/  ULDC.64 UR6, c[0x0][0xa80] ;  /* 0x0002a00000067ab9 */ /* 0x000fe20000000a00 */
[----:B------:R-:W-:Y:S02]  /*19ba0*/  IMAD.IADD R5, R5, 0x1, R7 ;  /* 0x0000000105057824 */ /* 0x000fe400078e0207 */
[----:B------:R-:W-:Y:S02]  /*19bb0*/  IMAD R7, R25, R6, R9 ;  /* 0x0000000619077224 */ /* 0x000fe400078e0209 */
[C---:B------:R-:W-:Y:S02]  /*19bc0*/  IMAD R9, R3.reuse, UR5, R0 ;  /* 0x0000000503097c24 */ /* 0x040fe4000f8e0200 */
[----:B------:R-:W-:Y:S01]  /*19bd0*/  IMAD.WIDE.U32 R4, R3, UR4, R4 ;  /* 0x0000000403047c25 */ /* 0x000fe2000f8e0004 */
[----:B------:R-:W-:Y:S01]  /*19be0*/  SHF.R.S32.HI R0, RZ, 0x1f, R7 ;  /* 0x0000001fff007819 */ /* 0x000fe20000011407 */
[----:B------:R-:W-:-:S02]  /*19bf0*/  ULDC.64 UR4, c[0x0][0xad8] ;  /* 0x0002b60000047ab9 */ /* 0x000fc40000000a00 */
[----:B------:R-:W-:Y:S02]  /*19c00*/  IMAD.IADD R5, R5, 0x1, R9 ;  /* 0x0000000105057824 */ /* 0x000fe400078e0209 */
[----:B------:R-:W-:Y:S02]  /*19c10*/  IMAD R0, R0, UR4, RZ ;  /* 0x0000000400007c24 */ /* 0x000fe4000f8e02ff */
[----:B------:R-:W-:Y:S01]  /*19c20*/  IMAD.WIDE.U32 R20, R7, UR4, R4 ;  /* 0x0000000407147c25 */ /* 0x000fe2000f8e0004 */
[----:B------:R-:W-:Y:S02]  /*19c30*/  ULDC UR4, c[0x0][0xac8] ;  /* 0x0002b20000047ab9 */ /* 0x000fe40000000800 */
[----:B------:R-:W-:Y:S01]  /*19c40*/  ISETP.GE.AND P0, PT, R43, UR4, PT ;  /* 0x000000042b007c0c */ /* 0x000fe2000bf06270 */
[----:B------:R-:W-:Y:S01]  /*19c50*/  IMAD R3, R7, UR5, R0 ;  /* 0x0000000507037c24 */ /* 0x000fe2000f8e0200 */
[----:B------:R-:W-:Y:S01]  /*19c60*/  LEA R7, P1, R20, UR6, 0x1 ;  /* 0x0000000614077c11 */ /* 0x000fe2000f8208ff */
[----:B------:R-:W-:-:S02]  /*19c70*/  UMOV UR4, 0xffffffff ;  /* 0xffffffff00047882 */ /* 0x000fc40000000000 */
[----:B------:R-:W-:-:S05]  /*19c80*/  IMAD.IADD R3, R21, 0x1, R3 ;  /* 0x0000000115037824 */ /* 0x000fca00078e0203 */
[----:B------:R-:W-:Y:S01]  /*19c90*/  LEA.HI.X R20, R20, UR7, R3, 0x1, P1 ;  /* 0x0000000714147c11 */ /* 0x000fe200088f0c03 */
[----:B------:R-:W-:Y:S06]  /*19ca0*/  BRA.DIV UR4, `(.L_x_1786) ;  /* 0x0000009e04487947 */ /* 0x000fec000b800000 */
[----:B------:R-:W2:Y:S01]  /*19cb0*/  SHFL.IDX PT, R3, R7, RZ, 0x181f ;  /* 0x00181fff07037589 */ /* 0x000ea200000e0000 */
[----:B------:R-:W-:Y:S02]  /*19cc0*/  IMAD R21, R24, R25, RZ ;  /* 0x0000001918157224 */ /* 0x000fe400078e02ff */
[----:B------:R-:W-:Y:S01]  /*19cd0*/  IMAD.IADD R24, R42, 0x1, R28 ;  /* 0x000000012a187824 */ /* 0x000fe200078e021c */
[----:B------:R-:W3:Y:S03]  /*19ce0*/  SHFL.IDX PT, R0, R20, RZ, 0x181f ;  /* 0x00181fff14007589 */ /* 0x000ee600000e0000 */
[C---:B------:R-:W-:Y:S01]  /*19cf0*/  VIADD R8, R24.reuse, 0x30 ;  /* 0x0000003018087836 */ /* 0x040fe20000000000 */
[----:B------:R-:W4:Y:S01]  /*19d00*/  SHFL.IDX PT, R5, R7, 0x1, 0x181f ;  /* 0x00381f0007057f89 */ /* 0x000f2200000e0000 */
[C---:B------:R-:W-:Y:S01]  /*19d10*/  ISETP.GE.OR P2, PT, R24.reuse, R21, P0 ;  /* 0x000000151800720c */ /* 0x040fe20000746670 */
[----:B------:R-:W-:-:S02]  /*19d20*/  VIADD R10, R24, 0x60 ;  /* 0x00000060180a7836 */ /* 0x000fc40000000000 */
[----:B------:R-:W5:Y:S01]  /*19d30*/  SHFL.IDX PT, R14, R7, 0x2, 0x181f ;  /* 0x00581f00070e7f89 */ /* 0x000f6200000e0000 */
[-C--:B------:R-:W-:Y:S02]  /*19d40*/  ISETP.GE.OR P3, PT, R8, R21.reuse, P0 ;  /* 0x000000150800720c */ /* 0x080fe40000766670 */
[----:B------:R-:W-:Y:S01]  /*19d50*/  ISETP.GE.OR P4, PT, R10, R21, P0 ;  /* 0x000000150a00720c */ /* 0x000fe20000786670 */
[----:B------:R-:W0:Y:S04]  /*19d60*/  SHFL.IDX PT, R4, R20, 0x1, 0x181f ;  /* 0x00381f0014047f89 */ /* 0x000e2800000e0000 */
[----:B------:R-:W1:Y:S02]  /*19d70*/  SHFL.IDX PT, R6, R20, 0x2, 0x181f ;  /* 0x00581f0014067f89 */ /* 0x000e6400000e0000 */
[----:B--2---:R-:W-:-:S04]  /*19d80*/  @!P2 LEA R10, P5, R43, R3, 0x1 ;  /* 0x000000032b0aa211 */ /* 0x004fc800078a08ff */
[C---:B---3--:R-:W-:Y:S02]  /*19d90*/  @!P2 LEA.HI.X R3, R43.reuse, R0, R44, 0x1, P5 ;  /* 0x000000002b03a211 */ /* 0x048fe400028f0c2c */
[----:B------:R2:W3:Y:S01]  /*19da0*/  SHFL.IDX PT, R0, R20, 0x3, 0x181f ;  /* 0x00781f0014007f89 */ /* 0x0004e200000e0000 */
[C---:B----4-:R-:W-:Y:S02]  /*19db0*/  @!P3 LEA R8, P1, R43.reuse, R5, 0x1 ;  /* 0x000000052b08b211 */ /* 0x050fe400078208ff */
[----:B------:R-:W-:Y:S01]  /*19dc0*/  @!P2 IMAD.MOV.U32 R11, RZ, RZ, R3 ;  /* 0x000000ffff0ba224 */ /* 0x000fe200078e0003 */
[----:B-----5:R-:W-:-:S04]  /*19dd0*/  @!P4 LEA R25, P5, R43, R14, 0x1 ;  /* 0x0000000e2b19c211 */ /* 0x020fc800078a08ff */
[----:B------:R2:W-:Y:S01]  /*19de0*/  @!P2 ST.E.128 desc[UR42][R10.64], RZ ;  /* 0x000000ff0a00a985 */ /* 0x0005e2000c101d2a */
[C-C-:B0-----:R-:W-:Y:S01]  /*19df0*/  @!P3 LEA.HI.X R9, R43.reuse, R4, R44.reuse, 0x1, P1 ;  /* 0x000000042b09b211 */ /* 0x141fe200008f0c2c */
[----:B------:R-:W-:Y:S02]  /*19e00*/  @!P4 IMAD.MOV.U32 R4, RZ, RZ, R25 ;  /* 0x000000ffff04c224 */ /* 0x000fe400078e0019 */
[----:B------:R2:W0:Y:S01]  /*19e10*/  SHFL.IDX PT, R14, R7, 0x3, 0x181f ;  /* 0x00781f00070e7f89 */ /* 0x00042200000e0000 */
[----:B-1----:R-:W-:-:S03]  /*19e20*/  @!P4 LEA.HI.X R5, R43, R6, R44, 0x1, P5 ;  /* 0x000000062b05c211 */ /* 0x002fc600028f0c2c */
[----:B------:R2:W-:Y:S04]  /*19e30*/  @!P3 ST.E.128 desc[UR42][R8.64], RZ ;  /* 0x000000ff0800b985 */ /* 0x0005e8000c101d2a */
[----:B------:R2:W-:Y:S02]  /*19e40*/  @!P4 ST.E.128 desc[UR42][R4.64], RZ ;  /* 0x000000ff0400c985 */ /* 0x0005e4000c101d2a */
.L_x_2001:
[----:B------:R-:W-:-:S05]  /*19e50*/  VIADD R24, R24, 0x90 ;  /* 0x0000009018187836 */ /* 0x000fca0000000000 */
[----:B------:R-:W-:-:S13]  /*19e60*/  ISETP.GE.OR P0, PT, R24, R21, P0 ;  /* 0x000000151800720c */ /* 0x000fda0000706670 */
[----:B0-----:R-:W-:-:S04]  /*19e70*/  @!P0 LEA R14, P1, R43, R14, 0x1 ;  /* 0x0000000e2b0e8211 */ /* 0x001fc800078208ff */
[----:B---3--:R-:W-:-:S05]  /*19e80*/  @!P0 LEA.HI.X R15, R43, R0, R44, 0x1, P1 ;  /* 0x000000002b0f8211 */ /* 0x008fca00008f0c2c */
[----:B------:R0:W-:Y:S04]  /*19e90*/  @!P0 ST.E.128 desc[UR42][R14.64], RZ ;  /* 0x000000ff0e008985 */ /* 0x0001e8000c101d2a */
.L_x_1778:
[----:B------:R-:W-:Y:S05]  /*19ea0*/  BSYNC B0 ;  /* 0x0000000000007941 */ /* 0x000fea0003800000 */
.L_x_1773:
[----:B------:R-:W-:Y:S02]  /*19eb0*/  ULDC UR4, c[0x0][0xc3c] ;  /* 0x00030f0000047ab9 */ /* 0x000fe40000000800 */
[----:B-1----:R-:W-:-:S13]  /*19ec0*/  ISETP.GE.AND P0, PT, R35, UR4, PT ;  /* 0x0000000423007c0c */ /* 0x002fda000bf06270 */
[----:B------:R-:W-:Y:S05]  /*19ed0*/  @!P0 BRA `(.L_x_1787) ;  /* 0xfffffe70004c8947 */ /* 0x000fea000383ffff */
[----:B------:R-:W-:Y:S05]  /*19ee0*/  BRA `(.L_x_1571) ;  /* 0x0000007c00c87947 */ /* 0x000fea0003800000 */
.L_x_1569:
[----:B------:R-:W-:-:S08]  /*19ef0*/  NOP ;  /* 0x0000000000007918 */ /* 0x000fd00000000000 */
[----:B------:R-:W0:-:S00]  /*19f00*/  USETMAXREG.DEALLOC.CTAPOOL 0x20 ;  /* 0x00000020000079c8 */ /* 0x000e0000080e0500 */
[----:B0-----:R-:W-:Y:S02]  /*19f10*/  LOP3.LUT R0, R0, 0x3, RZ, 0xc0, !PT ;  /* 0x0000000300007812 */ /* 0x001fe400078ec0ff */
[----:B------:R-:W-:Y:S02]  /*19f20*/  LOP3.LUT R22, R22, 0xfffffffb, RZ, 0xc0, !PT ;  /* 0xfffffffb16167812 */ /* 0x000fe400078ec0ff */
[----:B------:R-:W-:Y:S02]  /*19f30*/  MOV R25, RZ ;  /* 0x000000ff00197202 */ /* 0x000fe40000000f00 */
        /* <DEDUP_REMOVED lines=8> */
[----:B------:R-:W0:Y:S01]  /*19fc0*/  LDS.128 R24, [UR4+0x168d0] ;  /* 0x0168d004ff187984 */ /* 0x000e220008000c00 */
[----:B------:R-:W-:Y:S06]  /*19fd0*/  BAR.ARV 0x4, 0x200 ;  /* 0x0108000000007b1d */ /* 0x000fec0000002000 */
[----:B------:R-:W-:Y:S05]  /*19fe0*/  BRA `(.L_x_1789) ;  /* 0x0000000c00987947 */ /* 0x000fea0003800000 */
.L_x_1788:
        /* <DEDUP_REMOVED lines=44> */
.L_x_1792:
[----:B------:R-:W0:Y:S01]  /*1a2b0*/  LDC R2, c[0x0][0xc3c] ;  /* 0x00030f00ff027b82 */ /* 0x000e220000000800 */
[----:B------:R-:W-:Y:S01]  /*1a2c0*/  UIADD3 UR4, UR4, 0x1f, URZ ;  /* 0x0000001f04047890 */ /* 0x000fe2000fffe03f */
[----:B------:R-:W-:Y:S02]  /*1a2d0*/  ULDC UR7, c[0x0][0xc3c] ;  /* 0x00030f0000077ab9 */ /* 0x000fe40000000800 */
[----:B------:R-:W-:-:S03]  /*1a2e0*/  IMAD.U32 R27, RZ, RZ, UR7 ;  /* 0x00000007ff1b7e24 */ /* 0x000fc6000f8e00ff */
[----:B0-----:R-:W-:-:S13]  /*1a2f0*/  ISETP.LE.AND P6, PT, R2, UR4, PT ;  /* 0x0000000402007c0c */ /* 0x001fda000bfc3270 */
[----:B------:R-:W-:Y:S05]  /*1a300*/  @P6 BRA `(.L_x_1791) ;  /* 0x0000000800ac6947 */ /* 0x000fea0003800000 */
[----:B------:R-:W-:Y:S01]  /*1a310*/  IADD3 R9, R0, UR4, RZ ;  /* 0x0000000400097c10 */ /* 0x000fe2000fffe0ff */
[----:B------:R-:W-:Y:S02]  /*1a320*/  IMAD.MOV.U32 R25, RZ, RZ, RZ ;  /* 0x000000ffff197224 */ /* 0x000fe400078e00ff */
[----:B------:R-:W-:Y:S01]  /*1a330*/  IMAD.MOV.U32 R6, RZ, RZ, RZ ;  /* 0x000000ffff067224 */ /* 0x000fe200078e00ff */
[----:B------:R-:W-:-:S13]  /*1a340*/  ISETP.GE.OR P6, PT, R9, R2, !P0 ;  /* 0x000000020900720c */ /* 0x000fda00047c6670 */
[----:B------:R-:W0:Y:S08]  /*1a350*/  @!P6 LDC.64 R4, c[0x0][0xc80] ;  /* 0x00032000ff04eb82 */ /* 0x000e300000000a00 */
[----:B------:R-:W1:Y:S01]  /*1a360*/  @!P6 LDC.64 R2, c[0x0][0xc78] ;  /* 0x00031e00ff02eb82 */ /* 0x000e620000000a00 */
[----:B0-----:R-:W-:-:S05]  /*1a370*/  @!P6 IMAD.WIDE R4, R9, 0x4, R4 ;  /* 0x000000040904e825 */ /* 0x001fca00078e0204 */
[----:B------:R-:W2:Y:S01]  /*1a380*/  @!P6 LDG.E R25, desc[UR42][R4.64] ;  /* 0x0000002a0419e981 */ /* 0x000ea2000c1e1900 */
[----:B-1----:R-:W-:-:S05]  /*1a390*/  @!P6 IMAD.WIDE R2, R9, 0x4, R2 ;  /* 0x000000040902e825 */ /* 0x002fca00078e0202 */
        /* <DEDUP_REMOVED lines=22> */
.L_x_1790:
        /* <DEDUP_REMOVED lines=11> */
[----:B------:R-:W-:-:S05]  /*1a5b0*/  VIADD R3, R27, 0xffffffff ;  /* 0xffffffff1b037836 */ /* 0x000fca0000000000 */
[----:B------:R0:W1:Y:S02]  /*1a5c0*/  SHFL.IDX PT, R24, R2, R3, 0x1f ;  /* 0x00001f0302187589 */ /* 0x00006400000e0000 */
.L_x_1793:
[----:B-1----:R-:W-:Y:S02]  /*1a5d0*/  IMAD R24, R24, UR5, R5 ;  /* 0x0000000518187c24 */ /* 0x002fe4000f8e0205 */
[----:B------:R-:W-:-:S03]  /*1a5e0*/  VIADD R27, R27, UR4 ;  /* 0x000000041b1b7c36 */ /* 0x000fc60008000000 */
[----:B------:R-:W-:Y:S01]  /*1a5f0*/  IADD3 R4, -R24, UR6, RZ ;  /* 0x0000000618047c10 */ /* 0x000fe2000fffe1ff */
[----:B------:R-:W-:Y:S06]  /*1a600*/  @!P1 BRA `(.L_x_1794) ;  /* 0x0000000000e89947 */ /* 0x000fec0003800000 */
[----:B--2---:R-:W-:Y:S02]  /*1a610*/  IABS R7, R25 ;  /* 0x0000001900077213 */ /* 0x004fe40000000000 */
[----:B------:R-:W-:Y:S02]  /*1a620*/  IABS R5, R6 ;  /* 0x0000000600057213 */ /* 0x000fe40000000000 */
[----:B------:R-:W1:Y:S08]  /*1a630*/  I2F.RP R8, R7 ;  /* 0x0000000700087306 */ /* 0x000e700000209400 */
[----:B-1----:R-:W0:Y:S02]  /*1a640*/  MUFU.RCP R8, R8 ;  /* 0x0000000800087308 */ /* 0x002e240000001000 */
[----:B0-----:R-:W-:Y:S01]  /*1a650*/  VIADD R2, R8, 0xffffffe ;  /* 0x0ffffffe08027836 */ /* 0x001fe20000000000 */
[----:B------:R-:W-:-:S05]  /*1a660*/  IABS R8, R4 ;  /* 0x0000000400087213 */ /* 0x000fca0000000000 */
[----:B------:R0:W1:Y:S02]  /*1a670*/  F2I.FTZ.U32.TRUNC.NTZ R3, R2 ;  /* 0x0000000200037305 */ /* 0x000064000021f000 */
[----:B0-----:R-:W-:Y:S02]  /*1a680*/  IMAD.MOV.U32 R2, RZ, RZ, RZ ;  /* 0x000000ffff027224 */ /* 0x001fe400078e00ff */
[----:B-1----:R-:W-:-:S04]  /*1a690*/  IMAD.MOV R10, RZ, RZ, -R3 ;  /* 0x000000ffff0a7224 */ /* 0x002fc800078e0a03 */
[----:B------:R-:W-:Y:S01]  /*1a6a0*/  IMAD R9, R10, R7, RZ ;  /* 0x000000070a097224 */ /* 0x000fe200078e02ff */
[----:B------:R-:W-:-:S03]  /*1a6b0*/  IABS R10, R25 ;  /* 0x00000019000a7213 */ /* 0x000fc60000000000 */
[----:B------:R-:W-:Y:S02]  /*1a6c0*/  IMAD.HI.U32 R3, R3, R9, R2 ;  /* 0x0000000903037227 */ /* 0x000fe400078e0002 */
[----:B------:R-:W0:Y:S02]  /*1a6d0*/  I2F.RP R9, R5 ;  /* 0x0000000500097306 */ /* 0x000e240000209400 */
[----:B------:R-:W-:Y:S01]  /*1a6e0*/  IMAD.MOV R11, RZ, RZ, -R10 ;  /* 0x000000ffff0b7224 */ /* 0x000fe200078e0a0a */
[----:B------:R-:W-:Y:S01]  /*1a6f0*/  IABS R10, R6 ;  /* 0x00000006000a7213 */ /* 0x000fe20000000000 */
[----:B------:R-:W-:-:S04]  /*1a700*/  IMAD.HI.U32 R2, R3, R8, RZ ;  /* 0x0000000803027227 */ /* 0x000fc800078e00ff */
[----:B------:R-:W-:Y:S02]  /*1a710*/  IMAD R8, R2, R11, R8 ;  /* 0x0000000b02087224 */ /* 0x000fe400078e0208 */
[----:B------:R-:W-:-:S03]  /*1a720*/  IMAD.MOV R10, RZ, RZ, -R10 ;  /* 0x000000ffff0a7224 */ /* 0x000fc600078e0a0a */
[----:B------:R-:W-:Y:S01]  /*1a730*/  ISETP.GT.U32.AND P1, PT, R7, R8, PT ;  /* 0x000000080700720c */ /* 0x000fe20003f24070 */
[----:B0-----:R-:W0:-:S12]  /*1a740*/  MUFU.RCP R9, R9 ;  /* 0x0000000900097308 */ /* 0x001e180000001000 */
[----:B------:R-:W-:Y:S02]  /*1a750*/  @!P1 IMAD.IADD R8, R8, 0x1, -R7 ;  /* 0x0000000108089824 */ /* 0x000fe400078e0a07 */
[----:B------:R-:W-:Y:S01]  /*1a760*/  @!P1 VIADD R2, R2, 0x1 ;  /* 0x0000000102029836 */ /* 0x000fe20000000000 */
[----:B------:R-:W-:Y:S02]  /*1a770*/  ISETP.NE.AND P1, PT, R25, RZ, PT ;  /* 0x000000ff1900720c */ /* 0x000fe40003f25270 */
[----:B------:R-:W-:Y:S01]  /*1a780*/  ISETP.GE.U32.AND P0, PT, R8, R7, PT ;  /* 0x000000070800720c */ /* 0x000fe20003f06070 */
[----:B0-----:R-:W-:Y:S01]  /*1a790*/  VIADD R3, R9, 0xffffffe ;  /* 0x0ffffffe09037836 */ /* 0x001fe20000000000 */
[----:B------:R-:W-:-:S04]  /*1a7a0*/  LOP3.LUT R7, R4, R25, RZ, 0x3c, !PT ;  /* 0x0000001904077212 */ /* 0x000fc800078e3cff */
[----:B------:R-:W-:Y:S01]  /*1a7b0*/  ISETP.GE.AND P2, PT, R7, RZ, PT ;  /* 0x000000ff0700720c */ /* 0x000fe20003f46270 */
[----:B------:R-:W0:Y:S06]  /*1a7c0*/  F2I.FTZ.U32.TRUNC.NTZ R3, R3 ;  /* 0x0000000300037305 */ /* 0x000e2c000021f000 */
[----:B------:R-:W-:-:S05]  /*1a7d0*/  @P0 IADD3 R2, R2, 0x1, RZ ;  /* 0x0000000102020810 */ /* 0x000fca0007ffe0ff */
[----:B------:R-:W-:Y:S02]  /*1a7e0*/  IMAD.MOV.U32 R9, RZ, RZ, R2 ;  /* 0x000000ffff097224 */ /* 0x000fe400078e0002 */
[----:B0-----:R-:W-:Y:S02]  /*1a7f0*/  IMAD.MOV R2, RZ, RZ, -R3 ;  /* 0x000000ffff027224 */ /* 0x001fe400078e0a03 */
[----:B------:R-:W-:Y:S01]  /*1a800*/  @!P2 IMAD.MOV R9, RZ, RZ, -R9 ;  /* 0x000000ffff09a224 */ /* 0x000fe200078e0a09 */
[----:B------:R-:W-:Y:S01]  /*1a810*/  @!P1 LOP3.LUT R9, RZ, R25, RZ, 0x33, !PT ;  /* 0x00000019ff099212 */ /* 0x000fe200078e33ff */
[----:B------:R-:W-:Y:S02]  /*1a820*/  IMAD R7, R2, R5, RZ ;  /* 0x0000000502077224 */ /* 0x000fe400078e02ff */
[----:B------:R-:W-:Y:S01]  /*1a830*/  IMAD.MOV.U32 R2, RZ, RZ, RZ ;  /* 0x000000ffff027224 */ /* 0x000fe200078e00ff */
[----:B------:R-:W-:-:S03]  /*1a840*/  IABS R8, R9 ;  /* 0x0000000900087213 */ /* 0x000fc60000000000 */
[----:B------:R-:W-:-:S04]  /*1a850*/  IMAD.HI.U32 R2, R3, R7, R2 ;  /* 0x0000000703027227 */ /* 0x000fc800078e0002 */
[----:B------:R-:W-:Y:S02]  /*1a860*/  IMAD.MOV.U32 R3, RZ, RZ, R8 ;  /* 0x000000ffff037224 */ /* 0x000fe400078e0008 */
[----:B------:R-:W-:Y:S02]  /*1a870*/  IMAD.MOV.U32 R8, RZ, RZ, R10 ;  /* 0x000000ffff087224 */ /* 0x000fe400078e000a */
        /* <DEDUP_REMOVED lines=9> */
[----:B------:R-:W-:-:S12]  /*1a910*/  IMAD.MOV R5, RZ, RZ, -R9 ;  /* 0x000000ffff057224 */ /* 0x000fd800078e0a09 */
[----:B------:R-:W-:-:S05]  /*1a920*/  @P0 IADD3 R2, R2, 0x1, RZ ;  /* 0x0000000102020810 */ /* 0x000fca0007ffe0ff */
        /* <DEDUP_REMOVED lines=8> */
.L_x_1794:
[----:B0-----:R-:W0:Y:S02]  /*1a9b0*/  LDC.64 R2, c[0x0][0xc90] ;  /* 0x00032400ff027b82 */ /* 0x001e240000000a00 */
        /* <DEDUP_REMOVED lines=13> */
[----:B------:R-:W-:Y:S01]  /*1aa90*/  IMAD.HI.U32 R2, R3, R9, R2 ;  /* 0x0000000903027227 */ /* 0x000fe200078e0002 */
[----:B------:R-:W-:-:S03]  /*1aaa0*/  IADD3 R3, RZ, -R12, RZ ;  /* 0x8000000cff037210 */ /* 0x000fc60007ffe0ff */
[----:B------:R-:W-:-:S04]  /*1aab0*/  IMAD.MOV.U32 R9, RZ, RZ, R11 ;  /* 0x000000ffff097224 */ /* 0x000fc800078e000b */
        /* <DEDUP_REMOVED lines=15> */
[----:B------:R-:W-:Y:S02]  /*1abb0*/  IMAD R4, R5, R2, R4 ;  /* 0x0000000205047224 */ /* 0x000fe400078e0204 */
[----:B------:R-:W-:Y:S01]  /*1abc0*/  IMAD.MOV.U32 R2, RZ, RZ, RZ ;  /* 0x000000ffff027224 */ /* 0x000fe200078e00ff */
[----:B------:R-:W-:Y:S02]  /*1abd0*/  VIADDMNMX R6, R3, UR5, R6, PT ;  /* 0x0000000503067c46 */ /* 0x000fe4000b800106 */
[----:B------:R-:W-:-:S02]  /*1abe0*/  IABS R10, R4 ;  /* 0x00000004000a7213 */ /* 0x000fc40000000000 */
[----:B------:R-:W-:Y:S01]  /*1abf0*/  IABS R8, R6 ;  /* 0x0000000600087213 */ /* 0x000fe20000000000 */
[----:B------:R-:W-:Y:S01]  /*1ac00*/  IMAD.MOV R26, RZ, RZ, -R6 ;  /* 0x000000ffff1a7224 */ /* 0x000fe200078e0a06 */
[----:B------:R-:W-:Y:S02]  /*1ac10*/  IADD3 R7, R7, 0x1000000, R4 ;  /* 0x0100000007077810 */ /* 0x000fe40007ffe004 */
        /* <DEDUP_REMOVED lines=8> */
[----:B------:R-:W-:-:S03]  /*1aca0*/  MOV R5, R10 ;  /* 0x0000000a00057202 */ /* 0x000fc60000000f00 */
        /* <DEDUP_REMOVED lines=13> */
[----:B------:R-:W-:-:S07]  /*1ad80*/  IMAD R26, R2, R26, R7 ;  /* 0x0000001a021a7224 */ /* 0x000fce00078e0207 */
.L_x_1795:
[----:B------:R-:W-:-:S05]  /*1ad90*/  LOP3.LUT R2, RZ, R2, RZ, 0x33, !PT ;  /* 0x00000002ff027212 */ /* 0x000fca00078e33ff */
[----:B------:R-:W-:Y:S01]  /*1ada0*/  IMAD.IADD R25, R25, 0x1, R2 ;  /* 0x0000000119197824 */ /* 0x000fe200078e0202 */
[----:B------:R-:W-:Y:S06]  /*1adb0*/  BRA `(.L_x_1796) ;  /* 0x00000000000c7947 */ /* 0x000fec0003800000 */
.L_x_1791:
[----:B------:R-:W-:Y:S01]  /*1adc0*/  IMAD.MOV.U32 R25, RZ, RZ, RZ ;  /* 0x000000ffff197224 */ /* 0x000fe200078e00ff */
[----:B------:R-:W-:Y:S01]  /*1add0*/  MOV R26, RZ ;  /* 0x000000ff001a7202 */ /* 0x000fe20000000f00 */
[----:B------:R-:W-:-:S07]  /*1ade0*/  IMAD.U32 R24, RZ, RZ, UR6 ;  /* 0x00000006ff187e24 */ /* 0x000fce000f8e00ff */
.L_x_1796:
[----:B------:R-:W-:-:S13]  /*1adf0*/  ISETP.NE.AND P0, PT, R0, RZ, PT ;  /* 0x000000ff0000720c */ /* 0x000fda0003f05270 */
[----:B------:R-:W0:Y:S01]  /*1ae00*/  @!P0 S2R R3, SR_CgaCtaId ;  /* 0x0000000000038919 */ /* 0x000e220000008800 */
[----:B------:R-:W-:-:S04]  /*1ae10*/  @!P0 MOV R0, 0x400 ;  /* 0x0000040000008802 */ /* 0x000fc80000000f00 */
[----:B0-----:R-:W-:-:S05]  /*1ae20*/  @!P0 LEA R0, R3, R0, 0x18 ;  /* 0x0000000003008211 */ /* 0x001fca00078ec0ff */
[----:B------:R1:W-:Y:S01]  /*1ae30*/  @!P0 STS.128 [R0+0x168d0], R24 ;  /* 0x0168d01800008388 */ /* 0x0003e20000000c00 */
[----:B------:R-:W-:Y:S06]  /*1ae40*/  BAR.ARV 0x5, 0x200 ;  /* 0x0148000000007b1d */ /* 0x000fec0000002000 */
.L_x_1789:
[----:B-1----:R-:W-:Y:S01]  /*1ae50*/  IMAD.MOV.U32 R0, RZ, RZ, 0x1 ;  /* 0x00000001ff007424 */ /* 0x002fe200078e00ff */
[----:B------:R-:W-:Y:S01]  /*1ae60*/  ULDC UR4, c[0x0][0xc3c] ;  /* 0x00030f0000047ab9 */ /* 0x000fe20000000800 */
[----:B------:R-:W-:Y:S01]  /*1ae70*/  IMAD.MOV.U32 R28, RZ, RZ, RZ ;  /* 0x000000ffff1c7224 */ /* 0x000fe200078e00ff */
[----:B0-----:R-:W-:Y:S02]  /*1ae80*/  ISETP.GE.AND P0, PT, R27, UR4, PT ;  /* 0x000000041b007c0c */ /* 0x001fe4000bf06270 */
[----:B------:R0:W-:Y:S04]  /*1ae90*/  STL [R1], R0 ;  /* 0x0000000001007387 */ /* 0x0001e80000100800 */
[----:B------:R0:W-:Y:S07]  /*1aea0*/  STL [R1+0x40], RZ ;  /* 0x000040ff01007387 */ /* 0x0001ee0000100800 */
[----:B------:R-:W-:Y:S05]  /*1aeb0*/  @P0 BRA `(.L_x_1797) ;  /* 0x0000006800f00947 */ /* 0x000fea0003800000 */
[----:B------:R-:W1:Y:S01]  /*1aec0*/  S2R R6, SR_TID.X ;  /* 0x0000000000067919 */ /* 0x000e620000002100 */
[----:B------:R-:W2:Y:S01]  /*1aed0*/  S2UR UR5, SR_CgaCtaId ;  /* 0x00000000000579c3 */ /* 0x000ea20000008800 */
[----:B------:R-:W-:Y:S01]  /*1aee0*/  UMOV UR4, 0x400 ;  /* 0x0000040000047882 */ /* 0x000fe20000000000 */
[----:B------:R-:W-:Y:S01]  /*1aef0*/  BSSY B8, `(.L_x_1797) ;  /* 0x00006b8000087945 */ /* 0x000fe20003800000 */
[----:B------:R-:W-:Y:S01]  /*1af00*/  STL [R1+0x40], RZ ;  /* 0x000040ff01007387 */ /* 0x000fe20000100800 */
[----:B------:R-:W-:Y:S01]  /*1af10*/  CS2R R28, SRZ ;  /* 0x00000000001c7805 */ /* 0x000fe2000001ff00 */
[----:B------:R-:W-:Y:S01]  /*1af20*/  ULDC.64 UR40, c[0x0][0x198] ;  /* 0x0000660000287ab9 */ /* 0x000fe20000000a00 */
[----:B------:R-:W-:Y:S01]  /*1af30*/  ULOP3.LUT UR38, UR37, 0x2, URZ, 0xfc, !UPT ;  /* 0x0000000225267892 */ /* 0x000fe2000f8efc3f */
[----:B------:R-:W-:Y:S01]  /*1af40*/  ULDC UR36, c[0x0][0xc] ;  /* 0x0000030000247ab9 */ /* 0x000fe20000000800 */
[----:B--2---:R-:W-:-:S06]  /*1af50*/  ULEA UR4, UR5, UR4, 0x18 ;  /* 0x0000000405047291 */ /* 0x004fcc000f8ec03f */
[----:B------:R-:W-:Y:S01]  /*1af60*/  IMAD.U32 R16, RZ, RZ, UR4 ;  /* 0x00000004ff107e24 */ /* 0x000fe2000f8e00ff */
[C---:B-1----:R-:W-:Y:S01]  /*1af70*/  LOP3.LUT R5, R6.reuse, 0x7f, RZ, 0xc0, !PT ;  /* 0x0000007f06057812 */ /* 0x042fe200078ec0ff */
[----:B0-----:R-:W-:-:S04]  /*1af80*/  IMAD.SHL.U32 R0, R6, 0x8, RZ ;  /* 0x0000000806007824 */ /* 0x001fc800078e00ff */
[----:B------:R-:W-:Y:S01]  /*1af90*/  IMAD.SHL.U32 R3, R5, 0x8, RZ ;  /* 0x0000000805037824 */ /* 0x000fe200078e00ff */
[----:B------:R-:W-:Y:S01]  /*1afa0*/  LOP3.LUT R2, R0, 0x1f8, RZ, 0xc0, !PT ;  /* 0x000001f800027812 */ /* 0x000fe200078ec0ff */
[----:B------:R-:W-:-:S03]  /*1afb0*/  IMAD.MOV.U32 R0, RZ, RZ, 0x1 ;  /* 0x00000001ff007424 */ /* 0x000fc600078e00ff */
[----:B------:R-:W-:Y:S02]  /*1afc0*/  LOP3.LUT R2, R2, 0x38, R6, 0x78, !PT ;  /* 0x0000003802027812 */ /* 0x000fe400078e7806 */
[----:B------:R0:W-:Y:S02]  /*1afd0*/  STL [R1+0x4], R0 ;  /* 0x0000040001007387 */ /* 0x0001e40000100800 */
[----:B------:R-:W-:Y:S01]  /*1afe0*/  LOP3.LUT R4, R2, 0x200, R3, 0xf8, !PT ;  /* 0x0000020002047812 */ /* 0x000fe200078ef803 */
[----:B------:R-:W-:Y:S01]  /*1aff0*/  IMAD.SHL.U32 R2, R6, 0x10, RZ ;  /* 0x0000001006027824 */ /* 0x000fe200078e00ff */
[----:B------:R-:W-:Y:S01]  /*1b000*/  SHF.R.U32.HI R3, RZ, 0x3, R5 ;  /* 0x00000003ff037819 */ /* 0x000fe20000011605 */
[----:B------:R-:W-:-:S03]  /*1b010*/  IMAD.MOV.U32 R5, RZ, RZ, 0x1 ;  /* 0x00000001ff057424 */ /* 0x000fc600078e00ff */
[----:B------:R-:W-:Y:S01]  /*1b020*/  LOP3.LUT R2, R2, 0x70, RZ, 0xc0, !PT ;  /* 0x0000007002027812 */ /* 0x000fe200078ec0ff */
[----:B0-----:R-:W-:Y:S01]  /*1b030*/  IMAD R0, R4, 0x2, R16 ;  /* 0x0000000204007824 */ /* 0x001fe200078e0210 */
[----:B------:R0:W-:Y:S02]  /*1b040*/  STL [R1], R5 ;  /* 0x0000000501007387 */ /* 0x0001e40000100800 */
[----:B------:R-:W-:Y:S02]  /*1b050*/  LOP3.LUT R2, R3, R2, RZ, 0xfc, !PT ;  /* 0x0000000203027212 */ /* 0x000fe400078efcff */
[----:B------:R0:W-:Y:S05]  /*1b060*/  STL [R1+0x24], R0 ;  /* 0x0000240001007387 */ /* 0x0001ea0000100800 */
.L_x_1910:
[----:B------:R-:W-:Y:S05]  /*1b070*/  YIELD ;  /* 0x0000000000007946 */ /* 0x000fea0003800000 */
[----:B------:R-:W-:Y:S01]  /*1b080*/  ULDC.64 UR4, c[0x0][0xa28] ;  /* 0x00028a0000047ab9 */ /* 0x000fe20000000a00 */
[----:B------:R-:W-:Y:S01]  /*1b090*/  MOV R10, RZ ;  /* 0x000000ff000a7202 */ /* 0x000fe20000000f00 */
[----:B0-----:R-:W0:Y:S01]  /*1b0a0*/  LDC.64 R4, c[0x0][0xa00] ;  /* 0x00028000ff047b82 */ /* 0x001e220000000a00 */
[----:B------:R-:W-:Y:S01]  /*1b0b0*/  ISETP.NE.U32.AND P0, PT, RZ, UR4, PT ;  /* 0x00000004ff007c0c */ /* 0x000fe2000bf05070 */
[----:B------:R-:W-:Y:S01]  /*1b0c0*/  IMAD.MOV.U32 R0, RZ, RZ, RZ ;  /* 0x000000ffff007224 */ /* 0x000fe200078e00ff */
[----:B------:R-:W-:-:S02]  /*1b0d0*/  ULDC.64 UR6, c[0x0][0xa10] ;  /* 0x0002840000067ab9 */ /* 0x000fc40000000a00 */
[----:B------:R-:W-:Y:S01]  /*1b0e0*/  ISETP.NE.AND.EX P0, PT, RZ, UR5, PT, P0 ;  /* 0x00000005ff007c0c */ /* 0x000fe2000bf05300 */
[----:B------:R-:W-:-:S12]  /*1b0f0*/  ULDC.64 UR4, c[0x0][0xa18] ;  /* 0x0002860000047ab9 */ /* 0x000fd80000000a00 */
[----:B-1----:R-:W1:Y:S02]  /*1b100*/  @P0 LDC.64 R2, c[0x0][0xa28] ;  /* 0x00028a00ff020b82 */ /* 0x002e640000000a00 */
[----:B-1----:R-:W-:-:S05]  /*1b110*/  @P0 IMAD.WIDE R2, R27, 0x4, R2 ;  /* 0x000000041b020825 */ /* 0x002fca00078e0202 */
[----:B--2---:R1:W2:Y:S01]  /*1b120*/  @P0 LDG.E R10, desc[UR42][R2.64] ;  /* 0x0000002a020a0981 */ /* 0x0042a2000c1e1900 */
[----:B------:R-:W-:Y:S01]  /*1b130*/  ISETP.NE.U32.AND P0, PT, RZ, UR4, PT ;  /* 0x00000004ff007c0c */ /* 0x000fe2000bf05070 */
[----:B0-----:R-:W-:Y:S01]  /*1b140*/  IMAD.WIDE R4, R27, 0x4, R4 ;  /* 0x000000041b047825 */ /* 0x001fe200078e0204 */
[----:B------:R-:W-:Y:S02]  /*1b150*/  ISETP.NE.U32.AND P1, PT, RZ, UR6, PT ;  /* 0x00000006ff007c0c */ /* 0x000fe4000bf25070 */
[----:B------:R-:W-:Y:S01]  /*1b160*/  ISETP.NE.AND.EX P2, PT, RZ, UR5, PT, P0 ;  /* 0x00000005ff007c0c */ /* 0x000fe2000bf45300 */
[----:B------:R-:W-:Y:S01]  /*1b170*/  ULDC.64 UR4, c[0x0][0xa00] ;  /* 0x0002800000047ab9 */ /* 0x000fe20000000a00 */
[----:B------:R-:W-:Y:S01]  /*1b180*/  ISETP.NE.AND.EX P1, PT, RZ, UR7, PT, P1 ;  /* 0x00000007ff007c0c */ /* 0x000fe2000bf25310 */
[----:B------:R-:W-:Y:S01]  /*1b190*/  IMAD.MOV.U32 R6, RZ, RZ, RZ ;  /* 0x000000ffff067224 */ /* 0x000fe200078e00ff */
[----:B------:R-:W-:Y:S01]  /*1b1a0*/  ISETP.NE.U32.AND P0, PT, RZ, UR4, PT ;  /* 0x00000004ff007c0c */ /* 0x000fe2000bf05070 */
[----:B-1----:R-:W0:Y:S03]  /*1b1b0*/  LDC.64 R2, c[0x0][0xa10] ;  /* 0x00028400ff027b82 */ /* 0x002e260000000a00 */
[----:B------:R-:W-:-:S05]  /*1b1c0*/  ISETP.NE.AND.EX P0, PT, RZ, UR5, PT, P0 ;  /* 0x00000005ff007c0c */ /* 0x000fca000bf05300 */
[----:B------:R-:W1:Y:S08]  /*1b1d0*/  @P2 LDC.64 R8, c[0x0][0xa18] ;  /* 0x00028600ff082b82 */ /* 0x000e700000000a00 */
[----:B---3--:R-:W3:Y:S01]  /*1b1e0*/  @P0 LDG.E R0, desc[UR42][R4.64] ;  /* 0x0000002a04000981 */ /* 0x008ee2000c1e1900 */
[----:B------:R-:W-:Y:S01]  /*1b1f0*/  ULDC UR4, c[0x0][0x288] ;  /* 0x0000a20000047ab9 */ /* 0x000fe20000000800 */
[----:B0-----:R-:W-:-:S05]  /*1b200*/  IMAD.WIDE R2, R27, 0x4, R2 ;  /* 0x000000041b027825 */ /* 0x001fca00078e0202 */
[----:B-----5:R-:W5:Y:S01]  /*1b210*/  @P1 LDG.E R6, desc[UR42][R2.64] ;  /* 0x0000002a02061981 */ /* 0x020f62000c1e1900 */
[----:B-1----:R-:W-:-:S03]  /*1b220*/  @P2 IMAD.WIDE R8, R27, 0x4, R8 ;  /* 0x000000041b082825 */ /* 0x002fc600078e0208 */
[----:B---3--:R0:W-:Y:S02]  /*1b230*/  STL [R1+0x2c], R0 ;  /* 0x00002c0001007387 */ /* 0x0081e40000100800 */
[----:B0-----:R-:W-:Y:S01]  /*1b240*/  IMAD.U32 R0, RZ, RZ, UR4 ;  /* 0x00000004ff007e24 */ /* 0x001fe2000f8e00ff */
[----:B------:R-:W-:-:S05]  /*1b250*/  ULDC.64 UR4, c[0x0][0x418] ;  /* 0x0001060000047ab9 */ /* 0x000fca0000000a00 */
[----:B------:R0:W3:Y:S01]  /*1b260*/  @P2 LDG.E R0, desc[UR42][R8.64] ;  /* 0x0000002a08002981 */ /* 0x0000e2000c1e1900 */
[----:B------:R-:W-:-:S03]  /*1b270*/  UISETP.NE.U32.AND UP0, UPT, UR4, URZ, UPT ;  /* 0x0000003f0400728c */ /* 0x000fc6000bf05070 */
[----:B------:R-:W-:Y:S01]  /*1b280*/  ULDC UR4, c[0x0][0x424] ;  /* 0x0001090000047ab9 */ /* 0x000fe20000000800 */
[----:B------:R-:W-:-:S03]  /*1b290*/  UISETP.NE.AND.EX UP0, UPT, UR5, URZ, UPT, UP0 ;  /* 0x0000003f0500728c */ /* 0x000fc6000bf05300 */
[----:B------:R-:W-:Y:S01]  /*1b2a0*/  ULDC UR5, c[0x0][0x2f0] ;  /* 0x0000bc0000057ab9 */ /* 0x000fe20000000800 */
[----:B------:R-:W-:-:S04]  /*1b2b0*/  USEL UR4, UR4, 0x1, UP0 ;  /* 0x0000000104047887 */ /* 0x000fc80008000000 */
[----:B------:R-:W-:-:S03]  /*1b2c0*/  UIMAD UR4, UR4, UR5, URZ ;  /* 0x00000005040472a4 */ /* 0x000fc6000f8e023f */
[----:B------:R-:W-:Y:S02]  /*1b2d0*/  ULDC UR5, c[0x0][0x348] ;  /* 0x0000d20000057ab9 */ /* 0x000fe40000000800 */
[----:B0-----:R-:W-:Y:S02]  /*1b2e0*/  IMAD.U32 R8, RZ, RZ, UR5 ;  /* 0x00000005ff087e24 */ /* 0x001fe4000f8e00ff */
[----:B------:R-:W-:Y:S01]  /*1b2f0*/  IMAD.U32 R7, RZ, RZ, UR4 ;  /* 0x00000004ff077e24 */ /* 0x000fe2000f8e00ff */
[----:B---3--:R0:W-:Y:S04]  /*1b300*/  STL [R1+0x28], R0 ;  /* 0x0000280001007387 */ /* 0x0081e80000100800 */
[----:B--2---:R0:W-:Y:S01]  /*1b310*/  STL [R1+0x1c], R10 ;  /* 0x00001c0a01007387 */ /* 0x0041e20000100800 */
[----:B------:R-:W-:Y:S01]  /*1b320*/  IMAD.MOV.U32 R13, RZ, RZ, R0 ;  /* 0x000000ffff0d7224 */ /* 0x000fe200078e0000 */
[----:B------:R-:W-:Y:S06]  /*1b330*/  @P2 BRA `(.L_x_1798) ;  /* 0x0000000000142947 */ /* 0x000fec0003800000 */
[----:B------:R-:W-:Y:S05]  /*1b340*/  @!P0 BRA `(.L_x_1798) ;  /* 0x0000000000108947 */ /* 0x000fea0003800000 */
[----:B0-----:R-:W2:Y:S04]  /*1b350*/  LDG.E R0, desc[UR42][R4.64] ;  /* 0x0000002a04007981 */ /* 0x001ea8000c1e1900 */
[----:B------:R-:W2:Y:S02]  /*1b360*/  LDG.E R9, desc[UR42][R4.64+0x4] ;  /* 0x0000042a04097981 */ /* 0x000ea4000c1e1900 */
[----:B--2---:R-:W-:-:S05]  /*1b370*/  IMAD.IADD R13, R9, 0x1, -R0 ;  /* 0x00000001090d7824 */ /* 0x004fca00078e0a00 */
[----:B------:R1:W-:Y:S02]  /*1b380*/  STL [R1+0x28], R13 ;  /* 0x0000280d01007387 */ /* 0x0003e40000100800 */
.L_x_1798:
[----:B------:R-:W-:Y:S01]  /*1b390*/  ULDC.64 UR4, c[0x0][0xa20] ;  /* 0x0002880000047ab9 */ /* 0x000fe20000000a00 */
[C---:B0-----:R-:W-:Y:S02]  /*1b3a0*/  LOP3.LUT R0, R26.reuse, 0xff000000, RZ, 0xc0, !PT ;  /* 0xff0000001a007812 */ /* 0x041fe400078ec0ff */
[----:B------:R-:W-:Y:S02]  /*1b3b0*/  ISETP.NE.U32.AND P0, PT, RZ, UR4, PT ;  /* 0x00000004ff007c0c */ /* 0x000fe4000bf05070 */
[----:B------:R-:W-:Y:S02]  /*1b3c0*/  SHF.R.U32.HI R0, RZ, 0x8, R0 ;  /* 0x00000008ff007819 */ /* 0x000fe40000011600 */
[----:B------:R-:W-:Y:S02]  /*1b3d0*/  ISETP.NE.AND.EX P0, PT, RZ, UR5, PT, P0 ;  /* 0x00000005ff007c0c */ /* 0x000fe4000bf05300 */
[C---:B------:R-:W-:Y:S02]  /*1b3e0*/  LOP3.LUT R4, R26.reuse, 0xff0000, RZ, 0xc0, !PT ;  /* 0x00ff00001a047812 */ /* 0x040fe400078ec0ff */
[----:B------:R-:W-:-:S02]  /*1b3f0*/  LOP3.LUT R17, R26, 0xffff, RZ, 0xc0, !PT ;  /* 0x0000ffff1a117812 */ /* 0x000fc400078ec0ff */
[----:B------:R-:W-:-:S07]  /*1b400*/  LEA.HI R0, R4, R0, RZ, 0x10 ;  /* 0x0000000004007211 */ /* 0x000fce00078f80ff */
[----:B------:R-:W-:Y:S05]  /*1b410*/  @!P0 BRA `(.L_x_1799) ;  /* 0x0000000000108947 */ /* 0x000fea0003800000 */
[----:B------:R-:W0:Y:S02]  /*1b420*/  LDC.64 R4, c[0x0][0xa20] ;  /* 0x00028800ff047b82 */ /* 0x000e240000000a00 */
[----:B0-----:R-:W-:-:S05]  /*1b430*/  IMAD.WIDE R4, R27, 0x4, R4 ;  /* 0x000000041b047825 */ /* 0x001fca00078e0204 */
[----:B------:R0:W5:Y:S01]  /*1b440*/  LDG.E R7, desc[UR42][R4.64] ;  /* 0x0000002a04077981 */ /* 0x000162000c1e1900 */
[----:B------:R-:W-:Y:S05]  /*1b450*/  BRA `(.L_x_1800) ;  /* 0x0000000000247947 */ /* 0x000fea0003800000 */
.L_x_1799:
        /* <DEDUP_REMOVED lines=8> */
[----:B--2---:R-:W-:-:S07]  /*1b4e0*/  IMAD.IADD R7, R4, 0x1, -R7 ;  /* 0x0000000104077824 */ /* 0x004fce00078e0a07 */
.L_x_1800:
[----:B0-----:R-:W2:Y:S04]  /*1b4f0*/  @P1 LDG.E R4, desc[UR42][R2.64] ;  /* 0x0000002a02041981 */ /* 0x001ea8000c1e1900 */
[----:B------:R0:W2:Y:S01]  /*1b500*/  @P1 LDG.E R5, desc[UR42][R2.64+0x4] ;  /* 0x0000042a02051981 */ /* 0x0000a2000c1e1900 */
[----:B------:R-:W-:Y:S02]  /*1b510*/  IMAD R25, R25, 0xc0, RZ ;  /* 0x000000c019197824 */ /* 0x000fe400078e02ff */
[----:B-----5:R-:W-:-:S03]  /*1b520*/  IMAD.IADD R7, R7, 0x1, -R10 ;  /* 0x0000000107077824 */ /* 0x020fc600078e0a0a */
[----:B------:R-:W-:Y:S01]  /*1b530*/  IADD3 R9, R25, 0xbf, RZ ;  /* 0x000000bf19097810 */ /* 0x000fe20007ffe0ff */
[----:B0-----:R-:W0:Y:S02]  /*1b540*/  LDC R2, c[0x0][0x448] ;  /* 0x00011200ff027b82 */ /* 0x001e240000000800 */
[----:B0-----:R-:W-:-:S13]  /*1b550*/  ISETP.NE.AND P2, PT, R2, 0x1, PT ;  /* 0x000000010200780c */ /* 0x001fda0003f45270 */
[----:B------:R-:W0:Y:S08]  /*1b560*/  @P2 LDC R3, c[0x0][0x44c] ;  /* 0x00011300ff032b82 */ /* 0x000e300000000800 */
[----:B------:R-:W3:Y:S01]  /*1b570*/  @P2 LDC R2, c[0x0][0x450] ;  /* 0x00011400ff022b82 */ /* 0x000ee20000000800 */
[----:B0-----:R-:W-:-:S05]  /*1b580*/  @P2 IMAD.HI.U32 R3, R9, R3, RZ ;  /* 0x0000000309032227 */ /* 0x001fca00078e00ff */
[----:B---3--:R-:W-:Y:S01]  /*1b590*/  @P2 SHF.R.U32.HI R9, RZ, R2, R3 ;  /* 0x00000002ff092219 */ /* 0x008fe20000011603 */
[----:B--2---:R-:W-:-:S04]  /*1b5a0*/  @P1 IMAD.IADD R8, R5, 0x1, -R4 ;  /* 0x0000000105081824 */ /* 0x004fc800078e0a04 */
[----:B------:R-:W-:-:S04]  /*1b5b0*/  IMAD.IADD R12, R7, 0x1, R8 ;  /* 0x00000001070c7824 */ /* 0x000fc800078e0208 */
[C---:B------:R-:W-:Y:S01]  /*1b5c0*/  VIADD R20, R12.reuse, 0x7f ;  /* 0x0000007f0c147836 */ /* 0x040fe20000000000 */
[----:B------:R0:W-:Y:S01]  /*1b5d0*/  STL [R1+0x14], R12 ;  /* 0x0000140c01007387 */ /* 0x0001e20000100800 */
[----:B------:R-:W-:-:S03]  /*1b5e0*/  IADD3 R10, R12, 0x1, -R13 ;  /* 0x000000010c0a7810 */ /* 0x000fc60007ffe80d */
[----:B------:R-:W-:Y:S02]  /*1b5f0*/  SHF.R.S32.HI R2, RZ, 0x1f, R20 ;  /* 0x0000001fff027819 */ /* 0x000fe40000011414 */
[----:B------:R-:W-:Y:S02]  /*1b600*/  IMAD.IADD R9, R10, 0x1, R9 ;  /* 0x000000010a097824 */ /* 0x000fe400078e0209 */
[----:B------:R-:W-:Y:S02]  /*1b610*/  LEA.HI R20, R2, R20, RZ, 0x7 ;  /* 0x0000001402147211 */ /* 0x000fe400078f38ff */
[----:B------:R-:W2:Y:S02]  /*1b620*/  LDC.64 R2, c[0x0][0x9e0] ;  /* 0x00027800ff027b82 */ /* 0x000ea40000000a00 */
[----:B------:R-:W-:Y:S02]  /*1b630*/  SHF.R.S32.HI R20, RZ, 0x7, R20 ;  /* 0x00000007ff147819 */ /* 0x000fe40000011414 */
[----:B--2---:R-:W-:Y:S01]  /*1b640*/  ISETP.GE.AND P3, PT, R3, 0x1, PT ;  /* 0x000000010300780c */ /* 0x004fe20003f66270 */
[----:B------:R-:W-:-:S12]  /*1b650*/  IMAD.IADD R2, R9, 0x1, R2 ;  /* 0x0000000109027824 */ /* 0x000fd800078e0202 */
[----:B0-----:R-:W-:Y:S05]  /*1b660*/  @!P3 BRA `(.L_x_1801) ;  /* 0x000000000048b947 */ /* 0x001fea0003800000 */
        /* <DEDUP_REMOVED lines=11> */
.L_x_1803:
[----:B------:R-:W-:-:S13]  /*1b720*/  ISETP.NE.AND P0, PT, R3, 0x1, PT ;  /* 0x000000010300780c */ /* 0x000fda0003f05270 */
[----:B------:R-:W0:Y:S02]  /*1b730*/  @P0 LDC.64 R4, c[0x0][0x9e8] ;  /* 0x00027a00ff040b82 */ /* 0x000e240000000a00 */
[----:B0-----:R-:W-:-:S05]  /*1b740*/  @P0 IMAD.HI.U32 R4, R11, R4, RZ ;  /* 0x000000040b040227 */ /* 0x001fca00078e00ff */
[----:B------:R-:W-:-:S07]  /*1b750*/  @P0 SHF.R.U32.HI R11, RZ, R5, R4 ;  /* 0x00000005ff0b0219 */ /* 0x000fce0000011604 */
.L_x_1804:
[----:B------:R-:W-:Y:S05]  /*1b760*/  BSYNC B0 ;  /* 0x0000000000007941 */ /* 0x000fea0003800000 */
.L_x_1802:
[----:B------:R-:W-:-:S05]  /*1b770*/  IMAD R11, R11, R3, R3 ;  /* 0x000000030b0b7224 */ /* 0x000fca00078e0203 */
[----:B------:R-:W-:-:S07]  /*1b780*/  VIMNMX R2, R2, R11, PT ;  /* 0x0000000b02027248 */ /* 0x000fce0003fe0100 */
.L_x_1801:
[----:B------:R-:W0:Y:S01]  /*1b790*/  @P2 LDC R9, c[0x0][0x44c] ;  /* 0x00011300ff092b82 */ /* 0x000e220000000800 */
[----:B------:R-:W-:Y:S01]  /*1b7a0*/  VIADD R2, R2, 0x7f ;  /* 0x0000007f02027836 */ /* 0x000fe20000000000 */
[----:B------:R-:W-:Y:S01]  /*1b7b0*/  IADD3 R19, R12, -R13, RZ ;  /* 0x8000000d0c137210 */ /* 0x000fe20007ffe0ff */
[----:B------:R-:W-:Y:S01]  /*1b7c0*/  IMAD.MOV.U32 R4, RZ, RZ, R25 ;  /* 0x000000ffff047224 */ /* 0x000fe200078e0019 */
[----:B------:R-:W-:-:S04]  /*1b7d0*/  ULDC UR4, c[0x0][0x9dc] ;  /* 0x0002770000047ab9 */ /* 0x000fc80000000800 */
[----:B------:R-:W2:Y:S01]  /*1b7e0*/  @P2 LDC R5, c[0x0][0x450] ;  /* 0x00011400ff052b82 */ /* 0x000ea20000000800 */
[----:B0-----:R-:W-:-:S05]  /*1b7f0*/  @P2 IMAD.HI.U32 R9, R25, R9, RZ ;  /* 0x0000000919092227 */ /* 0x001fca00078e00ff */
[----:B--2---:R-:W-:Y:S02]  /*1b800*/  @P2 SHF.R.U32.HI R4, RZ, R5, R9 ;  /* 0x00000005ff042219 */ /* 0x004fe40000011609 */
[----:B------:R-:W-:-:S03]  /*1b810*/  SHF.R.S32.HI R5, RZ, 0x1f, R2 ;  /* 0x0000001fff057819 */ /* 0x000fc60000011402 */
[----:B------:R-:W-:Y:S01]  /*1b820*/  IMAD.IADD R11, R19, 0x1, R4 ;  /* 0x00000001130b7824 */ /* 0x000fe200078e0204 */
[----:B------:R-:W-:-:S03]  /*1b830*/  LEA.HI R5, R5, R2, RZ, 0x7 ;  /* 0x0000000205057211 */ /* 0x000fc600078f38ff */
[----:B------:R-:W-:Y:S01]  /*1b840*/  VIADD R2, R11, -UR4 ;  /* 0x800000040b027c36 */ /* 0x000fe20008000000 */
        /* <DEDUP_REMOVED lines=13> */
.L_x_1807:
[----:B------:R-:W-:-:S13]  /*1b920*/  ISETP.NE.AND P0, PT, R3, 0x1, PT ;  /* 0x000000010300780c */ /* 0x000fda0003f05270 */
[----:B------:R-:W0:Y:S02]  /*1b930*/  @P0 LDC.64 R4, c[0x0][0x9e8] ;  /* 0x00027a00ff040b82 */ /* 0x000e240000000a00 */
[----:B0-----:R-:W-:-:S05]  /*1b940*/  @P0 IMAD.HI.U32 R4, R11, R4, RZ ;  /* 0x000000040b040227 */ /* 0x001fca00078e00ff */
[----:B------:R-:W-:-:S07]  /*1b950*/  @P0 SHF.R.U32.HI R11, RZ, R5, R4 ;  /* 0x00000005ff0b0219 */ /* 0x000fce0000011604 */
.L_x_1808:
[----:B------:R-:W-:Y:S05]  /*1b960*/  BSYNC B0 ;  /* 0x0000000000007941 */ /* 0x000fea0003800000 */
.L_x_1806:
[----:B------:R-:W-:-:S05]  /*1b970*/  IMAD R3, R11, R3, RZ ;  /* 0x000000030b037224 */ /* 0x000fca00078e02ff */
[----:B------:R-:W-:-:S07]  /*1b980*/  VIMNMX R2, R2, R3, !PT ;  /* 0x0000000302027248 */ /* 0x000fce0007fe0100 */
.L_x_1805:
[----:B------:R-:W-:Y:S01]  /*1b990*/  SHF.R.S32.HI R3, RZ, 0x1f, R2 ;  /* 0x0000001fff037819 */ /* 0x000fe20000011402 */
[----:B------:R-:W-:Y:S01]  /*1b9a0*/  BSSY B0, `(.L_x_1809) ;  /* 0x0000027000007945 */ /* 0x000fe20003800000 */
[----:B------:R-:W-:Y:S02]  /*1b9b0*/  LOP3.LUT R18, R0, 0xff, RZ, 0xc0, !PT ;  /* 0x000000ff00127812 */ /* 0x000fe400078ec0ff */
[----:B------:R-:W-:Y:S01]  /*1b9c0*/  LEA.HI R3, R3, R2, RZ, 0x7 ;  /* 0x0000000203037211 */ /* 0x000fe200078f38ff */
[----:B------:R-:W-:Y:S01]  /*1b9d0*/  IMAD.MOV.U32 R2, RZ, RZ, RZ ;  /* 0x000000ffff027224 */ /* 0x000fe200078e00ff */
[----:B------:R-:W-:Y:S02]  /*1b9e0*/  SHF.R.U32.HI R0, RZ, 0x10, R0 ;  /* 0x00000010ff007819 */ /* 0x000fe40000011600 */
[----:B------:R-:W-:-:S04]  /*1b9f0*/  SHF.R.S32.HI R3, RZ, 0x7, R3 ;  /* 0x00000007ff037819 */ /* 0x000fc80000011403 */
[----:B------:R-:W-:-:S04]  /*1ba00*/  VIMNMX R4, RZ, R3, !PT ;  /* 0x00000003ff047248 */ /* 0x000fc80007fe0100 */
[----:B------:R-:W-:-:S13]  /*1ba10*/  ISETP.GT.AND P0, PT, R9, R4, PT ;  /* 0x000000040900720c */ /* 0x000fda0003f04270 */
[----:B------:R-:W-:Y:S05]  /*1ba20*/  @!P0 BRA `(.L_x_1810) ;  /* 0x0000000000788947 */ /* 0x000fea0003800000 */
[----:B------:R-:W-:Y:S01]  /*1ba30*/  ISETP.NE.AND P0, PT, R0, RZ, PT ;  /* 0x000000ff0000720c */ /* 0x000fe20003f05270 */
[----:B------:R-:W-:-:S03]  /*1ba40*/  ULDC UR4, c[0x0][0x9f0] ;  /* 0x00027c0000047ab9 */ /* 0x000fc60000000800 */
[----:B------:R-:W-:-:S04]  /*1ba50*/  SEL R5, R0, UR4, P0 ;  /* 0x0000000400057c07 */ /* 0x000fc80008000000 */
[----:B------:R-:W-:Y:S02]  /*1ba60*/  IABS R11, R5 ;  /* 0x00000005000b7213 */ /* 0x000fe40000000000 */
[----:B------:R-:W-:Y:S02]  /*1ba70*/  IADD3 R12, R5, -0x1, R9 ;  /* 0xffffffff050c7810 */ /* 0x000fe40007ffe009 */
[----:B------:R-:W0:Y:S03]  /*1ba80*/  I2F.RP R2, R11 ;  /* 0x0000000b00027306 */ /* 0x000e260000209400 */
[----:B------:R-:W-:-:S05]  /*1ba90*/  IMAD.IADD R12, R12, 0x1, -R4 ;  /* 0x000000010c0c7824 */ /* 0x000fca00078e0a04 */
[----:B0-----:R-:W0:Y:S02]  /*1baa0*/  MUFU.RCP R2, R2 ;  /* 0x0000000200027308 */ /* 0x001e240000001000 */
[----:B0-----:R-:W-:-:S06]  /*1bab0*/  VIADD R2, R2, 0xffffffe ;  /* 0x0ffffffe02027836 */ /* 0x001fcc0000000000 */
[----:B------:R0:W2:Y:S02]  /*1bac0*/  F2I.FTZ.U32.TRUNC.NTZ R3, R2 ;  /* 0x0000000200037305 */ /* 0x0000a4000021f000 */
[----:B0-----:R-:W-:-:S04]  /*1bad0*/  LOP3.LUT R2, R12, R5, RZ, 0x3c, !PT ;  /* 0x000000050c027212 */ /* 0x001fc800078e3cff */
[----:B------:R-:W-:Y:S01]  /*1bae0*/  ISETP.GE.AND P3, PT, R2, RZ, PT ;  /* 0x000000ff0200720c */ /* 0x000fe20003f66270 */
[----:B--2---:R-:W-:-:S04]  /*1baf0*/  IMAD.MOV R2, RZ, RZ, -R3 ;  /* 0x000000ffff027224 */ /* 0x004fc800078e0a03 */
[----:B-1----:R-:W-:Y:S02]  /*1bb00*/  IMAD R13, R2, R11, RZ ;  /* 0x0000000b020d7224 */ /* 0x002fe400078e02ff */
[----:B------:R-:W-:-:S04]  /*1bb10*/  IMAD.MOV.U32 R2, RZ, RZ, RZ ;  /* 0x000000ffff027224 */ /* 0x000fc800078e00ff */
        /* <DEDUP_REMOVED lines=8> */
[-C--:B------:R-:W-:Y:S01]  /*1bba0*/  @!P2 IADD3 R3, R3, -R11.reuse, RZ ;  /* 0x8000000b0303a210 */ /* 0x080fe20007ffe0ff */
[----:B------:R-:W-:Y:S01]  /*1bbb0*/  @!P2 VIADD R2, R2, 0x1 ;  /* 0x000000010202a836 */ /* 0x000fe20000000000 */
[----:B------:R-:W-:Y:S02]  /*1bbc0*/  ISETP.NE.AND P2, PT, R5, RZ, PT ;  /* 0x000000ff0500720c */ /* 0x000fe40003f45270 */
[----:B------:R-:W-:-:S13]  /*1bbd0*/  ISETP.GE.U32.AND P0, PT, R3, R11, PT ;  /* 0x0000000b0300720c */ /* 0x000fda0003f06070 */
[----:B------:R-:W-:-:S04]  /*1bbe0*/  @P0 VIADD R2, R2, 0x1 ;  /* 0x0000000102020836 */ /* 0x000fc80000000000 */
[----:B------:R-:W-:Y:S01]  /*1bbf0*/  @!P3 IMAD.MOV R2, RZ, RZ, -R2 ;  /* 0x000000ffff02b224 */ /* 0x000fe200078e0a02 */
[----:B------:R-:W-:-:S07]  /*1bc00*/  @!P2 LOP3.LUT R2, RZ, R5, RZ, 0x33, !PT ;  /* 0x00000005ff02a212 */ /* 0x000fce00078e33ff */
.L_x_1810:
[----:B------:R-:W-:Y:S05]  /*1bc10*/  BSYNC B0 ;  /* 0x0000000000007941 */ /* 0x000fea0003800000 */
.L_x_1809:
[-C--:B------:R-:W-:Y:S01]  /*1bc20*/  IMAD R4, R18, R2.reuse, R4 ;  /* 0x0000000212047224 */ /* 0x080fe200078e0204 */
[----:B------:R-:W-:Y:S04]  /*1bc30*/  BSSY B0, `(.L_x_1811) ;  /* 0x00000dc000007945 */ /* 0x000fe80003800000 */
[C---:B------:R-:W-:Y:S01]  /*1bc40*/  VIADDMNMX R2, R4.reuse, R2, R9, PT ;  /* 0x0000000204027246 */ /* 0x040fe20003800109 */
[----:B------:R-:W-:-:S04]  /*1bc50*/  IMAD R4, R4, 0x80, -R7 ;  /* 0x0000008004047824 */ /* 0x000fc800078e0a07 */
[----:B------:R-:W-:Y:S01]  /*1bc60*/  IMAD R2, R2, 0x80, -R7 ;  /* 0x0000008002027824 */ /* 0x000fe200078e0a07 */
[----:B------:R-:W-:-:S04]  /*1bc70*/  VIMNMX R4, RZ, R4, !PT ;  /* 0x00000004ff047248 */ /* 0x000fc80007fe0100 */
[----:B------:R-:W-:Y:S02]  /*1bc80*/  VIMNMX R2, R2, R8, PT ;  /* 0x0000000802027248 */ /* 0x000fe40003fe0100 */
[----:B------:R-:W-:Y:S02]  /*1bc90*/  SHF.R.U32.HI R3, RZ, 0x7, R4 ;  /* 0x00000007ff037819 */ /* 0x000fe40000011604 */
[----:B------:R-:W-:-:S13]  /*1bca0*/  ISETP.GT.AND P0, PT, R2, R4, PT ;  /* 0x000000040200720c */ /* 0x000fda0003f04270 */
[----:B------:R-:W-:-:S05]  /*1bcb0*/  @P0 VIADD R2, R2, 0x7f ;  /* 0x0000007f02020836 */ /* 0x000fca0000000000 */
        /* <DEDUP_REMOVED lines=13> */
[----:B------:R0:W2:Y:S02]  /*1bd90*/  SHFL.IDX PT, R14, R5, RZ, 0x1f ;  /* 0x00001fff050e7589 */ /* 0x0000a400000e0000 */
.L_x_2004:
[----:B--2---:R-:W-:Y:S02]  /*1bda0*/  ISETP.NE.AND P0, PT, R14, RZ, PT ;  /* 0x000000ff0e00720c */ /* 0x004fe40003f05270 */
[----:B------:R-:W-:-:S11]  /*1bdb0*/  PLOP3.LUT P6, PT, PT, PT, PT, 0x8, 0x0 ;  /* 0x000000000000781c */ /* 0x000fd60003fce170 */
[----:B------:R-:W-:Y:S05]  /*1bdc0*/  @P0 BRA `(.L_x_1814) ;  /* 0x00000000000c0947 */ /* 0x000fea0003800000 */
[----:B------:R-:W-:-:S03]  /*1bdd0*/  UMOV UR4, 0xffffffff ;  /* 0xffffffff00047882 */ /* 0x000fc60000000000 */
[----:B------:R-:W-:Y:S05]  /*1bde0*/  BRA.DIV UR4, `(.L_x_1815) ;  /* 0x00000082042c7947 */ /* 0x000fea000b800000 */
[----:B------:R-:W-:-:S13]  /*1bdf0*/  ELECT P6, URZ, PT ;  /* 0x00000000003f782f */ /* 0x000fda00038c0000 */
.L_x_1814:
[----:B0-----:R-:W2:Y:S01]  /*1be00*/  LDL R5, [R1+0x40] ;  /* 0x0000400001057983 */ /* 0x001ea20000100800 */
[----:B------:R-:W-:Y:S01]  /*1be10*/  BSSY B1, `(.L_x_1816) ;  /* 0x0000008000017945 */ /* 0x000fe20003800000 */
[----:B--2---:R-:W-:-:S05]  /*1be20*/  VIADD R5, R5, 0x1 ;  /* 0x0000000105057836 */ /* 0x004fca0000000000 */
[----:B------:R-:W-:-:S04]  /*1be30*/  LEA.HI R7, R5, R5, RZ, 0x1 ;  /* 0x0000000505077211 */ /* 0x000fc800078f08ff */
[----:B------:R-:W-:-:S05]  /*1be40*/  LOP3.LUT R7, R7, 0xfffffffe, RZ, 0xc0, !PT ;  /* 0xfffffffe07077812 */ /* 0x000fca00078ec0ff */
[----:B------:R-:W-:-:S05]  /*1be50*/  IMAD.IADD R5, R5, 0x1, -R7 ;  /* 0x0000000105057824 */ /* 0x000fca00078e0a07 */
[----:B------:R-:W-:-:S04]  /*1be60*/  SHF.L.U32 R5, R5, 0x1f, RZ ;  /* 0x0000001f05057819 */ /* 0x000fc800000006ff */
[----:B------:R-:W0:Y:S02]  /*1be70*/  SYNCS.PHASECHK.TRANS64.TRYWAIT P0, [R16+URZ+0x16820], R5 ;  /* 0x01682005100075a7 */ /* 0x000e24000800017f */
[----:B0-----:R-:W-:Y:S05]  /*1be80*/  @!P0 BRA `(.L_x_1817) ;  /* 0x0000008000248947 */ /* 0x001fea0003800000 */
.L_x_2007:
[----:B------:R-:W-:Y:S05]  /*1be90*/  BSYNC B1 ;  /* 0x0000000000017941 */ /* 0x000fea0003800000 */
.L_x_1816:
[----:B------:R-:W-:Y:S04]  /*1bea0*/  BSSY B1, `(.L_x_1818) ;  /* 0x0000050000017945 */ /* 0x000fe80003800000 */
[----:B------:R-:W-:Y:S05]  /*1beb0*/  @!P6 BRA `(.L_x_1819) ;  /* 0x000000040038e947 */ /* 0x000fea0003800000 */
[----:B------:R-:W2:Y:S01]  /*1bec0*/  LDL R7, [R1+0x4] ;  /* 0x0000040001077983 */ /* 0x000ea20000100800 */
[----:B0-----:R-:W-:Y:S01]  /*1bed0*/  LEA R5, R29, R16, 0x3 ;  /* 0x000000101d057211 */ /* 0x001fe200078e18ff */
[----:B------:R-:W0:Y:S01]  /*1bee0*/  S2R R8, SR_TID.X ;  /* 0x0000000000087919 */ /* 0x000e220000002100 */
[----:B------:R-:W-:Y:S01]  /*1bef0*/  BSSY B2, `(.L_x_1820) ;  /* 0x0000006000027945 */ /* 0x000fe20003800000 */
[----:B0-----:R-:W-:-:S04]  /*1bf00*/  LOP3.LUT R8, R8, 0x7f, RZ, 0xc0, !PT ;  /* 0x0000007f08087812 */ /* 0x001fc800078ec0ff */
[----:B------:R-:W-:Y:S02]  /*1bf10*/  ISETP.NE.AND P1, PT, R8, RZ, PT ;  /* 0x000000ff0800720c */ /* 0x000fe40003f25270 */
[----:B--2---:R-:W-:-:S04]  /*1bf20*/  SHF.L.U32 R7, R7, 0x1f, RZ ;  /* 0x0000001f07077819 */ /* 0x004fc800000006ff */
[----:B------:R-:W0:Y:S02]  /*1bf30*/  SYNCS.PHASECHK.TRANS64.TRYWAIT P0, [R5+URZ+0x168a0], R7 ;  /* 0x0168a007050075a7 */ /* 0x000e24000800017f */
[----:B0-----:R-:W-:Y:S05]  /*1bf40*/  @!P0 BRA `(.L_x_1821) ;  /* 0x0000008000088947 */ /* 0x001fea0003800000 */
.L_x_2008:
[----:B------:R-:W-:Y:S05]  /*1bf50*/  BSYNC B2 ;  /* 0x0000000000027941 */ /* 0x000fea0003800000 */
.L_x_1820:
[----:B------:R-:W-:Y:S04]  /*1bf60*/  BSSY B2, `(.L_x_1822) ;  /* 0x0000009000027945 */ /* 0x000fe80003800000 */
[----:B------:R-:W-:Y:S05]  /*1bf70*/  @P1 BRA `(.L_x_1823) ;  /* 0x00000000001c1947 */ /* 0x000fea0003800000 */
[----:B------:R-:W2:Y:S02]  /*1bf80*/  S2R R8, SR_TID.X ;  /* 0x0000000000087919 */ /* 0x000ea40000002100 */
[----:B--2---:R-:W-:Y:S01]  /*1bf90*/  LOP3.LUT R9, R8, 0x1f, RZ, 0xc0, !PT ;  /* 0x0000001f08097812 */ /* 0x004fe200078ec0ff */
[----:B------:R-:W-:-:S03]  /*1bfa0*/  IMAD.MOV.U32 R8, RZ, RZ, 0x4000 ;  /* 0x00004000ff087424 */ /* 0x000fc600078e00ff */
[----:B------:R-:W-:Y:S01]  /*1bfb0*/  ISETP.NE.AND P0, PT, R9, RZ, PT ;  /* 0x000000ff0900720c */ /* 0x000fe20003f05270 */
[----:B------:R2:W-:-:S12]  /*1bfc0*/  SYNCS.ARRIVE.TRANS64 RZ, [R5+URZ+0x16890], R8 ;  /* 0x0168900805ff79a7 */ /* 0x0005d8000800003f */
[----:B--2---:R-:W-:Y:S05]  /*1bfd0*/  @!P0 BRA `(.L_x_1823) ;  /* 0x0000000000048947 */ /* 0x004fea0003800000 */
[----:B------:R-:W-:Y:S01]  /*1bfe0*/  BPT.TRAP 0x1 ;  /* 0x000000040000795c */ /* 0x000fe20000300000 */
.L_x_1823:
[----:B------:R-:W-:Y:S05]  /*1bff0*/  BSYNC B2 ;  /* 0x0000000000027941 */ /* 0x000fea0003800000 */
.L_x_1822:
[----:B-1----:R-:W-:Y:S01]  /*1c000*/  IMAD.MOV.U32 R13, RZ, RZ, RZ ;  /* 0x000000ffff0d7224 */ /* 0x002fe200078e00ff */
[----:B------:R-:W-:Y:S01]  /*1c010*/  UIADD3 UR4, UP0, UR40, 0x570, URZ ;  /* 0x0000057028047890 */ /* 0x000fe2000ff1e03f */
[----:B------:R-:W-:Y:S01]  /*1c020*/  IMAD R8, R4, 0x80, R6 ;  /* 0x0000008004087824 */ /* 0x000fe200078e0206 */
[----:B------:R-:W-:Y:S01]  /*1c030*/  PLOP3.LUT P0, PT, PT, PT, PT, 0x80, 0x0 ;  /* 0x000000000000781c */ /* 0x000fe20003f0f070 */
[----:B------:R-:W-:Y:S01]  /*1c040*/  IMAD R9, R29, 0x4000, R16 ;  /* 0x000040001d097824 */ /* 0x000fe200078e0210 */
[----:B------:R-:W-:Y:S01]  /*1c050*/  R2UR UR10, R13 ;  /* 0x000000000d0a72ca */ /* 0x000fe200000e0000 */
[----:B------:R-:W-:Y:S01]  /*1c060*/  VIADD R8, R8, 0xffffff80 ;  /* 0xffffff8008087836 */ /* 0x000fe20000000000 */
[----:B------:R-:W-:Y:S01]  /*1c070*/  UIADD3.X UR5, URZ, UR41, URZ, UP0, !UPT ;  /* 0x000000293f057290 */ /* 0x000fe200087fe43f */
[----:B------:R-:W-:Y:S01]  /*1c080*/  VIADD R9, R9, 0xe400 ;  /* 0x0000e40009097836 */ /* 0x000fe20000000000 */
[----:B------:R-:W-:Y:S01]  /*1c090*/  UMOV UR6, 0x0 ;  /* 0x0000000000067882 */ /* 0x000fe20000000000 */
[----:B------:R-:W-:Y:S01]  /*1c0a0*/  IMAD.SHL.U32 R12, R29, 0x2000, RZ ;  /* 0x000020001d0c7824 */ /* 0x000fe200078e00ff */
[----:B------:R-:W-:Y:S01]  /*1c0b0*/  UMOV UR7, 0x12f00000 ;  /* 0x12f0000000077882 */ /* 0x000fe20000000000 */
[----:B------:R-:W-:-:S08]  /*1c0c0*/  VIADD R11, R5, 0x16890 ;  /* 0x00016890050b7836 */ /* 0x000fd00000000000 */
.L_x_1824:
        /* <DEDUP_REMOVED lines=13> */
.L_x_2009:
[----:B------:R-:W-:Y:S05]  /*1c1a0*/  BSYNC B2 ;  /* 0x0000000000027941 */ /* 0x000fea0003800000 */
.L_x_1825:
        /* <DEDUP_REMOVED lines=11> */
.L_x_1828:
[----:B------:R-:W-:Y:S05]  /*1c260*/  BSYNC B2 ;  /* 0x0000000000027941 */ /* 0x000fea0003800000 */
.L_x_1827:
[----:B------:R-:W-:Y:S01]  /*1c270*/  R2UR UR10, R13 ;  /* 0x000000000d0a72ca */ /* 0x000fe200000e0000 */
[----:B------:R-:W-:Y:S01]  /*1c280*/  IMAD R12, R12, 0x2, R16 ;  /* 0x000000020c0c7824 */ /* 0x000fe200078e0210 */
[----:B------:R-:W-:Y:S01]  /*1c290*/  R2UR UR6, R14 ;  /* 0x000000000e0672ca */ /* 0x000fe200000e0000 */
[----:B------:R-:W-:Y:S01]  /*1c2a0*/  UIADD3 UR4, UP0, UR40, 0x670, URZ ;  /* 0x0000067028047890 */ /* 0x000fe2000ff1e03f */
[----:B------:R-:W-:Y:S01]  /*1c2b0*/  R2UR UR7, R15 ;  /* 0x000000000f0772ca */ /* 0x000fe200000e0000 */
[----:B01----:R-:W-:Y:S01]  /*1c2c0*/  VIADD R5, R5, 0x168b0 ;  /* 0x000168b005057836 */ /* 0x003fe20000000000 */
[----:B------:R-:W-:Y:S01]  /*1c2d0*/  PLOP3.LUT P0, PT, PT, PT, PT, 0x80, 0x0 ;  /* 0x000000000000781c */ /* 0x000fe20003f0f070 */
[----:B------:R-:W-:Y:S01]  /*1c2e0*/  VIADD R12, R12, 0x400 ;  /* 0x000004000c0c7836 */ /* 0x000fe20000000000 */
[----:B------:R-:W-:-:S12]  /*1c2f0*/  UIADD3.X UR5, URZ, UR41, URZ, UP0, !UPT ;  /* 0x000000293f057290 */ /* 0x000fd800087fe43f */
.L_x_1829:
        /* <DEDUP_REMOVED lines=9> */
[----:B--2---:R-:W-:Y:S05]  /*1c390*/  @P0 BRA.U.ANY `(.L_x_1829) ;  /* 0xfffffffd00d80947 */ /* 0x004fea000393ffff */
.L_x_1819:
[----:B------:R-:W-:Y:S05]  /*1c3a0*/  BSYNC B1 ;  /* 0x0000000000017941 */ /* 0x000fea0003800000 */
.L_x_1818:
        /* <DEDUP_REMOVED lines=11> */
.L_x_1842:
[----:B------:R-:W-:Y:S05]  /*1c460*/  YIELD ;  /* 0x0000000000007946 */ /* 0x000fea0003800000 */
[----:B------:R-:W-:Y:S04]  /*1c470*/  BSSY B1, `(.L_x_1830) ;  /* 0x000004d000017945 */ /* 0x000fe80003800000 */
[----:B--2---:R-:W-:Y:S05]  /*1c480*/  @!P6 BRA `(.L_x_1831) ;  /* 0x00000004002ce947 */ /* 0x004fea0003800000 */
[----:B0-----:R-:W2:Y:S01]  /*1c490*/  LDL R7, [R1+0x4] ;  /* 0x0000040001077983 */ /* 0x001ea20000100800 */
[----:B------:R-:W0:Y:S02]  /*1c4a0*/  S2R R5, SR_TID.X ;  /* 0x0000000000057919 */ /* 0x000e240000002100 */
[----:B0-----:R-:W-:Y:S01]  /*1c4b0*/  LOP3.LUT R8, R5, 0x7f, RZ, 0xc0, !PT ;  /* 0x0000007f05087812 */ /* 0x001fe200078ec0ff */
[----:B------:R-:W-:Y:S01]  /*1c4c0*/  IMAD R5, R29, 0x8, R16 ;  /* 0x000000081d057824 */ /* 0x000fe200078e0210 */
[----:B------:R-:W-:Y:S02]  /*1c4d0*/  BSSY B2, `(.L_x_1832) ;  /* 0x0000005000027945 */ /* 0x000fe40003800000 */
[----:B------:R-:W-:Y:S02]  /*1c4e0*/  ISETP.NE.AND P2, PT, R8, RZ, PT ;  /* 0x000000ff0800720c */ /* 0x000fe40003f45270 */
[----:B--2---:R-:W-:-:S04]  /*1c4f0*/  SHF.L.U32 R7, R7, 0x1f, RZ ;  /* 0x0000001f07077819 */ /* 0x004fc800000006ff */
[----:B------:R-:W0:Y:S02]  /*1c500*/  SYNCS.PHASECHK.TRANS64.TRYWAIT P1, [R5+URZ+0x168a0], R7 ;  /* 0x0168a007050075a7 */ /* 0x000e24000802017f */
[----:B0-----:R-:W-:Y:S05]  /*1c510*/  @!P1 BRA `(.L_x_1833) ;  /* 0x0000007800bc9947 */ /* 0x001fea0003800000 */
.L_x_2010:
[----:B------:R-:W-:Y:S05]  /*1c520*/  BSYNC B2 ;  /* 0x0000000000027941 */ /* 0x000fea0003800000 */
.L_x_1832:
        /* <DEDUP_REMOVED lines=9> */
.L_x_1835:
[----:B------:R-:W-:Y:S05]  /*1c5c0*/  BSYNC B2 ;  /* 0x0000000000027941 */ /* 0x000fea0003800000 */
.L_x_1834:
[----:B-1----:R-:W-:Y:S01]  /*1c5d0*/  IMAD.MOV.U32 R13, RZ, RZ, RZ ;  /* 0x000000ffff0d7224 */ /* 0x002fe200078e00ff */
[----:B------:R-:W-:Y:S01]  /*1c5e0*/  LEA R8, R29, R16, 0xe ;  /* 0x000000101d087211 */ /* 0x000fe200078e70ff */
[----:B------:R-:W-:Y:S01]  /*1c5f0*/  UIADD3 UR4, UP0, UR40, 0x570, URZ ;  /* 0x0000057028047890 */ /* 0x000fe2000ff1e03f */
[----:B------:R-:W-:Y:S01]  /*1c600*/  PLOP3.LUT P1, PT, PT, PT, PT, 0x80, 0x0 ;  /* 0x000000000000781c */ /* 0x000fe20003f2f070 */
[----:B------:R-:W-:Y:S01]  /*1c610*/  IMAD R9, R4, 0x80, R6 ;  /* 0x0000008004097824 */ /* 0x000fe200078e0206 */
[----:B------:R-:W-:Y:S01]  /*1c620*/  R2UR UR10, R13 ;  /* 0x000000000d0a72ca */ /* 0x000fe200000e0000 */
[----:B------:R-:W-:Y:S01]  /*1c630*/  VIADD R11, R5, 0x16890 ;  /* 0x00016890050b7836 */ /* 0x000fe20000000000 */
[----:B------:R-:W-:Y:S01]  /*1c640*/  UIADD3.X UR5, URZ, UR41, URZ, UP0, !UPT ;  /* 0x000000293f057290 */ /* 0x000fe200087fe43f */
[----:B------:R-:W-:Y:S01]  /*1c650*/  VIADD R12, R8, 0xe400 ;  /* 0x0000e400080c7836 */ /* 0x000fe20000000000 */
[----:B------:R-:W-:Y:S01]  /*1c660*/  UMOV UR6, 0x0 ;  /* 0x0000000000067882 */ /* 0x000fe20000000000 */
[----:B------:R-:W-:-:S10]  /*1c670*/  UMOV UR7, 0x12f00000 ;  /* 0x12f0000000077882 */ /* 0x000fd40000000000 */
.L_x_1836:
        /* <DEDUP_REMOVED lines=13> */
.L_x_2011:
[----:B------:R-:W-:Y:S05]  /*1c750*/  BSYNC B2 ;  /* 0x0000000000027941 */ /* 0x000fea0003800000 */
.L_x_1837:
[----:B------:R-:W-:Y:S01]  /*1c760*/  BSSY B2, `(.L_x_1839) ;  /* 0x000000b000027945 */ /* 0x000fe20003800000 */
[----:B------:R-:W-:Y:S02]  /*1c770*/  IMAD.MOV.U32 R14, RZ, RZ, 0x0 ;  /* 0x00000000ff0e7424 */ /* 0x000fe400078e00ff */
[----:B------:R-:W-:Y:S01]  /*1c780*/  IMAD.MOV.U32 R15, RZ, RZ, 0x12f00000 ;  /* 0x12f00000ff0f7424 */ /* 0x000fe200078e00ff */
[----:B------:R-:W-:Y:S06]  /*1c790*/  @P2 BRA `(.L_x_1840) ;  /* 0x00000000001c2947 */ /* 0x000fec0003800000 */
[----:B------:R-:W2:Y:S01]  /*1c7a0*/  S2R R11, SR_TID.X ;  /* 0x00000000000b7919 */ /* 0x000ea20000002100 */
[----:B01----:R-:W-:-:S04]  /*1c7b0*/  IMAD.MOV.U32 R7, RZ, RZ, 0x4000 ;  /* 0x00004000ff077424 */ /* 0x003fc800078e00ff */
[----:B------:R3:W-:Y:S01]  /*1c7c0*/  SYNCS.ARRIVE.TRANS64 RZ, [R5+URZ+0x168b0], R7 ;  /* 0x0168b00705ff79a7 */ /* 0x0007e2000800003f */
[----:B--2---:R-:W-:-:S04]  /*1c7d0*/  LOP3.LUT R11, R11, 0x1f, RZ, 0xc0, !PT ;  /* 0x0000001f0b0b7812 */ /* 0x004fc800078ec0ff */
[----:B------:R-:W-:-:S13]  /*1c7e0*/  ISETP.NE.AND P1, PT, R11, RZ, PT ;  /* 0x000000ff0b00720c */ /* 0x000fda0003f25270 */
[----:B---3--:R-:W-:Y:S05]  /*1c7f0*/  @!P1 BRA `(.L_x_1840) ;  /* 0x0000000000049947 */ /* 0x008fea0003800000 */
[----:B------:R-:W-:Y:S01]  /*1c800*/  BPT.TRAP 0x1 ;  /* 0x000000040000795c */ /* 0x000fe20000300000 */
.L_x_1840:
[----:B------:R-:W-:Y:S05]  /*1c810*/  BSYNC B2 ;  /* 0x0000000000027941 */ /* 0x000fea0003800000 */
.L_x_1839:
        /* <DEDUP_REMOVED lines=8> */
.L_x_1841:
        /* <DEDUP_REMOVED lines=10> */
.L_x_1831:
[----:B------:R-:W-:Y:S05]  /*1c940*/  BSYNC B1 ;  /* 0x0000000000017941 */ /* 0x000fea0003800000 */
.L_x_1830:
[----:B0-----:R-:W2:Y:S01]  /*1c950*/  LDL.LU R7, [R1+0x4] ;  /* 0x0000040001077983 */ /* 0x001ea20000300800 */
        /* <DEDUP_REMOVED lines=9> */
.L_x_1812:
[----:B------:R-:W-:Y:S05]  /*1c9f0*/  BSYNC B0 ;  /* 0x0000000000007941 */ /* 0x000fea0003800000 */
.L_x_1811:
[----:B------:R-:W3:Y:S01]  /*1ca00*/  LDC R2, c[0x0][0x448] ;  /* 0x00011200ff027b82 */ /* 0x000ee20000000800 */
[----:B------:R-:W-:Y:S01]  /*1ca10*/  VIADD R3, R25, 0xbf ;  /* 0x000000bf19037836 */ /* 0x000fe20000000000 */
[----:B------:R-:W-:Y:S06]  /*1ca20*/  @!P0 WARPSYNC.ALL ;  /* 0x0000000000008948 */ /* 0x000fec0003800000 */
[----:B------:R-:W-:Y:S01]  /*1ca30*/  @!P0 BAR.SYNC.DEFER_BLOCKING 0xc, 0x200 ;  /* 0x0308000000008b1d */ /* 0x000fe20000010000 */
[----:B---3--:R-:W-:-:S13]  /*1ca40*/  ISETP.NE.AND P1, PT, R2, 0x1, PT ;  /* 0x000000010200780c */ /* 0x008fda0003f25270 */
[----:B------:R-:W3:Y:S08]  /*1ca50*/  @P1 LDC R4, c[0x0][0x44c] ;  /* 0x00011300ff041b82 */ /* 0x000ef00000000800 */
[----:B------:R-:W4:Y:S01]  /*1ca60*/  @P1 LDC R2, c[0x0][0x450] ;  /* 0x00011400ff021b82 */ /* 0x000f220000000800 */
[----:B---3--:R-:W-:-:S05]  /*1ca70*/  @P1 IMAD.HI.U32 R4, R3, R4, RZ ;  /* 0x0000000403041227 */ /* 0x008fca00078e00ff */
[----:B----4-:R-:W-:-:S05]  /*1ca80*/  @P1 SHF.R.U32.HI R3, RZ, R2, R4 ;  /* 0x00000002ff031219 */ /* 0x010fca0000011604 */
[----:B------:R-:W-:Y:S02]  /*1ca90*/  IMAD.IADD R10, R10, 0x1, R3 ;  /* 0x000000010a0a7824 */ /* 0x000fe400078e0203 */
[----:B------:R-:W3:Y:S02]  /*1caa0*/  LDC.64 R2, c[0x0][0x9e0] ;  /* 0x00027800ff027b82 */ /* 0x000ee40000000a00 */
[----:B---3--:R-:W-:Y:S01]  /*1cab0*/  ISETP.GE.AND P2, PT, R3, 0x1, PT ;  /* 0x000000010300780c */ /* 0x008fe20003f46270 */
[----:B------:R-:W-:-:S12]  /*1cac0*/  IMAD.IADD R2, R10, 0x1, R2 ;  /* 0x000000010a027824 */ /* 0x000fd800078e0202 */
[----:B------:R-:W-:Y:S05]  /*1cad0*/  @!P2 BRA `(.L_x_1843) ;  /* 0x000000000048a947 */ /* 0x000fea0003800000 */
[C---:B------:R-:W-:Y:S01]  /*1cae0*/  ISETP.GT.AND P0, PT, R10.reuse, RZ, PT ;  /* 0x000000ff0a00720c */ /* 0x040fe20003f04270 */
[----:B------:R-:W-:Y:S01]  /*1caf0*/  BSSY B0, `(.L_x_1844) ;  /* 0x000000e000007945 */ /* 0x000fe20003800000 */
[----:B------:R-:W-:-:S11]  /*1cb00*/  VIADD R6, R10, 0xffffffff ;  /* 0xffffffff0a067836 */ /* 0x000fd60000000000 */
[----:B------:R-:W-:Y:S05]  /*1cb10*/  @P0 BRA `(.L_x_1845) ;  /* 0x00000000001c0947 */ /* 0x000fea0003800000 */
[----:B------:R-:W-:Y:S01]  /*1cb20*/  ISETP.NE.AND P0, PT, R3, 0x1, PT ;  /* 0x000000010300780c */ /* 0x000fe20003f05270 */
[----:B------:R-:W-:-:S12]  /*1cb30*/  IMAD.MOV R6, RZ, RZ, -R10 ;  /* 0x000000ffff067224 */ /* 0x000fd800078e0a0a */
[----:B------:R-:W3:Y:S02]  /*1cb40*/  @P0 LDC.64 R4, c[0x0][0x9e8] ;  /* 0x00027a00ff040b82 */ /* 0x000ee40000000a00 */
[----:B---3--:R-:W-:-:S05]  /*1cb50*/  @P0 IMAD.HI.U32 R4, R6, R4, RZ ;  /* 0x0000000406040227 */ /* 0x008fca00078e00ff */
[----:B------:R-:W-:-:S04]  /*1cb60*/  @P0 SHF.R.U32.HI R6, RZ, R5, R4 ;  /* 0x00000005ff060219 */ /* 0x000fc80000011604 */
[----:B------:R-:W-:Y:S01]  /*1cb70*/  LOP3.LUT R6, RZ, R6, RZ, 0x33, !PT ;  /* 0x00000006ff067212 */ /* 0x000fe200078e33ff */
[----:B------:R-:W-:Y:S06]  /*1cb80*/  BRA `(.L_x_1846) ;  /* 0x0000000000107947 */ /* 0x000fec0003800000 */
.L_x_1845:
[----:B------:R-:W-:-:S13]  /*1cb90*/  ISETP.NE.AND P0, PT, R3, 0x1, PT ;  /* 0x000000010300780c */ /* 0x000fda0003f05270 */
[----:B------:R-:W3:Y:S02]  /*1cba0*/  @P0 LDC.64 R4, c[0x0][0x9e8] ;  /* 0x00027a00ff040b82 */ /* 0x000ee40000000a00 */
[----:B---3--:R-:W-:-:S05]  /*1cbb0*/  @P0 IMAD.HI.U32 R4, R6, R4, RZ ;  /* 0x0000000406040227 */ /* 0x008fca00078e00ff */
[----:B------:R-:W-:-:S07]  /*1cbc0*/  @P0 SHF.R.U32.HI R6, RZ, R5, R4 ;  /* 0x00000005ff060219 */ /* 0x000fce0000011604 */
.L_x_1846:
[----:B------:R-:W-:Y:S05]  /*1cbd0*/  BSYNC B0 ;  /* 0x0000000000007941 */ /* 0x000fea0003800000 */
.L_x_1844:
[----:B------:R-:W-:-:S05]  /*1cbe0*/  IMAD R6, R6, R3, R3 ;  /* 0x0000000306067224 */ /* 0x000fca00078e0203 */
[----:B------:R-:W-:-:S07]  /*1cbf0*/  VIMNMX R2, R2, R6, PT ;  /* 0x0000000602027248 */ /* 0x000fce0003fe0100 */
.L_x_1843:
[----:B------:R-:W-:Y:S01]  /*1cc00*/  VIADD R2, R2, 0x7f ;  /* 0x0000007f02027836 */ /* 0x000fe20000000000 */
[----:B------:R-:W-:Y:S01]  /*1cc10*/  ULDC UR4, c[0x0][0x9dc] ;  /* 0x0002770000047ab9 */ /* 0x000fe20000000800 */
[----:B------:R-:W-:-:S03]  /*1cc20*/  IMAD.MOV.U32 R5, RZ, RZ, R25 ;  /* 0x000000ffff057224 */ /* 0x000fc600078e0019 */
[----:B------:R-:W-:-:S04]  /*1cc30*/  SHF.R.S32.HI R4, RZ, 0x1f, R2 ;  /* 0x0000001fff047819 */ /* 0x000fc80000011402 */
[----:B------:R-:W-:Y:S02]  /*1cc40*/  LEA.HI R4, R4, R2, RZ, 0x7 ;  /* 0x0000000204047211 */ /* 0x000fe400078f38ff */
[----:B------:R-:W3:Y:S02]  /*1cc50*/  @P1 LDC R2, c[0x0][0x450] ;  /* 0x00011400ff021b82 */ /* 0x000ee40000000800 */
[----:B------:R-:W-:-:S04]  /*1cc60*/  SHF.R.S32.HI R4, RZ, 0x7, R4 ;  /* 0x00000007ff047819 */ /* 0x000fc80000011404 */
[----:B------:R-:W-:Y:S02]  /*1cc70*/  VIMNMX R20, R20, R4, PT ;  /* 0x0000000414147248 */ /* 0x000fe40003fe0100 */
[----:B------:R-:W4:Y:S02]  /*1cc80*/  @P1 LDC R4, c[0x0][0x44c] ;  /* 0x00011300ff041b82 */ /* 0x000f240000000800 */
[----:B----4-:R-:W-:-:S05]  /*1cc90*/  @P1 IMAD.HI.U32 R4, R25, R4, RZ ;  /* 0x0000000419041227 */ /* 0x010fca00078e00ff */
[----:B---3--:R-:W-:-:S05]  /*1cca0*/  @P1 SHF.R.U32.HI R5, RZ, R2, R4 ;  /* 0x00000002ff051219 */ /* 0x008fca0000011604 */
[----:B------:R-:W-:-:S05]  /*1ccb0*/  IMAD.IADD R6, R19, 0x1, R5 ;  /* 0x0000000113067824 */ /* 0x000fca00078e0205 */
[----:B------:R-:W-:Y:S01]  /*1ccc0*/  IADD3 R2, R6, -UR4, RZ ;  /* 0x8000000406027c10 */ /* 0x000fe2000fffe0ff */
[----:B------:R-:W-:Y:S06]  /*1ccd0*/  @!P2 BRA `(.L_x_1847) ;  /* 0x000000000044a947 */ /* 0x000fec0003800000 */
[----:B------:R-:W-:Y:S01]  /*1cce0*/  ISETP.GT.AND P0, PT, R6, -0x1, PT ;  /* 0xffffffff0600780c */ /* 0x000fe20003f04270 */
[----:B------:R-:W-:-:S12]  /*1ccf0*/  BSSY B0, `(.L_x_1848) ;  /* 0x000000d000007945 */ /* 0x000fd80003800000 */
[----:B------:R-:W-:Y:S05]  /*1cd00*/  @P0 BRA `(.L_x_1849) ;  /* 0x00000000001c0947 */ /* 0x000fea0003800000 */
[----:B------:R-:W-:Y:S02]  /*1cd10*/  ISETP.NE.AND P0, PT, R3, 0x1, PT ;  /* 0x000000010300780c */ /* 0x000fe40003f05270 */
[----:B------:R-:W-:-:S11]  /*1cd20*/  LOP3.LUT R6, RZ, R6, RZ, 0x33, !PT ;  /* 0x00000006ff067212 */ /* 0x000fd600078e33ff */
[----:B------:R-:W3:Y:S02]  /*1cd30*/  @P0 LDC.64 R4, c[0x0][0x9e8] ;  /* 0x00027a00ff040b82 */ /* 0x000ee40000000a00 */
[----:B---3--:R-:W-:-:S05]  /*1cd40*/  @P0 IMAD.HI.U32 R4, R6, R4, RZ ;  /* 0x0000000406040227 */ /* 0x008fca00078e00ff */
[----:B------:R-:W-:-:S04]  /*1cd50*/  @P0 SHF.R.U32.HI R6, RZ, R5, R4 ;  /* 0x00000005ff060219 */ /* 0x000fc80000011604 */
[----:B------:R-:W-:Y:S01]  /*1cd60*/  LOP3.LUT R6, RZ, R6, RZ, 0x33, !PT ;  /* 0x00000006ff067212 */ /* 0x000fe200078e33ff */
[----:B------:R-:W-:Y:S06]  /*1cd70*/  BRA `(.L_x_1850) ;  /* 0x0000000000107947 */ /* 0x000fec0003800000 */
.L_x_1849:
[----:B------:R-:W-:-:S13]  /*1cd80*/  ISETP.NE.AND P0, PT, R3, 0x1, PT ;  /* 0x000000010300780c */ /* 0x000fda0003f05270 */
[----:B------:R-:W3:Y:S02]  /*1cd90*/  @P0 LDC.64 R4, c[0x0][0x9e8] ;  /* 0x00027a00ff040b82 */ /* 0x000ee40000000a00 */
[----:B---3--:R-:W-:-:S05]  /*1cda0*/  @P0 IMAD.HI.U32 R4, R6, R4, RZ ;  /* 0x0000000406040227 */ /* 0x008fca00078e00ff */
[----:B------:R-:W-:-:S07]  /*1cdb0*/  @P0 SHF.R.U32.HI R6, RZ, R5, R4 ;  /* 0x00000005ff060219 */ /* 0x000fce0000011604 */
.L_x_1850:
[----:B------:R-:W-:Y:S05]  /*1cdc0*/  BSYNC B0 ;  /* 0x0000000000007941 */ /* 0x000fea0003800000 */
.L_x_1848:
[----:B------:R-:W-:-:S05]  /*1cdd0*/  IMAD R3, R6, R3, RZ ;  /* 0x0000000306037224 */ /* 0x000fca00078e02ff */
[----:B------:R-:W-:-:S07]  /*1cde0*/  VIMNMX R2, R2, R3, !PT ;  /* 0x0000000302027248 */ /* 0x000fce0007fe0100 */
.L_x_1847:
[----:B------:R-:W-:Y:S01]  /*1cdf0*/  ISETP.NE.AND P1, PT, R0, RZ, PT ;  /* 0x000000ff0000720c */ /* 0x000fe20003f25270 */
[----:B------:R-:W-:Y:S01]  /*1ce00*/  BSSY B0, `(.L_x_1851) ;  /* 0x0000024000007945 */ /* 0x000fe20003800000 */
[----:B------:R-:W-:-:S04]  /*1ce10*/  SHF.R.S32.HI R3, RZ, 0x1f, R2 ;  /* 0x0000001fff037819 */ /* 0x000fc80000011402 */
[----:B------:R-:W-:Y:S01]  /*1ce20*/  LEA.HI R3, R3, R2, RZ, 0x7 ;  /* 0x0000000203037211 */ /* 0x000fe200078f38ff */
[----:B------:R-:W-:-:S03]  /*1ce30*/  IMAD.MOV.U32 R2, RZ, RZ, RZ ;  /* 0x000000ffff027224 */ /* 0x000fc600078e00ff */
[----:B------:R-:W-:-:S03]  /*1ce40*/  SHF.R.S32.HI R3, RZ, 0x7, R3 ;  /* 0x00000007ff037819 */ /* 0x000fc60000011403 */
[----:B------:R-:W3:Y:S01]  /*1ce50*/  @!P1 LDC R0, c[0x0][0x9f0] ;  /* 0x00027c00ff009b82 */ /* 0x000ee20000000800 */
[----:B------:R-:W-:-:S04]  /*1ce60*/  VIMNMX R4, RZ, R3, !PT ;  /* 0x00000003ff047248 */ /* 0x000fc80007fe0100 */
[----:B------:R-:W-:-:S13]  /*1ce70*/  ISETP.GT.AND P0, PT, R20, R4, PT ;  /* 0x000000041400720c */ /* 0x000fda0003f04270 */
[----:B------:R-:W-:Y:S05]  /*1ce80*/  @!P0 BRA `(.L_x_1852) ;  /* 0x00000000006c8947 */ /* 0x000fea0003800000 */
[-C--:B---3--:R-:W-:Y:S02]  /*1ce90*/  IABS R5, R0.reuse ;  /* 0x0000000000057213 */ /* 0x088fe40000000000 */
[----:B0-2---:R-:W-:Y:S02]  /*1cea0*/  IABS R7, R0 ;  /* 0x0000000000077213 */ /* 0x005fe40000000000 */
[----:B------:R-:W0:Y:S03]  /*1ceb0*/  I2F.RP R2, R5 ;  /* 0x0000000500027306 */ /* 0x000e260000209400 */
[----:B------:R-:W-:-:S05]  /*1cec0*/  IMAD.MOV R7, RZ, RZ, -R7 ;  /* 0x000000ffff077224 */ /* 0x000fca00078e0a07 */
[----:B0-----:R-:W0:Y:S02]  /*1ced0*/  MUFU.RCP R2, R2 ;  /* 0x0000000200027308 */ /* 0x001e240000001000 */
[----:B0-----:R-:W-:-:S06]  /*1cee0*/  VIADD R2, R2, 0xffffffe ;  /* 0x0ffffffe02027836 */ /* 0x001fcc0000000000 */
[----:B------:R-:W0:Y:S02]  /*1cef0*/  F2I.FTZ.U32.TRUNC.NTZ R3, R2 ;  /* 0x0000000200037305 */ /* 0x000e24000021f000 */
[----:B0-----:R-:W-:-:S04]  /*1cf00*/  IMAD.MOV R2, RZ, RZ, -R3 ;  /* 0x000000ffff027224 */ /* 0x001fc800078e0a03 */
[----:B------:R-:W-:Y:S02]  /*1cf10*/  IMAD R6, R2, R5, RZ ;  /* 0x0000000502067224 */ /* 0x000fe400078e02ff */
[----:B------:R-:W-:-:S04]  /*1cf20*/  IMAD.MOV.U32 R2, RZ, RZ, RZ ;  /* 0x000000ffff027224 */ /* 0x000fc800078e00ff */
[----:B------:R-:W-:Y:S01]  /*1cf30*/  IMAD.HI.U32 R6, R3, R6, R2 ;  /* 0x0000000603067227 */ /* 0x000fe200078e0002 */
[----:B------:R-:W-:-:S05]  /*1cf40*/  IADD3 R3, R0, -0x1, R20 ;  /* 0xffffffff00037810 */ /* 0x000fca0007ffe014 */
[----:B------:R-:W-:-:S05]  /*1cf50*/  IMAD.IADD R3, R3, 0x1, -R4 ;  /* 0x0000000103037824 */ /* 0x000fca00078e0a04 */
        /* <DEDUP_REMOVED lines=14> */
.L_x_1852:
[----:B------:R-:W-:Y:S05]  /*1d040*/  BSYNC B0 ;  /* 0x0000000000007941 */ /* 0x000fea0003800000 */
.L_x_1851:
[-C--:B---3--:R-:W-:Y:S01]  /*1d050*/  IMAD R0, R18, R2.reuse, R4 ;  /* 0x0000000212007224 */ /* 0x088fe200078e0204 */
[----:B------:R-:W-:Y:S04]  /*1d060*/  BSSY B7, `(.L_x_1853) ;  /* 0x000039c000077945 */ /* 0x000fe80003800000 */
[----:B------:R-:W-:Y:S01]  /*1d070*/  VIADDMNMX R23, R0, R2, R20, PT ;  /* 0x0000000200177246 */ /* 0x000fe20003800114 */
[----:B------:R3:W-:Y:S03]  /*1d080*/  STL [R1+0x18], R0 ;  /* 0x0000180001007387 */ /* 0x0007e60000100800 */
[----:B------:R-:W-:Y:S01]  /*1d090*/  ISETP.GT.AND P0, PT, R23, R0, PT ;  /* 0x000000001700720c */ /* 0x000fe20003f04270 */
[----:B------:R3:W-:-:S12]  /*1d0a0*/  STL [R1+0x38], R23 ;  /* 0x0000381701007387 */ /* 0x0007d80000100800 */
[----:B---3--:R-:W-:Y:S05]  /*1d0b0*/  @P0 BRA `(.L_x_1854) ;  /* 0x0000000000440947 */ /* 0x008fea0003800000 */
[----:B------:R-:W3:Y:S02]  /*1d0c0*/  S2R R0, SR_TID.X ;  /* 0x0000000000007919 */ /* 0x000ee40000002100 */
[----:B---3--:R-:W-:-:S04]  /*1d0d0*/  LOP3.LUT R0, R0, 0x7f, RZ, 0xc0, !PT ;  /* 0x0000007f00007812 */ /* 0x008fc800078ec0ff */
[----:B------:R-:W-:-:S13]  /*1d0e0*/  ISETP.NE.AND P0, PT, R0, RZ, PT ;  /* 0x000000ff0000720c */ /* 0x000fda0003f05270 */
[----:B------:R-:W-:Y:S05]  /*1d0f0*/  @P0 BRA `(.L_x_1855) ;  /* 0x0000003800480947 */ /* 0x000fea0003800000 */
[----:B------:R-:W3:Y:S01]  /*1d100*/  S2R R5, SR_LANEID ;  /* 0x0000000000057919 */ /* 0x000ee20000000000 */
[----:B------:R-:W-:Y:S01]  /*1d110*/  VOTEU.ANY UR4, UPT, PT ;  /* 0x0000000000047886 */ /* 0x000fe200038e0100 */
[----:B------:R-:W4:Y:S01]  /*1d120*/  LDC.64 R2, c[0x0][0xc60] ;  /* 0x00031800ff027b82 */ /* 0x000f220000000a00 */
[----:B------:R-:W3:Y:S02]  /*1d130*/  FLO.U32 R0, UR4 ;  /* 0x0000000400007d00 */ /* 0x000ee400080e0000 */
[----:B---3--:R-:W-:-:S06]  /*1d140*/  ISETP.EQ.U32.AND P0, PT, R0, R5, PT ;  /* 0x000000050000720c */ /* 0x008fcc0003f02070 */
[----:B------:R-:W4:Y:S07]  /*1d150*/  POPC R5, UR4 ;  /* 0x0000000400057d09 */ /* 0x000f2e0008000000 */
[----:B----4-:R-:W3:Y:S01]  /*1d160*/  @P0 ATOMG.E.ADD.STRONG.GPU PT, R3, desc[UR42][R2.64], R5 ;  /* 0x00000005020309a8 */ /* 0x010ee200081ee1ea */
[----:B------:R-:W4:Y:S02]  /*1d170*/  S2R R4, SR_LTMASK ;  /* 0x0000000000047919 */ /* 0x000f240000003900 */
[----:B----4-:R-:W-:-:S04]  /*1d180*/  LOP3.LUT R4, R4, UR4, RZ, 0xc0, !PT ;  /* 0x0000000404047c12 */ /* 0x010fc8000f8ec0ff */
[----:B0-2---:R-:W0:Y:S01]  /*1d190*/  POPC R7, R4 ;  /* 0x0000000400077309 */ /* 0x005e220000000000 */
[----:B---3--:R-:W0:Y:S02]  /*1d1a0*/  SHFL.IDX PT, R0, R3, R0, 0x1f ;  /* 0x00001f0003007589 */ /* 0x008e2400000e0000 */
[----:B0-----:R-:W-:Y:S01]  /*1d1b0*/  IADD3 R24, R0, UR36, R7 ;  /* 0x0000002400187c10 */ /* 0x001fe2000fffe007 */
[----:B------:R-:W-:Y:S06]  /*1d1c0*/  BRA `(.L_x_1855) ;  /* 0x0000003800147947 */ /* 0x000fec0003800000 */
.L_x_1854:
        /* <DEDUP_REMOVED lines=10> */
[----:B------:R-:W3:Y:S01]  /*1d270*/  LDC.64 R2, c[0x4][R2] ;  /* 0x0100000002027b82 */ /* 0x000ee20000000a00 */
[----:B------:R-:W-:Y:S02]  /*1d280*/  IMAD.U32 R5, RZ, RZ, UR7 ;  /* 0x00000007ff057e24 */ /* 0x000fe4000f8e00ff */
[----:B------:R-:W-:Y:S02]  /*1d290*/  IMAD.U32 R6, RZ, RZ, UR8 ;  /* 0x00000008ff067e24 */ /* 0x000fe4000f8e00ff */
[----:B0-2---:R-:W-:-:S02]  /*1d2a0*/  IMAD.U32 R7, RZ, RZ, UR9 ;  /* 0x00000009ff077e24 */ /* 0x005fc4000f8e00ff */
[----:B------:R-:W-:Y:S02]  /*1d2b0*/  IMAD.U32 R10, RZ, RZ, UR4 ;  /* 0x00000004ff0a7e24 */ /* 0x000fe4000f8e00ff */
[----:B------:R-:W-:Y:S02]  /*1d2c0*/  IMAD.MOV.U32 R8, RZ, RZ, 0x70 ;  /* 0x00000070ff087424 */ /* 0x000fe400078e00ff */
[----:B------:R-:W-:Y:S02]  /*1d2d0*/  IMAD.MOV.U32 R12, RZ, RZ, 0x1 ;  /* 0x00000001ff0c7424 */ /* 0x000fe400078e00ff */
[----:B-1----:R-:W-:-:S07]  /*1d2e0*/  IMAD.MOV.U32 R13, RZ, RZ, RZ ;  /* 0x000000ffff0d7224 */ /* 0x002fce00078e00ff */
[----:B------:R-:W-:-:S07]  /*1d2f0*/  LEPC R20, `(.L_x_1857) ;  /* 0x000000001014794e */ /* 0x000fce0000000000 */
[----:B---3--:R-:W-:Y:S05]  /*1d300*/  CALL.ABS.NOINC R2 ;  /* 0x0000000002007343 */ /* 0x008fea0003c00000 */
.L_x_1857:
[----:B------:R-:W-:Y:S05]  /*1d310*/  BSYNC B6 ;  /* 0x0000000000067941 */ /* 0x000fea0003800000 */
.L_x_1856:
        /* <DEDUP_REMOVED lines=8> */
[----:B------:R3:W4:Y:S01]  /*1d3a0*/  LDC.64 R2, c[0x4][R18] ;  /* 0x0100000012027b82 */ /* 0x0007220000000a00 */
[----:B------:R-:W-:Y:S01]  /*1d3b0*/  IMAD.U32 R4, RZ, RZ, UR6 ;  /* 0x00000006ff047e24 */ /* 0x000fe2000f8e00ff */
[----:B------:R-:W-:Y:S01]  /*1d3c0*/  MOV R10, UR4 ;  /* 0x00000004000a7c02 */ /* 0x000fe20008000f00 */
[----:B------:R-:W-:Y:S02]  /*1d3d0*/  IMAD.U32 R5, RZ, RZ, UR7 ;  /* 0x00000007ff057e24 */ /* 0x000fe4000f8e00ff */
[----:B------:R-:W-:Y:S02]  /*1d3e0*/  IMAD.U32 R6, RZ, RZ, UR8 ;  /* 0x00000008ff067e24 */ /* 0x000fe4000f8e00ff */
[----:B0-2---:R-:W-:-:S02]  /*1d3f0*/  IMAD.U32 R7, RZ, RZ, UR9 ;  /* 0x00000009ff077e24 */ /* 0x005fc4000f8e00ff */
[----:B------:R-:W-:Y:S02]  /*1d400*/  IMAD.U32 R11, RZ, RZ, UR5 ;  /* 0x00000005ff0b7e24 */ /* 0x000fe4000f8e00ff */
[----:B------:R-:W-:Y:S02]  /*1d410*/  IMAD.MOV.U32 R8, RZ, RZ, 0x70 ;  /* 0x00000070ff087424 */ /* 0x000fe400078e00ff */
[----:B------:R-:W-:Y:S02]  /*1d420*/  IMAD.MOV.U32 R12, RZ, RZ, 0x1 ;  /* 0x00000001ff0c7424 */ /* 0x000fe400078e00ff */
[----:B-1-3--:R-:W-:-:S07]  /*1d430*/  IMAD.MOV.U32 R13, RZ, RZ, RZ ;  /* 0x000000ffff0d7224 */ /* 0x00afce00078e00ff */
[----:B------:R-:W-:-:S07]  /*1d440*/  LEPC R20, `(.L_x_1860) ;  /* 0x000000001014794e */ /* 0x000fce0000000000 */
[----:B----4-:R-:W-:Y:S05]  /*1d450*/  CALL.ABS.NOINC R2 ;  /* 0x0000000002007343 */ /* 0x010fea0003c00000 */
.L_x_1860:
[----:B------:R0:W1:Y:S01]  /*1d460*/  LDC.64 R2, c[0x4][R18] ;  /* 0x0100000012027b82 */ /* 0x0000620000000a00 */
[----:B------:R-:W-:Y:S01]  /*1d470*/  ULDC.64 UR4, c[0x4][0x88] ;  /* 0x0100220000047ab9 */ /* 0x000fe20000000a00 */
[----:B------:R-:W-:Y:S01]  /*1d480*/  ULDC.64 UR6, c[0x4][0x90] ;  /* 0x0100240000067ab9 */ /* 0x000fe20000000a00 */
[----:B------:R-:W-:Y:S01]  /*1d490*/  ULDC.64 UR8, c[0x4][0x18] ;  /* 0x0100060000087ab9 */ /* 0x000fe20000000a00 */
        /* <DEDUP_REMOVED lines=11> */
.L_x_1859:
[----:B------:R-:W-:Y:S05]  /*1d550*/  BSYNC B6 ;  /* 0x0000000000067941 */ /* 0x000fea0003800000 */
.L_x_1858:
[----:B------:R-:W-:Y:S01]  /*1d560*/  ULDC.64 UR4, c[0x0][0x9f8] ;  /* 0x00027e0000047ab9 */ /* 0x000fe20000000a00 */
[----:B------:R-:W3:Y:S01]  /*1d570*/  LDL R19, [R1+0x14] ;  /* 0x0000140001137983 */ /* 0x000ee20000100800 */
[----:B------:R-:W-:-:S03]  /*1d580*/  ISETP.NE.U32.AND P0, PT, RZ, UR4, PT ;  /* 0x00000004ff007c0c */ /* 0x000fc6000bf05070 */
[----:B------:R-:W4:Y:S01]  /*1d590*/  LDL R18, [R1+0x1c] ;  /* 0x00001c0001127983 */ /* 0x000f220000100800 */
[----:B------:R-:W-:Y:S01]  /*1d5a0*/  ISETP.NE.AND.EX P0, PT, RZ, UR5, PT, P0 ;  /* 0x00000005ff007c0c */ /* 0x000fe2000bf05300 */
[----:B0-2---:R-:W-:Y:S01]  /*1d5b0*/  IMAD.MOV.U32 R7, RZ, RZ, R27 ;  /* 0x000000ffff077224 */ /* 0x005fe200078e001b */
[----:B------:R-:W0:Y:S01]  /*1d5c0*/  LDC R6, c[0x0][0x430] ;  /* 0x00010c00ff067b82 */ /* 0x000e220000000800 */
[----:B------:R-:W2:Y:S10]  /*1d5d0*/  S2R R20, SR_TID.X ;  /* 0x0000000000147919 */ /* 0x000eb40000002100 */
[----:B------:R-:W1:Y:S02]  /*1d5e0*/  @P0 LDC.64 R2, c[0x0][0x9f8] ;  /* 0x00027e00ff020b82 */ /* 0x000e640000000a00 */
[----:B-1----:R-:W-:-:S05]  /*1d5f0*/  @P0 IMAD.WIDE R2, R27, 0x4, R2 ;  /* 0x000000041b020825 */ /* 0x002fca00078e0202 */
[----:B------:R1:W4:Y:S01]  /*1d600*/  @P0 LDG.E R7, desc[UR42][R2.64] ;  /* 0x0000002a02070981 */ /* 0x000322000c1e1900 */
[----:B0-----:R-:W-:Y:S01]  /*1d610*/  ISETP.NE.AND P1, PT, R6, 0x1, PT ;  /* 0x000000010600780c */ /* 0x001fe20003f25270 */
[----:B------:R-:W-:Y:S01]  /*1d620*/  VIADD R23, R23, 0xffffffff ;  /* 0xffffffff17177836 */ /* 0x000fe20000000000 */
[----:B--2---:R-:W-:Y:S01]  /*1d630*/  LOP3.LUT R20, R20, 0x7f, RZ, 0xc0, !PT ;  /* 0x0000007f14147812 */ /* 0x004fe200078ec0ff */
[----:B------:R-:W0:Y:S02]  /*1d640*/  S2R R21, SR_TID.X ;  /* 0x0000000000157919 */ /* 0x000e240000002100 */
[----:B------:R-:W-:Y:S01]  /*1d650*/  IMAD.SHL.U32 R8, R23, 0x80, RZ ;  /* 0x0000008017087824 */ /* 0x000fe200078e00ff */
[----:B------:R-:W-:-:S07]  /*1d660*/  SHF.R.U32.HI R20, RZ, 0x3, R20 ;  /* 0x00000003ff147819 */ /* 0x000fce0000011614 */
[----:B-1----:R-:W1:Y:S08]  /*1d670*/  @P1 LDC R3, c[0x0][0x434] ;  /* 0x00010d00ff031b82 */ /* 0x002e700000000800 */
[----:B------:R-:W2:Y:S01]  /*1d680*/  @P1 LDC R2, c[0x0][0x438] ;  /* 0x00010e00ff021b82 */ /* 0x000ea20000000800 */
[----:B0-----:R-:W-:-:S05]  /*1d690*/  IMAD.SHL.U32 R21, R21, 0x10, RZ ;  /* 0x0000001015157824 */ /* 0x001fca00078e00ff */
[----:B------:R-:W-:-:S04]  /*1d6a0*/  LOP3.LUT R21, R21, 0x70, RZ, 0xc0, !PT ;  /* 0x0000007015157812 */ /* 0x000fc800078ec0ff */
[----:B------:R-:W-:-:S04]  /*1d6b0*/  LOP3.LUT R0, R8, R20, R21, 0xfe, !PT ;  /* 0x0000001408007212 */ /* 0x000fc800078efe15 */
[C---:B---3--:R-:W-:Y:S02]  /*1d6c0*/  ISETP.GE.AND P0, PT, R0.reuse, R19, PT ;  /* 0x000000130000720c */ /* 0x048fe40003f06270 */
[----:B----4-:R-:W-:-:S05]  /*1d6d0*/  IADD3 R0, R0, R18, RZ ;  /* 0x0000001200007210 */ /* 0x010fca0007ffe0ff */
[----:B-1----:R-:W-:-:S04]  /*1d6e0*/  @P1 IMAD.HI.U32 R3, R0, R3, RZ ;  /* 0x0000000300031227 */ /* 0x002fc800078e00ff */
[----:B------:R-:W-:Y:S01]  /*1d6f0*/  IMAD.MOV.U32 R4, RZ, RZ, R0 ;  /* 0x000000ffff047224 */ /* 0x000fe200078e0000 */
[----:B--2---:R-:W-:Y:S02]  /*1d700*/  @P1 SHF.R.U32.HI R4, RZ, R2, R3 ;  /* 0x00000002ff041219 */ /* 0x004fe40000011603 */
[----:B------:R-:W0:Y:S03]  /*1d710*/  @!P0 LDC.64 R2, c[0x0][0x428] ;  /* 0x00010a00ff028b82 */ /* 0x000e260000000a00 */
[----:B------:R-:W-:-:S04]  /*1d720*/  IMAD.MOV R5, RZ, RZ, -R4 ;  /* 0x000000ffff057224 */ /* 0x000fc800078e0a04 */
[----:B------:R-:W-:Y:S01]  /*1d730*/  IMAD R0, R6, R5, R0 ;  /* 0x0000000506007224 */ /* 0x000fe200078e0200 */
[--C-:B------:R-:W-:Y:S02]  /*1d740*/  @!P0 SHF.R.S32.HI R5, RZ, 0x1f, R4.reuse ;  /* 0x0000001fff058819 */ /* 0x100fe40000011404 */
[----:B------:R-:W-:Y:S01]  /*1d750*/  SHF.R.S32.HI R9, RZ, 0x1f, R7 ;  /* 0x0000001fff097819 */ /* 0x000fe20000011407 */
[-C--:B0-----:R-:W-:Y:S01]  /*1d760*/  @!P0 IMAD.WIDE.U32 R4, R7, R2.reuse, R4 ;  /* 0x0000000207048225 */ /* 0x081fe200078e0004 */
[----:B------:R0:W-:Y:S03]  /*1d770*/  STL [R1+0xc], R7 ;  /* 0x00000c0701007387 */ /* 0x0001e60000100800 */
[----:B------:R-:W-:Y:S01]  /*1d780*/  @!P0 IMAD R6, R9, R2, RZ ;  /* 0x0000000209068224 */ /* 0x000fe200078e02ff */
[----:B------:R1:W-:Y:S03]  /*1d790*/  STL [R1+0x20], R9 ;  /* 0x0000200901007387 */ /* 0x0003e60000100800 */
[----:B------:R-:W-:-:S02]  /*1d7a0*/  @!P0 IMAD R6, R7, R3, R6 ;  /* 0x0000000307068224 */ /* 0x000fc400078e0206 */
[----:B------:R-:W2:Y:S02]  /*1d7b0*/  @!P0 LDC.64 R2, c[0x0][0x418] ;  /* 0x00010600ff028b82 */ /* 0x000ea40000000a00 */
[----:B------:R-:W-:Y:S01]  /*1d7c0*/  @!P0 IMAD.IADD R5, R5, 0x1, R6 ;  /* 0x0000000105058824 */ /* 0x000fe200078e0206 */
[----:B--2---:R-:W-:Y:S01]  /*1d7d0*/  @!P0 LEA R6, P1, R4, R2, 0x2 ;  /* 0x0000000204068211 */ /* 0x004fe200078210ff */
[----:B------:R-:W-:-:S03]  /*1d7e0*/  IMAD.MOV.U32 R2, RZ, RZ, RZ ;  /* 0x000000ffff027224 */ /* 0x000fc600078e00ff */
[----:B0-----:R-:W-:-:S05]  /*1d7f0*/  @!P0 LEA.HI.X R7, R4, R3, R5, 0x2, P1 ;  /* 0x0000000304078211 */ /* 0x001fca00008f1405 */
[----:B------:R0:W5:Y:S01]  /*1d800*/  @!P0 LDG.E R2, desc[UR42][R6.64] ;  /* 0x0000002a06028981 */ /* 0x000162000c1e1900 */
[----:B-1----:R-:W-:Y:S01]  /*1d810*/  IMAD.U32 R9, RZ, RZ, UR38 ;  /* 0x00000026ff097e24 */ /* 0x002fe2000f8e00ff */
[----:B------:R-:W-:Y:S01]  /*1d820*/  UMOV UR4, 0xffffffff ;  /* 0xffffffff00047882 */ /* 0x000fe20000000000 */
[----:B------:R-:W-:-:S03]  /*1d830*/  LOP3.LUT R22, R22, 0xfffffffd, RZ, 0xc0, !PT ;  /* 0xfffffffd16167812 */ /* 0x000fc600078ec0ff */
[----:B------:R-:W-:-:S13]  /*1d840*/  ISETP.NE.AND P2, PT, R9, 0x3, PT ;  /* 0x000000030900780c */ /* 0x000fda0003f45270 */
[----:B------:R-:W-:Y:S01]  /*1d850*/  @P2 LOP3.LUT R22, R22, 0x2, RZ, 0xfc, !PT ;  /* 0x0000000216162812 */ /* 0x000fe200078efcff */
[----:B0-----:R-:W-:Y:S06]  /*1d860*/  BRA.DIV UR4, `(.L_x_1861) ;  /* 0x0000006a04107947 */ /* 0x001fec000b800000 */
.L_x_2014:
[----:B------:R-:W-:Y:S05]  /*1d870*/  @!P2 BRA `(.L_x_1862) ;  /* 0x000000000004a947 */ /* 0x000fea0003800000 */
[----:B------:R-:W-:Y:S01]  /*1d880*/  BPT.TRAP 0x1 ;  /* 0x000000040000795c */ /* 0x000fe20000300000 */
.L_x_1862:
[----:B------:R-:W2:Y:S01]  /*1d890*/  LDL R9, [R1] ;  /* 0x0000000001097983 */ /* 0x000ea20000100800 */
        /* <DEDUP_REMOVED lines=20> */
[----:B--2---:R-:W-:-:S06]  /*1d9e0*/  SHF.L.U32 R4, R9, 0x1f, RZ ;  /* 0x0000001f09047819 */ /* 0x004fcc00000006ff */
[----:B------:R-:W0:Y:S02]  /*1d9f0*/  SYNCS.PHASECHK.TRANS64.TRYWAIT P0, [R3+URZ+0x16840], R4 ;  /* 0x01684004030075a7 */ /* 0x000e24000800017f */
[----:B0-----:R-:W-:Y:S05]  /*1da00*/  @!P0 BRA `(.L_x_1864) ;  /* 0x0000006400dc8947 */ /* 0x001fea0003800000 */
.L_x_2015:
[----:B------:R-:W-:Y:S05]  /*1da10*/  BSYNC B0 ;  /* 0x0000000000007941 */ /* 0x000fea0003800000 */
.L_x_1863:
[----:B------:R-:W2:Y:S01]  /*1da20*/  LDL R13, [R1+0x14] ;  /* 0x00001400010d7983 */ /* 0x000ea20000100800 */
[----:B------:R-:W-:Y:S01]  /*1da30*/  ULDC.64 UR4, c[0x0][0x300] ;  /* 0x0000c00000047ab9 */ /* 0x000fe20000000a00 */
[----:B------:R-:W-:Y:S01]  /*1da40*/  ULDC.64 UR6, c[0x0][0x2e8] ;  /* 0x0000ba0000067ab9 */ /* 0x000fe20000000a00 */
[----:B------:R-:W-:Y:S01]  /*1da50*/  IMAD R6, R6, UR4, RZ ;  /* 0x0000000406067c24 */ /* 0x000fe2000f8e02ff */
[----:B------:R-:W1:Y:S01]  /*1da60*/  S2R R9, SR_TID.X ;  /* 0x0000000000097919 */ /* 0x000e620000002100 */
[----:B0-----:R-:W-:Y:S01]  /*1da70*/  IMAD.WIDE.U32 R4, R0, UR4, RZ ;  /* 0x0000000400047c25 */ /* 0x001fe2000f8e00ff */
[----:B------:R-:W-:Y:S01]  /*1da80*/  LOP3.LUT R22, R22, 0xfffffffe, RZ, 0xc0, !PT ;  /* 0xfffffffe16167812 */ /* 0x000fe200078ec0ff */
[----:B------:R-:W0:Y:S02]  /*1da90*/  S2R R12, SR_TID.X ;  /* 0x00000000000c7919 */ /* 0x000e240000002100 */
[----:B------:R-:W-:Y:S01]  /*1daa0*/  IMAD R6, R0, UR5, R6 ;  /* 0x0000000500067c24 */ /* 0x000fe2000f8e0206 */
[----:B------:R-:W-:-:S02]  /*1dab0*/  ULDC.64 UR4, c[0x0][0x310] ;  /* 0x0000c40000047ab9 */ /* 0x000fc40000000a00 */
[----:B------:R-:W-:Y:S02]  /*1dac0*/  IMAD R7, R7, UR4, RZ ;  /* 0x0000000407077c24 */ /* 0x000fe4000f8e02ff */
[----:B------:R-:W-:Y:S02]  /*1dad0*/  IADD3 R5, R5, R6, RZ ;  /* 0x0000000605057210 */ /* 0x000fe40007ffe0ff */
[C---:B------:R-:W-:Y:S02]  /*1dae0*/  IMAD R7, R2.reuse, UR5, R7 ;  /* 0x0000000502077c24 */ /* 0x040fe4000f8e0207 */
[----:B------:R-:W-:Y:S01]  /*1daf0*/  IMAD.WIDE.U32 R4, R2, UR4, R4 ;  /* 0x0000000402047c25 */ /* 0x000fe2000f8e0004 */
[----:B------:R-:W-:-:S03]  /*1db00*/  ULDC.64 UR4, c[0x0][0x308] ;  /* 0x0000c20000047ab9 */ /* 0x000fc60000000a00 */
[----:B------:R-:W-:Y:S02]  /*1db10*/  IMAD.IADD R5, R5, 0x1, R7 ;  /* 0x0000000105057824 */ /* 0x000fe400078e0207 */
[----:B------:R-:W-:Y:S01]  /*1db20*/  IMAD.WIDE.U32 R4, R17, UR4, R4 ;  /* 0x0000000411047c25 */ /* 0x000fe2000f8e0004 */
[----:B------:R-:W-:-:S03]  /*1db30*/  ULDC UR4, c[0x0][0x2f4] ;  /* 0x0000bd0000047ab9 */ /* 0x000fc60000000800 */
[----:B------:R-:W-:Y:S01]  /*1db40*/  IMAD R2, R17, UR5, R5 ;  /* 0x0000000511027c24 */ /* 0x000fe2000f8e0205 */
[C---:B------:R-:W-:Y:S02]  /*1db50*/  LEA R0, P0, R4.reuse, UR6, 0x1 ;  /* 0x0000000604007c11 */ /* 0x040fe4000f8008ff */
[----:B-1----:R-:W-:Y:S02]  /*1db60*/  LOP3.LUT R10, R9, 0x7f, RZ, 0xc0, !PT ;  /* 0x0000007f090a7812 */ /* 0x002fe400078ec0ff */
[----:B------:R-:W-:Y:S02]  /*1db70*/  LEA.HI.X R2, R4, UR7, R2, 0x1, P0 ;  /* 0x0000000704027c11 */ /* 0x000fe400080f0c02 */
[----:B------:R-:W-:Y:S01]  /*1db80*/  SHF.R.U32.HI R11, RZ, 0x3, R10 ;  /* 0x00000003ff0b7819 */ /* 0x000fe2000001160a */
[----:B0-----:R-:W-:-:S05]  /*1db90*/  IMAD.SHL.U32 R9, R12, 0x8, RZ ;  /* 0x000000080c097824 */ /* 0x001fca00078e00ff */
[----:B------:R-:W-:-:S04]  /*1dba0*/  LOP3.LUT R9, R9, 0x38, RZ, 0xc0, !PT ;  /* 0x0000003809097812 */ /* 0x000fc800078ec0ff */
[----:B------:R-:W-:Y:S01]  /*1dbb0*/  ISETP.GE.AND P2, PT, R9, UR4, PT ;  /* 0x0000000409007c0c */ /* 0x000fe2000bf46270 */
[----:B------:R-:W-:-:S12]  /*1dbc0*/  UMOV UR4, 0xffffffff ;  /* 0xffffffff00047882 */ /* 0x000fd80000000000 */
[----:B------:R-:W-:Y:S02]  /*1dbd0*/  @P2 LOP3.LUT R22, R22, 0x1, RZ, 0xfc, !PT ;  /* 0x0000000116162812 */ /* 0x000fe400078efcff */
[----:B--2---:R-:W-:Y:S01]  /*1dbe0*/  IADD3 R4, -R11, R13, -R8 ;  /* 0x0000000d0b047210 */ /* 0x004fe20007ffe908 */
[----:B------:R-:W-:Y:S02]  /*1dbf0*/  IMAD.SHL.U32 R11, R10, 0x8, RZ ;  /* 0x000000080a0b7824 */ /* 0x000fe400078e00ff */
[----:B------:R-:W-:Y:S01]  /*1dc00*/  IMAD.SHL.U32 R10, R12, 0x8, RZ ;  /* 0x000000080c0a7824 */ /* 0x000fe200078e00ff */
[----:B------:R-:W-:-:S04]  /*1dc10*/  ISETP.GE.AND P0, PT, R4, 0x1, PT ;  /* 0x000000010400780c */ /* 0x000fc80003f06270 */
        /* <DEDUP_REMOVED lines=71> */
[----:B0-----:R-:W-:-:S04]  /*1e090*/  @P0 LEA R7, P1, R9, R7, 0x1 ;  /* 0x0000000709070211 */ /* 0x001fc800078208ff */
[----:B-1----:R-:W-:-:S04]  /*1e0a0*/  @P0 IADD3.X R6, RZ, R6, RZ, P1, !PT ;  /* 0x00000006ff060210 */ /* 0x002fc80000ffe4ff */
[----:B------:R-:W-:-:S04]  /*1e0b0*/  @P0 LOP3.LUT R7, R7, R6, RZ, 0x3c, !PT ;  /* 0x0000000607070212 */ /* 0x000fc800078e3cff */
[----:B------:R-:W-:-:S04]  /*1e0c0*/  @P0 LOP3.LUT R6, R7, R6, RZ, 0x3c, !PT ;  /* 0x0000000607060212 */ /* 0x000fc800078e3cff */
[----:B------:R-:W-:-:S05]  /*1e0d0*/  @P0 LOP3.LUT R7, R7, R6, RZ, 0x3c, !PT ;  /* 0x0000000607070212 */ /* 0x000fca00078e3cff */
[----:B--23--:R1:W-:Y:S02]  /*1e0e0*/  @P0 LDGSTS.E.BYPASS.LTC128B.128 [R8+0x11400], desc[UR42][R6.64], !P2 ;  /* 0x1140000006080fae */ /* 0x00c3e4000d101d6a */
.L_x_2033:
        /* <DEDUP_REMOVED lines=10> */
.L_x_1866:
        /* <DEDUP_REMOVED lines=11> */
.L_x_1867:
[----:B------:R1:W5:Y:S01]  /*1e240*/  LDL.LU R4, [R1+0x2c] ;  /* 0x00002c0001047983 */ /* 0x0003620000300800 */
[----:B------:R1:W-:Y:S02]  /*1e250*/  SYNCS.ARRIVE.TRANS64.A1T0 RZ, [R3+URZ+0x16830], RZ ;  /* 0x016830ff03ff79a7 */ /* 0x0003e4000810003f */
[----:B------:R-:W-:Y:S05]  /*1e260*/  WARPSYNC.ALL ;  /* 0x0000000000007948 */ /* 0x000fea0003800000 */
[----:B------:R-:W-:Y:S01]  /*1e270*/  ULDC.64 UR4, c[0x0][0x298] ;  /* 0x0000a60000047ab9 */ /* 0x000fe20000000a00 */
[----:B------:R-:W-:Y:S01]  /*1e280*/  VIADD R0, R16, 0x8400 ;  /* 0x0000840010007836 */ /* 0x000fe20000000000 */
[----:B------:R-:W-:Y:S01]  /*1e290*/  ULDC.64 UR6, c[0x0][0xa00] ;  /* 0x0002800000067ab9 */ /* 0x000fe20000000a00 */
[----:B------:R-:W-:Y:S01]  /*1e2a0*/  BSSY B6, `(.L_x_1868) ;  /* 0x0000021000067945 */ /* 0x000fe20003800000 */
[----:B------:R-:W-:Y:S01]  /*1e2b0*/  BAR.SYNC.DEFER_BLOCKING 0x8, 0x200 ;  /* 0x0208000000007b1d */ /* 0x000fe20000010000 */
[----:B------:R-:W-:-:S02]  /*1e2c0*/  ISETP.NE.U32.AND P0, PT, RZ, UR6, PT ;  /* 0x00000006ff007c0c */ /* 0x000fc4000bf05070 */
[----:B------:R-:W-:Y:S02]  /*1e2d0*/  LOP3.LUT P1, RZ, R0, 0x3ff, RZ, 0xc0, !PT ;  /* 0x000003ff00ff7812 */ /* 0x000fe4000782c0ff */
[----:B------:R-:W-:-:S04]  /*1e2e0*/  ISETP.NE.AND.EX P0, PT, RZ, UR7, PT, P0 ;  /* 0x00000007ff007c0c */ /* 0x000fc8000bf05300 */
[----:B------:R-:W-:Y:S02]  /*1e2f0*/  SEL R26, R27, RZ, !P0 ;  /* 0x000000ff1b1a7207 */ /* 0x000fe40004000000 */
[----:B-----5:R-:W-:-:S05]  /*1e300*/  SHF.R.S32.HI R2, RZ, 0x1f, R4 ;  /* 0x0000001fff027819 */ /* 0x020fca0000011404 */
[----:B------:R-:W-:-:S04]  /*1e310*/  IMAD R2, R2, UR4, RZ ;  /* 0x0000000402027c24 */ /* 0x000fc8000f8e02ff */
[C---:B------:R-:W-:Y:S01]  /*1e320*/  IMAD R0, R4.reuse, UR5, R2 ;  /* 0x0000000504007c24 */ /* 0x040fe2000f8e0202 */
[----:B------:R-:W-:Y:S01]  /*1e330*/  SHF.R.S32.HI R2, RZ, 0x1f, R27 ;  /* 0x0000001fff027819 */ /* 0x000fe2000001141b */
[----:B0-----:R-:W-:-:S04]  /*1e340*/  IMAD.WIDE.U32 R4, R4, UR4, RZ ;  /* 0x0000000404047c25 */ /* 0x001fc8000f8e00ff */
[----:B-1----:R-:W-:Y:S01]  /*1e350*/  IMAD.IADD R3, R5, 0x1, R0 ;  /* 0x0000000105037824 */ /* 0x002fe200078e0200 */
[----:B------:R-:W-:Y:S01]  /*1e360*/  SEL R0, R2, RZ, !P0 ;  /* 0x000000ff02007207 */ /* 0x000fe20004000000 */
[----:B------:R0:W-:Y:S04]  /*1e370*/  STL.64 [R1+0x30], R4 ;  /* 0x0000300401007387 */ /* 0x0001e80000100a00 */
[----:B------:R0:W-:Y:S04]  /*1e380*/  STL [R1+0x2c], R3 ;  /* 0x00002c0301007387 */ /* 0x0001e80000100800 */
[----:B------:R0:W-:Y:S01]  /*1e390*/  STL [R1+0x3c], R0 ;  /* 0x00003c0001007387 */ /* 0x0001e20000100800 */
[----:B------:R-:W-:Y:S05]  /*1e3a0*/  @!P1 BRA `(.L_x_1869) ;  /* 0x0000000000409947 */ /* 0x000fea0003800000 */
[----:B------:R-:W-:Y:S01]  /*1e3b0*/  MOV R2, 0x0 ;  /* 0x0000000000027802 */ /* 0x000fe20000000f00 */
[----:B------:R-:W-:Y:S01]  /*1e3c0*/  ULDC.64 UR4, c[0x4][0x88] ;  /* 0x0100220000047ab9 */ /* 0x000fe20000000a00 */
[----:B------:R-:W-:Y:S01]  /*1e3d0*/  ULDC.64 UR6, c[0x4][0x90] ;  /* 0x0100240000067ab9 */ /* 0x000fe20000000a00 */
[----:B------:R-:W-:Y:S01]  /*1e3e0*/  ULDC.64 UR8, c[0x4][0x20] ;  /* 0x0100080000087ab9 */ /* 0x000fe20000000a00 */
[----:B0-----:R-:W-:Y:S01]  /*1e3f0*/  IMAD.U32 R4, RZ, RZ, UR4 ;  /* 0x00000004ff047e24 */ /* 0x001fe2000f8e00ff */
[----:B------:R-:W-:Y:S01]  /*1e400*/  MOV R6, UR6 ;  /* 0x0000000600067c02 */ /* 0x000fe20008000f00 */
[----:B------:R-:W0:Y:S01]  /*1e410*/  LDC.64 R2, c[0x4][R2] ;  /* 0x0100000002027b82 */ /* 0x000e220000000a00 */
        /* <DEDUP_REMOVED lines=8> */
[----:B0-----:R-:W-:Y:S05]  /*1e4a0*/  CALL.ABS.NOINC R2 ;  /* 0x0000000002007343 */ /* 0x001fea0003c00000 */
.L_x_1869:
[----:B------:R-:W-:Y:S05]  /*1e4b0*/  BSYNC B6 ;  /* 0x0000000000067941 */ /* 0x000fea0003800000 */
.L_x_1868:
[----:B------:R-:W2:Y:S01]  /*1e4c0*/  LDL.LU R2, [R1+0x2c] ;  /* 0x00002c0001027983 */ /* 0x000ea20000300800 */
[----:B------:R-:W-:Y:S01]  /*1e4d0*/  ULDC.64 UR4, c[0x0][0x2d8] ;  /* 0x0000b60000047ab9 */ /* 0x000fe20000000a00 */
[----:B------:R-:W-:Y:S01]  /*1e4e0*/  ULDC.64 UR6, c[0x0][0x2e0] ;  /* 0x0000b80000067ab9 */ /* 0x000fe20000000a00 */
[----:B------:R-:W1:Y:S01]  /*1e4f0*/  LDC R9, c[0x0][0x448] ;  /* 0x00011200ff097b82 */ /* 0x000e620000000800 */
[----:B------:R-:W3:Y:S01]  /*1e500*/  LDL.LU.64 R20, [R1+0x30] ;  /* 0x0000300001147983 */ /* 0x000ee20000300a00 */
[----:B------:R-:W-:-:S03]  /*1e510*/  ULDC.64 UR8, c[0x0][0x280] ;  /* 0x0000a00000087ab9 */ /* 0x000fc60000000a00 */
[----:B0-----:R-:W4:Y:S04]  /*1e520*/  LDL.LU R0, [R1+0x3c] ;  /* 0x00003c0001007983 */ /* 0x001f280000300800 */
[----:B------:R0:W5:Y:S01]  /*1e530*/  LDL R10, [R1+0x24] ;  /* 0x00002400010a7983 */ /* 0x0001620000100800 */
[----:B-1----:R-:W-:-:S13]  /*1e540*/  ISETP.NE.AND P1, PT, R9, 0x1, PT ;  /* 0x000000010900780c */ /* 0x002fda0003f25270 */
[----:B------:R-:W1:Y:S08]  /*1e550*/  @P1 LDC R4, c[0x0][0x44c] ;  /* 0x00011300ff041b82 */ /* 0x000e700000000800 */
[----:B------:R-:W0:Y:S08]  /*1e560*/  @P1 LDC R5, c[0x0][0x450] ;  /* 0x00011400ff051b82 */ /* 0x000e300000000800 */
[----:B------:R-:W0:Y:S01]  /*1e570*/  @P1 LDC R8, c[0x0][0x450] ;  /* 0x00011400ff081b82 */ /* 0x000e220000000800 */
        /* <DEDUP_REMOVED lines=10> */
[----:B------:R-:W-:Y:S01]  /*1e620*/  ULDC.64 UR6, c[0x0][0x2c8] ;  /* 0x0000b20000067ab9 */ /* 0x000fe20000000a00 */
[----:B------:R4:W5:Y:S02]  /*1e630*/  LDL R26, [R1+0x28] ;  /* 0x00002800011a7983 */ /* 0x0009640000100800 */
[----:B------:R-:W-:Y:S01]  /*1e640*/  IMAD.IADD R3, R3, 0x1, R0 ;  /* 0x0000000103037824 */ /* 0x000fe200078e0200 */
[----:B--2---:R-:W-:Y:S02]  /*1e650*/  SHF.L.U32 R21, R21, 0x4, RZ ;  /* 0x0000000415157819 */ /* 0x004fe400000006ff */
[----:B---3--:R-:W-:Y:S02]  /*1e660*/  LOP3.LUT R20, R20, 0x7f, RZ, 0xc0, !PT ;  /* 0x0000007f14147812 */ /* 0x008fe400078ec0ff */
[----:B------:R-:W-:Y:S02]  /*1e670*/  LOP3.LUT R21, R21, 0x70, RZ, 0xc0, !PT ;  /* 0x0000007015157812 */ /* 0x000fe400078ec0ff */
[----:B------:R-:W-:-:S04]  /*1e680*/  SHF.R.U32.HI R20, RZ, 0x3, R20 ;  /* 0x00000003ff147819 */ /* 0x000fc80000011614 */
[----:B------:R-:W-:-:S05]  /*1e690*/  LOP3.LUT R20, R20, R21, RZ, 0xfc, !PT ;  /* 0x0000001514147212 */ /* 0x000fca00078efcff */
[----:B------:R-:W-:-:S04]  /*1e6a0*/  IMAD.IADD R6, R20, 0x1, R25 ;  /* 0x0000000114067824 */ /* 0x000fc800078e0219 */
[----:B-1----:R-:W-:-:S04]  /*1e6b0*/  @P1 IMAD.HI.U32 R0, R6, R4, RZ ;  /* 0x0000000406001227 */ /* 0x002fc800078e00ff */
[----:B------:R-:W-:Y:S01]  /*1e6c0*/  IMAD.MOV.U32 R4, RZ, RZ, R6 ;  /* 0x000000ffff047224 */ /* 0x000fe200078e0006 */
[----:B0-----:R-:W-:-:S04]  /*1e6d0*/  @P1 SHF.R.U32.HI R4, RZ, R5, R0 ;  /* 0x00000005ff041219 */ /* 0x001fc80000011600 */
        /* <DEDUP_REMOVED lines=14> */
[----:B------:R-:W-:Y:S01]  /*1e7c0*/  LEA.HI.X R4, R4, UR9, R5, 0x1, P0 ;  /* 0x0000000904047c11 */ /* 0x000fe200080f0c05 */
[----:B------:R-:W-:Y:S01]  /*1e7d0*/  VIADD R5, R6, 0x80 ;  /* 0x0000008006057836 */ /* 0x000fe20000000000 */
[----:B------:R-:W1:Y:S03]  /*1e7e0*/  S2R R11, SR_TID.X ;  /* 0x00000000000b7919 */ /* 0x000e660000002100 */
[----:B------:R-:W-:Y:S02]  /*1e7f0*/  IMAD.MOV.U32 R6, RZ, RZ, R5 ;  /* 0x000000ffff067224 */ /* 0x000fe400078e0005 */
[----:B0-----:R-:W-:-:S05]  /*1e800*/  @P1 IMAD.HI.U32 R7, R5, R7, RZ ;  /* 0x0000000705071227 */ /* 0x001fca00078e00ff */
[----:B------:R-:W-:-:S04]  /*1e810*/  @P1 SHF.R.U32.HI R6, RZ, R8, R7 ;  /* 0x00000008ff061219 */ /* 0x000fc80000011607 */
[----:B------:R-:W-:-:S05]  /*1e820*/  IADD3 R7, -R6, RZ, RZ ;  /* 0x000000ff06077210 */ /* 0x000fca0007ffe1ff */
[----:B------:R-:W-:Y:S01]  /*1e830*/  IMAD R5, R9, R7, R5 ;  /* 0x0000000709057224 */ /* 0x000fe200078e0205 */
[----:B------:R-:W-:Y:S01]  /*1e840*/  SHF.R.S32.HI R7, RZ, 0x1f, R6 ;  /* 0x0000001fff077819 */ /* 0x000fe20000011406 */
[----:B------:R-:W-:-:S04]  /*1e850*/  IMAD.WIDE.U32 R2, R6, UR4, R2 ;  /* 0x0000000406027c25 */ /* 0x000fc8000f8e0002 */
[----:B------:R-:W-:Y:S01]  /*1e860*/  IMAD R7, R7, UR4, RZ ;  /* 0x0000000407077c24 */ /* 0x000fe2000f8e02ff */
[----:B------:R-:W-:-:S03]  /*1e870*/  ULDC UR4, c[0x0][0x2b8] ;  /* 0x0000ae0000047ab9 */ /* 0x000fc60000000800 */
[----:B------:R-:W-:Y:S01]  /*1e880*/  IMAD R7, R6, UR5, R7 ;  /* 0x0000000506077c24 */ /* 0x000fe2000f8e0207 */
[----:B------:R-:W-:Y:S01]  /*1e890*/  SHF.R.S32.HI R6, RZ, 0x1f, R5 ;  /* 0x0000001fff067819 */ /* 0x000fe20000011405 */
[----:B-1----:R-:W-:Y:S02]  /*1e8a0*/  IMAD.SHL.U32 R20, R11, 0x8, RZ ;  /* 0x000000080b147824 */ /* 0x002fe400078e00ff */
[----:B------:R-:W-:Y:S02]  /*1e8b0*/  IMAD.IADD R3, R3, 0x1, R7 ;  /* 0x0000000103037824 */ /* 0x000fe400078e0207 */
[----:B------:R-:W-:Y:S02]  /*1e8c0*/  IMAD R6, R6, UR6, RZ ;  /* 0x0000000606067c24 */ /* 0x000fe4000f8e02ff */
[----:B------:R-:W-:Y:S01]  /*1e8d0*/  IMAD.WIDE.U32 R2, R5, UR6, R2 ;  /* 0x0000000605027c25 */ /* 0x000fe2000f8e0002 */
[----:B------:R-:W-:-:S03]  /*1e8e0*/  LOP3.LUT R20, R20, 0x38, RZ, 0xc0, !PT ;  /* 0x0000003814147812 */ /* 0x000fc600078ec0ff */
[----:B------:R-:W-:Y:S01]  /*1e8f0*/  IMAD R6, R5, UR7, R6 ;  /* 0x0000000705067c24 */ /* 0x000fe2000f8e0206 */
[----:B------:R-:W-:-:S03]  /*1e900*/  LEA R5, P1, R2, UR8, 0x1 ;  /* 0x0000000802057c11 */ /* 0x000fc6000f8208ff */
[----:B------:R-:W-:Y:S01]  /*1e910*/  IMAD.IADD R3, R3, 0x1, R6 ;  /* 0x0000000103037824 */ /* 0x000fe200078e0206 */
[----:B------:R-:W-:Y:S01]  /*1e920*/  ISETP.GE.AND P0, PT, R20, UR4, PT ;  /* 0x0000000414007c0c */ /* 0x000fe2000bf06270 */
[----:B------:R-:W-:Y:S01]  /*1e930*/  UMOV UR4, 0xffffffff ;  /* 0xffffffff00047882 */ /* 0x000fe20000000000 */
[----:B------:R-:W-:Y:S02]  /*1e940*/  LOP3.LUT R21, R11, 0x7f, RZ, 0xc0, !PT ;  /* 0x0000007f0b157812 */ /* 0x000fe400078ec0ff */
[----:B------:R-:W-:Y:S02]  /*1e950*/  LEA.HI.X R3, R2, UR9, R3, 0x1, P1 ;  /* 0x0000000902037c11 */ /* 0x000fe400088f0c03 */
[----:B------:R-:W-:Y:S01]  /*1e960*/  SHF.R.U32.HI R21, RZ, 0x3, R21 ;  /* 0x00000003ff157819 */ /* 0x000fe20000011615 */
[----:B----4-:R-:W-:Y:S06]  /*1e970*/  BRA.DIV UR4, `(.L_x_1870) ;  /* 0x0000006204c47947 */ /* 0x010fec000b800000 */
[----:B------:R-:W0:Y:S01]  /*1e980*/  SHFL.IDX PT, R7, R0, RZ, 0x181f ;  /* 0x00181fff00077589 */ /* 0x000e2200000e0000 */
[----:B-----5:R-:W-:Y:S02]  /*1e990*/  IMAD R2, R26, R9, RZ ;  /* 0x000000091a027224 */ /* 0x020fe400078e02ff */
[----:B------:R-:W-:Y:S01]  /*1e9a0*/  IMAD.IADD R25, R21, 0x1, R25 ;  /* 0x0000000115197824 */ /* 0x000fe200078e0219 */
        /* <DEDUP_REMOVED lines=75> */
[----:B------:R-:W0:Y:S11]  /*1ee60*/  SHFL.IDX PT, R0, R3, RZ, 0x181f ;  /* 0x00181fff03007589 */ /* 0x000e3600000e0000 */
[----:B-1----:R-:W-:-:S05]  /*1ee70*/  @!P3 LEA R6, P2, R20, R6, 0x1 ;  /* 0x000000061406b211 */ /* 0x002fca00078408ff */
[----:B------:R-:W-:-:S04]  /*1ee80*/  @!P3 IMAD.X R4, RZ, RZ, R4, P2 ;  /* 0x000000ffff04b224 */ /* 0x000fc800010e0604 */
[----:B------:R-:W-:-:S05]  /*1ee90*/  @!P3 IMAD.MOV.U32 R7, RZ, RZ, R4 ;  /* 0x000000ffff07b224 */ /* 0x000fca00078e0004 */
[----:B------:R1:W-:Y:S02]  /*1eea0*/  @!P3 LDGSTS.E.BYPASS.LTC128B.128 [R10+0xbc00], desc[UR42][R6.64], !P0 ;  /* 0x0bc00000060abfae */ /* 0x0003e4000c101d6a */
[----:B-1----:R-:W-:-:S05]  /*1eeb0*/  @!P1 LEA R6, P2, R20, R8, 0x1 ;  /* 0x0000000814069211 */ /* 0x002fca00078408ff */
[----:B0-----:R-:W-:-:S04]  /*1eec0*/  @!P1 IMAD.X R0, RZ, RZ, R0, P2 ;  /* 0x000000ffff009224 */ /* 0x001fc800010e0600 */
        /* <DEDUP_REMOVED lines=14> */
[----:B0-----:R-:W0:Y:S04]  /*1efb0*/  SHFL.IDX PT, R6, R5, 0x2, 0x181f ;  /* 0x00581f0005067f89 */ /* 0x001e2800000e0000 */
[----:B------:R-:W1:Y:S01]  /*1efc0*/  SHFL.IDX PT, R5, R5, 0x3, 0x181f ;  /* 0x00781f0005057f89 */ /* 0x000e6200000e0000 */
[----:B0-----:R-:W-:-:S05]  /*1efd0*/  @!P1 LEA R6, P2, R20, R6, 0x1 ;  /* 0x0000000614069211 */ /* 0x001fca00078408ff */
[----:B------:R-:W-:-:S04]  /*1efe0*/  @!P1 IMAD.X R0, RZ, RZ, R0, P2 ;  /* 0x000000ffff009224 */ /* 0x000fc800010e0600 */
[----:B------:R-:W-:-:S05]  /*1eff0*/  @!P1 IMAD.MOV.U32 R7, RZ, RZ, R0 ;  /* 0x000000ffff079224 */ /* 0x000fca00078e0000 */
[----:B-1----:R0:W-:Y:S02]  /*1f000*/  @!P1 LDGSTS.E.BYPASS.LTC128B.128 [R10+0xd400], desc[UR42][R6.64], !P0 ;  /* 0x0d400000060a9fae */ /* 0x0021e4000c101d6a */
.L_x_2058:
[----:B------:R-:W-:-:S05]  /*1f010*/  VIADD R25, R25, 0xb0 ;  /* 0x000000b019197836 */ /* 0x000fca0000000000 */
[----:B------:R-:W-:-:S13]  /*1f020*/  ISETP.GE.AND P1, PT, R25, R2, PT ;  /* 0x000000021900720c */ /* 0x000fda0003f26270 */
[----:B------:R-:W-:-:S05]  /*1f030*/  @!P1 LEA R2, P2, R20, R5, 0x1 ;  /* 0x0000000514029211 */ /* 0x000fca00078408ff */
[----:B------:R-:W-:-:S05]  /*1f040*/  @!P1 IMAD.X R3, RZ, RZ, R3, P2 ;  /* 0x000000ffff039224 */ /* 0x000fca00010e0603 */
[----:B------:R-:W-:Y:S01]  /*1f050*/  @!PT LDS RZ, [RZ] ;  /* 0x00000000fffff984 */ /* 0x000fe20000000800 */
[----:B------:R-:W-:Y:S01]  /*1f060*/  @!PT LDS RZ, [RZ] ;  /* 0x00000000fffff984 */ /* 0x000fe20000000800 */
[----:B------:R-:W-:Y:S01]  /*1f070*/  @!PT LDS RZ, [RZ] ;  /* 0x00000000fffff984 */ /* 0x000fe20000000800 */
[----:B------:R1:W-:Y:S01]  /*1f080*/  @!P1 LDGSTS.E.BYPASS.LTC128B.128 [R10+0xdc00], desc[UR42][R2.64], !P0 ;  /* 0x0dc00000020a9fae */ /* 0x0003e2000c101d6a */
[----:B------:R-:W-:Y:S01]  /*1f090*/  PLOP3.LUT P0, PT, PT, PT, PT, 0x80, 0x0 ;  /* 0x000000000000781c */ /* 0x000fe20003f0f070 */
[----:B------:R-:W-:-:S12]  /*1f0a0*/  NOP ;  /* 0x0000000000007918 */ /* 0x000fd80000000000 */
.L_x_1871:
        /* <DEDUP_REMOVED lines=18> */
.L_x_2059:
[----:B------:R-:W-:Y:S05]  /*1f1d0*/  BSYNC B0 ;  /* 0x0000000000007941 */ /* 0x000fea0003800000 */
.L_x_1872:
[----:B------:R-:W0:Y:S04]  /*1f1e0*/  LDL.LU R3, [R1+0x38] ;  /* 0x0000380001037983 */ /* 0x000e280000300800 */
[----:B------:R-:W2:Y:S01]  /*1f1f0*/  LDL R2, [R1+0x18] ;  /* 0x0000180001027983 */ /* 0x000ea20000100800 */
[----:B------:R-:W-:Y:S01]  /*1f200*/  BSSY B0, `(.L_x_1874) ;  /* 0x0000108000007945 */ /* 0x000fe20003800000 */
[----:B0-----:R-:W-:-:S05]  /*1f210*/  VIADD R7, R3, 0xfffffffe ;  /* 0xfffffffe03077836 */ /* 0x001fca0000000000 */
[----:B--2---:R-:W-:-:S13]  /*1f220*/  ISETP.GE.AND P0, PT, R7, R2, PT ;  /* 0x000000020700720c */ /* 0x004fda0003f06270 */
[----:B------:R-:W-:Y:S05]  /*1f230*/  @!P0 BRA `(.L_x_1875) ;  /* 0x0000001000108947 */ /* 0x000fea0003800000 */
[----:B------:R0:W5:Y:S01]  /*1f240*/  LDL.LU R20, [R1] ;  /* 0x0000000001147983 */ /* 0x0001620000300800 */
[----:B------:R-:W-:Y:S01]  /*1f250*/  ULDC UR4, c[0x0][0x2f4] ;  /* 0x0000bd0000047ab9 */ /* 0x000fe20000000800 */
[----:B------:R-:W-:Y:S01]  /*1f260*/  MOV R6, R28 ;  /* 0x0000001c00067202 */ /* 0x000fe20000000f00 */
[----:B------:R-:W2:Y:S01]  /*1f270*/  S2R R2, SR_TID.X ;  /* 0x0000000000027919 */ /* 0x000ea20000002100 */
[----:B------:R-:W-:Y:S02]  /*1f280*/  IMAD.MOV.U32 R26, RZ, RZ, R23 ;  /* 0x000000ffff1a7224 */ /* 0x000fe400078e0017 */
[----:B--2---:R-:W-:-:S05]  /*1f290*/  IMAD.SHL.U32 R2, R2, 0x8, RZ ;  /* 0x0000000802027824 */ /* 0x004fca00078e00ff */
[----:B------:R-:W-:-:S04]  /*1f2a0*/  LOP3.LUT R2, R2, 0x38, RZ, 0xc0, !PT ;  /* 0x0000003802027812 */ /* 0x000fc800078ec0ff */
[----:B0-----:R-:W-:-:S13]  /*1f2b0*/  ISETP.GE.AND P1, PT, R2, UR4, PT ;  /* 0x0000000402007c0c */ /* 0x001fda000bf26270 */
.L_x_1888:
        /* <DEDUP_REMOVED lines=10> */
[----:B------:R-:W-:Y:S02]  /*1f360*/  IMAD.SHL.U32 R2, R2, 0x10, RZ ;  /* 0x0000001002027824 */ /* 0x000fe400078e00ff */
        /* <DEDUP_REMOVED lines=19> */
[----:B------:R-:W-:-:S05]  /*1f4a0*/  VIADD R28, R6, 0x1 ;  /* 0x00000001061c7836 */ /* 0x000fca0000000000 */
[----:B------:R-:W-:-:S04]  /*1f4b0*/  ISETP.NE.AND P0, PT, R28, 0x2, PT ;  /* 0x000000021c00780c */ /* 0x000fc80003f05270 */
[----:B------:R-:W-:-:S04]  /*1f4c0*/  SEL R2, RZ, 0x1, P0 ;  /* 0x00000001ff027807 */ /* 0x000fc80000000000 */
[----:B-----5:R-:W-:Y:S01]  /*1f4d0*/  LOP3.LUT R2, R20, R2, RZ, 0x3c, !PT ;  /* 0x0000000214027212 */ /* 0x020fe200078e3cff */
[----:B------:R-:W-:-:S04]  /*1f4e0*/  IMAD.U32 R8, RZ, RZ, UR38 ;  /* 0x00000026ff087e24 */ /* 0x000fc8000f8e00ff */
[----:B------:R0:W-:Y:S01]  /*1f4f0*/  STL [R1], R2 ;  /* 0x0000000201007387 */ /* 0x0001e20000100800 */
[----:B------:R-:W-:Y:S02]  /*1f500*/  ISETP.NE.AND P2, PT, R8, 0x3, PT ;  /* 0x000000030800780c */ /* 0x000fe40003f45270 */
[----:B------:R-:W-:Y:S02]  /*1f510*/  MOV R23, R7 ;  /* 0x0000000700177202 */ /* 0x000fe40000000f00 */
[----:B------:R-:W-:Y:S02]  /*1f520*/  SEL R28, R28, RZ, P0 ;  /* 0x000000ff1c1c7207 */ /* 0x000fe40000000000 */
[----:B--2---:R-:W-:-:S07]  /*1f530*/  SHF.R.S32.HI R25, RZ, 0x1f, R4 ;  /* 0x0000001fff197819 */ /* 0x004fce0000011404 */
[----:B0-----:R-:W-:Y:S05]  /*1f540*/  @!P2 BRA `(.L_x_1876) ;  /* 0x000000000004a947 */ /* 0x001fea0003800000 */
[----:B------:R-:W-:Y:S01]  /*1f550*/  BPT.TRAP 0x1 ;  /* 0x000000040000795c */ /* 0x000fe20000300000 */
.L_x_1876:
[----:B------:R-:W-:Y:S01]  /*1f560*/  IMAD R5, R28, 0x8, R16 ;  /* 0x000000081c057824 */ /* 0x000fe200078e0210 */
[----:B------:R-:W-:Y:S01]  /*1f570*/  SHF.L.U32 R2, R2, 0x1f, RZ ;  /* 0x0000001f02027819 */ /* 0x000fe200000006ff */
[----:B------:R-:W-:Y:S03]  /*1f580*/  BSSY B1, `(.L_x_1877) ;  /* 0x0000003000017945 */ /* 0x000fe60003800000 */
[----:B------:R-:W0:Y:S02]  /*1f590*/  SYNCS.PHASECHK.TRANS64.TRYWAIT P0, [R5+URZ+0x16840], R2 ;  /* 0x01684002050075a7 */ /* 0x000e24000800017f */
[----:B0-----:R-:W-:Y:S05]  /*1f5a0*/  @!P0 BRA `(.L_x_1878) ;  /* 0x0000006400b08947 */ /* 0x001fea0003800000 */
.L_x_2060:
[----:B------:R-:W-:Y:S05]  /*1f5b0*/  BSYNC B1 ;  /* 0x0000000000017941 */ /* 0x000fea0003800000 */
.L_x_1877:
        /* <DEDUP_REMOVED lines=15> */
[----:B-1----:R-:W-:Y:S01]  /*1f6b0*/  LOP3.LUT R9, R8, 0x7f, RZ, 0xc0, !PT ;  /* 0x0000007f08097812 */ /* 0x002fe200078ec0ff */
[----:B------:R-:W-:Y:S01]  /*1f6c0*/  IMAD.WIDE.U32 R2, R17, UR4, R2 ;  /* 0x0000000411027c25 */ /* 0x000fe2000f8e0002 */
[----:B------:R-:W-:-:S03]  /*1f6d0*/  UMOV UR4, 0xffffffff ;  /* 0xffffffff00047882 */ /* 0x000fc60000000000 */
[----:B------:R-:W-:Y:S02]  /*1f6e0*/  IMAD.SHL.U32 R11, R9, 0x8, RZ ;  /* 0x00000008090b7824 */ /* 0x000fe400078e00ff */
[----:B------:R-:W-:Y:S02]  /*1f6f0*/  IMAD.SHL.U32 R9, R8, 0x8, RZ ;  /* 0x0000000808097824 */ /* 0x000fe400078e00ff */
[----:B------:R-:W-:-:S03]  /*1f700*/  IMAD R10, R17, UR5, R3 ;  /* 0x00000005110a7c24 */ /* 0x000fc6000f8e0203 */
[----:B------:R-:W-:-:S04]  /*1f710*/  LOP3.LUT R9, R9, 0x1f8, RZ, 0xc0, !PT ;  /* 0x000001f809097812 */ /* 0x000fc800078ec0ff */
[----:B------:R-:W-:Y:S02]  /*1f720*/  LOP3.LUT R9, R9, 0x38, R8, 0x78, !PT ;  /* 0x0000003809097812 */ /* 0x000fe400078e7808 */
[C---:B------:R-:W-:Y:S02]  /*1f730*/  LEA R8, P0, R2.reuse, UR6, 0x1 ;  /* 0x0000000602087c11 */ /* 0x040fe4000f8008ff */
[----:B------:R-:W-:Y:S02]  /*1f740*/  LOP3.LUT R9, R9, 0x200, R11, 0xf8, !PT ;  /* 0x0000020009097812 */ /* 0x000fe400078ef80b */
[----:B------:R-:W-:-:S03]  /*1f750*/  LEA.HI.X R10, R2, UR7, R10, 0x1, P0 ;  /* 0x00000007020a7c11 */ /* 0x000fc600080f0c0a */
[----:B------:R-:W-:Y:S01]  /*1f760*/  IMAD R9, R28, 0x2000, R9 ;  /* 0x000020001c097824 */ /* 0x000fe200078e0209 */
[----:B------:R-:W-:Y:S06]  /*1f770*/  BRA.DIV UR4, `(.L_x_1879) ;  /* 0x0000006604507947 */ /* 0x000fec000b800000 */
        /* <DEDUP_REMOVED lines=43> */
.L_x_2078:
        /* <DEDUP_REMOVED lines=8> */
.L_x_1880:
[----:B------:R-:W-:Y:S02]  /*1fab0*/  PLOP3.LUT P2, PT, P2, P0, PT, 0xa2, 0x0 ;  /* 0x000000000000781c */ /* 0x000fe40001741472 */
[----:B------:R-:W-:-:S08]  /*1fac0*/  @P0 R2UR P2, UR4, R5 ;  /* 0x00000000050402ca */ /* 0x000fd00000040000 */
[----:B------:R-:W-:-:S05]  /*1fad0*/  @P0 PLOP3.LUT P0, PT, P2, PT, PT, 0x80, 0x0 ;  /* 0x000000000000081c */ /* 0x000fca000170f070 */
[----:B------:R-:W-:Y:S01]  /*1fae0*/  @!P2 SYNCS.ARRIVE.TRANS64.RED.A0T1 RZ, [UR4+0x16830], RZ ;  /* 0x016830ffffffa9a7 */ /* 0x000fe20008200404 */
[----:B------:R-:W-:Y:S07]  /*1faf0*/  @!P2 ARRIVES.LDGSTSBAR.64.TRANSCNT [UR4+0x16830] ;  /* 0x01683000ff00a9b0 */ /* 0x000fee0008000a84 */
[----:B------:R-:W-:Y:S05]  /*1fb00*/  @P0 BRA.U.ANY `(.L_x_1880) ;  /* 0xfffffffd00e80947 */ /* 0x000fea000393ffff */
[----:B------:R-:W-:Y:S01]  /*1fb10*/  NOP ;  /* 0x0000000000007918 */ /* 0x000fe20000000000 */
[----:B-1----:R-:W-:-:S04]  /*1fb20*/  MOV R2, UR38 ;  /* 0x0000002600027c02 */ /* 0x002fc80008000f00 */
[----:B------:R-:W-:-:S13]  /*1fb30*/  ISETP.NE.AND P3, PT, R2, 0x3, PT ;  /* 0x000000030200780c */ /* 0x000fda0003f65270 */
[----:B------:R-:W-:Y:S05]  /*1fb40*/  @!P3 BRA `(.L_x_1881) ;  /* 0x000000000004b947 */ /* 0x000fea0003800000 */
[----:B------:R-:W-:Y:S01]  /*1fb50*/  BPT.TRAP 0x1 ;  /* 0x000000040000795c */ /* 0x000fe20000300000 */
.L_x_1881:
[----:B------:R1:W-:Y:S01]  /*1fb60*/  SYNCS.ARRIVE.TRANS64.A1T0 RZ, [R5+URZ+0x16830], RZ ;  /* 0x016830ff05ff79a7 */ /* 0x0003e2000810003f */
[----:B------:R-:W-:Y:S05]  /*1fb70*/  @!P3 BRA `(.L_x_1882) ;  /* 0x000000000004b947 */ /* 0x000fea0003800000 */
[----:B------:R-:W-:Y:S01]  /*1fb80*/  BPT.TRAP 0x1 ;  /* 0x000000040000795c */ /* 0x000fe20000300000 */
.L_x_1882:
[----:B------:R-:W-:Y:S01]  /*1fb90*/  SHF.L.U32 R2, R20, 0x1f, RZ ;  /* 0x0000001f14027819 */ /* 0x000fe200000006ff */
[----:B-1----:R-:W-:Y:S01]  /*1fba0*/  IMAD R5, R6, 0x8, R16 ;  /* 0x0000000806057824 */ /* 0x002fe200078e0210 */
[----:B------:R-:W-:Y:S03]  /*1fbb0*/  BSSY B1, `(.L_x_1883) ;  /* 0x0000003000017945 */ /* 0x000fe60003800000 */
[----:B------:R-:W1:Y:S02]  /*1fbc0*/  SYNCS.PHASECHK.TRANS64.TRYWAIT P0, [R5+URZ+0x16860], R2 ;  /* 0x01686002050075a7 */ /* 0x000e64000800017f */
[----:B-1----:R-:W-:Y:S05]  /*1fbd0*/  @!P0 BRA `(.L_x_1884) ;  /* 0x0000006800748947 */ /* 0x002fea0003800000 */
.L_x_2079:
[----:B------:R-:W-:Y:S05]  /*1fbe0*/  BSYNC B1 ;  /* 0x0000000000017941 */ /* 0x000fea0003800000 */
.L_x_1883:
[----:B0-----:R-:W2:Y:S01]  /*1fbf0*/  LDL R8, [R1+0x14] ;  /* 0x0000140001087983 */ /* 0x001ea20000100800 */
[----:B------:R-:W0:Y:S01]  /*1fc00*/  S2R R11, SR_TID.X ;  /* 0x00000000000b7919 */ /* 0x000e220000002100 */
[----:B------:R-:W-:Y:S01]  /*1fc10*/  UMOV UR4, 0xffffffff ;  /* 0xffffffff00047882 */ /* 0x000fe20000000000 */
[C---:B0-----:R-:W-:Y:S01]  /*1fc20*/  IMAD.SHL.U32 R9, R11.reuse, 0x8, RZ ;  /* 0x000000080b097824 */ /* 0x041fe200078e00ff */
[----:B------:R-:W-:-:S04]  /*1fc30*/  LOP3.LUT R3, R11, 0x7f, RZ, 0xc0, !PT ;  /* 0x0000007f0b037812 */ /* 0x000fc800078ec0ff */
[----:B------:R-:W-:Y:S01]  /*1fc40*/  LOP3.LUT R9, R9, 0x1f8, RZ, 0xc0, !PT ;  /* 0x000001f809097812 */ /* 0x000fe200078ec0ff */
[----:B------:R-:W-:-:S03]  /*1fc50*/  IMAD.SHL.U32 R10, R3, 0x8, RZ ;  /* 0x00000008030a7824 */ /* 0x000fc600078e00ff */
        /* <DEDUP_REMOVED lines=53> */
.L_x_2097:
        /* <DEDUP_REMOVED lines=25> */
.L_x_1886:
[----:B------:R-:W-:Y:S02]  /*20140*/  PLOP3.LUT P2, PT, P2, P0, PT, 0xa2, 0x0 ;  /* 0x000000000000781c */ /* 0x000fe40001741472 */
[----:B------:R-:W-:-:S08]  /*20150*/  @P0 R2UR P2, UR4, R5 ;  /* 0x00000000050402ca */ /* 0x000fd00000040000 */
[----:B------:R-:W-:-:S05]  /*20160*/  @P0 PLOP3.LUT P0, PT, P2, PT, PT, 0x80, 0x0 ;  /* 0x000000000000081c */ /* 0x000fca000170f070 */
[----:B------:R-:W-:Y:S01]  /*20170*/  @!P2 SYNCS.ARRIVE.TRANS64.RED.A0T1 RZ, [UR4+0x16850], RZ ;  /* 0x016850ffffffa9a7 */ /* 0x000fe20008200404 */
[----:B------:R-:W-:Y:S07]  /*20180*/  @!P2 ARRIVES.LDGSTSBAR.64.TRANSCNT [UR4+0x16850] ;  /* 0x01685000ff00a9b0 */ /* 0x000fee0008000a84 */
[----:B------:R-:W-:Y:S05]  /*20190*/  @P0 BRA.U.ANY `(.L_x_1886) ;  /* 0xfffffffd00e80947 */ /* 0x000fea000393ffff */
[----:B------:R-:W-:Y:S01]  /*201a0*/  NOP ;  /* 0x0000000000007918 */ /* 0x000fe20000000000 */
[----:B------:R-:W-:Y:S01]  /*201b0*/  IMAD.U32 R2, RZ, RZ, UR38 ;  /* 0x00000026ff027e24 */ /* 0x000fe2000f8e00ff */
[----:B------:R-:W-:-:S04]  /*201c0*/  MOV R19, R0 ;  /* 0x0000000000137202 */ /* 0x000fc80000000f00 */
[----:B------:R-:W-:-:S13]  /*201d0*/  ISETP.NE.AND P3, PT, R2, 0x3, PT ;  /* 0x000000030200780c */ /* 0x000fda0003f65270 */
[----:B------:R-:W-:Y:S05]  /*201e0*/  @!P3 BRA `(.L_x_1887) ;  /* 0x000000000004b947 */ /* 0x000fea0003800000 */
[----:B------:R-:W-:Y:S01]  /*201f0*/  BPT.TRAP 0x1 ;  /* 0x000000040000795c */ /* 0x000fe20000300000 */
.L_x_1887:
[----:B------:R-:W2:Y:S01]  /*20200*/  LDL R0, [R1+0x18] ;  /* 0x0000180001007983 */ /* 0x000ea20000100800 */
[----:B------:R0:W-:Y:S01]  /*20210*/  SYNCS.ARRIVE.TRANS64.A1T0 RZ, [R5+URZ+0x16850], RZ ;  /* 0x016850ff05ff79a7 */ /* 0x0001e2000810003f */
[C---:B------:R-:W-:Y:S02]  /*20220*/  VIADD R7, R23.reuse, 0xffffffff ;  /* 0xffffffff17077836 */ /* 0x040fe40000000000 */
[----:B------:R0:W5:Y:S01]  /*20230*/  LDL R20, [R1] ;  /* 0x0000000001147983 */ /* 0x0001620000100800 */
[----:B------:R-:W-:Y:S02]  /*20240*/  IMAD.MOV.U32 R6, RZ, RZ, R28 ;  /* 0x000000ffff067224 */ /* 0x000fe400078e001c */
[----:B------:R-:W-:Y:S01]  /*20250*/  IMAD.MOV.U32 R26, RZ, RZ, R23 ;  /* 0x000000ffff1a7224 */ /* 0x000fe200078e0017 */
[----:B--2---:R-:W-:-:S13]  /*20260*/  ISETP.GT.AND P0, PT, R23, R0, PT ;  /* 0x000000001700720c */ /* 0x004fda0003f04270 */
[----:B0-----:R-:W-:Y:S05]  /*20270*/  @P0 BRA `(.L_x_1888) ;  /* 0xfffffff000100947 */ /* 0x001fea000383ffff */
.L_x_1875:
[----:B------:R-:W-:Y:S05]  /*20280*/  BSYNC B0 ;  /* 0x0000000000007941 */ /* 0x000fea0003800000 */
.L_x_1874:
        /* <DEDUP_REMOVED lines=17> */
.L_x_1890:
[----:B------:R-:W-:Y:S05]  /*203a0*/  BSYNC B0 ;  /* 0x0000000000007941 */ /* 0x000fea0003800000 */
.L_x_1889:
[----:B------:R-:W-:-:S05]  /*203b0*/  IMAD.U32 R0, RZ, RZ, UR38 ;  /* 0x00000026ff007e24 */ /* 0x000fca000f8e00ff */
[----:B------:R-:W-:-:S13]  /*203c0*/  ISETP.NE.AND P0, PT, R0, 0x3, PT ;  /* 0x000000030000780c */ /* 0x000fda0003f05270 */
[----:B------:R-:W-:Y:S05]  /*203d0*/  @!P0 BRA `(.L_x_1891) ;  /* 0x0000000000048947 */ /* 0x000fea0003800000 */
[----:B------:R-:W-:Y:S01]  /*203e0*/  BPT.TRAP 0x1 ;  /* 0x000000040000795c */ /* 0x000fe20000300000 */
.L_x_1891:
[----:B------:R-:W2:Y:S04]  /*203f0*/  LDL R3, [R1] ;  /* 0x0000000001037983 */ /* 0x000ea80000100800 */
[----:B------:R-:W3:Y:S01]  /*20400*/  LDL.LU R2, [R1+0x14] ;  /* 0x0000140001027983 */ /* 0x000ee20000300800 */
[----:B------:R-:W-:Y:S01]  /*20410*/  IMAD R0, R28, 0x8, R16 ;  /* 0x000000081c007824 */ /* 0x000fe200078e0210 */
[----:B------:R-:W-:Y:S01]  /*20420*/  BSSY B0, `(.L_x_1892) ;  /* 0x0000005000007945 */ /* 0x000fe20003800000 */
[----:B--2---:R-:W-:-:S04]  /*20430*/  SHF.L.U32 R3, R3, 0x1f, RZ ;  /* 0x0000001f03037819 */ /* 0x004fc800000006ff */
[----:B------:R-:W0:Y:S01]  /*20440*/  SYNCS.PHASECHK.TRANS64.TRYWAIT P0, [R0+URZ+0x16860], R3 ;  /* 0x01686003000075a7 */ /* 0x000e22000800017f */
[----:B---3--:R-:W-:Y:S01]  /*20450*/  IMAD R6, R23, -0x80, R2 ;  /* 0xffffff8017067824 */ /* 0x008fe200078e0202 */
[----:B0-----:R-:W-:Y:S06]  /*20460*/  @!P0 BRA `(.L_x_1893) ;  /* 0x0000006800ac8947 */ /* 0x001fec0003800000 */
.L_x_2098:
[----:B------:R-:W-:Y:S05]  /*20470*/  BSYNC B0 ;  /* 0x0000000000007941 */ /* 0x000fea0003800000 */
.L_x_1892:
[----:B------:R-:W1:Y:S01]  /*20480*/  S2R R8, SR_TID.X ;  /* 0x0000000000087919 */ /* 0x000e620000002100 */
[----:B------:R-:W-:Y:S01]  /*20490*/  ULDC UR4, c[0x0][0x2f4] ;  /* 0x0000bd0000047ab9 */ /* 0x000fe20000000800 */
[C---:B-1----:R-:W-:Y:S01]  /*204a0*/  IMAD.SHL.U32 R2, R8.reuse, 0x8, RZ ;  /* 0x0000000808027824 */ /* 0x042fe200078e00ff */
[C---:B------:R-:W-:Y:S01]  /*204b0*/  LOP3.LUT R5, R8.reuse, 0x7f, RZ, 0xc0, !PT ;  /* 0x0000007f08057812 */ /* 0x040fe200078ec0ff */
[----:B------:R-:W-:-:S03]  /*204c0*/  IMAD.SHL.U32 R7, R8, 0x8, RZ ;  /* 0x0000000808077824 */ /* 0x000fc600078e00ff */
[----:B------:R-:W-:Y:S01]  /*204d0*/  LOP3.LUT R2, R2, 0x1f8, RZ, 0xc0, !PT ;  /* 0x000001f802027812 */ /* 0x000fe200078ec0ff */
[----:B------:R-:W-:Y:S01]  /*204e0*/  IMAD.SHL.U32 R4, R5, 0x8, RZ ;  /* 0x0000000805047824 */ /* 0x000fe200078e00ff */
[----:B------:R-:W-:Y:S02]  /*204f0*/  LOP3.LUT R7, R7, 0x38, RZ, 0xc0, !PT ;  /* 0x0000003807077812 */ /* 0x000fe400078ec0ff */
[----:B------:R-:W-:Y:S02]  /*20500*/  LOP3.LUT R2, R2, 0x38, R8, 0x78, !PT ;  /* 0x0000003802027812 */ /* 0x000fe400078e7808 */
[----:B------:R-:W-:Y:S01]  /*20510*/  ISETP.GE.AND P0, PT, R7, UR4, PT ;  /* 0x0000000407007c0c */ /* 0x000fe2000bf06270 */
[----:B------:R-:W-:Y:S01]  /*20520*/  UMOV UR4, 0xffffffff ;  /* 0xffffffff00047882 */ /* 0x000fe20000000000 */
[----:B------:R-:W-:Y:S02]  /*20530*/  LOP3.LUT R2, R2, 0x200, R4, 0xf8, !PT ;  /* 0x0000020002027812 */ /* 0x000fe400078ef804 */
[----:B------:R-:W-:-:S03]  /*20540*/  SHF.R.U32.HI R5, RZ, 0x3, R5 ;  /* 0x00000003ff057819 */ /* 0x000fc60000011605 */
[----:B------:R-:W-:Y:S01]  /*20550*/  IMAD R4, R28, 0x2000, R2 ;  /* 0x000020001c047824 */ /* 0x000fe200078e0202 */
[----:B------:R-:W-:Y:S01]  /*20560*/  IADD3 R6, -R5, R6, RZ ;  /* 0x0000000605067210 */ /* 0x000fe20007ffe1ff */
        /* <DEDUP_REMOVED lines=47> */
.L_x_2116:
[----:B------:R-:W-:Y:S02]  /*20860*/  ISETP.LT.OR P0, PT, R6, 0x71, P0 ;  /* 0x000000710600780c */ /* 0x000fe40000701670 */
[----:B--23--:R-:W-:-:S05]  /*20870*/  IADD3 R2, P1, R14, R5, RZ ;  /* 0x000000050e027210 */ /* 0x00cfca0007f3e0ff */
[----:B------:R-:W-:-:S06]  /*20880*/  IMAD.X R3, RZ, RZ, R19, P1 ;  /* 0x000000ffff037224 */ /* 0x000fcc00008e0613 */
[----:B------:R-:W-:Y:S01]  /*20890*/  @!PT LDS RZ, [RZ] ;  /* 0x00000000fffff984 */ /* 0x000fe20000000800 */
[----:B------:R-:W-:Y:S01]  /*208a0*/  @!PT LDS RZ, [RZ] ;  /* 0x00000000fffff984 */ /* 0x000fe20000000800 */
[----:B------:R-:W-:Y:S01]  /*208b0*/  @!PT LDS RZ, [RZ] ;  /* 0x00000000fffff984 */ /* 0x000fe20000000800 */
[----:B------:R0:W-:Y:S01]  /*208c0*/  LDGSTS.E.BYPASS.LTC128B.128 [R4+0x3c00], desc[UR42][R2.64], !P0 ;  /* 0x03c0000002047fae */ /* 0x0001e2000c101d6a */
[----:B------:R-:W-:Y:S01]  /*208d0*/  PLOP3.LUT P0, PT, PT, PT, PT, 0x80, 0x0 ;  /* 0x000000000000781c */ /* 0x000fe20003f0f070 */
[----:B------:R-:W-:-:S12]  /*208e0*/  NOP ;  /* 0x0000000000007918 */ /* 0x000fd80000000000 */
.L_x_1895:
        /* <DEDUP_REMOVED lines=11> */
.L_x_1896:
[----:B------:R-:W2:Y:S01]  /*209a0*/  LDL.LU R2, [R1] ;  /* 0x0000000001027983 */ /* 0x000ea20000300800 */
[----:B------:R-:W-:Y:S01]  /*209b0*/  VIADD R28, R28, 0x1 ;  /* 0x000000011c1c7836 */ /* 0x000fe20000000000 */
[----:B------:R0:W-:Y:S04]  /*209c0*/  SYNCS.ARRIVE.TRANS64.A1T0 RZ, [R0+URZ+0x16850], RZ ;  /* 0x016850ff00ff79a7 */ /* 0x0001e8000810003f */
[----:B------:R-:W-:-:S04]  /*209d0*/  ISETP.NE.AND P0, PT, R28, 0x2, PT ;  /* 0x000000021c00780c */ /* 0x000fc80003f05270 */
[----:B0-----:R-:W-:Y:S02]  /*209e0*/  SEL R0, RZ, 0x1, P0 ;  /* 0x00000001ff007807 */ /* 0x001fe40000000000 */
[----:B------:R-:W-:Y:S02]  /*209f0*/  SEL R28, R28, RZ, P0 ;  /* 0x000000ff1c1c7207 */ /* 0x000fe40000000000 */
[----:B--2---:R-:W-:-:S05]  /*20a00*/  LOP3.LUT R2, R2, R0, RZ, 0x3c, !PT ;  /* 0x0000000002027212 */ /* 0x004fca00078e3cff */
[----:B------:R0:W-:Y:S02]  /*20a10*/  STL [R1], R2 ;  /* 0x0000000201007387 */ /* 0x0001e40000100800 */
.L_x_1855:
[----:B------:R-:W-:Y:S05]  /*20a20*/  BSYNC B7 ;  /* 0x0000000000077941 */ /* 0x000fea0003800000 */
.L_x_1853:
[----:B------:R-:W-:-:S13]  /*20a30*/  LOP3.LUT P0, RZ, R22, 0x4, RZ, 0xc0, !PT ;  /* 0x0000000416ff7812 */ /* 0x000fda000780c0ff */
[----:B------:R-:W-:Y:S05]  /*20a40*/  @!P0 BRA `(.L_x_1897) ;  /* 0x0000000000248947 */ /* 0x000fea0003800000 */
[----:B------:R-:W-:Y:S05]  /*20a50*/  WARPSYNC.ALL ;  /* 0x0000000000007948 */ /* 0x000fea0003800000 */
[----:B------:R-:W3:Y:S08]  /*20a60*/  S2UR UR5, SR_CgaCtaId ;  /* 0x00000000000579c3 */ /* 0x000ef00000008800 */
[----:B------:R-:W-:Y:S06]  /*20a70*/  BAR.SYNC.DEFER_BLOCKING 0x5, 0x200 ;  /* 0x0148000000007b1d */ /* 0x000fec0000010000 */
[----:B------:R-:W-:-:S02]  /*20a80*/  UMOV UR4, 0x400 ;  /* 0x0000040000047882 */ /* 0x000fc40000000000 */
[----:B---3--:R-:W-:-:S06]  /*20a90*/  ULEA UR4, UR5, UR4, 0x18 ;  /* 0x0000000405047291 */ /* 0x008fcc000f8ec03f */
[----:B------:R-:W-:-:S05]  /*20aa0*/  IMAD.U32 R16, RZ, RZ, UR4 ;  /* 0x00000004ff107e24 */ /* 0x000fca000f8e00ff */
[----:B------:R3:W4:Y:S01]  /*20ab0*/  LDS.128 R24, [R16+0x168d0] ;  /* 0x0168d00010187984 */ /* 0x0007220000000c00 */
[----:B------:R-:W-:Y:S06]  /*20ac0*/  BAR.ARV 0x4, 0x200 ;  /* 0x0108000000007b1d */ /* 0x000fec0000002000 */
[----:B------:R-:W-:Y:S05]  /*20ad0*/  BRA `(.L_x_1898) ;  /* 0x0000000c00d87947 */ /* 0x000fea0003800000 */
.L_x_1897:
[----:B------:R-:W3:Y:S01]  /*20ae0*/  S2R R0, SR_TID.X ;  /* 0x0000000000007919 */ /* 0x000ee20000002100 */
[----:B------:R-:W-:Y:S01]  /*20af0*/  UMOV UR4, 0xffffffff ;  /* 0xffffffff00047882 */ /* 0x000fe20000000000 */
[----:B---3--:R-:W-:-:S04]  /*20b00*/  LOP3.LUT R8, R0, 0x1f, RZ, 0xc0, !PT ;  /* 0x0000001f00087812 */ /* 0x008fc800078ec0ff */
[----:B------:R-:W-:Y:S01]  /*20b10*/  ISETP.NE.AND P0, PT, R8, 0x1f, PT ;  /* 0x0000001f0800780c */ /* 0x000fe20003f05270 */
[----:B------:R-:W-:-:S12]  /*20b20*/  BRA.DIV UR4, `(.L_x_1899) ;  /* 0x0000006e043c7947 */ /* 0x000fd8000b800000 */
[----:B------:R-:W-:Y:S01]  /*20b30*/  IMAD.IADD R9, R27, 0x1, R8 ;  /* 0x000000011b097824 */ /* 0x000fe200078e0208 */
[----:B------:R-:W-:-:S04]  /*20b40*/  ULDC UR4, c[0x0][0xc3c] ;  /* 0x00030f0000047ab9 */ /* 0x000fc80000000800 */
[----:B------:R-:W-:-:S13]  /*20b50*/  ISETP.GE.OR P1, PT, R9, UR4, !P0 ;  /* 0x0000000409007c0c */ /* 0x000fda000c726670 */
[----:B0-----:R-:W0:Y:S08]  /*20b60*/  @!P1 LDC.64 R2, c[0x0][0xc80] ;  /* 0x00032000ff029b82 */ /* 0x001e300000000a00 */
[----:B------:R-:W3:Y:S01]  /*20b70*/  @!P1 LDC.64 R4, c[0x0][0xc78] ;  /* 0x00031e00ff049b82 */ /* 0x000ee20000000a00 */
[----:B0-----:R-:W-:-:S05]  /*20b80*/  @!P1 IMAD.WIDE R2, R9, 0x4, R2 ;  /* 0x0000000409029825 */ /* 0x001fca00078e0202 */
[----:B--2---:R3:W2:Y:S02]  /*20b90*/  @!P1 LDG.E R7, desc[UR42][R2.64] ;  /* 0x0000002a02079981 */ /* 0x0046a4000c1e1900 */
[----:B---3--:R-:W-:-:S05]  /*20ba0*/  @!P1 IMAD.WIDE R2, R9, 0x4, R4 ;  /* 0x0000000409029825 */ /* 0x008fca00078e0204 */
        /* <DEDUP_REMOVED lines=13> */
[----:B-1----:R-:W-:-:S05]  /*20c80*/  IMAD R13, R5, R25, RZ ;  /* 0x00000019050d7224 */ /* 0x002fca00078e02ff */
        /* <DEDUP_REMOVED lines=16> */
.L_x_2126:
[----:B------:R-:W-:Y:S02]  /*20d90*/  ULDC UR4, c[0x0][0xc38] ;  /* 0x00030e0000047ab9 */ /* 0x000fe40000000800 */
[----:B------:R-:W-:-:S04]  /*20da0*/  IMAD.U32 R4, RZ, RZ, UR4 ;  /* 0x00000004ff047e24 */ /* 0x000fc8000f8e00ff */
[----:B-1----:R-:W-:-:S05]  /*20db0*/  IMAD R3, R14, R4, RZ ;  /* 0x000000040e037224 */ /* 0x002fca00078e02ff */
[----:B------:R-:W-:-:S04]  /*20dc0*/  IADD3 R6, R6, R3, RZ ;  /* 0x0000000306067210 */ /* 0x000fc80007ffe0ff */
[----:B------:R-:W-:-:S13]  /*20dd0*/  ISETP.GT.AND P6, PT, R6, R0, PT ;  /* 0x000000000600720c */ /* 0x000fda0003fc4270 */
[----:B------:R-:W-:Y:S05]  /*20de0*/  @P6 BRA `(.L_x_1900) ;  /* 0x0000000000a46947 */ /* 0x000fea0003800000 */
.L_x_1903:
        /* <DEDUP_REMOVED lines=35> */
.L_x_2134:
[----:B------:R-:W-:Y:S02]  /*21020*/  ULDC UR4, c[0x0][0xc38] ;  /* 0x00030e0000047ab9 */ /* 0x000fe40000000800 */
[----:B------:R-:W-:-:S04]  /*21030*/  IMAD.U32 R4, RZ, RZ, UR4 ;  /* 0x00000004ff047e24 */ /* 0x000fc8000f8e00ff */
[----:B-1----:R-:W-:-:S04]  /*21040*/  IMAD R3, R14, R4, RZ ;  /* 0x000000040e037224 */ /* 0x002fc800078e02ff */
[----:B------:R-:W-:-:S05]  /*21050*/  IMAD.IADD R6, R3, 0x1, R6 ;  /* 0x0000000103067824 */ /* 0x000fca00078e0206 */
[----:B------:R-:W-:-:S13]  /*21060*/  ISETP.GT.AND P6, PT, R6, R0, PT ;  /* 0x000000000600720c */ /* 0x000fda0003fc4270 */
[----:B------:R-:W-:Y:S05]  /*21070*/  @!P6 BRA `(.L_x_1903) ;  /* 0xfffffffc005ce947 */ /* 0x000fea000383ffff */
.L_x_1900:
        /* <DEDUP_REMOVED lines=10> */
.L_x_2139:
[----:B------:R-:W-:-:S13]  /*21120*/  ISETP.NE.AND P0, PT, R3, RZ, PT ;  /* 0x000000ff0300720c */ /* 0x000fda0003f05270 */
[----:B------:R-:W-:Y:S05]  /*21130*/  @!P0 BRA `(.L_x_1905) ;  /* 0x0000000000108947 */ /* 0x000fea0003800000 */
[----:B------:R-:W-:Y:S01]  /*21140*/  UMOV UR4, 0xffffffff ;  /* 0xffffffff00047882 */ /* 0x000fe20000000000 */
[----:B------:R-:W-:Y:S02]  /*21150*/  VIADD R12, R7, 0xffffffff ;  /* 0xffffffff070c7836 */ /* 0x000fe40000000000 */
[----:B------:R-:W-:Y:S05]  /*21160*/  BRA.DIV UR4, `(.L_x_1906) ;  /* 0x0000006e04fc7947 */ /* 0x000fea000b800000 */
[----:B------:R4:W0:Y:S02]  /*21170*/  SHFL.IDX PT, R24, R2, R12, 0x1f ;  /* 0x00001f0c02187589 */ /* 0x00082400000e0000 */
.L_x_1905:
[----:B---3--:R-:W-:Y:S01]  /*21180*/  ISETP.NE.AND P0, PT, R5, 0x1, PT ;  /* 0x000000010500780c */ /* 0x008fe20003f05270 */
[----:B0-----:R-:W-:-:S04]  /*21190*/  IMAD R24, R24, R4, R6 ;  /* 0x0000000418187224 */ /* 0x001fc800078e0206 */
[----:B------:R-:W-:-:S08]  /*211a0*/  IMAD.IADD R0, R0, 0x1, -R24 ;  /* 0x0000000100007824 */ /* 0x000fd000078e0a18 */
[----:B------:R-:W-:Y:S05]  /*211b0*/  @!P0 BRA `(.L_x_1907) ;  /* 0x0000000000dc8947 */ /* 0x000fea0003800000 */
[----:B--2---:R-:W-:Y:S02]  /*211c0*/  IABS R4, R25 ;  /* 0x0000001900047213 */ /* 0x004fe40000000000 */
[----:B------:R-:W-:Y:S02]  /*211d0*/  IABS R6, R5 ;  /* 0x0000000500067213 */ /* 0x000fe40000000000 */
[----:B-1----:R-:W0:Y:S01]  /*211e0*/  I2F.RP R7, R4 ;  /* 0x0000000400077306 */ /* 0x002e220000209400 */
[----:B----4-:R-:W-:-:S07]  /*211f0*/  MOV R2, RZ ;  /* 0x000000ff00027202 */ /* 0x010fce0000000f00 */
[----:B------:R-:W-:Y:S08]  /*21200*/  I2F.RP R10, R6 ;  /* 0x00000006000a7306 */ /* 0x000ff00000209400 */
[----:B0-----:R-:W0:Y:S02]  /*21210*/  MUFU.RCP R7, R7 ;  /* 0x0000000700077308 */ /* 0x001e240000001000 */
[----:B0-----:R-:W-:Y:S01]  /*21220*/  VIADD R8, R7, 0xffffffe ;  /* 0x0ffffffe07087836 */ /* 0x001fe20000000000 */
[----:B------:R-:W-:-:S05]  /*21230*/  IABS R7, R25 ;  /* 0x0000001900077213 */ /* 0x000fca0000000000 */
[----:B------:R0:W1:Y:S02]  /*21240*/  F2I.FTZ.U32.TRUNC.NTZ R3, R8 ;  /* 0x0000000800037305 */ /* 0x000064000021f000 */
[----:B0-----:R-:W-:Y:S01]  /*21250*/  IABS R8, R0 ;  /* 0x0000000000087213 */ /* 0x001fe20000000000 */
[----:B-1----:R-:W-:-:S04]  /*21260*/  IMAD.MOV R9, RZ, RZ, -R3 ;  /* 0x000000ffff097224 */ /* 0x002fc800078e0a03 */
[----:B------:R-:W-:-:S04]  /*21270*/  IMAD R9, R9, R4, RZ ;  /* 0x0000000409097224 */ /* 0x000fc800078e02ff */
[----:B------:R-:W-:Y:S02]  /*21280*/  IMAD.HI.U32 R3, R3, R9, R2 ;  /* 0x0000000903037227 */ /* 0x000fe400078e0002 */
[----:B------:R-:W0:Y:S02]  /*21290*/  MUFU.RCP R2, R10 ;  /* 0x0000000a00027308 */ /* 0x000e240000001000 */
[----:B------:R-:W-:Y:S02]  /*212a0*/  IMAD.MOV R9, RZ, RZ, -R7 ;  /* 0x000000ffff097224 */ /* 0x000fe400078e0a07 */
[----:B------:R-:W-:-:S04]  /*212b0*/  IMAD.HI.U32 R7, R3, R8, RZ ;  /* 0x0000000803077227 */ /* 0x000fc800078e00ff */
[----:B------:R-:W-:-:S05]  /*212c0*/  IMAD R9, R7, R9, R8 ;  /* 0x0000000907097224 */ /* 0x000fca00078e0208 */
[----:B------:R-:W-:Y:S01]  /*212d0*/  ISETP.GT.U32.AND P1, PT, R4, R9, PT ;  /* 0x000000090400720c */ /* 0x000fe20003f24070 */
[----:B0-----:R-:W-:Y:S02]  /*212e0*/  VIADD R8, R2, 0xffffffe ;  /* 0x0ffffffe02087836 */ /* 0x001fe40000000000 */
[----:B------:R-:W-:Y:S02]  /*212f0*/  IMAD.MOV.U32 R2, RZ, RZ, RZ ;  /* 0x000000ffff027224 */ /* 0x000fe400078e00ff */
[----:B------:R-:W0:Y:S08]  /*21300*/  F2I.FTZ.U32.TRUNC.NTZ R3, R8 ;  /* 0x0000000800037305 */ /* 0x000e30000021f000 */
[----:B------:R-:W-:-:S02]  /*21310*/  @!P1 IMAD.IADD R9, R9, 0x1, -R4 ;  /* 0x0000000109099824 */ /* 0x000fc400078e0a04 */
[----:B------:R-:W-:Y:S01]  /*21320*/  @!P1 VIADD R7, R7, 0x1 ;  /* 0x0000000107079836 */ /* 0x000fe20000000000 */
[----:B------:R-:W-:Y:S02]  /*21330*/  ISETP.NE.AND P1, PT, R25, RZ, PT ;  /* 0x000000ff1900720c */ /* 0x000fe40003f25270 */
[----:B------:R-:W-:Y:S02]  /*21340*/  ISETP.GE.U32.AND P0, PT, R9, R4, PT ;  /* 0x000000040900720c */ /* 0x000fe40003f06070 */
[----:B------:R-:W-:Y:S01]  /*21350*/  IABS R4, R5 ;  /* 0x0000000500047213 */ /* 0x000fe20000000000 */
[----:B0-----:R-:W-:-:S03]  /*21360*/  IMAD.MOV R9, RZ, RZ, -R3 ;  /* 0x000000ffff097224 */ /* 0x001fc600078e0a03 */
[----:B------:R-:W-:Y:S01]  /*21370*/  IADD3 R4, RZ, -R4, RZ ;  /* 0x80000004ff047210 */ /* 0x000fe20007ffe0ff */
[----:B------:R-:W-:-:S04]  /*21380*/  IMAD R9, R9, R6, RZ ;  /* 0x0000000609097224 */ /* 0x000fc800078e02ff */
[----:B------:R-:W-:Y:S01]  /*21390*/  IMAD.HI.U32 R2, R3, R9, R2 ;  /* 0x0000000903027227 */ /* 0x000fe200078e0002 */
[----:B------:R-:W-:-:S03]  /*213a0*/  LOP3.LUT R3, R0, R25, RZ, 0x3c, !PT ;  /* 0x0000001900037212 */ /* 0x000fc600078e3cff */
[----:B------:R-:W-:Y:S01]  /*213b0*/  @P0 VIADD R7, R7, 0x1 ;  /* 0x0000000107070836 */ /* 0x000fe20000000000 */
[----:B------:R-:W-:-:S13]  /*213c0*/  ISETP.GE.AND P2, PT, R3, RZ, PT ;  /* 0x000000ff0300720c */ /* 0x000fda0003f46270 */
[----:B------:R-:W-:Y:S01]  /*213d0*/  @!P2 IMAD.MOV R7, RZ, RZ, -R7 ;  /* 0x000000ffff07a224 */ /* 0x000fe200078e0a07 */
[----:B------:R-:W-:-:S04]  /*213e0*/  @!P1 LOP3.LUT R7, RZ, R25, RZ, 0x33, !PT ;  /* 0x00000019ff079212 */ /* 0x000fc800078e33ff */
[----:B------:R-:W-:-:S05]  /*213f0*/  IABS R3, R7 ;  /* 0x0000000700037213 */ /* 0x000fca0000000000 */
        /* <DEDUP_REMOVED lines=14> */
[--C-:B------:R-:W-:Y:S02]  /*214e0*/  IMAD R5, R5, R4, R7.reuse ;  /* 0x0000000405057224 */ /* 0x100fe400078e0207 */
[----:B------:R-:W-:Y:S02]  /*214f0*/  IMAD.MOV R2, RZ, RZ, -R7 ;  /* 0x000000ffff027224 */ /* 0x000fe400078e0a07 */
[----:B------:R-:W-:Y:S02]  /*21500*/  IMAD R26, R5, 0x10000, R26 ;  /* 0x00010000051a7824 */ /* 0x000fe400078e021a */
[----:B------:R-:W-:Y:S01]  /*21510*/  IMAD R2, R25, R2, R0 ;  /* 0x0000000219027224 */ /* 0x000fe200078e0200 */
[----:B------:R-:W-:Y:S06]  /*21520*/  BRA `(.L_x_1908) ;  /* 0x0000000000f47947 */ /* 0x000fec0003800000 */
.L_x_1907:
[----:B----4-:R-:W0:Y:S02]  /*21530*/  LDC.64 R2, c[0x0][0xc90] ;  /* 0x00032400ff027b82 */ /* 0x010e240000000a00 */
[----:B0-----:R-:W-:-:S05]  /*21540*/  IMAD.WIDE R2, R27, 0x4, R2 ;  /* 0x000000041b027825 */ /* 0x001fca00078e0202 */
[----:B-1----:R0:W2:Y:S02]  /*21550*/  LDG.E R7, desc[UR42][R2.64] ;  /* 0x0000002a02077981 */ /* 0x0020a4000c1e1900 */
[----:B0-----:R-:W-:Y:S02]  /*21560*/  IMAD.MOV.U32 R2, RZ, RZ, RZ ;  /* 0x000000ffff027224 */ /* 0x001fe400078e00ff */
[----:B--2---:R-:W-:-:S05]  /*21570*/  IMAD R5, R25, R7, RZ ;  /* 0x0000000719057224 */ /* 0x004fca00078e02ff */
[-C--:B------:R-:W-:Y:S02]  /*21580*/  IABS R6, R5.reuse ;  /* 0x0000000500067213 */ /* 0x080fe40000000000 */
[----:B------:R-:W-:Y:S02]  /*21590*/  IABS R10, R5 ;  /* 0x00000005000a7213 */ /* 0x000fe40000000000 */
[----:B------:R-:W0:Y:S08]  /*215a0*/  I2F.RP R8, R6 ;  /* 0x0000000600087306 */ /* 0x000e300000209400 */
[----:B0-----:R-:W0:Y:S02]  /*215b0*/  MUFU.RCP R8, R8 ;  /* 0x0000000800087308 */ /* 0x001e240000001000 */
[----:B0-----:R-:W-:Y:S01]  /*215c0*/  IADD3 R9, R8, 0xffffffe, RZ ;  /* 0x0ffffffe08097810 */ /* 0x001fe20007ffe0ff */
[----:B------:R-:W-:-:S05]  /*215d0*/  IMAD.MOV R8, RZ, RZ, -R10 ;  /* 0x000000ffff087224 */ /* 0x000fca00078e0a0a */
[----:B------:R-:W0:Y:S02]  /*215e0*/  F2I.FTZ.U32.TRUNC.NTZ R3, R9 ;  /* 0x0000000900037305 */ /* 0x000e24000021f000 */
[----:B0-----:R-:W-:-:S04]  /*215f0*/  IMAD.MOV R11, RZ, RZ, -R3 ;  /* 0x000000ffff0b7224 */ /* 0x001fc800078e0a03 */
[----:B------:R-:W-:-:S04]  /*21600*/  IMAD R11, R11, R6, RZ ;  /* 0x000000060b0b7224 */ /* 0x000fc800078e02ff */
[----:B------:R-:W-:Y:S01]  /*21610*/  IMAD.HI.U32 R3, R3, R11, R2 ;  /* 0x0000000b03037227 */ /* 0x000fe200078e0002 */
        /* <DEDUP_REMOVED lines=9> */
[----:B------:R-:W-:-:S13]  /*216b0*/  ISETP.GE.U32.AND P0, PT, R9, R6, PT ;  /* 0x000000060900720c */ /* 0x000fda0003f06070 */
[----:B------:R-:W-:-:S04]  /*216c0*/  @P0 VIADD R3, R3, 0x1 ;  /* 0x0000000103030836 */ /* 0x000fc80000000000 */
[----:B------:R-:W-:-:S04]  /*216d0*/  IMAD.MOV.U32 R2, RZ, RZ, R3 ;  /* 0x000000ffff027224 */ /* 0x000fc800078e0003 */
[----:B------:R-:W-:Y:S01]  /*216e0*/  @!P2 IMAD.MOV R2, RZ, RZ, -R2 ;  /* 0x000000ffff02a224 */ /* 0x000fe200078e0a02 */
[----:B------:R-:W-:-:S05]  /*216f0*/  @!P1 LOP3.LUT R2, RZ, R5, RZ, 0x33, !PT ;  /* 0x00000005ff029212 */ /* 0x000fca00078e33ff */
[----:B------:R-:W-:Y:S02]  /*21700*/  IMAD R6, R7, R2, RZ ;  /* 0x0000000207067224 */ /* 0x000fe400078e02ff */
[----:B------:R-:W-:-:S03]  /*21710*/  IMAD.MOV R2, RZ, RZ, -R2 ;  /* 0x000000ffff027224 */ /* 0x000fc600078e0a02 */
[----:B------:R-:W-:Y:S01]  /*21720*/  IADD3 R3, -R6, RZ, RZ ;  /* 0x000000ff06037210 */ /* 0x000fe20007ffe1ff */
[----:B------:R-:W-:Y:S02]  /*21730*/  IMAD R5, R5, R2, R0 ;  /* 0x0000000205057224 */ /* 0x000fe400078e0200 */
[----:B------:R-:W-:Y:S01]  /*21740*/  IMAD.MOV.U32 R2, RZ, RZ, RZ ;  /* 0x000000ffff027224 */ /* 0x000fe200078e00ff */
[----:B------:R-:W-:-:S04]  /*21750*/  VIADDMNMX R4, R3, R4, R7, PT ;  /* 0x0000000403047246 */ /* 0x000fc80003800107 */
[----:B------:R-:W-:-:S04]  /*21760*/  IABS R7, R4 ;  /* 0x0000000400077213 */ /* 0x000fc80000000000 */
        /* <DEDUP_REMOVED lines=17> */
[----:B------:R-:W-:Y:S02]  /*21880*/  LOP3.LUT R0, R5, R4, RZ, 0x3c, !PT ;  /* 0x0000000405007212 */ /* 0x000fe400078e3cff */
[----:B------:R-:W-:Y:S02]  /*21890*/  IADD3 R5, R6, 0x1000000, R5 ;  /* 0x0100000006057810 */ /* 0x000fe40007ffe005 */
[----:B------:R-:W-:-:S07]  /*218a0*/  ISETP.GE.AND P2, PT, R0, RZ, PT ;  /* 0x000000ff0000720c */ /* 0x000fce0003f46270 */
[----:B------:R-:W-:-:S06]  /*218b0*/  @P0 VIADD R2, R2, 0x1 ;  /* 0x0000000102020836 */ /* 0x000fcc0000000000 */
[----:B------:R-:W-:Y:S02]  /*218c0*/  @!P2 IADD3 R2, -R2, RZ, RZ ;  /* 0x000000ff0202a210 */ /* 0x000fe40007ffe1ff */
[----:B------:R-:W-:Y:S01]  /*218d0*/  @!P1 LOP3.LUT R2, RZ, R4, RZ, 0x33, !PT ;  /* 0x00000004ff029212 */ /* 0x000fe200078e33ff */
[----:B------:R-:W-:-:S04]  /*218e0*/  IMAD.MOV R4, RZ, RZ, -R4 ;  /* 0x000000ffff047224 */ /* 0x000fc800078e0a04 */
[----:B------:R-:W-:-:S07]  /*218f0*/  IMAD R26, R2, R4, R5 ;  /* 0x00000004021a7224 */ /* 0x000fce00078e0205 */
.L_x_1908:
[----:B------:R-:W-:-:S05]  /*21900*/  LOP3.LUT R2, RZ, R2, RZ, 0x33, !PT ;  /* 0x00000002ff027212 */ /* 0x000fca00078e33ff */
[----:B------:R-:W-:Y:S01]  /*21910*/  IMAD.IADD R25, R25, 0x1, R2 ;  /* 0x0000000119197824 */ /* 0x000fe200078e0202 */
[----:B------:R-:W-:Y:S06]  /*21920*/  BRA `(.L_x_1909) ;  /* 0x00000000001c7947 */ /* 0x000fec0003800000 */
.L_x_1901:
[----:B------:R-:W-:Y:S01]  /*21930*/  UMOV UR4, URZ ;  /* 0x0000003f00047c82 */ /* 0x000fe20008000000 */
[----:B------:R-:W-:Y:S01]  /*21940*/  UMOV UR5, URZ ;  /* 0x0000003f00057c82 */ /* 0x000fe20008000000 */
[----:B------:R-:W-:Y:S01]  /*21950*/  ULDC UR6, c[0x0][0xc3c] ;  /* 0x00030f0000067ab9 */ /* 0x000fe20000000800 */
[----:B------:R-:W-:Y:S02]  /*21960*/  IMAD.MOV.U32 R24, RZ, RZ, R0 ;  /* 0x000000ffff187224 */ /* 0x000fe400078e0000 */
[----:B------:R-:W-:Y:S02]  /*21970*/  IMAD.U32 R25, RZ, RZ, UR4 ;  /* 0x00000004ff197e24 */ /* 0x000fe4000f8e00ff */
[----:B------:R-:W-:Y:S02]  /*21980*/  IMAD.U32 R26, RZ, RZ, UR5 ;  /* 0x00000005ff1a7e24 */ /* 0x000fe4000f8e00ff */
[----:B------:R-:W-:-:S07]  /*21990*/  IMAD.U32 R27, RZ, RZ, UR6 ;  /* 0x00000006ff1b7e24 */ /* 0x000fce000f8e00ff */
.L_x_1909:
        /* <DEDUP_REMOVED lines=10> */
.L_x_1898:
[----:B------:R-:W-:Y:S02]  /*21a40*/  ULDC UR4, c[0x0][0xc3c] ;  /* 0x00030f0000047ab9 */ /* 0x000fe40000000800 */
[----:B----4-:R-:W-:-:S13]  /*21a50*/  ISETP.GE.AND P0, PT, R27, UR4, PT ;  /* 0x000000041b007c0c */ /* 0x010fda000bf06270 */
[----:B------:R-:W-:Y:S05]  /*21a60*/  @!P0 BRA `(.L_x_1910) ;  /* 0xffffff9400808947 */ /* 0x000fea000383ffff */
[----:B------:R-:W-:Y:S05]  /*21a70*/  BSYNC B8 ;  /* 0x0000000000087941 */ /* 0x000fea0003800000 */
.L_x_1797:
[----:B0-----:R-:W4:Y:S01]  /*21a80*/  LDL.LU R0, [R1+0x40] ;  /* 0x0000400001007983 */ /* 0x001f220000300800 */
[----:B------:R-:W-:Y:S01]  /*21a90*/  BSSY B0, `(.L_x_1911) ;  /* 0x000000b000007945 */ /* 0x000fe20003800000 */
[----:B------:R-:W0:Y:S01]  /*21aa0*/  S2R R5, SR_CgaCtaId ;  /* 0x0000000000057919 */ /* 0x000e220000008800 */
[----:B----4-:R-:W-:-:S05]  /*21ab0*/  VIADD R0, R0, 0x1 ;  /* 0x0000000100007836 */ /* 0x010fca0000000000 */
        /* <DEDUP_REMOVED lines=8> */
.L_x_2142:
[----:B------:R-:W-:Y:S05]  /*21b40*/  BSYNC B0 ;  /* 0x0000000000007941 */ /* 0x000fea0003800000 */
.L_x_1911:
[----:B------:R-:W-:-:S03]  /*21b50*/  UMOV UR4, 0xffffffff ;  /* 0xffffffff00047882 */ /* 0x000fc60000000000 */
[----:B------:R-:W-:Y:S05]  /*21b60*/  BRA.DIV UR4, `(.L_x_1913) ;  /* 0x0000006604b87947 */ /* 0x000fea000b800000 */
[----:B0-----:R-:W0:Y:S02]  /*21b70*/  S2R R0, SR_TID.X ;  /* 0x0000000000007919 */ /* 0x001e240000002100 */
[----:B0-----:R-:W-:-:S04]  /*21b80*/  SHF.R.U32.HI R0, RZ, 0x5, R0 ;  /* 0x00000005ff007819 */ /* 0x001fc80000011600 */
[----:B------:R-:W-:-:S05]  /*21b90*/  LOP3.LUT R0, R0, 0x3, RZ, 0xc0, !PT ;  /* 0x0000000300007812 */ /* 0x000fca00078ec0ff */
[----:B------:R0:W4:Y:S02]  /*21ba0*/  SHFL.IDX PT, R14, R0, RZ, 0x1f ;  /* 0x00001fff000e7589 */ /* 0x00012400000e0000 */
.L_x_2145:
[----:B----4-:R-:W-:-:S13]  /*21bb0*/  ISETP.NE.AND P0, PT, R14, RZ, PT ;  /* 0x000000ff0e00720c */ /* 0x010fda0003f05270 */
[----:B------:R-:W-:Y:S05]  /*21bc0*/  @P0 BRA `(.L_x_1571) ;  /* 0x0000000000900947 */ /* 0x000fea0003800000 */
[----:B------:R-:W-:-:S03]  /*21bd0*/  UMOV UR4, 0xffffffff ;  /* 0xffffffff00047882 */ /* 0x000fc60000000000 */
[----:B------:R-:W-:Y:S05]  /*21be0*/  BRA.DIV UR4, `(.L_x_1914) ;  /* 0x0000006604cc7947 */ /* 0x000fea000b800000 */
[----:B------:R-:W-:-:S13]  /*21bf0*/  ELECT P6, URZ, PT ;  /* 0x00000000003f782f */ /* 0x000fda00038c0000 */
.L_x_2148:
[----:B------:R-:W-:Y:S05]  /*21c00*/  @!P6 BRA `(.L_x_1571) ;  /* 0x000000000080e947 */ /* 0x000fea0003800000 */
[----:B------:R-:W-:-:S06]  /*21c10*/  ULOP3.LUT UR4, UR37, 0x2, URZ, 0xfc, !UPT ;  /* 0x0000000225047892 */ /* 0x000fcc000f8efc3f */
[----:B0-----:R-:W-:-:S04]  /*21c20*/  MOV R0, UR4 ;  /* 0x0000000400007c02 */ /* 0x001fc80008000f00 */
[----:B------:R-:W-:-:S13]  /*21c30*/  ISETP.NE.AND P0, PT, R0, 0x3, PT ;  /* 0x000000030000780c */ /* 0x000fda0003f05270 */
[----:B------:R-:W-:Y:S05]  /*21c40*/  @!P0 BRA `(.L_x_1915) ;  /* 0x0000000000048947 */ /* 0x000fea0003800000 */
[----:B------:R-:W-:Y:S01]  /*21c50*/  BPT.TRAP 0x1 ;  /* 0x000000040000795c */ /* 0x000fe20000300000 */
.L_x_1915:
[----:B------:R-:W4:Y:S01]  /*21c60*/  LDL R0, [R1] ;  /* 0x0000000001007983 */ /* 0x000f220000100800 */
[C---:B------:R-:W-:Y:S02]  /*21c70*/  IMAD R3, R28.reuse, 0x8, R5 ;  /* 0x000000081c037824 */ /* 0x040fe400078e0205 */
[----:B------:R-:W-:-:S05]  /*21c80*/  VIADD R28, R28, 0x1 ;  /* 0x000000011c1c7836 */ /* 0x000fca0000000000 */
[----:B------:R-:W-:Y:S02]  /*21c90*/  ISETP.NE.AND P2, PT, R28, 0x2, PT ;  /* 0x000000021c00780c */ /* 0x000fe40003f45270 */
[----:B----4-:R-:W-:Y:S02]  /*21ca0*/  SHF.L.U32 R2, R0, 0x1f, RZ ;  /* 0x0000001f00027819 */ /* 0x010fe400000006ff */
[----:B------:R-:W-:Y:S02]  /*21cb0*/  SEL R0, RZ, 0x1, P2 ;  /* 0x00000001ff007807 */ /* 0x000fe40001000000 */
[----:B------:R-:W0:Y:S02]  /*21cc0*/  SYNCS.PHASECHK.TRANS64.TRYWAIT P1, [R3+URZ+0x16840], R2 ;  /* 0x01684002030075a7 */ /* 0x000e24000802017f */
[----:B0-----:R-:W-:Y:S05]  /*21cd0*/  @!P1 BRA `(.L_x_1916) ;  /* 0x0000006400b09947 */ /* 0x001fea0003800000 */
.L_x_2149:
[----:B------:R-:W4:Y:S01]  /*21ce0*/  LDL.LU R4, [R1] ;  /* 0x0000000001047983 */ /* 0x000f220000300800 */
[----:B------:R-:W-:Y:S02]  /*21cf0*/  SEL R28, R28, RZ, P2 ;  /* 0x000000ff1c1c7207 */ /* 0x000fe40001000000 */
[----:B----4-:R-:W-:Y:S01]  /*21d00*/  LOP3.LUT R0, R4, R0, RZ, 0x3c, !PT ;  /* 0x0000000004007212 */ /* 0x010fe200078e3cff */
[----:B------:R-:W-:Y:S06]  /*21d10*/  @!P0 BRA `(.L_x_1917) ;  /* 0x0000000000048947 */ /* 0x000fec0003800000 */
[----:B------:R-:W-:Y:S01]  /*21d20*/  BPT.TRAP 0x1 ;  /* 0x000000040000795c */ /* 0x000fe20000300000 */
.L_x_1917:
[----:B------:R-:W-:Y:S01]  /*21d30*/  IMAD R5, R28, 0x8, R5 ;  /* 0x000000081c057824 */ /* 0x000fe200078e0205 */
[----:B------:R-:W-:-:S04]  /*21d40*/  SHF.L.U32 R0, R0, 0x1f, RZ ;  /* 0x0000001f00007819 */ /* 0x000fc800000006ff */
[----:B------:R-:W4:Y:S02]  /*21d50*/  SYNCS.PHASECHK.TRANS64.TRYWAIT P1, [R5+URZ+0x16840], R0 ;  /* 0x01684000050075a7 */ /* 0x000f24000802017f */
[----:B----4-:R-:W-:Y:S05]  /*21d60*/  @!P1 BRA `(.L_x_1918) ;  /* 0x0000006400a09947 */ /* 0x010fea0003800000 */
.L_x_2150:
[----:B------:R-:W-:Y:S05]  /*21d70*/  @!P0 BRA `(.L_x_1919) ;  /* 0x0000000000048947 */ /* 0x000fea0003800000 */
[----:B------:R-:W-:Y:S01]  /*21d80*/  BPT.TRAP 0x1 ;  /* 0x000000040000795c */ /* 0x000fe20000300000 */
.L_x_1919:
[----:B------:R-:W0:Y:S02]  /*21d90*/  SYNCS.PHASECHK.TRANS64.TRYWAIT P1, [R3+URZ+0x16860], R2 ;  /* 0x01686002030075a7 */ /* 0x000e24000802017f */
[----:B0-----:R-:W-:Y:S05]  /*21da0*/  @!P1 BRA `(.L_x_1920) ;  /* 0x0000006400a49947 */ /* 0x001fea0003800000 */
.L_x_2151:
[----:B------:R-:W-:Y:S05]  /*21db0*/  @!P0 BRA `(.L_x_1921) ;  /* 0x0000000000048947 */ /* 0x000fea0003800000 */
[----:B------:R-:W-:Y:S01]  /*21dc0*/  BPT.TRAP 0x1 ;  /* 0x000000040000795c */ /* 0x000fe20000300000 */
.L_x_1921:
[----:B------:R0:W0:Y:S02]  /*21dd0*/  SYNCS.PHASECHK.TRANS64.TRYWAIT P0, [R5+URZ+0x16860], R0 ;  /* 0x01686000050075a7 */ /* 0x000024000800017f */
[----:B0-----:R-:W-:Y:S05]  /*21de0*/  @!P0 NANOSLEEP.SYNCS 0x989680 ;  /* 0x009896800000895d */ /* 0x001fea0003900000 */
[----:B------:R-:W0:Y:S02]  /*21df0*/  @!P0 SYNCS.PHASECHK.TRANS64 P0, [R5+URZ+0x16860], R0 ;  /* 0x01686000050085a7 */ /* 0x000e24000800007f */
[----:B0-----:R-:W-:Y:S05]  /*21e00*/  @!P0 BRA `(.L_x_1921) ;  /* 0xfffffffc00f08947 */ /* 0x001fea000383ffff */
.L_x_1571:
[----:B------:R-:W-:Y:S05]  /*21e10*/  BSYNC B9 ;  /* 0x0000000000097941 */ /* 0x000fea0003800000 */
.L_x_1568:
[----:B------:R-:W-:Y:S05]  /*21e20*/  EXIT ;  /* 0x000000000000794d */ /* 0x000fea0003800000 */
.L_x_1599:
[----:B0-----:R0:W1:Y:S02]  /*21e30*/  SYNCS.PHASECHK.TRANS64.TRYWAIT P6, [R69+URZ+0x16890], R77 ;  /* 0x0168904d450075a7 */ /* 0x00106400080c017f */
[----:B-1----:R-:W-:Y:S05]  /*21e40*/  @!P6 NANOSLEEP.SYNCS 0x989680 ;  /* 0x009896800000e95d */ /* 0x002fea0003900000 */
[----:B------:R-:W1:Y:S02]  /*21e50*/  @!P6 SYNCS.PHASECHK.TRANS64 P6, [R69+URZ+0x16890], R77 ;  /* 0x0168904d4500e5a7 */ /* 0x000e6400080c007f */
[----:B-1----:R-:W-:Y:S05]  /*21e60*/  @!P6 BRA `(.L_x_1599) ;  /* 0xfffffffc00f0e947 */ /* 0x002fea000383ffff */
[----:B------:R-:W-:Y:S05]  /*21e70*/  BRA `(.L_x_1922) ;  /* 0xfffffe1000b87947 */ /* 0x000fea000383ffff */
.L_x_1600:
        /* <DEDUP_REMOVED lines=8> */
.L_x_1924:
[----:B------:R-:W-:Y:S05]  /*21f00*/  BSYNC B1 ;  /* 0x0000000000017941 */ /* 0x000fea0003800000 */
.L_x_1923:
[----:B------:R-:W-:Y:S01]  /*21f10*/  MOV R13, R82 ;  /* 0x00000052000d7202 */ /* 0x000fe20000000f00 */
[----:B------:R-:W-:Y:S02]  /*21f20*/  IMAD.MOV.U32 R12, RZ, RZ, RZ ;  /* 0x000000ffff0c7224 */ /* 0x000fe400078e00ff */
[----:B------:R-:W-:Y:S02]  /*21f30*/  IMAD.MOV.U32 R11, RZ, RZ, 0x1c1f ;  /* 0x00001c1fff0b7424 */ /* 0x000fe400078e00ff */
[----:B------:R-:W-:Y:S02]  /*21f40*/  IMAD.MOV.U32 R15, RZ, RZ, -0x1 ;  /* 0xffffffffff0f7424 */ /* 0x000fe400078e00ff */
[----:B------:R-:W-:-:S07]  /*21f50*/  IMAD.MOV.U32 R79, RZ, RZ, R14 ;  /* 0x000000ffff4f7224 */ /* 0x000fce00078e000e */
[----:B------:R-:W-:Y:S05]  /*21f60*/  WARPSYNC.COLLECTIVE R15, `(.L_x_1925) ;  /* 0x000000000f087348 */ /* 0x000fea0003c00000 */
[----:B------:R0:W1:Y:S02]  /*21f70*/  SHFL.IDX P6, R14, R13, R12, R11 ;  /* 0x0000000c0d0e7389 */ /* 0x00006400000c000b */
[----:B01----:R-:W-:Y:S01]  /*21f80*/  ENDCOLLECTIVE ;  /* 0x000000000000791b */ /* 0x003fe20003800000 */
.L_x_1925:
[----:B------:R-:W-:Y:S05]  /*21f90*/  BRA `(.L_x_1926) ;  /* 0xfffffe1000847947 */ /* 0x000fea000383ffff */
.L_x_1609:
[----:B------:R-:W-:Y:S01]  /*21fa0*/  BSSY B1, `(.L_x_1927) ;  /* 0x0000008000017945 */ /* 0x000fe20003800000 */
[----:B--2-4-:R-:W-:Y:S02]  /*21fb0*/  IMAD.MOV.U32 R13, RZ, RZ, R83 ;  /* 0x000000ffff0d7224 */ /* 0x014fe400078e0053 */
[----:B------:R-:W-:Y:S02]  /*21fc0*/  IMAD.MOV.U32 R12, RZ, RZ, 0x1 ;  /* 0x00000001ff0c7424 */ /* 0x000fe400078e00ff */
[----:B------:R-:W-:Y:S02]  /*21fd0*/  IMAD.MOV.U32 R11, RZ, RZ, 0x1c1f ;  /* 0x00001c1fff0b7424 */ /* 0x000fe400078e00ff */
[----:B------:R-:W-:-:S07]  /*21fe0*/  IMAD.MOV.U32 R15, RZ, RZ, -0x1 ;  /* 0xffffffffff0f7424 */ /* 0x000fce00078e00ff */
[----:B01-3--:R-:W-:Y:S05]  /*21ff0*/  WARPSYNC.COLLECTIVE R15, `(.L_x_1928) ;  /* 0x000000000f087348 */ /* 0x00bfea0003c00000 */
[----:B---3--:R2:W3:Y:S02]  /*22000*/  SHFL.IDX P6, R14, R13, R12, R11 ;  /* 0x0000000c0d0e7389 */ /* 0x0084e400000c000b */
[----:B0123--:R-:W-:Y:S01]  /*22010*/  ENDCOLLECTIVE ;  /* 0x000000000000791b */ /* 0x00ffe20003800000 */
.L_x_1928:
[----:B------:R-:W-:Y:S05]  /*22020*/  BSYNC B1 ;  /* 0x0000000000017941 */ /* 0x000fea0003800000 */
.L_x_1927:
        /* <DEDUP_REMOVED lines=8> */
.L_x_1929:
[----:B------:R-:W-:Y:S05]  /*220b0*/  BRA `(.L_x_1930) ;  /* 0xfffffe1400f87947 */ /* 0x000fea000383ffff */
.L_x_1621:
[----:B-1----:R1:W2:Y:S02]  /*220c0*/  SYNCS.PHASECHK.TRANS64.TRYWAIT P4, [R69+URZ+0x16890], R77 ;  /* 0x0168904d450075a7 */ /* 0x0022a4000808017f */
[----:B--2---:R-:W-:Y:S05]  /*220d0*/  @!P4 NANOSLEEP.SYNCS 0x989680 ;  /* 0x009896800000c95d */ /* 0x004fea0003900000 */
[----:B------:R-:W2:Y:S02]  /*220e0*/  @!P4 SYNCS.PHASECHK.TRANS64 P4, [R69+URZ+0x16890], R77 ;  /* 0x0168904d4500c5a7 */ /* 0x000ea4000808007f */
[----:B--2---:R-:W-:Y:S05]  /*220f0*/  @!P4 BRA `(.L_x_1621) ;  /* 0xfffffffc00f0c947 */ /* 0x004fea000383ffff */
[----:B------:R-:W-:Y:S05]  /*22100*/  BRA `(.L_x_1931) ;  /* 0xfffffe24001c7947 */ /* 0x000fea000383ffff */
.L_x_1622:
[----:B------:R-:W-:Y:S01]  /*22110*/  BSSY B1, `(.L_x_1932) ;  /* 0x0000008000017945 */ /* 0x000fe20003800000 */
[----:B0-----:R-:W-:Y:S02]  /*22120*/  IMAD.MOV.U32 R13, RZ, RZ, R83 ;  /* 0x000000ffff0d7224 */ /* 0x001fe400078e0053 */
[----:B------:R-:W-:Y:S02]  /*22130*/  IMAD.MOV.U32 R12, RZ, RZ, RZ ;  /* 0x000000ffff0c7224 */ /* 0x000fe400078e00ff */
[----:B------:R-:W-:Y:S02]  /*22140*/  IMAD.MOV.U32 R11, RZ, RZ, 0x1c1f ;  /* 0x00001c1fff0b7424 */ /* 0x000fe400078e00ff */
[----:B------:R-:W-:-:S07]  /*22150*/  IMAD.MOV.U32 R15, RZ, RZ, -0x1 ;  /* 0xffffffffff0f7424 */ /* 0x000fce00078e00ff */
[----:B-1----:R-:W-:Y:S05]  /*22160*/  WARPSYNC.COLLECTIVE R15, `(.L_x_1933) ;  /* 0x000000000f087348 */ /* 0x002fea0003c00000 */
[----:B------:R0:W2:Y:S02]  /*22170*/  SHFL.IDX P6, R14, R13, R12, R11 ;  /* 0x0000000c0d0e7389 */ /* 0x0000a400000c000b */
[----:B012---:R-:W-:Y:S01]  /*22180*/  ENDCOLLECTIVE ;  /* 0x000000000000791b */ /* 0x007fe20003800000 */
.L_x_1933:
[----:B------:R-:W-:Y:S05]  /*22190*/  BSYNC B1 ;  /* 0x0000000000017941 */ /* 0x000fea0003800000 */
.L_x_1932:
        /* <DEDUP_REMOVED lines=8> */
.L_x_1934:
[----:B------:R-:W-:Y:S01]  /*22220*/  IMAD.MOV.U32 R80, RZ, RZ, R14 ;  /* 0x000000ffff507224 */ /* 0x000fe200078e000e */
[----:B------:R-:W-:Y:S06]  /*22230*/  BRA `(.L_x_1935) ;  /* 0xfffffe2000e87947 */ /* 0x000fec000383ffff */
.L_x_1627:
[----:B------:R-:W-:Y:S01]  /*22240*/  BSSY B1, `(.L_x_1936) ;  /* 0x0000008000017945 */ /* 0x000fe20003800000 */
[----:B0-----:R-:W-:Y:S02]  /*22250*/  IMAD.MOV.U32 R13, RZ, RZ, R83 ;  /* 0x000000ffff0d7224 */ /* 0x001fe400078e0053 */
[----:B------:R-:W-:Y:S02]  /*22260*/  IMAD.MOV.U32 R12, RZ, RZ, 0x1 ;  /* 0x00000001ff0c7424 */ /* 0x000fe400078e00ff */
[----:B------:R-:W-:Y:S02]  /*22270*/  IMAD.MOV.U32 R11, RZ, RZ, 0x1c1f ;  /* 0x00001c1fff0b7424 */ /* 0x000fe400078e00ff */
[----:B------:R-:W-:-:S07]  /*22280*/  IMAD.MOV.U32 R15, RZ, RZ, -0x1 ;  /* 0xffffffffff0f7424 */ /* 0x000fce00078e00ff */
[----:B-1234-:R-:W-:Y:S05]  /*22290*/  WARPSYNC.COLLECTIVE R15, `(.L_x_1937) ;  /* 0x000000000f087348 */ /* 0x01efea0003c00000 */
[----:B------:R0:W0:Y:S02]  /*222a0*/  SHFL.IDX P6, R14, R13, R12, R11 ;  /* 0x0000000c0d0e7389 */ /* 0x00002400000c000b */
[----:B01234-:R-:W-:Y:S01]  /*222b0*/  ENDCOLLECTIVE ;  /* 0x000000000000791b */ /* 0x01ffe20003800000 */
.L_x_1937:
[----:B------:R-:W-:Y:S05]  /*222c0*/  BSYNC B1 ;  /* 0x0000000000017941 */ /* 0x000fea0003800000 */
.L_x_1936:
[----:B------:R-:W-:Y:S01]  /*222d0*/  IMAD.MOV.U32 R13, RZ, RZ, R82 ;  /* 0x000000ffff0d7224 */ /* 0x000fe200078e0052 */
[----:B------:R-:W-:Y:S01]  /*222e0*/  MOV R83, R14 ;  /* 0x0000000e00537202 */ /* 0x000fe20000000f00 */
[----:B------:R-:W-:Y:S02]  /*222f0*/  IMAD.MOV.U32 R12, RZ, RZ, 0x1 ;  /* 0x00000001ff0c7424 */ /* 0x000fe400078e00ff */
[----:B------:R-:W-:Y:S02]  /*22300*/  IMAD.MOV.U32 R11, RZ, RZ, 0x1c1f ;  /* 0x00001c1fff0b7424 */ /* 0x000fe400078e00ff */
[----:B------:R-:W-:-:S07]  /*22310*/  IMAD.MOV.U32 R15, RZ, RZ, -0x1 ;  /* 0xffffffffff0f7424 */ /* 0x000fce00078e00ff */
[----:B------:R-:W-:Y:S05]  /*22320*/  WARPSYNC.COLLECTIVE R15, `(.L_x_1938) ;  /* 0x000000000f087348 */ /* 0x000fea0003c00000 */
[----:B------:R0:W1:Y:S02]  /*22330*/  SHFL.IDX P6, R14, R13, R12, R11 ;  /* 0x0000000c0d0e7389 */ /* 0x00006400000c000b */
[----:B01----:R-:W-:Y:S01]  /*22340*/  ENDCOLLECTIVE ;  /* 0x000000000000791b */ /* 0x003fe20003800000 */
.L_x_1938:
[----:B------:R-:W-:Y:S01]  /*22350*/  IMAD.MOV.U32 R82, RZ, RZ, R14 ;  /* 0x000000ffff527224 */ /* 0x000fe200078e000e */
[----:B------:R-:W-:Y:S06]  /*22360*/  BRA `(.L_x_1939) ;  /* 0xfffffe2800907947 */ /* 0x000fec000383ffff */
.L_x_1632:
[----:B0-----:R0:W1:Y:S02]  /*22370*/  SYNCS.PHASECHK.TRANS64.TRYWAIT P3, [R69+URZ+0x16890], R77 ;  /* 0x0168904d450075a7 */ /* 0x001064000806017f */
[----:B-1----:R-:W-:Y:S05]  /*22380*/  @!P3 NANOSLEEP.SYNCS 0x989680 ;  /* 0x009896800000b95d */ /* 0x002fea0003900000 */
[----:B------:R-:W1:Y:S02]  /*22390*/  @!P3 SYNCS.PHASECHK.TRANS64 P3, [R69+URZ+0x16890], R77 ;  /* 0x0168904d4500b5a7 */ /* 0x000e64000806007f */
[----:B-1----:R-:W-:Y:S05]  /*223a0*/  @!P3 BRA `(.L_x_1632) ;  /* 0xfffffffc00f0b947 */ /* 0x002fea000383ffff */
[----:B------:R-:W-:Y:S05]  /*223b0*/  BRA `(.L_x_1940) ;  /* 0xfffffe30009c7947 */ /* 0x000fea000383ffff */
.L_x_1633:
        /* <DEDUP_REMOVED lines=8> */
.L_x_1942:
[----:B------:R-:W-:Y:S05]  /*22440*/  BSYNC B1 ;  /* 0x0000000000017941 */ /* 0x000fea0003800000 */
.L_x_1941:
[----:B------:R-:W-:Y:S02]  /*22450*/  IMAD.MOV.U32 R13, RZ, RZ, R36 ;  /* 0x000000ffff0d7224 */ /* 0x000fe400078e0024 */
[----:B------:R-:W-:Y:S02]  /*22460*/  IMAD.MOV.U32 R12, RZ, RZ, RZ ;  /* 0x000000ffff0c7224 */ /* 0x000fe400078e00ff */
[----:B------:R-:W-:Y:S02]  /*22470*/  IMAD.MOV.U32 R11, RZ, RZ, 0x1c1f ;  /* 0x00001c1fff0b7424 */ /* 0x000fe400078e00ff */
[----:B------:R-:W-:Y:S02]  /*22480*/  IMAD.MOV.U32 R15, RZ, RZ, -0x1 ;  /* 0xffffffffff0f7424 */ /* 0x000fe400078e00ff */
[----:B------:R-:W-:-:S07]  /*22490*/  IMAD.MOV.U32 R9, RZ, RZ, R14 ;  /* 0x000000ffff097224 */ /* 0x000fce00078e000e */
[----:B------:R-:W-:Y:S05]  /*224a0*/  WARPSYNC.COLLECTIVE R15, `(.L_x_1943) ;  /* 0x000000000f087348 */ /* 0x000fea0003c00000 */
[----:B------:R0:W1:Y:S02]  /*224b0*/  SHFL.IDX P6, R14, R13, R12, R11 ;  /* 0x0000000c0d0e7389 */ /* 0x00006400000c000b */
[----:B01----:R-:W-:Y:S01]  /*224c0*/  ENDCOLLECTIVE ;  /* 0x000000000000791b */ /* 0x003fe20003800000 */
.L_x_1943:
[----:B------:R-:W-:Y:S01]  /*224d0*/  IMAD.MOV.U32 R37, RZ, RZ, R14 ;  /* 0x000000ffff257224 */ /* 0x000fe200078e000e */
[----:B------:R-:W-:Y:S06]  /*224e0*/  BRA `(.L_x_1944) ;  /* 0xfffffe3000d07947 */ /* 0x000fec000383ffff */
.L_x_1636:
        /* <DEDUP_REMOVED lines=8> */
.L_x_1946:
[----:B------:R-:W-:Y:S05]  /*22570*/  BSYNC B1 ;  /* 0x0000000000017941 */ /* 0x000fea0003800000 */
.L_x_1945:
[----:B------:R-:W-:Y:S02]  /*22580*/  IMAD.MOV.U32 R13, RZ, RZ, R36 ;  /* 0x000000ffff0d7224 */ /* 0x000fe400078e0024 */
[----:B------:R-:W-:Y:S02]  /*22590*/  IMAD.MOV.U32 R12, RZ, RZ, 0x1 ;  /* 0x00000001ff0c7424 */ /* 0x000fe400078e00ff */
[----:B------:R-:W-:Y:S02]  /*225a0*/  IMAD.MOV.U32 R11, RZ, RZ, 0x1c1f ;  /* 0x00001c1fff0b7424 */ /* 0x000fe400078e00ff */
[----:B------:R-:W-:Y:S02]  /*225b0*/  IMAD.MOV.U32 R15, RZ, RZ, -0x1 ;  /* 0xffffffffff0f7424 */ /* 0x000fe400078e00ff */
[----:B------:R-:W-:-:S07]  /*225c0*/  IMAD.MOV.U32 R9, RZ, RZ, R14 ;  /* 0x000000ffff097224 */ /* 0x000fce00078e000e */
[----:B------:R-:W-:Y:S05]  /*225d0*/  WARPSYNC.COLLECTIVE R15, `(.L_x_1947) ;  /* 0x000000000f087348 */ /* 0x000fea0003c00000 */
[----:B------:R0:W1:Y:S02]  /*225e0*/  SHFL.IDX P6, R14, R13, R12, R11 ;  /* 0x0000000c0d0e7389 */ /* 0x00006400000c000b */
[----:B01----:R-:W-:Y:S01]  /*225f0*/  ENDCOLLECTIVE ;  /* 0x000000000000791b */ /* 0x003fe20003800000 */
.L_x_1947:
[----:B------:R-:W-:Y:S01]  /*22600*/  IMAD.MOV.U32 R37, RZ, RZ, R14 ;  /* 0x000000ffff257224 */ /* 0x000fe200078e000e */
[----:B------:R-:W-:Y:S06]  /*22610*/  BRA `(.L_x_1948) ;  /* 0xfffffe3000d07947 */ /* 0x000fec000383ffff */
.L_x_1640:
[----:B0-----:R0:W3:Y:S02]  /*22620*/  SYNCS.PHASECHK.TRANS64.TRYWAIT P4, [R69+URZ+0x168b0], R77 ;  /* 0x0168b04d450075a7 */ /* 0x0010e4000808017f */
[----:B---3--:R-:W-:Y:S05]  /*22630*/  @!P4 NANOSLEEP.SYNCS 0x989680 ;  /* 0x009896800000c95d */ /* 0x008fea0003900000 */
[----:B------:R-:W3:Y:S02]  /*22640*/  @!P4 SYNCS.PHASECHK.TRANS64 P4, [R69+URZ+0x168b0], R77 ;  /* 0x0168b04d4500c5a7 */ /* 0x000ee4000808007f */
[----:B---3--:R-:W-:Y:S05]  /*22650*/  @!P4 BRA `(.L_x_1640) ;  /* 0xfffffffc00f0c947 */ /* 0x008fea000383ffff */
[----:B------:R-:W-:Y:S05]  /*22660*/  BRA `(.L_x_1949) ;  /* 0xfffffe34004c7947 */ /* 0x000fea000383ffff */
.L_x_1658:
[----:B------:R-:W0:Y:S01]  /*22670*/  S2R R4, SR_TID.X ;  /* 0x0000000000047919 */ /* 0x000e220000002100 */
[----:B------:R-:W-:Y:S01]  /*22680*/  BSSY B0, `(.L_x_1950) ;  /* 0x000000c000007945 */ /* 0x000fe20003800000 */
[----:B------:R-:W-:Y:S02]  /*22690*/  IMAD.MOV.U32 R12, RZ, RZ, RZ ;  /* 0x000000ffff0c7224 */ /* 0x000fe400078e00ff */
[----:B------:R-:W-:Y:S02]  /*226a0*/  IMAD.MOV.U32 R11, RZ, RZ, 0x1f ;  /* 0x0000001fff0b7424 */ /* 0x000fe400078e00ff */
[----:B------:R-:W-:Y:S02]  /*226b0*/  IMAD.MOV.U32 R15, RZ, RZ, -0x1 ;  /* 0xffffffffff0f7424 */ /* 0x000fe400078e00ff */
[----:B0-----:R-:W-:-:S05]  /*226c0*/  VIADD R5, R4, 0xffffff80 ;  /* 0xffffff8004057836 */ /* 0x001fca0000000000 */
[----:B------:R-:W-:-:S04]  /*226d0*/  SHF.R.S32.HI R4, RZ, 0x1f, R5 ;  /* 0x0000001fff047819 */ /* 0x000fc80000011405 */
[----:B------:R-:W-:-:S04]  /*226e0*/  LEA.HI R4, R4, R5, RZ, 0x7 ;  /* 0x0000000504047211 */ /* 0x000fc800078f38ff */
[----:B------:R-:W-:-:S04]  /*226f0*/  SHF.R.S32.HI R4, RZ, 0x7, R4 ;  /* 0x00000007ff047819 */ /* 0x000fc80000011404 */
[----:B------:R-:W-:-:S07]  /*22700*/  MOV R13, R4 ;  /* 0x00000004000d7202 */ /* 0x000fce0000000f00 */
[----:B-----5:R-:W-:Y:S05]  /*22710*/  WARPSYNC.COLLECTIVE R15, `(.L_x_1951) ;  /* 0x000000000f087348 */ /* 0x020fea0003c00000 */
[----:B------:R0:W1:Y:S02]  /*22720*/  SHFL.IDX P6, R14, R13, R12, R11 ;  /* 0x0000000c0d0e7389 */ /* 0x00006400000c000b */
[----:B01---5:R-:W-:Y:S01]  /*22730*/  ENDCOLLECTIVE ;  /* 0x000000000000791b */ /* 0x023fe20003800000 */
.L_x_1951:
[----:B------:R-:W-:Y:S05]  /*22740*/  BSYNC B0 ;  /* 0x0000000000007941 */ /* 0x000fea0003800000 */
.L_x_1950:
[----:B------:R0:W-:Y:S01]  /*22750*/  STL [R1+0x2c], R14 ;  /* 0x00002c0e01007387 */ /* 0x0001e20000100800 */
[----:B------:R-:W-:Y:S05]  /*22760*/  BRA `(.L_x_1952) ;  /* 0xfffffe4000907947 */ /* 0x000fea000383ffff */
.L_x_1670:
[----:B------:R-:W-:Y:S01]  /*22770*/  BSSY B1, `(.L_x_1953) ;  /* 0x0000008000017945 */ /* 0x000fe20003800000 */
[----:B------:R-:W-:Y:S02]  /*22780*/  IMAD.MOV.U32 R13, RZ, RZ, R6 ;  /* 0x000000ffff0d7224 */ /* 0x000fe400078e0006 */
[----:B------:R-:W-:Y:S02]  /*22790*/  IMAD.MOV.U32 R12, RZ, RZ, RZ ;  /* 0x000000ffff0c7224 */ /* 0x000fe400078e00ff */
[----:B------:R-:W-:Y:S02]  /*227a0*/  IMAD.MOV.U32 R11, RZ, RZ, 0x1c1f ;  /* 0x00001c1fff0b7424 */ /* 0x000fe400078e00ff */
[----:B------:R-:W-:-:S07]  /*227b0*/  IMAD.MOV.U32 R15, RZ, RZ, -0x1 ;  /* 0xffffffffff0f7424 */ /* 0x000fce00078e00ff */
[----:B0-----:R-:W-:Y:S05]  /*227c0*/  WARPSYNC.COLLECTIVE R15, `(.L_x_1954) ;  /* 0x000000000f087348 */ /* 0x001fea0003c00000 */
[----:B0-----:R0:W1:Y:S02]  /*227d0*/  SHFL.IDX P6, R14, R13, R12, R11 ;  /* 0x0000000c0d0e7389 */ /* 0x00106400000c000b */
[----:B01----:R-:W-:Y:S01]  /*227e0*/  ENDCOLLECTIVE ;  /* 0x000000000000791b */ /* 0x003fe20003800000 */
.L_x_1954:
[----:B------:R-:W-:Y:S05]  /*227f0*/  BSYNC B1 ;  /* 0x0000000000017941 */ /* 0x000fea0003800000 */
.L_x_1953:
        /* <DEDUP_REMOVED lines=8> */
.L_x_1955:
[----:B------:R-:W-:Y:S02]  /*22880*/  IMAD.MOV.U32 R13, RZ, RZ, R8 ;  /* 0x000000ffff0d7224 */ /* 0x000fe400078e0008 */
[----:B------:R-:W-:-:S07]  /*22890*/  IMAD.MOV.U32 R0, RZ, RZ, R14 ;  /* 0x000000ffff007224 */ /* 0x000fce00078e000e */
[----:B------:R-:W-:Y:S05]  /*228a0*/  WARPSYNC.COLLECTIVE R15, `(.L_x_1956) ;  /* 0x000000000f087348 */ /* 0x000fea0003c00000 */
[----:B------:R0:W1:Y:S02]  /*228b0*/  SHFL.IDX P6, R14, R13, R12, R11 ;  /* 0x0000000c0d0e7389 */ /* 0x00006400000c000b */
[----:B01----:R-:W-:Y:S01]  /*228c0*/  ENDCOLLECTIVE ;  /* 0x000000000000791b */ /* 0x003fe20003800000 */
.L_x_1956:
[----:B------:R-:W-:Y:S02]  /*228d0*/  IMAD.MOV.U32 R13, RZ, RZ, R7 ;  /* 0x000000ffff0d7224 */ /* 0x000fe400078e0007 */
[----:B------:R-:W-:-:S07]  /*228e0*/  IMAD.MOV.U32 R5, RZ, RZ, R14 ;  /* 0x000000ffff057224 */ /* 0x000fce00078e000e */
[----:B------:R-:W-:Y:S05]  /*228f0*/  WARPSYNC.COLLECTIVE R15, `(.L_x_1957) ;  /* 0x000000000f087348 */ /* 0x000fea0003c00000 */
[----:B------:R0:W1:Y:S02]  /*22900*/  SHFL.IDX P6, R14, R13, R12, R11 ;  /* 0x0000000c0d0e7389 */ /* 0x00006400000c000b */
[----:B01----:R-:W-:Y:S01]  /*22910*/  ENDCOLLECTIVE ;  /* 0x000000000000791b */ /* 0x003fe20003800000 */
.L_x_1957:
[----:B------:R-:W-:Y:S05]  /*22920*/  BRA `(.L_x_1958) ;  /* 0xfffffe48002c7947 */ /* 0x000fea000383ffff */
.L_x_1673:
[----:B------:R-:W-:Y:S01]  /*22930*/  BSSY B1, `(.L_x_1959) ;  /* 0x0000008000017945 */ /* 0x000fe20003800000 */
[----:B------:R-:W-:Y:S01]  /*22940*/  IMAD.MOV.U32 R13, RZ, RZ, R6 ;  /* 0x000000ffff0d7224 */ /* 0x000fe200078e0006 */
[----:B------:R-:W-:Y:S01]  /*22950*/  MOV R12, 0x1 ;  /* 0x00000001000c7802 */ /* 0x000fe20000000f00 */
[----:B------:R-:W-:Y:S02]  /*22960*/  IMAD.MOV.U32 R11, RZ, RZ, 0x1c1f ;  /* 0x00001c1fff0b7424 */ /* 0x000fe400078e00ff */
[----:B------:R-:W-:-:S07]  /*22970*/  IMAD.MOV.U32 R15, RZ, RZ, -0x1 ;  /* 0xffffffffff0f7424 */ /* 0x000fce00078e00ff */
[----:B-1----:R-:W-:Y:S05]  /*22980*/  WARPSYNC.COLLECTIVE R15, `(.L_x_1960) ;  /* 0x000000000f087348 */ /* 0x002fea0003c00000 */
[----:B------:R0:W2:Y:S02]  /*22990*/  SHFL.IDX P6, R14, R13, R12, R11 ;  /* 0x0000000c0d0e7389 */ /* 0x0000a400000c000b */
[----:B012---:R-:W-:Y:S01]  /*229a0*/  ENDCOLLECTIVE ;  /* 0x000000000000791b */ /* 0x007fe20003800000 */
.L_x_1960:
[----:B------:R-:W-:Y:S05]  /*229b0*/  BSYNC B1 ;  /* 0x0000000000017941 */ /* 0x000fea0003800000 */
.L_x_1959:
        /* <DEDUP_REMOVED lines=8> */
.L_x_1961:
[----:B------:R-:W-:Y:S01]  /*22a40*/  MOV R13, R8 ;  /* 0x00000008000d7202 */ /* 0x000fe20000000f00 */
[----:B------:R-:W-:-:S07]  /*22a50*/  IMAD.MOV.U32 R0, RZ, RZ, R14 ;  /* 0x000000ffff007224 */ /* 0x000fce00078e000e */
[----:B------:R-:W-:Y:S05]  /*22a60*/  WARPSYNC.COLLECTIVE R15, `(.L_x_1962) ;  /* 0x000000000f087348 */ /* 0x000fea0003c00000 */
[----:B------:R0:W1:Y:S02]  /*22a70*/  SHFL.IDX P6, R14, R13, R12, R11 ;  /* 0x0000000c0d0e7389 */ /* 0x00006400000c000b */
[----:B01----:R-:W-:Y:S01]  /*22a80*/  ENDCOLLECTIVE ;  /* 0x000000000000791b */ /* 0x003fe20003800000 */
.L_x_1962:
[----:B------:R-:W-:Y:S02]  /*22a90*/  IMAD.MOV.U32 R13, RZ, RZ, R7 ;  /* 0x000000ffff0d7224 */ /* 0x000fe400078e0007 */
[----:B------:R-:W-:-:S07]  /*22aa0*/  IMAD.MOV.U32 R5, RZ, RZ, R14 ;  /* 0x000000ffff057224 */ /* 0x000fce00078e000e */
[----:B------:R-:W-:Y:S05]  /*22ab0*/  WARPSYNC.COLLECTIVE R15, `(.L_x_1963) ;  /* 0x000000000f087348 */ /* 0x000fea0003c00000 */
[----:B------:R0:W1:Y:S02]  /*22ac0*/  SHFL.IDX P6, R14, R13, R12, R11 ;  /* 0x0000000c0d0e7389 */ /* 0x00006400000c000b */
[----:B01----:R-:W-:Y:S01]  /*22ad0*/  ENDCOLLECTIVE ;  /* 0x000000000000791b */ /* 0x003fe20003800000 */
.L_x_1963:
[----:B------:R-:W-:Y:S05]  /*22ae0*/  BRA `(.L_x_1964) ;  /* 0xfffffe4800907947 */ /* 0x000fea000383ffff */
.L_x_1677:
[----:B0-----:R0:W1:Y:S02]  /*22af0*/  SYNCS.PHASECHK.TRANS64.TRYWAIT P0, [R2+URZ+0x16800], R5 ;  /* 0x01680005020075a7 */ /* 0x001064000800017f */
[----:B-1----:R-:W-:Y:S05]  /*22b00*/  @!P0 NANOSLEEP.SYNCS 0x989680 ;  /* 0x009896800000895d */ /* 0x002fea0003900000 */
[----:B------:R-:W1:Y:S02]  /*22b10*/  @!P0 SYNCS.PHASECHK.TRANS64 P0, [R2+URZ+0x16800], R5 ;  /* 0x01680005020085a7 */ /* 0x000e64000800007f */
[----:B-1----:R-:W-:Y:S05]  /*22b20*/  @!P0 BRA `(.L_x_1677) ;  /* 0xfffffffc00f08947 */ /* 0x002fea000383ffff */
[----:B------:R-:W-:Y:S05]  /*22b30*/  BRA `(.L_x_1965) ;  /* 0xfffffe4c00907947 */ /* 0x000fea000383ffff */
.L_x_1685:
[----:B------:R-:W1:Y:S01]  /*22b40*/  LDC R41, c[0x0][0x3f4] ;  /* 0x0000fd00ff297b82 */ /* 0x000e620000000800 */
[----:B------:R-:W-:Y:S01]  /*22b50*/  BSSY B1, `(.L_x_1966) ;  /* 0x0000008000017945 */ /* 0x000fe20003800000 */
[----:B------:R-:W-:Y:S02]  /*22b60*/  IMAD.MOV.U32 R13, RZ, RZ, R26 ;  /* 0x000000ffff0d7224 */ /* 0x000fe400078e001a */
[----:B------:R-:W-:Y:S02]  /*22b70*/  IMAD.MOV.U32 R12, RZ, RZ, RZ ;  /* 0x000000ffff0c7224 */ /* 0x000fe400078e00ff */
[----:B------:R-:W-:Y:S02]  /*22b80*/  IMAD.MOV.U32 R11, RZ, RZ, 0x1c1f ;  /* 0x00001c1fff0b7424 */ /* 0x000fe400078e00ff */
[----:B------:R-:W-:-:S07]  /*22b90*/  IMAD.MOV.U32 R15, RZ, RZ, -0x1 ;  /* 0xffffffffff0f7424 */ /* 0x000fce00078e00ff */
[----:B01----:R-:W-:Y:S05]  /*22ba0*/  WARPSYNC.COLLECTIVE R15, `(.L_x_1967) ;  /* 0x000000000f087348 */ /* 0x003fea0003c00000 */
[----:B0-----:R0:W2:Y:S02]  /*22bb0*/  SHFL.IDX P6, R14, R13, R12, R11 ;  /* 0x0000000c0d0e7389 */ /* 0x0010a400000c000b */
[----:B012---:R-:W-:Y:S01]  /*22bc0*/  ENDCOLLECTIVE ;  /* 0x000000000000791b */ /* 0x007fe20003800000 */
.L_x_1967:
[----:B------:R-:W-:Y:S05]  /*22bd0*/  BSYNC B1 ;  /* 0x0000000000017941 */ /* 0x000fea0003800000 */
.L_x_1966:
[----:B------:R0:W5:Y:S01]  /*22be0*/  LDL R10, [R1] ;  /* 0x00000000010a7983 */ /* 0x0001620000100800 */
[----:B------:R-:W-:Y:S01]  /*22bf0*/  IMAD.MOV.U32 R13, RZ, RZ, R25 ;  /* 0x000000ffff0d7224 */ /* 0x000fe200078e0019 */
[----:B------:R-:W-:Y:S01]  /*22c00*/  MOV R12, RZ ;  /* 0x000000ff000c7202 */ /* 0x000fe20000000f00 */
[----:B------:R-:W-:Y:S01]  /*22c10*/  IMAD.MOV.U32 R11, RZ, RZ, 0x1c1f ;  /* 0x00001c1fff0b7424 */ /* 0x000fe200078e00ff */
[----:B------:R-:W-:Y:S01]  /*22c20*/  ISETP.GE.AND P0, PT, R16, R41, PT ;  /* 0x000000291000720c */ /* 0x000fe20003f06270 */
[----:B------:R-:W-:Y:S02]  /*22c30*/  IMAD.MOV.U32 R15, RZ, RZ, -0x1 ;  /* 0xffffffffff0f7424 */ /* 0x000fe400078e00ff */
[----:B------:R-:W-:-:S10]  /*22c40*/  IMAD.MOV.U32 R0, RZ, RZ, R14 ;  /* 0x000000ffff007224 */ /* 0x000fd400078e000e */
[----:B0----5:R-:W-:Y:S05]  /*22c50*/  WARPSYNC.COLLECTIVE R15, `(.L_x_1968) ;  /* 0x000000000f087348 */ /* 0x021fea0003c00000 */
[----:B------:R1:W2:Y:S02]  /*22c60*/  SHFL.IDX P6, R14, R13, R12, R11 ;  /* 0x0000000c0d0e7389 */ /* 0x0002a400000c000b */
[----:B012--5:R-:W-:Y:S01]  /*22c70*/  ENDCOLLECTIVE ;  /* 0x000000000000791b */ /* 0x027fe20003800000 */
.L_x_1968:
[----:B------:R-:W-:Y:S02]  /*22c80*/  IMAD.MOV.U32 R13, RZ, RZ, R24 ;  /* 0x000000ffff0d7224 */ /* 0x000fe400078e0018 */
[----:B------:R-:W-:-:S07]  /*22c90*/  IMAD.MOV.U32 R3, RZ, RZ, R14 ;  /* 0x000000ffff037224 */ /* 0x000fce00078e000e */
[----:B------:R-:W-:Y:S05]  /*22ca0*/  WARPSYNC.COLLECTIVE R15, `(.L_x_1969) ;  /* 0x000000000f087348 */ /* 0x000fea0003c00000 */
[----:B------:R0:W1:Y:S02]  /*22cb0*/  SHFL.IDX P6, R14, R13, R12, R11 ;  /* 0x0000000c0d0e7389 */ /* 0x00006400000c000b */
[----:B01----:R-:W-:Y:S01]  /*22cc0*/  ENDCOLLECTIVE ;  /* 0x000000000000791b */ /* 0x003fe20003800000 */
.L_x_1969:
[----:B------:R-:W-:Y:S02]  /*22cd0*/  IMAD.MOV.U32 R13, RZ, RZ, R27 ;  /* 0x000000ffff0d7224 */ /* 0x000fe400078e001b */
[----:B------:R-:W-:-:S07]  /*22ce0*/  IMAD.MOV.U32 R4, RZ, RZ, R14 ;  /* 0x000000ffff047224 */ /* 0x000fce00078e000e */
[----:B------:R-:W-:Y:S05]  /*22cf0*/  WARPSYNC.COLLECTIVE R15, `(.L_x_1970) ;  /* 0x000000000f087348 */ /* 0x000fea0003c00000 */
[----:B------:R0:W1:Y:S02]  /*22d00*/  SHFL.IDX P6, R14, R13, R12, R11 ;  /* 0x0000000c0d0e7389 */ /* 0x00006400000c000b */
[----:B01----:R-:W-:Y:S01]  /*22d10*/  ENDCOLLECTIVE ;  /* 0x000000000000791b */ /* 0x003fe20003800000 */
.L_x_1970:
[----:B------:R-:W-:-:S05]  /*22d20*/  IMAD R32, R10, R32, RZ ;  /* 0x000000200a207224 */ /* 0x000fca00078e02ff */
[----:B------:R-:W-:-:S13]  /*22d30*/  ISETP.GE.OR P1, PT, R39, R32, P0 ;  /* 0x000000202700720c */ /* 0x000fda0000726670 */
[C---:B------:R-:W-:Y:S01]  /*22d40*/  @!P1 IMAD.SHL.U32 R5, R16.reuse, 0x2, RZ ;  /* 0x0000000210059824 */ /* 0x040fe200078e00ff */
[----:B------:R-:W-:-:S04]  /*22d50*/  @!P1 SHF.L.U64.HI R21, R16, 0x1, R17 ;  /* 0x0000000110159819 */ /* 0x000fc80000010211 */
[----:B------:R-:W-:-:S05]  /*22d60*/  @!P1 IADD3 R6, P2, R3, R5, RZ ;  /* 0x0000000503069210 */ /* 0x000fca0007f5e0ff */
[----:B------:R-:W-:-:S05]  /*22d70*/  @!P1 IMAD.X R7, R0, 0x1, R21, P2 ;  /* 0x0000000100079824 */ /* 0x000fca00010e0615 */
[----:B------:R-:W2:Y:S01]  /*22d80*/  @!P1 LD.E.128 R8, desc[UR42][R6.64] ;  /* 0x0000002a06089980 */ /* 0x000ea2000c101d00 */
[----:B------:R-:W-:-:S04]  /*22d90*/  @!P1 IADD3 R14, P2, R14, R5, RZ ;  /* 0x000000050e0e9210 */ /* 0x000fc80007f5e0ff */
[----:B------:R-:W-:-:S05]  /*22da0*/  @!P1 IADD3.X R3, R4, R21, RZ, P2, !PT ;  /* 0x0000001504039210 */ /* 0x000fca00017fe4ff */
[----:B------:R-:W-:-:S05]  /*22db0*/  @!P1 IMAD.MOV.U32 R15, RZ, RZ, R3 ;  /* 0x000000ffff0f9224 */ /* 0x000fca00078e0003 */
[----:B------:R0:W5:Y:S01]  /*22dc0*/  @!P1 LD.E.128 R4, desc[UR42][R14.64] ;  /* 0x0000002a0e049980 */ /* 0x000162000c101d00 */
[----:B------:R-:W-:Y:S01]  /*22dd0*/  CS2R R36, SRZ ;  /* 0x0000000000247805 */ /* 0x000fe2000001ff00 */
[----:B------:R-:W-:Y:S01]  /*22de0*/  IMAD.MOV.U32 R13, RZ, RZ, R26 ;  /* 0x000000ffff0d7224 */ /* 0x000fe200078e001a */
[----:B------:R-:W-:Y:S02]  /*22df0*/  MOV R12, 0x1 ;  /* 0x00000001000c7802 */ /* 0x000fe40000000f00 */
[----:B------:R-:W-:Y:S02]  /*22e00*/  CS2R R34, SRZ ;  /* 0x0000000000227805 */ /* 0x000fe4000001ff00 */
[----:B------:R-:W-:Y:S02]  /*22e10*/  CS2R R28, SRZ ;  /* 0x00000000001c7805 */ /* 0x000fe4000001ff00 */
[----:B------:R-:W-:Y:S01]  /*22e20*/  CS2R R20, SRZ ;  /* 0x0000000000147805 */ /* 0x000fe2000001ff00 */
[----:B0-----:R-:W-:-:S02]  /*22e30*/  IMAD.MOV.U32 R15, RZ, RZ, -0x1 ;  /* 0xffffffffff0f7424 */ /* 0x001fc400078e00ff */
[----:B--2---:R-:W-:Y:S02]  /*22e40*/  @!P1 IMAD.MOV.U32 R37, RZ, RZ, R11 ;  /* 0x000000ffff259224 */ /* 0x004fe400078e000b */
[----:B------:R-:W-:Y:S02]  /*22e50*/  IMAD.MOV.U32 R11, RZ, RZ, 0x1c1f ;  /* 0x00001c1fff0b7424 */ /* 0x000fe400078e00ff */
[----:B------:R-:W-:Y:S02]  /*22e60*/  @!P1 IMAD.MOV.U32 R34, RZ, RZ, R8 ;  /* 0x000000ffff229224 */ /* 0x000fe400078e0008 */
[----:B------:R-:W-:-:S07]  /*22e70*/  @!P1 IMAD.MOV.U32 R35, RZ, RZ, R9 ;  /* 0x000000ffff239224 */ /* 0x000fce00078e0009 */
[----:B-----5:R-:W-:Y:S05]  /*22e80*/  WARPSYNC.COLLECTIVE R15, `(.L_x_1971) ;  /* 0x000000000f087348 */ /* 0x020fea0003c00000 */
[----:B------:R0:W1:Y:S02]  /*22e90*/  SHFL.IDX P6, R14, R13, R12, R11 ;  /* 0x0000000c0d0e7389 */ /* 0x00006400000c000b */
[----:B01---5:R-:W-:Y:S01]  /*22ea0*/  ENDCOLLECTIVE ;  /* 0x000000000000791b */ /* 0x023fe20003800000 */
.L_x_1971:
[----:B------:R-:W-:Y:S02]  /*22eb0*/  IMAD.MOV.U32 R0, RZ, RZ, R34 ;  /* 0x000000ffff007224 */ /* 0x000fe400078e0022 */
[----:B------:R-:W-:Y:S02]  /*22ec0*/  IMAD.MOV.U32 R3, RZ, RZ, R35 ;  /* 0x000000ffff037224 */ /* 0x000fe400078e0023 */
[----:B------:R-:W-:Y:S01]  /*22ed0*/  @!P1 IMAD.MOV.U32 R36, RZ, RZ, R10 ;  /* 0x000000ffff249224 */ /* 0x000fe200078e000a */
[----:B------:R-:W-:Y:S01]  /*22ee0*/  PRMT R42, R0, 0x7610, R42 ;  /* 0x00007610002a7816 */ /* 0x000fe2000000002a */
[----:B------:R-:W-:Y:S01]  /*22ef0*/  IMAD.MOV.U32 R9, RZ, RZ, R37 ;  /* 0x000000ffff097224 */ /* 0x000fe200078e0025 */
[----:B------:R-:W-:Y:S01]  /*22f00*/  PRMT R43, R3, 0x7610, R43 ;  /* 0x00007610032b7816 */ /* 0x000fe2000000002b */
[----:B------:R-:W-:Y:S01]  /*22f10*/  @!P1 IMAD.MOV.U32 R28, RZ, RZ, R4 ;  /* 0x000000ffff1c9224 */ /* 0x000fe200078e0004 */
[----:B------:R-:W-:Y:S01]  /*22f20*/  MOV R8, R36 ;  /* 0x0000002400087202 */ /* 0x000fe20000000f00 */
[----:B------:R-:W-:-:S02]  /*22f30*/  @!P1 IMAD.MOV.U32 R29, RZ, RZ, R5 ;  /* 0x000000ffff1d9224 */ /* 0x000fc400078e0005 */
[----:B------:R-:W-:Y:S01]  /*22f40*/  @!P1 IMAD.MOV.U32 R20, RZ, RZ, R6 ;  /* 0x000000ffff149224 */ /* 0x000fe200078e0006 */
[----:B------:R-:W-:Y:S01]  /*22f50*/  PRMT R31, R8, 0x5410, R9 ;  /* 0x00005410081f7816 */ /* 0x000fe20000000009 */
[----:B------:R-:W-:Y:S02]  /*22f60*/  IMAD.MOV.U32 R13, RZ, RZ, R25 ;  /* 0x000000ffff0d7224 */ /* 0x000fe400078e0019 */
[----:B------:R-:W-:Y:S02]  /*22f70*/  @!P1 IMAD.MOV.U32 R21, RZ, RZ, R7 ;  /* 0x000000ffff159224 */ /* 0x000fe400078e0007 */
[----:B------:R-:W-:Y:S02]  /*22f80*/  IMAD.MOV.U32 R4, RZ, RZ, R28 ;  /* 0x000000ffff047224 */ /* 0x000fe400078e001c */
[----:B------:R-:W-:Y:S01]  /*22f90*/  IMAD.MOV.U32 R5, RZ, RZ, R29 ;  /* 0x000000ffff057224 */ /* 0x000fe200078e001d */
[----:B------:R-:W-:Y:S01]  /*22fa0*/  MOV R7, R21 ;  /* 0x0000001500077202 */ /* 0x000fe20000000f00 */
[----:B------:R-:W-:-:S02]  /*22fb0*/  IMAD.MOV.U32 R6, RZ, RZ, R20 ;  /* 0x000000ffff067224 */ /* 0x000fc400078e0014 */
[----:B------:R-:W-:Y:S01]  /*22fc0*/  IMAD.MOV.U32 R0, RZ, RZ, R14 ;  /* 0x000000ffff007224 */ /* 0x000fe200078e000e */
[----:B------:R-:W-:-:S07]  /*22fd0*/  PRMT R45, R5, 0x7610, R45 ;  /* 0x00007610052d7816 */ /* 0x000fce000000002d */
[----:B------:R-:W-:Y:S05]  /*22fe0*/  WARPSYNC.COLLECTIVE R15, `(.L_x_1972) ;  /* 0x000000000f087348 */ /* 0x000fea0003c00000 */
[----:B------:R0:W1:Y:S02]  /*22ff0*/  SHFL.IDX P6, R14, R13, R12, R11 ;  /* 0x0000000c0d0e7389 */ /* 0x00006400000c000b */
[----:B01----:R-:W-:Y:S01]  /*23000*/  ENDCOLLECTIVE ;  /* 0x000000000000791b */ /* 0x003fe20003800000 */
.L_x_1972:
[----:B------:R-:W-:Y:S02]  /*23010*/  PRMT R56, R4, 0x5410, R6 ;  /* 0x0000541004387816 */ /* 0x000fe40000000006 */
[----:B------:R-:W-:Y:S02]  /*23020*/  CS2R R4, SRZ ;  /* 0x0000000000047805 */ /* 0x000fe4000001ff00 */
[----:B------:R-:W-:Y:S01]  /*23030*/  PRMT R42, R42, 0x5410, R7 ;  /* 0x000054102a2a7816 */ /* 0x000fe20000000007 */
[----:B------:R-:W-:Y:S02]  /*23040*/  IMAD.MOV.U32 R13, RZ, RZ, R24 ;  /* 0x000000ffff0d7224 */ /* 0x000fe400078e0018 */
[----:B------:R-:W-:-:S07]  /*23050*/  IMAD.MOV.U32 R3, RZ, RZ, R14 ;  /* 0x000000ffff037224 */ /* 0x000fce00078e000e */
[----:B------:R-:W-:Y:S05]  /*23060*/  WARPSYNC.COLLECTIVE R15, `(.L_x_1973) ;  /* 0x000000000f087348 */ /* 0x000fea0003c00000 */
[----:B------:R0:W1:Y:S02]  /*23070*/  SHFL.IDX P6, R14, R13, R12, R11 ;  /* 0x0000000c0d0e7389 */ /* 0x00006400000c000b */
[----:B01----:R-:W-:Y:S01]  /*23080*/  ENDCOLLECTIVE ;  /* 0x000000000000791b */ /* 0x003fe20003800000 */
.L_x_1973:
[----:B------:R-:W-:Y:S02]  /*23090*/  IMAD.MOV.U32 R13, RZ, RZ, R27 ;  /* 0x000000ffff0d7224 */ /* 0x000fe400078e001b */
[----:B------:R-:W-:-:S07]  /*230a0*/  IMAD.MOV.U32 R24, RZ, RZ, R14 ;  /* 0x000000ffff187224 */ /* 0x000fce00078e000e */
[----:B------:R-:W-:Y:S05]  /*230b0*/  WARPSYNC.COLLECTIVE R15, `(.L_x_1974) ;  /* 0x000000000f087348 */ /* 0x000fea0003c00000 */
[----:B------:R0:W1:Y:S02]  /*230c0*/  SHFL.IDX P6, R14, R13, R12, R11 ;  /* 0x0000000c0d0e7389 */ /* 0x00006400000c000b */
[----:B01----:R-:W-:Y:S01]  /*230d0*/  ENDCOLLECTIVE ;  /* 0x000000000000791b */ /* 0x003fe20003800000 */
.L_x_1974:
[----:B------:R-:W-:Y:S05]  /*230e0*/  BRA `(.L_x_1975) ;  /* 0xfffffe5800947947 */ /* 0x000fea000383ffff */
.L_x_1689:
[----:B0-----:R0:W1:Y:S02]  /*230f0*/  SYNCS.PHASECHK.TRANS64.TRYWAIT P1, [R2+URZ+0x16800], R3 ;  /* 0x01680003020075a7 */ /* 0x001064000802017f */
[----:B-1----:R-:W-:Y:S05]  /*23100*/  @!P1 NANOSLEEP.SYNCS 0x989680 ;  /* 0x009896800000995d */ /* 0x002fea0003900000 */
[----:B------:R-:W1:Y:S02]  /*23110*/  @!P1 SYNCS.PHASECHK.TRANS64 P1, [R2+URZ+0x16800], R3 ;  /* 0x01680003020095a7 */ /* 0x000e64000802007f */
[----:B-1----:R-:W-:Y:S05]  /*23120*/  @!P1 BRA `(.L_x_1689) ;  /* 0xfffffffc00f09947 */ /* 0x002fea000383ffff */
[----:B------:R-:W-:Y:S05]  /*23130*/  BRA `(.L_x_1976) ;  /* 0xfffffe5c00547947 */ /* 0x000fea000383ffff */
.L_x_1695:
[----:B-1----:R1:W3:Y:S02]  /*23140*/  SYNCS.PHASECHK.TRANS64.TRYWAIT P1, [R0+URZ+0x16830], R5 ;  /* 0x01683005000075a7 */ /* 0x0022e4000802017f */
[----:B---3--:R-:W-:Y:S05]  /*23150*/  @!P1 NANOSLEEP.SYNCS 0x989680 ;  /* 0x009896800000995d */ /* 0x008fea0003900000 */
[----:B------:R-:W3:Y:S02]  /*23160*/  @!P1 SYNCS.PHASECHK.TRANS64 P1, [R0+URZ+0x16830], R5 ;  /* 0x01683005000095a7 */ /* 0x000ee4000802007f */
[----:B---3--:R-:W-:Y:S05]  /*23170*/  @!P1 BRA `(.L_x_1695) ;  /* 0xfffffffc00f09947 */ /* 0x008fea000383ffff */
[----:B------:R-:W-:Y:S05]  /*23180*/  BRA `(.L_x_1694) ;  /* 0xfffffe6800d07947 */ /* 0x000fea000383ffff */
.L_x_1714:
[----:B-1----:R1:W2:Y:S02]  /*23190*/  SYNCS.PHASECHK.TRANS64.TRYWAIT P4, [R9+URZ+0x16830], R8 ;  /* 0x01683008090075a7 */ /* 0x0022a4000808017f */
[----:B--2---:R-:W-:Y:S05]  /*231a0*/  @!P4 NANOSLEEP.SYNCS 0x989680 ;  /* 0x009896800000c95d */ /* 0x004fea0003900000 */
[----:B------:R-:W2:Y:S02]  /*231b0*/  @!P4 SYNCS.PHASECHK.TRANS64 P4, [R9+URZ+0x16830], R8 ;  /* 0x016830080900c5a7 */ /* 0x000ea4000808007f */
[----:B--2---:R-:W-:Y:S05]  /*231c0*/  @!P4 BRA `(.L_x_1714) ;  /* 0xfffffffc00f0c947 */ /* 0x004fea000383ffff */
[----:B------:R-:W-:Y:S05]  /*231d0*/  BRA `(.L_x_1713) ;  /* 0xfffffea400787947 */ /* 0x000fea000383ffff */
.L_x_1718:
[----:B-1----:R1:W2:Y:S02]  /*231e0*/  SYNCS.PHASECHK.TRANS64.TRYWAIT P3, [R9+URZ+0x16850], R8 ;  /* 0x01685008090075a7 */ /* 0x0022a4000806017f */
[----:B--2---:R-:W-:Y:S05]  /*231f0*/  @!P3 NANOSLEEP.SYNCS 0x989680 ;  /* 0x009896800000b95d */ /* 0x004fea0003900000 */
[----:B------:R-:W2:Y:S02]  /*23200*/  @!P3 SYNCS.PHASECHK.TRANS64 P3, [R9+URZ+0x16850], R8 ;  /* 0x016850080900b5a7 */ /* 0x000ea4000806007f */
[----:B--2---:R-:W-:Y:S05]  /*23210*/  @!P3 BRA `(.L_x_1718) ;  /* 0xfffffffc00f0b947 */ /* 0x004fea000383ffff */
[----:B------:R-:W-:Y:S05]  /*23220*/  BRA `(.L_x_1715) ;  /* 0xfffffea8003c7947 */ /* 0x000fea000383ffff */
.L_x_1739:
[----:B-1----:R1:W2:Y:S02]  /*23230*/  SYNCS.PHASECHK.TRANS64.TRYWAIT P2, [R9+URZ+0x16830], R12 ;  /* 0x0168300c090075a7 */ /* 0x0022a4000804017f */
[----:B--2---:R-:W-:Y:S05]  /*23240*/  @!P2 NANOSLEEP.SYNCS 0x989680 ;  /* 0x009896800000a95d */ /* 0x004fea0003900000 */
[----:B------:R-:W2:Y:S02]  /*23250*/  @!P2 SYNCS.PHASECHK.TRANS64 P2, [R9+URZ+0x16830], R12 ;  /* 0x0168300c0900a5a7 */ /* 0x000ea4000804007f */
[----:B--2---:R-:W-:Y:S05]  /*23260*/  @!P2 BRA `(.L_x_1739) ;  /* 0xfffffffc00f0a947 */ /* 0x004fea000383ffff */
[----:B------:R-:W-:Y:S05]  /*23270*/  BRA `(.L_x_1738) ;  /* 0xfffffee000107947 */ /* 0x000fea000383ffff */
.L_x_1743:
[----:B-1----:R1:W2:Y:S02]  /*23280*/  SYNCS.PHASECHK.TRANS64.TRYWAIT P1, [R9+URZ+0x16850], R8 ;  /* 0x01685008090075a7 */ /* 0x0022a4000802017f */
[----:B--2---:R-:W-:Y:S05]  /*23290*/  @!P1 NANOSLEEP.SYNCS 0x989680 ;  /* 0x009896800000995d */ /* 0x004fea0003900000 */
[----:B------:R-:W2:Y:S02]  /*232a0*/  @!P1 SYNCS.PHASECHK.TRANS64 P1, [R9+URZ+0x16850], R8 ;  /* 0x01685008090095a7 */ /* 0x000ea4000802007f */
[----:B--2---:R-:W-:Y:S05]  /*232b0*/  @!P1 BRA `(.L_x_1743) ;  /* 0xfffffffc00f09947 */ /* 0x004fea000383ffff */
[----:B------:R-:W-:Y:S05]  /*232c0*/  BRA `(.L_x_1740) ;  /* 0xfffffee000e07947 */ /* 0x000fea000383ffff */
.L_x_1752:
[----:B-1----:R1:W2:Y:S02]  /*232d0*/  SYNCS.PHASECHK.TRANS64.TRYWAIT P2, [R9+URZ+0x16830], R12 ;  /* 0x0168300c090075a7 */ /* 0x0022a4000804017f */
[----:B--2---:R-:W-:Y:S05]  /*232e0*/  @!P2 NANOSLEEP.SYNCS 0x989680 ;  /* 0x009896800000a95d */ /* 0x004fea0003900000 */
[----:B------:R-:W2:Y:S02]  /*232f0*/  @!P2 SYNCS.PHASECHK.TRANS64 P2, [R9+URZ+0x16830], R12 ;  /* 0x0168300c0900a5a7 */ /* 0x000ea4000804007f */
[----:B--2---:R-:W-:Y:S05]  /*23300*/  @!P2 BRA `(.L_x_1752) ;  /* 0xfffffffc00f0a947 */ /* 0x004fea000383ffff */
[----:B------:R-:W-:Y:S05]  /*23310*/  BRA `(.L_x_1751) ;  /* 0xffffff0400e07947 */ /* 0x000fea000383ffff */
.L_x_1756:
[----:B-1----:R1:W2:Y:S02]  /*23320*/  SYNCS.PHASECHK.TRANS64.TRYWAIT P1, [R9+URZ+0x16850], R8 ;  /* 0x01685008090075a7 */ /* 0x0022a4000802017f */
[----:B--2---:R-:W-:Y:S05]  /*23330*/  @!P1 NANOSLEEP.SYNCS 0x989680 ;  /* 0x009896800000995d */ /* 0x004fea0003900000 */
[----:B------:R-:W2:Y:S02]  /*23340*/  @!P1 SYNCS.PHASECHK.TRANS64 P1, [R9+URZ+0x16850], R8 ;  /* 0x01685008090095a7 */ /* 0x000ea4000802007f */
[----:B--2---:R-:W-:Y:S05]  /*23350*/  @!P1 BRA `(.L_x_1756) ;  /* 0xfffffffc00f09947 */ /* 0x004fea000383ffff */
[----:B------:R-:W-:Y:S05]  /*23360*/  BRA `(.L_x_1753) ;  /* 0xffffff0800b07947 */ /* 0x000fea000383ffff */
.L_x_1771:
[----:B-1----:R1:W2:Y:S02]  /*23370*/  SYNCS.PHASECHK.TRANS64.TRYWAIT P1, [R11+URZ+0x16850], R0 ;  /* 0x016850000b0075a7 */ /* 0x0022a4000802017f */
[----:B--2---:R-:W-:Y:S05]  /*23380*/  @!P1 NANOSLEEP.SYNCS 0x989680 ;  /* 0x009896800000995d */ /* 0x004fea0003900000 */
[----:B------:R-:W2:Y:S02]  /*23390*/  @!P1 SYNCS.PHASECHK.TRANS64 P1, [R11+URZ+0x16850], R0 ;  /* 0x016850000b0095a7 */ /* 0x000ea4000802007f */
[----:B--2---:R-:W-:Y:S05]  /*233a0*/  @!P1 BRA `(.L_x_1771) ;  /* 0xfffffffc00f09947 */ /* 0x004fea000383ffff */
[----:B------:R-:W-:Y:S05]  /*233b0*/  BRA `(.L_x_1770) ;  /* 0xffffff3c00a07947 */ /* 0x000fea000383ffff */
.L_x_1777:
[----:B------:R-:W-:Y:S02]  /*233c0*/  IMAD.MOV.U32 R13, RZ, RZ, R41 ;  /* 0x000000ffff0d7224 */ /* 0x000fe400078e0029 */
[----:B------:R-:W-:Y:S02]  /*233d0*/  IMAD.MOV.U32 R12, RZ, RZ, RZ ;  /* 0x000000ffff0c7224 */ /* 0x000fe400078e00ff */
[----:B------:R-:W-:Y:S02]  /*233e0*/  IMAD.MOV.U32 R11, RZ, RZ, 0x181f ;  /* 0x0000181fff0b7424 */ /* 0x000fe400078e00ff */
[----:B------:R-:W-:Y:S02]  /*233f0*/  IMAD.MOV.U32 R15, RZ, RZ, -0x1 ;  /* 0xffffffffff0f7424 */ /* 0x000fe400078e00ff */
[----:B------:R-:W-:-:S07]  /*23400*/  IMAD.IADD R42, R42, 0x1, R51 ;  /* 0x000000012a2a7824 */ /* 0x000fce00078e0233 */
[----:B-----5:R-:W-:Y:S05]  /*23410*/  WARPSYNC.COLLECTIVE R15, `(.L_x_1977) ;  /* 0x000000000f087348 */ /* 0x020fea0003c00000 */
[----:B------:R0:W1:Y:S02]  /*23420*/  SHFL.IDX P6, R14, R13, R12, R11 ;  /* 0x0000000c0d0e7389 */ /* 0x00006400000c000b */
[----:B01---5:R-:W-:Y:S01]  /*23430*/  ENDCOLLECTIVE ;  /* 0x000000000000791b */ /* 0x023fe20003800000 */
.L_x_1977:
[----:B------:R-:W-:Y:S01]  /*23440*/  IADD3 R20, R42, 0x30, RZ ;  /* 0x000000302a147810 */ /* 0x000fe20007ffe0ff */
[----:B------:R-:W-:Y:S02]  /*23450*/  IMAD.MOV.U32 R13, RZ, RZ, R40 ;  /* 0x000000ffff0d7224 */ /* 0x000fe400078e0028 */
[----:B------:R-:W-:-:S07]  /*23460*/  IMAD.MOV.U32 R0, RZ, RZ, R14 ;  /* 0x000000ffff007224 */ /* 0x000fce00078e000e */
[----:B------:R-:W-:Y:S05]  /*23470*/  WARPSYNC.COLLECTIVE R15, `(.L_x_1978) ;  /* 0x000000000f087348 */ /* 0x000fea0003c00000 */
[----:B------:R0:W1:Y:S02]  /*23480*/  SHFL.IDX P6, R14, R13, R12, R11 ;  /* 0x0000000c0d0e7389 */ /* 0x00006400000c000b */
[----:B01----:R-:W-:Y:S01]  /*23490*/  ENDCOLLECTIVE ;  /* 0x000000000000791b */ /* 0x003fe20003800000 */
.L_x_1978:
[----:B------:R-:W-:Y:S02]  /*234a0*/  ULDC UR4, c[0x0][0xac8] ;  /* 0x0002b20000047ab9 */ /* 0x000fe40000000800 */
[----:B------:R-:W-:-:S04]  /*234b0*/  ISETP.GE.AND P0, PT, R43, UR4, PT ;  /* 0x000000042b007c0c */ /* 0x000fc8000bf06270 */
[-C--:B------:R-:W-:Y:S01]  /*234c0*/  ISETP.GE.OR P4, PT, R20, R45.reuse, P0 ;  /* 0x0000002d1400720c */ /* 0x080fe20000786670 */
[C---:B------:R-:W-:Y:S01]  /*234d0*/  VIADD R20, R42.reuse, 0x60 ;  /* 0x000000602a147836 */ /* 0x040fe20000000000 */
[----:B------:R-:W-:-:S04]  /*234e0*/  ISETP.GE.OR P3, PT, R42, R45, P0 ;  /* 0x0000002d2a00720c */ /* 0x000fc80000766670 */
[----:B------:R-:W-:Y:S01]  /*234f0*/  ISETP.GE.OR P2, PT, R20, R45, P0 ;  /* 0x0000002d1400720c */ /* 0x000fe20000746670 */
[----:B------:R-:W-:Y:S01]  /*23500*/  IMAD.MOV.U32 R13, RZ, RZ, R41 ;  /* 0x000000ffff0d7224 */ /* 0x000fe200078e0029 */
[----:B------:R-:W-:Y:S01]  /*23510*/  MOV R12, 0x1 ;  /* 0x00000001000c7802 */ /* 0x000fe20000000f00 */
[----:B------:R-:W-:-:S10]  /*23520*/  IMAD.MOV.U32 R3, RZ, RZ, R14 ;  /* 0x000000ffff037224 */ /* 0x000fd400078e000e */
[----:B------:R-:W-:Y:S05]  /*23530*/  WARPSYNC.COLLECTIVE R15, `(.L_x_1979) ;  /* 0x000000000f087348 */ /* 0x000fea0003c00000 */
[----:B------:R0:W1:Y:S02]  /*23540*/  SHFL.IDX P6, R14, R13, R12, R11 ;  /* 0x0000000c0d0e7389 */ /* 0x00006400000c000b */
[----:B01----:R-:W-:Y:S01]  /*23550*/  ENDCOLLECTIVE ;  /* 0x000000000000791b */ /* 0x003fe20003800000 */
.L_x_1979:
[----:B------:R-:W-:-:S04]  /*23560*/  @!P3 LEA R32, P5, R43, R3, 0x1 ;  /* 0x000000032b20b211 */ /* 0x000fc800078a08ff */
[----:B------:R-:W-:Y:S01]  /*23570*/  @!P3 LEA.HI.X R3, R43, R0, R44, 0x1, P5 ;  /* 0x000000002b03b211 */ /* 0x000fe200028f0c2c */
[----:B------:R-:W-:Y:S02]  /*23580*/  IMAD.MOV.U32 R13, RZ, RZ, R40 ;  /* 0x000000ffff0d7224 */ /* 0x000fe400078e0028 */
[----:B------:R-:W-:-:S07]  /*23590*/  IMAD.MOV.U32 R8, RZ, RZ, R14 ;  /* 0x000000ffff087224 */ /* 0x000fce00078e000e */
[----:B------:R-:W-:Y:S05]  /*235a0*/  WARPSYNC.COLLECTIVE R15, `(.L_x_1980) ;  /* 0x000000000f087348 */ /* 0x000fea0003c00000 */
[----:B------:R0:W1:Y:S02]  /*235b0*/  SHFL.IDX P6, R14, R13, R12, R11 ;  /* 0x0000000c0d0e7389 */ /* 0x00006400000c000b */
[----:B01----:R-:W-:Y:S01]  /*235c0*/  ENDCOLLECTIVE ;  /* 0x000000000000791b */ /* 0x003fe20003800000 */
.L_x_1980:
[----:B------:R-:W-:Y:S02]  /*235d0*/  IMAD.MOV.U32 R13, RZ, RZ, R41 ;  /* 0x000000ffff0d7224 */ /* 0x000fe400078e0029 */
[----:B------:R-:W-:Y:S02]  /*235e0*/  IMAD.MOV.U32 R12, RZ, RZ, 0x2 ;  /* 0x00000002ff0c7424 */ /* 0x000fe400078e00ff */
[----:B------:R-:W-:-:S07]  /*235f0*/  IMAD.MOV.U32 R9, RZ, RZ, R14 ;  /* 0x000000ffff097224 */ /* 0x000fce00078e000e */
[----:B------:R-:W-:Y:S05]  /*23600*/  WARPSYNC.COLLECTIVE R15, `(.L_x_1981) ;  /* 0x000000000f087348 */ /* 0x000fea0003c00000 */
[----:B------:R0:W1:Y:S02]  /*23610*/  SHFL.IDX P6, R14, R13, R12, R11 ;  /* 0x0000000c0d0e7389 */ /* 0x00006400000c000b */
[----:B01----:R-:W-:Y:S01]  /*23620*/  ENDCOLLECTIVE ;  /* 0x000000000000791b */ /* 0x003fe20003800000 */
.L_x_1981:
        /* <DEDUP_REMOVED lines=11> */
.L_x_1982:
[----:B------:R-:W-:Y:S02]  /*236e0*/  IMAD.MOV.U32 R13, RZ, RZ, R41 ;  /* 0x000000ffff0d7224 */ /* 0x000fe400078e0029 */
[----:B------:R-:W-:Y:S01]  /*236f0*/  IMAD.MOV.U32 R12, RZ, RZ, 0x3 ;  /* 0x00000003ff0c7424 */ /* 0x000fe200078e00ff */
[----:B------:R-:W-:-:S13]  /*23700*/  @!P2 LEA R46, P5, R43, R14, 0x1 ;  /* 0x0000000e2b2ea211 */ /* 0x000fda00078a08ff */
[----:B------:R-:W-:Y:S05]  /*23710*/  WARPSYNC.COLLECTIVE R15, `(.L_x_1983) ;  /* 0x000000000f087348 */ /* 0x000fea0003c00000 */
[----:B------:R0:W1:Y:S02]  /*23720*/  SHFL.IDX P6, R14, R13, R12, R11 ;  /* 0x0000000c0d0e7389 */ /* 0x00006400000c000b */
[----:B01----:R-:W-:Y:S01]  /*23730*/  ENDCOLLECTIVE ;  /* 0x000000000000791b */ /* 0x003fe20003800000 */
.L_x_1983:
        /* <DEDUP_REMOVED lines=9> */
.L_x_1984:
[----:B------:R-:W-:Y:S05]  /*237d0*/  BRA `(.L_x_1985) ;  /* 0xffffff5000d87947 */ /* 0x000fea000383ffff */
.L_x_1779:
[----:B------:R-:W-:Y:S02]  /*237e0*/  IMAD.MOV.U32 R13, RZ, RZ, R4 ;  /* 0x000000ffff0d7224 */ /* 0x000fe400078e0004 */
[----:B------:R-:W-:Y:S02]  /*237f0*/  IMAD.MOV.U32 R12, RZ, RZ, RZ ;  /* 0x000000ffff0c7224 */ /* 0x000fe400078e00ff */
[----:B------:R-:W-:Y:S02]  /*23800*/  IMAD.MOV.U32 R11, RZ, RZ, 0x1c1f ;  /* 0x00001c1fff0b7424 */ /* 0x000fe400078e00ff */
[----:B------:R-:W-:-:S07]  /*23810*/  IMAD.MOV.U32 R15, RZ, RZ, -0x1 ;  /* 0xffffffffff0f7424 */ /* 0x000fce00078e00ff */
[----:B------:R-:W-:Y:S05]  /*23820*/  WARPSYNC.COLLECTIVE R15, `(.L_x_1986) ;  /* 0x000000000f087348 */ /* 0x000fea0003c00000 */
[----:B------:R0:W1:Y:S02]  /*23830*/  SHFL.IDX P6, R14, R13, R12, R11 ;  /* 0x0000000c0d0e7389 */ /* 0x00006400000c000b */
[----:B01----:R-:W-:Y:S01]  /*23840*/  ENDCOLLECTIVE ;  /* 0x000000000000791b */ /* 0x003fe20003800000 */
.L_x_1986:
[----:B------:R-:W-:Y:S02]  /*23850*/  IMAD.MOV.U32 R13, RZ, RZ, R3 ;  /* 0x000000ffff0d7224 */ /* 0x000fe400078e0003 */
[----:B------:R-:W-:-:S07]  /*23860*/  IMAD.MOV.U32 R0, RZ, RZ, R14 ;  /* 0x000000ffff007224 */ /* 0x000fce00078e000e */
[----:B------:R-:W-:Y:S05]  /*23870*/  WARPSYNC.COLLECTIVE R15, `(.L_x_1987) ;  /* 0x000000000f087348 */ /* 0x000fea0003c00000 */
[----:B------:R0:W1:Y:S02]  /*23880*/  SHFL.IDX P6, R14, R13, R12, R11 ;  /* 0x0000000c0d0e7389 */ /* 0x00006400000c000b */
[----:B01----:R-:W-:Y:S01]  /*23890*/  ENDCOLLECTIVE ;  /* 0x000000000000791b */ /* 0x003fe20003800000 */
.L_x_1987:
[----:B------:R-:W-:Y:S05]  /*238a0*/  BRA `(.L_x_1988) ;  /* 0xffffff5400b47947 */ /* 0x000fea000383ffff */
.L_x_1782:
        /* <DEDUP_REMOVED lines=8> */
.L_x_1990:
[----:B------:R-:W-:Y:S05]  /*23930*/  BSYNC B1 ;  /* 0x0000000000017941 */ /* 0x000fea0003800000 */
.L_x_1989:
        /* <DEDUP_REMOVED lines=8> */
.L_x_1991:
[----:B------:R-:W-:Y:S05]  /*239c0*/  BRA `(.L_x_1992) ;  /* 0xffffff5800107947 */ /* 0x000fea000383ffff */
.L_x_1786:
[----:B------:R-:W-:Y:S01]  /*239d0*/  IMAD.MOV.U32 R13, RZ, RZ, R20 ;  /* 0x000000ffff0d7224 */ /* 0x000fe200078e0014 */
[----:B------:R-:W-:Y:S01]  /*239e0*/  MOV R11, 0x181f ;  /* 0x0000181f000b7802 */ /* 0x000fe20000000f00 */
[----:B------:R-:W-:Y:S02]  /*239f0*/  IMAD.MOV.U32 R12, RZ, RZ, RZ ;  /* 0x000000ffff0c7224 */ /* 0x000fe400078e00ff */
[----:B------:R-:W-:Y:S02]  /*23a00*/  IMAD.MOV.U32 R15, RZ, RZ, -0x1 ;  /* 0xffffffffff0f7424 */ /* 0x000fe400078e00ff */
[----:B------:R-:W-:Y:S02]  /*23a10*/  IMAD R21, R24, R25, RZ ;  /* 0x0000001918157224 */ /* 0x000fe400078e02ff */
[----:B------:R-:W-:-:S07]  /*23a20*/  IMAD.IADD R24, R42, 0x1, R28 ;  /* 0x000000012a187824 */ /* 0x000fce00078e021c */
[----:B01----:R-:W-:Y:S05]  /*23a30*/  WARPSYNC.COLLECTIVE R15, `(.L_x_1993) ;  /* 0x000000000f087348 */ /* 0x003fea0003c00000 */
[----:B------:R2:W3:Y:S02]  /*23a40*/  SHFL.IDX P6, R14, R13, R12, R11 ;  /* 0x0000000c0d0e7389 */ /* 0x0004e400000c000b */
[----:B0123--:R-:W-:Y:S01]  /*23a50*/  ENDCOLLECTIVE ;  /* 0x000000000000791b */ /* 0x00ffe20003800000 */
.L_x_1993:
[C---:B------:R-:W-:Y:S01]  /*23a60*/  VIADD R8, R24.reuse, 0x30 ;  /* 0x0000003018087836 */ /* 0x040fe20000000000 */
[----:B------:R-:W-:-:S04]  /*23a70*/  ISETP.GE.OR P3, PT, R24, R21, P0 ;  /* 0x000000151800720c */ /* 0x000fc80000766670 */
[----:B------:R-:W-:Y:S01]  /*23a80*/  ISETP.GE.OR P4, PT, R8, R21, P0 ;  /* 0x000000150800720c */ /* 0x000fe20000786670 */
[----:B------:R-:W-:Y:S02]  /*23a90*/  VIADD R8, R24, 0x60 ;  /* 0x0000006018087836 */ /* 0x000fe40000000000 */
[----:B------:R-:W-:-:S03]  /*23aa0*/  IMAD.MOV.U32 R13, RZ, RZ, R7 ;  /* 0x000000ffff0d7224 */ /* 0x000fc600078e0007 */
[----:B------:R-:W-:Y:S01]  /*23ab0*/  ISETP.GE.OR P2, PT, R8, R21, P0 ;  /* 0x000000150800720c */ /* 0x000fe20000746670 */
[----:B------:R-:W-:-:S12]  /*23ac0*/  IMAD.MOV.U32 R0, RZ, RZ, R14 ;  /* 0x000000ffff007224 */ /* 0x000fd800078e000e */
[----:B------:R-:W-:Y:S05]  /*23ad0*/  WARPSYNC.COLLECTIVE R15, `(.L_x_1994) ;  /* 0x000000000f087348 */ /* 0x000fea0003c00000 */
[----:B------:R0:W1:Y:S02]  /*23ae0*/  SHFL.IDX P6, R14, R13, R12, R11 ;  /* 0x0000000c0d0e7389 */ /* 0x00006400000c000b */
[----:B01----:R-:W-:Y:S01]  /*23af0*/  ENDCOLLECTIVE ;  /* 0x000000000000791b */ /* 0x003fe20003800000 */
.L_x_1994:
[----:B------:R-:W-:Y:S02]  /*23b00*/  IMAD.MOV.U32 R13, RZ, RZ, R20 ;  /* 0x000000ffff0d7224 */ /* 0x000fe400078e0014 */
[----:B------:R-:W-:Y:S02]  /*23b10*/  IMAD.MOV.U32 R12, RZ, RZ, 0x1 ;  /* 0x00000001ff0c7424 */ /* 0x000fe400078e00ff */
[----:B------:R-:W-:-:S07]  /*23b20*/  IMAD.MOV.U32 R3, RZ, RZ, R14 ;  /* 0x000000ffff037224 */ /* 0x000fce00078e000e */
[----:B------:R-:W-:Y:S05]  /*23b30*/  WARPSYNC.COLLECTIVE R15, `(.L_x_1995) ;  /* 0x000000000f087348 */ /* 0x000fea0003c00000 */
[----:B------:R0:W1:Y:S02]  /*23b40*/  SHFL.IDX P6, R14, R13, R12, R11 ;  /* 0x0000000c0d0e7389 */ /* 0x00006400000c000b */
[----:B01----:R-:W-:Y:S01]  /*23b50*/  ENDCOLLECTIVE ;  /* 0x000000000000791b */ /* 0x003fe20003800000 */
.L_x_1995:
[----:B------:R-:W-:-:S04]  /*23b60*/  @!P3 LEA R10, P5, R43, R3, 0x1 ;  /* 0x000000032b0ab211 */ /* 0x000fc800078a08ff */
[----:B------:R-:W-:Y:S01]  /*23b70*/  @!P3 LEA.HI.X R3, R43, R0, R44, 0x1, P5 ;  /* 0x000000002b03b211 */ /* 0x000fe200028f0c2c */
[----:B------:R-:W-:Y:S02]  /*23b80*/  IMAD.MOV.U32 R13, RZ, RZ, R7 ;  /* 0x000000ffff0d7224 */ /* 0x000fe400078e0007 */
[----:B------:R-:W-:-:S07]  /*23b90*/  IMAD.MOV.U32 R4, RZ, RZ, R14 ;  /* 0x000000ffff047224 */ /* 0x000fce00078e000e */
[----:B------:R-:W-:Y:S05]  /*23ba0*/  WARPSYNC.COLLECTIVE R15, `(.L_x_1996) ;  /* 0x000000000f087348 */ /* 0x000fea0003c00000 */
[----:B------:R0:W1:Y:S02]  /*23bb0*/  SHFL.IDX P6, R14, R13, R12, R11 ;  /* 0x0000000c0d0e7389 */ /* 0x00006400000c000b */
[----:B01----:R-:W-:Y:S01]  /*23bc0*/  ENDCOLLECTIVE ;  /* 0x000000000000791b */ /* 0x003fe20003800000 */
.L_x_1996:
[----:B------:R-:W-:Y:S02]  /*23bd0*/  IMAD.MOV.U32 R13, RZ, RZ, R20 ;  /* 0x000000ffff0d7224 */ /* 0x000fe400078e0014 */
[----:B------:R-:W-:Y:S01]  /*23be0*/  IMAD.MOV.U32 R12, RZ, RZ, 0x2 ;  /* 0x00000002ff0c7424 */ /* 0x000fe200078e00ff */
[----:B------:R-:W-:-:S07]  /*23bf0*/  MOV R5, R14 ;  /* 0x0000000e00057202 */ /* 0x000fce0000000f00 */
[----:B------:R-:W-:Y:S05]  /*23c00*/  WARPSYNC.COLLECTIVE R15, `(.L_x_1997) ;  /* 0x000000000f087348 */ /* 0x000fea0003c00000 */
[----:B------:R0:W1:Y:S02]  /*23c10*/  SHFL.IDX P6, R14, R13, R12, R11 ;  /* 0x0000000c0d0e7389 */ /* 0x00006400000c000b */
[----:B01----:R-:W-:Y:S01]  /*23c20*/  ENDCOLLECTIVE ;  /* 0x000000000000791b */ /* 0x003fe20003800000 */
.L_x_1997:
[----:B------:R-:W-:-:S04]  /*23c30*/  @!P4 LEA R8, P1, R43, R5, 0x1 ;  /* 0x000000052b08c211 */ /* 0x000fc800078208ff */
[----:B------:R-:W-:Y:S01]  /*23c40*/  @!P4 LEA.HI.X R9, R43, R4, R44, 0x1, P1 ;  /* 0x000000042b09c211 */ /* 0x000fe200008f0c2c */
[----:B------:R-:W-:Y:S02]  /*23c50*/  IMAD.MOV.U32 R13, RZ, RZ, R7 ;  /* 0x000000ffff0d7224 */ /* 0x000fe400078e0007 */
[----:B------:R-:W-:-:S07]  /*23c60*/  IMAD.MOV.U32 R6, RZ, RZ, R14 ;  /* 0x000000ffff067224 */ /* 0x000fce00078e000e */
[----:B------:R-:W-:Y:S05]  /*23c70*/  WARPSYNC.COLLECTIVE R15, `(.L_x_1998) ;  /* 0x000000000f087348 */ /* 0x000fea0003c00000 */
[----:B------:R0:W1:Y:S02]  /*23c80*/  SHFL.IDX P6, R14, R13, R12, R11 ;  /* 0x0000000c0d0e7389 */ /* 0x00006400000c000b */
[----:B01----:R-:W-:Y:S01]  /*23c90*/  ENDCOLLECTIVE ;  /* 0x000000000000791b */ /* 0x003fe20003800000 */
.L_x_1998:
[----:B------:R-:W-:Y:S01]  /*23ca0*/  @!P3 IMAD.MOV.U32 R11, RZ, RZ, R3 ;  /* 0x000000ffff0bb224 */ /* 0x000fe200078e0003 */
[----:B------:R-:W-:Y:S01]  /*23cb0*/  MOV R13, R20 ;  /* 0x00000014000d7202 */ /* 0x000fe20000000f00 */
[----:B------:R-:W-:-:S03]  /*23cc0*/  IMAD.MOV.U32 R12, RZ, RZ, 0x3 ;  /* 0x00000003ff0c7424 */ /* 0x000fc600078e00ff */
[----:B------:R0:W-:Y:S04]  /*23cd0*/  @!P3 ST.E.128 desc[UR42][R10.64], RZ ;  /* 0x000000ff0a00b985 */ /* 0x0001e8000c101d2a */
[----:B------:R1:W-:Y:S01]  /*23ce0*/  @!P4 ST.E.128 desc[UR42][R8.64], RZ ;  /* 0x000000ff0800c985 */ /* 0x0003e2000c101d2a */
[----:B------:R-:W-:-:S04]  /*23cf0*/  @!P2 LEA R25, P5, R43, R14, 0x1 ;  /* 0x0000000e2b19a211 */ /* 0x000fc800078a08ff */
[----:B------:R-:W-:Y:S01]  /*23d00*/  @!P2 LEA.HI.X R5, R43, R6, R44, 0x1, P5 ;  /* 0x000000062b05a211 */ /* 0x000fe200028f0c2c */
[----:B0-----:R-:W-:Y:S02]  /*23d10*/  IMAD.MOV.U32 R11, RZ, RZ, 0x181f ;  /* 0x0000181fff0b7424 */ /* 0x001fe400078e00ff */
[----:B------:R-:W-:-:S07]  /*23d20*/  @!P2 IMAD.MOV.U32 R4, RZ, RZ, R25 ;  /* 0x000000ffff04a224 */ /* 0x000fce00078e0019 */
[----:B-1----:R-:W-:Y:S05]  /*23d30*/  WARPSYNC.COLLECTIVE R15, `(.L_x_1999) ;  /* 0x000000000f087348 */ /* 0x002fea0003c00000 */
[----:B------:R0:W2:Y:S02]  /*23d40*/  SHFL.IDX P6, R14, R13, R12, R11 ;  /* 0x0000000c0d0e7389 */ /* 0x0000a400000c000b */
[----:B012---:R-:W-:Y:S01]  /*23d50*/  ENDCOLLECTIVE ;  /* 0x000000000000791b */ /* 0x007fe20003800000 */
.L_x_1999:
[----:B------:R0:W-:Y:S01]  /*23d60*/  @!P2 ST.E.128 desc[UR42][R4.64], RZ ;  /* 0x000000ff0400a985 */ /* 0x0001e2000c101d2a */
[----:B------:R-:W-:Y:S02]  /*23d70*/  IMAD.MOV.U32 R13, RZ, RZ, R7 ;  /* 0x000000ffff0d7224 */ /* 0x000fe400078e0007 */
[----:B------:R-:W-:-:S07]  /*23d80*/  IMAD.MOV.U32 R0, RZ, RZ, R14 ;  /* 0x000000ffff007224 */ /* 0x000fce00078e000e */
[----:B0-----:R-:W-:Y:S05]  /*23d90*/  WARPSYNC.COLLECTIVE R15, `(.L_x_2000) ;  /* 0x000000000f087348 */ /* 0x001fea0003c00000 */
[----:B------:R1:W2:Y:S02]  /*23da0*/  SHFL.IDX P6, R14, R13, R12, R11 ;  /* 0x0000000c0d0e7389 */ /* 0x0002a400000c000b */
[----:B012---:R-:W-:Y:S01]  /*23db0*/  ENDCOLLECTIVE ;  /* 0x000000000000791b */ /* 0x007fe20003800000 */
.L_x_2000:
[----:B------:R-:W-:Y:S05]  /*23dc0*/  BRA `(.L_x_2001) ;  /* 0xffffff6000207947 */ /* 0x000fea000383ffff */
.L_x_1813:
[----:B------:R-:W0:Y:S01]  /*23dd0*/  S2R R5, SR_TID.X ;  /* 0x0000000000057919 */ /* 0x000e220000002100 */
[----:B------:R-:W-:Y:S01]  /*23de0*/  BSSY B1, `(.L_x_2002) ;  /* 0x000000a000017945 */ /* 0x000fe20003800000 */
[----:B------:R-:W-:Y:S01]  /*23df0*/  IMAD.MOV.U32 R12, RZ, RZ, RZ ;  /* 0x000000ffff0c7224 */ /* 0x000fe200078e00ff */
[----:B------:R-:W-:Y:S01]  /*23e00*/  MOV R15, 0xffffffff ;  /* 0xffffffff000f7802 */ /* 0x000fe20000000f00 */
[----:B------:R-:W-:Y:S01]  /*23e10*/  IMAD.MOV.U32 R11, RZ, RZ, 0x1f ;  /* 0x0000001fff0b7424 */ /* 0x000fe200078e00ff */
[----:B0-----:R-:W-:-:S04]  /*23e20*/  SHF.R.U32.HI R5, RZ, 0x5, R5 ;  /* 0x00000005ff057819 */ /* 0x001fc80000011605 */
[----:B------:R-:W-:-:S05]  /*23e30*/  LOP3.LUT R5, R5, 0x3, RZ, 0xc0, !PT ;  /* 0x0000000305057812 */ /* 0x000fca00078ec0ff */
[----:B-1----:R-:W-:-:S07]  /*23e40*/  IMAD.MOV.U32 R13, RZ, RZ, R5 ;  /* 0x000000ffff0d7224 */ /* 0x002fce00078e0005 */
[----:B------:R-:W-:Y:S05]  /*23e50*/  WARPSYNC.COLLECTIVE R15, `(.L_x_2003) ;  /* 0x000000000f087348 */ /* 0x000fea0003c00000 */
[----:B------:R0:W1:Y:S02]  /*23e60*/  SHFL.IDX P6, R14, R13, R12, R11 ;  /* 0x0000000c0d0e7389 */ /* 0x00006400000c000b */
[----:B01----:R-:W-:Y:S01]  /*23e70*/  ENDCOLLECTIVE ;  /* 0x000000000000791b */ /* 0x003fe20003800000 */
.L_x_2003:
[----:B------:R-:W-:Y:S05]  /*23e80*/  BSYNC B1 ;  /* 0x0000000000017941 */ /* 0x000fea0003800000 */
.L_x_2002:
[----:B------:R-:W-:Y:S05]  /*23e90*/  BRA `(.L_x_2004) ;  /* 0xffffff7c00c07947 */ /* 0x000fea000383ffff */
.L_x_1815:
[----:B------:R-:W-:Y:S01]  /*23ea0*/  BSSY B1, `(.L_x_2005) ;  /* 0x0000006000017945 */ /* 0x000fe20003800000 */
[----:B------:R-:W-:-:S07]  /*23eb0*/  IMAD.MOV.U32 R15, RZ, RZ, -0x1 ;  /* 0xffffffffff0f7424 */ /* 0x000fce00078e00ff */
[----:B01----:R-:W-:Y:S05]  /*23ec0*/  WARPSYNC.COLLECTIVE R15, `(.L_x_2006) ;  /* 0x000000000f0c7348 */ /* 0x003fea0003c00000 */
[----:B------:R-:W-:Y:S02]  /*23ed0*/  ELECT P6, UR62, PT ;  /* 0x00000000003e782f */ /* 0x000fe400038c0000 */
[----:B------:R-:W-:Y:S01]  /*23ee0*/  MOV R14, UR62 ;  /* 0x0000003e000e7c02 */ /* 0x000fe20008000f00 */
[----:B01----:R-:W-:Y:S10]  /*23ef0*/  ENDCOLLECTIVE ;  /* 0x000000000000791b */ /* 0x003ff40003800000 */
.L_x_2006:
[----:B------:R-:W-:Y:S05]  /*23f00*/  BSYNC B1 ;  /* 0x0000000000017941 */ /* 0x000fea0003800000 */
.L_x_2005:
[----:B------:R-:W-:Y:S05]  /*23f10*/  BRA `(.L_x_1814) ;  /* 0xffffff7c00b87947 */ /* 0x000fea000383ffff */
.L_x_1817:
[----:B0-----:R0:W2:Y:S02]  /*23f20*/  SYNCS.PHASECHK.TRANS64.TRYWAIT P0, [R16+URZ+0x16820], R5 ;  /* 0x01682005100075a7 */ /* 0x0010a4000800017f */
[----:B--2---:R-:W-:Y:S05]  /*23f30*/  @!P0 NANOSLEEP.SYNCS 0x989680 ;  /* 0x009896800000895d */ /* 0x004fea0003900000 */
[----:B------:R-:W2:Y:S02]  /*23f40*/  @!P0 SYNCS.PHASECHK.TRANS64 P0, [R16+URZ+0x16820], R5 ;  /* 0x01682005100085a7 */ /* 0x000ea4000800007f */
[----:B--2---:R-:W-:Y:S05]  /*23f50*/  @!P0 BRA `(.L_x_1817) ;  /* 0xfffffffc00f08947 */ /* 0x004fea000383ffff */
[----:B------:R-:W-:Y:S05]  /*23f60*/  BRA `(.L_x_2007) ;  /* 0xffffff7c00c87947 */ /* 0x000fea000383ffff */
.L_x_1821:
[----:B0-----:R0:W2:Y:S02]  /*23f70*/  SYNCS.PHASECHK.TRANS64.TRYWAIT P0, [R5+URZ+0x168a0], R7 ;  /* 0x0168a007050075a7 */ /* 0x0010a4000800017f */
[----:B--2---:R-:W-:Y:S05]  /*23f80*/  @!P0 NANOSLEEP.SYNCS 0x989680 ;  /* 0x009896800000895d */ /* 0x004fea0003900000 */
[----:B------:R-:W2:Y:S02]  /*23f90*/  @!P0 SYNCS.PHASECHK.TRANS64 P0, [R5+URZ+0x168a0], R7 ;  /* 0x0168a007050085a7 */ /* 0x000ea4000800007f */
[----:B--2---:R-:W-:Y:S05]  /*23fa0*/  @!P0 BRA `(.L_x_1821) ;  /* 0xfffffffc00f08947 */ /* 0x004fea000383ffff */
[----:B------:R-:W-:Y:S05]  /*23fb0*/  BRA `(.L_x_2008) ;  /* 0xffffff7c00e47947 */ /* 0x000fea000383ffff */
.L_x_1826:
[----:B-1----:R1:W2:Y:S02]  /*23fc0*/  SYNCS.PHASECHK.TRANS64.TRYWAIT P0, [R5+URZ+0x168c0], R7 ;  /* 0x0168c007050075a7 */ /* 0x0022a4000800017f */
[----:B--2---:R-:W-:Y:S05]  /*23fd0*/  @!P0 NANOSLEEP.SYNCS 0x989680 ;  /* 0x009896800000895d */ /* 0x004fea0003900000 */
[----:B------:R-:W2:Y:S02]  /*23fe0*/  @!P0 SYNCS.PHASECHK.TRANS64 P0, [R5+URZ+0x168c0], R7 ;  /* 0x0168c007050085a7 */ /* 0x000ea4000800007f */
[----:B--2---:R-:W-:Y:S05]  /*23ff0*/  @!P0 BRA `(.L_x_1826) ;  /* 0xfffffffc00f08947 */ /* 0x004fea000383ffff */
[----:B------:R-:W-:Y:S05]  /*24000*/  BRA `(.L_x_2009) ;  /* 0xffffff8000647947 */ /* 0x000fea000383ffff */
.L_x_1833:
[----:B0-----:R0:W2:Y:S02]  /*24010*/  SYNCS.PHASECHK.TRANS64.TRYWAIT P1, [R5+URZ+0x168a0], R7 ;  /* 0x0168a007050075a7 */ /* 0x0010a4000802017f */
[----:B--2---:R-:W-:Y:S05]  /*24020*/  @!P1 NANOSLEEP.SYNCS 0x989680 ;  /* 0x009896800000995d */ /* 0x004fea0003900000 */
[----:B------:R-:W2:Y:S02]  /*24030*/  @!P1 SYNCS.PHASECHK.TRANS64 P1, [R5+URZ+0x168a0], R7 ;  /* 0x0168a007050095a7 */ /* 0x000ea4000802007f */
[----:B--2---:R-:W-:Y:S05]  /*24040*/  @!P1 BRA `(.L_x_1833) ;  /* 0xfffffffc00f09947 */ /* 0x004fea000383ffff */
[----:B------:R-:W-:Y:S05]  /*24050*/  BRA `(.L_x_2010) ;  /* 0xffffff8400307947 */ /* 0x000fea000383ffff */
.L_x_1838:
[----:B-1----:R1:W2:Y:S02]  /*24060*/  SYNCS.PHASECHK.TRANS64.TRYWAIT P1, [R5+URZ+0x168c0], R7 ;  /* 0x0168c007050075a7 */ /* 0x0022a4000802017f */
[----:B--2---:R-:W-:Y:S05]  /*24070*/  @!P1 NANOSLEEP.SYNCS 0x989680 ;  /* 0x009896800000995d */ /* 0x004fea0003900000 */
[----:B------:R-:W2:Y:S02]  /*24080*/  @!P1 SYNCS.PHASECHK.TRANS64 P1, [R5+URZ+0x168c0], R7 ;  /* 0x0168c007050095a7 */ /* 0x000ea4000802007f */
[----:B--2---:R-:W-:Y:S05]  /*24090*/  @!P1 BRA `(.L_x_1838) ;  /* 0xfffffffc00f09947 */ /* 0x004fea000383ffff */
[----:B------:R-:W-:Y:S05]  /*240a0*/  BRA `(.L_x_2011) ;  /* 0xffffff8400a87947 */ /* 0x000fea000383ffff */
.L_x_1861:
        /* <DEDUP_REMOVED lines=11> */
.L_x_2013:
[----:B------:R-:W-:Y:S05]  /*24160*/  BSYNC B0 ;  /* 0x0000000000007941 */ /* 0x000fea0003800000 */
.L_x_2012:
[----:B------:R-:W-:Y:S05]  /*24170*/  BRA `(.L_x_2014) ;  /* 0xffffff9400bc7947 */ /* 0x000fea000383ffff */
.L_x_1864:
[----:B0-----:R0:W1:Y:S02]  /*24180*/  SYNCS.PHASECHK.TRANS64.TRYWAIT P0, [R3+URZ+0x16840], R4 ;  /* 0x01684004030075a7 */ /* 0x001064000800017f */
[----:B-1----:R-:W-:Y:S05]  /*24190*/  @!P0 NANOSLEEP.SYNCS 0x989680 ;  /* 0x009896800000895d */ /* 0x002fea0003900000 */
[----:B------:R-:W1:Y:S02]  /*241a0*/  @!P0 SYNCS.PHASECHK.TRANS64 P0, [R3+URZ+0x16840], R4 ;  /* 0x01684004030085a7 */ /* 0x000e64000800007f */
[----:B-1----:R-:W-:Y:S05]  /*241b0*/  @!P0 BRA `(.L_x_1864) ;  /* 0xfffffffc00f08947 */ /* 0x002fea000383ffff */
[----:B------:R-:W-:Y:S05]  /*241c0*/  BRA `(.L_x_2015) ;  /* 0xffffff9800107947 */ /* 0x000fea000383ffff */
.L_x_1865:
[----:B------:R-:W-:Y:S01]  /*241d0*/  BSSY B0, `(.L_x_2016) ;  /* 0x0000008000007945 */ /* 0x000fe20003800000 */
[----:B------:R-:W-:Y:S01]  /*241e0*/  IMAD.MOV.U32 R13, RZ, RZ, R2 ;  /* 0x000000ffff0d7224 */ /* 0x000fe200078e0002 */
[----:B------:R-:W-:Y:S01]  /*241f0*/  MOV R15, 0xffffffff ;  /* 0xffffffff000f7802 */ /* 0x000fe20000000f00 */
[----:B------:R-:W-:Y:S02]  /*24200*/  IMAD.MOV.U32 R12, RZ, RZ, RZ ;  /* 0x000000ffff0c7224 */ /* 0x000fe400078e00ff */
[----:B------:R-:W-:-:S07]  /*24210*/  IMAD.MOV.U32 R11, RZ, RZ, 0x181f ;  /* 0x0000181fff0b7424 */ /* 0x000fce00078e00ff */
[----:B------:R-:W-:Y:S05]  /*24220*/  WARPSYNC.COLLECTIVE R15, `(.L_x_2017) ;  /* 0x000000000f087348 */ /* 0x000fea0003c00000 */
[----:B------:R0:W1:Y:S02]  /*24230*/  SHFL.IDX P6, R14, R13, R12, R11 ;  /* 0x0000000c0d0e7389 */ /* 0x00006400000c000b */
[----:B01----:R-:W-:Y:S01]  /*24240*/  ENDCOLLECTIVE ;  /* 0x000000000000791b */ /* 0x003fe20003800000 */
.L_x_2017:
[----:B------:R-:W-:Y:S05]  /*24250*/  BSYNC B0 ;  /* 0x0000000000007941 */ /* 0x000fea0003800000 */
.L_x_2016:
        /* <DEDUP_REMOVED lines=9> */
.L_x_2018:
[----:B------:R-:W-:Y:S01]  /*242f0*/  MOV R13, R2 ;  /* 0x00000002000d7202 */ /* 0x000fe20000000f00 */
[----:B------:R-:W-:Y:S02]  /*24300*/  IMAD.MOV.U32 R12, RZ, RZ, 0x1 ;  /* 0x00000001ff0c7424 */ /* 0x000fe400078e00ff */
[----:B------:R-:W-:-:S07]  /*24310*/  IMAD.MOV.U32 R7, RZ, RZ, R14 ;  /* 0x000000ffff077224 */ /* 0x000fce00078e000e */
[----:B------:R-:W-:Y:S05]  /*24320*/  WARPSYNC.COLLECTIVE R15, `(.L_x_2019) ;  /* 0x000000000f087348 */ /* 0x000fea0003c00000 */
[----:B------:R0:W1:Y:S02]  /*24330*/  SHFL.IDX P6, R14, R13, R12, R11 ;  /* 0x0000000c0d0e7389 */ /* 0x00006400000c000b */
[----:B01----:R-:W-:Y:S01]  /*24340*/  ENDCOLLECTIVE ;  /* 0x000000000000791b */ /* 0x003fe20003800000 */
.L_x_2019:
        /* <DEDUP_REMOVED lines=15> */
.L_x_2020:
[----:B------:R-:W-:Y:S02]  /*24440*/  @P0 IMAD R8, R5, 0x2, R16 ;  /* 0x0000000205080824 */ /* 0x000fe400078e0210 */
[----:B------:R-:W-:Y:S02]  /*24450*/  IMAD.MOV.U32 R13, RZ, RZ, R2 ;  /* 0x000000ffff0d7224 */ /* 0x000fe400078e0002 */
[----:B------:R-:W-:Y:S02]  /*24460*/  IMAD.MOV.U32 R12, RZ, RZ, 0x2 ;  /* 0x00000002ff0c7424 */ /* 0x000fe400078e00ff */
[----:B------:R-:W-:-:S07]  /*24470*/  IMAD.MOV.U32 R7, RZ, RZ, R14 ;  /* 0x000000ffff077224 */ /* 0x000fce00078e000e */
[----:B------:R-:W-:Y:S05]  /*24480*/  WARPSYNC.COLLECTIVE R15, `(.L_x_2021) ;  /* 0x000000000f087348 */ /* 0x000fea0003c00000 */
[----:B------:R0:W1:Y:S02]  /*24490*/  SHFL.IDX P6, R14, R13, R12, R11 ;  /* 0x0000000c0d0e7389 */ /* 0x00006400000c000b */
[----:B01----:R-:W-:Y:S01]  /*244a0*/  ENDCOLLECTIVE ;  /* 0x000000000000791b */ /* 0x003fe20003800000 */
.L_x_2021:
        /* <DEDUP_REMOVED lines=15> */
.L_x_2022:
[----:B------:R-:W-:Y:S02]  /*245a0*/  @P0 IMAD R8, R5, 0x2, R16 ;  /* 0x0000000205080824 */ /* 0x000fe400078e0210 */
[----:B------:R-:W-:Y:S02]  /*245b0*/  IMAD.MOV.U32 R13, RZ, RZ, R2 ;  /* 0x000000ffff0d7224 */ /* 0x000fe400078e0002 */
[----:B------:R-:W-:Y:S02]  /*245c0*/  IMAD.MOV.U32 R12, RZ, RZ, 0x3 ;  /* 0x00000003ff0c7424 */ /* 0x000fe400078e00ff */
[----:B------:R-:W-:-:S07]  /*245d0*/  IMAD.MOV.U32 R7, RZ, RZ, R14 ;  /* 0x000000ffff077224 */ /* 0x000fce00078e000e */
[----:B------:R-:W-:Y:S05]  /*245e0*/  WARPSYNC.COLLECTIVE R15, `(.L_x_2023) ;  /* 0x000000000f087348 */ /* 0x000fea0003c00000 */
[----:B------:R0:W1:Y:S02]  /*245f0*/  SHFL.IDX P6, R14, R13, R12, R11 ;  /* 0x0000000c0d0e7389 */ /* 0x00006400000c000b */
[----:B01----:R-:W-:Y:S01]  /*24600*/  ENDCOLLECTIVE ;  /* 0x000000000000791b */ /* 0x003fe20003800000 */
.L_x_2023:
        /* <DEDUP_REMOVED lines=15> */
.L_x_2024:
[----:B------:R-:W-:Y:S02]  /*24700*/  @P0 IMAD R8, R5, 0x2, R16 ;  /* 0x0000000205080824 */ /* 0x000fe400078e0210 */
[----:B------:R-:W-:Y:S02]  /*24710*/  IMAD.MOV.U32 R13, RZ, RZ, R2 ;  /* 0x000000ffff0d7224 */ /* 0x000fe400078e0002 */
[----:B------:R-:W-:Y:S01]  /*24720*/  IMAD.MOV.U32 R12, RZ, RZ, 0x4 ;  /* 0x00000004ff0c7424 */ /* 0x000fe200078e00ff */
[----:B------:R-:W-:-:S07]  /*24730*/  MOV R7, R14 ;  /* 0x0000000e00077202 */ /* 0x000fce0000000f00 */
[----:B------:R-:W-:Y:S05]  /*24740*/  WARPSYNC.COLLECTIVE R15, `(.L_x_2025) ;  /* 0x000000000f087348 */ /* 0x000fea0003c00000 */
[----:B------:R0:W1:Y:S02]  /*24750*/  SHFL.IDX P6, R14, R13, R12, R11 ;  /* 0x0000000c0d0e7389 */ /* 0x00006400000c000b */
[----:B01----:R-:W-:Y:S01]  /*24760*/  ENDCOLLECTIVE ;  /* 0x000000000000791b */ /* 0x003fe20003800000 */
.L_x_2025:
        /* <DEDUP_REMOVED lines=15> */
.L_x_2026:
[----:B------:R-:W-:Y:S01]  /*24860*/  @P0 LEA R8, R5, R16, 0x1 ;  /* 0x0000001005080211 */ /* 0x000fe200078e08ff */
[----:B------:R-:W-:Y:S02]  /*24870*/  IMAD.MOV.U32 R13, RZ, RZ, R2 ;  /* 0x000000ffff0d7224 */ /* 0x000fe400078e0002 */
[----:B------:R-:W-:Y:S02]  /*24880*/  IMAD.MOV.U32 R12, RZ, RZ, 0x5 ;  /* 0x00000005ff0c7424 */ /* 0x000fe400078e00ff */
[----:B------:R-:W-:-:S07]  /*24890*/  IMAD.MOV.U32 R7, RZ, RZ, R14 ;  /* 0x000000ffff077224 */ /* 0x000fce00078e000e */
[----:B------:R-:W-:Y:S05]  /*248a0*/  WARPSYNC.COLLECTIVE R15, `(.L_x_2027) ;  /* 0x000000000f087348 */ /* 0x000fea0003c00000 */
[----:B------:R0:W1:Y:S02]  /*248b0*/  SHFL.IDX P6, R14, R13, R12, R11 ;  /* 0x0000000c0d0e7389 */ /* 0x00006400000c000b */
[----:B01----:R-:W-:Y:S01]  /*248c0*/  ENDCOLLECTIVE ;  /* 0x000000000000791b */ /* 0x003fe20003800000 */
.L_x_2027:
        /* <DEDUP_REMOVED lines=15> */
.L_x_2028:
[----:B------:R-:W-:Y:S02]  /*249c0*/  @P0 IMAD R8, R5, 0x2, R16 ;  /* 0x0000000205080824 */ /* 0x000fe400078e0210 */
[----:B------:R-:W-:Y:S01]  /*249d0*/  IMAD.MOV.U32 R13, RZ, RZ, R2 ;  /* 0x000000ffff0d7224 */ /* 0x000fe200078e0002 */
[----:B------:R-:W-:Y:S01]  /*249e0*/  MOV R12, 0x6 ;  /* 0x00000006000c7802 */ /* 0x000fe20000000f00 */
[----:B------:R-:W-:-:S07]  /*249f0*/  IMAD.MOV.U32 R7, RZ, RZ, R14 ;  /* 0x000000ffff077224 */ /* 0x000fce00078e000e */
[----:B------:R-:W-:Y:S05]  /*24a00*/  WARPSYNC.COLLECTIVE R15, `(.L_x_2029) ;  /* 0x000000000f087348 */ /* 0x000fea0003c00000 */
[----:B------:R0:W1:Y:S02]  /*24a10*/  SHFL.IDX P6, R14, R13, R12, R11 ;  /* 0x0000000c0d0e7389 */ /* 0x00006400000c000b */
[----:B01----:R-:W-:Y:S01]  /*24a20*/  ENDCOLLECTIVE ;  /* 0x000000000000791b */ /* 0x003fe20003800000 */
.L_x_2029:
        /* <DEDUP_REMOVED lines=15> */
.L_x_2030:
[----:B------:R-:W-:Y:S02]  /*24b20*/  @P0 IMAD R8, R5, 0x2, R16 ;  /* 0x0000000205080824 */ /* 0x000fe400078e0210 */
[----:B------:R-:W-:Y:S02]  /*24b30*/  IMAD.MOV.U32 R13, RZ, RZ, R2 ;  /* 0x000000ffff0d7224 */ /* 0x000fe400078e0002 */
[----:B------:R-:W-:Y:S02]  /*24b40*/  IMAD.MOV.U32 R12, RZ, RZ, 0x7 ;  /* 0x00000007ff0c7424 */ /* 0x000fe400078e00ff */
[----:B------:R-:W-:-:S07]  /*24b50*/  IMAD.MOV.U32 R7, RZ, RZ, R14 ;  /* 0x000000ffff077224 */ /* 0x000fce00078e000e */
[----:B------:R-:W-:Y:S05]  /*24b60*/  WARPSYNC.COLLECTIVE R15, `(.L_x_2031) ;  /* 0x000000000f087348 */ /* 0x000fea0003c00000 */
[----:B------:R0:W1:Y:S02]  /*24b70*/  SHFL.IDX P6, R14, R13, R12, R11 ;  /* 0x0000000c0d0e7389 */ /* 0x00006400000c000b */
[----:B01----:R-:W-:Y:S01]  /*24b80*/  ENDCOLLECTIVE ;  /* 0x000000000000791b */ /* 0x003fe20003800000 */
.L_x_2031:
[----:B------:R-:W-:-:S05]  /*24b90*/  @P0 LEA R7, P1, R9, R7, 0x1 ;  /* 0x0000000709070211 */ /* 0x000fca00078208ff */
[----:B------:R-:W-:-:S05]  /*24ba0*/  @P0 IMAD.X R6, RZ, RZ, R6, P1 ;  /* 0x000000ffff060224 */ /* 0x000fca00008e0606 */
[----:B------:R-:W-:Y:S02]  /*24bb0*/  @P0 LOP3.LUT R7, R7, R6, RZ, 0x3c, !PT ;  /* 0x0000000607070212 */ /* 0x000fe400078e3cff */
[----:B------:R-:W-:Y:S02]  /*24bc0*/  MOV R13, R0 ;  /* 0x00000000000d7202 */ /* 0x000fe40000000f00 */
[----:B------:R-:W-:-:S04]  /*24bd0*/  @P0 LOP3.LUT R6, R7, R6, RZ, 0x3c, !PT ;  /* 0x0000000607060212 */ /* 0x000fc800078e3cff */
[----:B------:R-:W-:Y:S01]  /*24be0*/  @P0 LOP3.LUT R7, R7, R6, RZ, 0x3c, !PT ;  /* 0x0000000607070212 */ /* 0x000fe200078e3cff */
[----:B------:R-:W-:-:S07]  /*24bf0*/  IMAD.MOV.U32 R2, RZ, RZ, R14 ;  /* 0x000000ffff027224 */ /* 0x000fce00078e000e */
[----:B------:R-:W-:Y:S05]  /*24c00*/  WARPSYNC.COLLECTIVE R15, `(.L_x_2032) ;  /* 0x000000000f087348 */ /* 0x000fea0003c00000 */
[----:B------:R0:W1:Y:S02]  /*24c10*/  SHFL.IDX P6, R14, R13, R12, R11 ;  /* 0x0000000c0d0e7389 */ /* 0x00006400000c000b */
[----:B01----:R-:W-:Y:S01]  /*24c20*/  ENDCOLLECTIVE ;  /* 0x000000000000791b */ /* 0x003fe20003800000 */
.L_x_2032:
[----:B------:R-:W-:Y:S01]  /*24c30*/  @!PT LDS RZ, [RZ] ;  /* 0x00000000fffff984 */ /* 0x000fe20000000800 */
[----:B------:R-:W-:Y:S01]  /*24c40*/  @!PT LDS RZ, [RZ] ;  /* 0x00000000fffff984 */ /* 0x000fe20000000800 */
[----:B------:R-:W-:Y:S01]  /*24c50*/  @!PT LDS RZ, [RZ] ;  /* 0x00000000fffff984 */ /* 0x000fe20000000800 */
[----:B------:R0:W-:Y:S01]  /*24c60*/  @P0 LDGSTS.E.BYPASS.LTC128B.128 [R8+0x11400], desc[UR42][R6.64], !P2 ;  /* 0x1140000006080fae */ /* 0x0001e2000d101d6a */
[----:B------:R-:W-:Y:S01]  /*24c70*/  IMAD.MOV.U32 R0, RZ, RZ, R14 ;  /* 0x000000ffff007224 */ /* 0x000fe200078e000e */
[----:B------:R-:W-:Y:S06]  /*24c80*/  BRA `(.L_x_2033) ;  /* 0xffffff9400187947 */ /* 0x000fec000383ffff */
.L_x_1870:
[----:B------:R-:W-:Y:S01]  /*24c90*/  IMAD.MOV.U32 R13, RZ, RZ, R4 ;  /* 0x000000ffff0d7224 */ /* 0x000fe200078e0004 */
[----:B------:R-:W-:Y:S01]  /*24ca0*/  IADD3 R25, R21, R25, RZ ;  /* 0x0000001915197210 */ /* 0x000fe20007ffe0ff */
[----:B------:R-:W-:Y:S02]  /*24cb0*/  IMAD.MOV.U32 R12, RZ, RZ, RZ ;  /* 0x000000ffff0c7224 */ /* 0x000fe400078e00ff */
[----:B------:R-:W-:Y:S02]  /*24cc0*/  IMAD.MOV.U32 R11, RZ, RZ, 0x181f ;  /* 0x0000181fff0b7424 */ /* 0x000fe400078e00ff */
[----:B------:R-:W-:Y:S02]  /*24cd0*/  IMAD.MOV.U32 R15, RZ, RZ, -0x1 ;  /* 0xffffffffff0f7424 */ /* 0x000fe400078e00ff */
[----:B-----5:R-:W-:Y:S02]  /*24ce0*/  IMAD R2, R26, R9, RZ ;  /* 0x000000091a027224 */ /* 0x020fe400078e02ff */
[----:B------:R-:W-:-:S07]  /*24cf0*/  VIADD R9, R25, 0x10 ;  /* 0x0000001019097836 */ /* 0x000fce0000000000 */
[----:B------:R-:W-:Y:S05]  /*24d00*/  WARPSYNC.COLLECTIVE R15, `(.L_x_2034) ;  /* 0x000000000f087348 */ /* 0x000fea0003c00000 */
[----:B------:R0:W1:Y:S02]  /*24d10*/  SHFL.IDX P6, R14, R13, R12, R11 ;  /* 0x0000000c0d0e7389 */ /* 0x00006400000c000b */
[----:B01----:R-:W-:Y:S01]  /*24d20*/  ENDCOLLECTIVE ;  /* 0x000000000000791b */ /* 0x003fe20003800000 */
.L_x_2034:
[----:B------:R-:W-:Y:S01]  /*24d30*/  ISETP.GE.AND P1, PT, R25, R2, PT ;  /* 0x000000021900720c */ /* 0x000fe20003f26270 */
[----:B------:R-:W-:Y:S02]  /*24d40*/  IMAD.MOV.U32 R13, RZ, RZ, R0 ;  /* 0x000000ffff0d7224 */ /* 0x000fe400078e0000 */
[----:B------:R-:W-:-:S10]  /*24d50*/  IMAD.MOV.U32 R6, RZ, RZ, R14 ;  /* 0x000000ffff067224 */ /* 0x000fd400078e000e */
[----:B------:R-:W-:Y:S05]  /*24d60*/  WARPSYNC.COLLECTIVE R15, `(.L_x_2035) ;  /* 0x000000000f087348 */ /* 0x000fea0003c00000 */
[----:B------:R0:W1:Y:S02]  /*24d70*/  SHFL.IDX P6, R14, R13, R12, R11 ;  /* 0x0000000c0d0e7389 */ /* 0x00006400000c000b */
[----:B01----:R-:W-:Y:S01]  /*24d80*/  ENDCOLLECTIVE ;  /* 0x000000000000791b */ /* 0x003fe20003800000 */
.L_x_2035:
[----:B------:R-:W-:Y:S02]  /*24d90*/  IMAD.MOV.U32 R13, RZ, RZ, R4 ;  /* 0x000000ffff0d7224 */ /* 0x000fe400078e0004 */
[----:B------:R-:W-:Y:S02]  /*24da0*/  IMAD.MOV.U32 R12, RZ, RZ, 0x1 ;  /* 0x00000001ff0c7424 */ /* 0x000fe400078e00ff */
[----:B------:R-:W-:-:S07]  /*24db0*/  IMAD.MOV.U32 R7, RZ, RZ, R14 ;  /* 0x000000ffff077224 */ /* 0x000fce00078e000e */
[----:B------:R-:W-:Y:S05]  /*24dc0*/  WARPSYNC.COLLECTIVE R15, `(.L_x_2036) ;  /* 0x000000000f087348 */ /* 0x000fea0003c00000 */
[----:B------:R0:W1:Y:S02]  /*24dd0*/  SHFL.IDX P6, R14, R13, R12, R11 ;  /* 0x0000000c0d0e7389 */ /* 0x00006400000c000b */
[----:B01----:R-:W-:Y:S01]  /*24de0*/  ENDCOLLECTIVE ;  /* 0x000000000000791b */ /* 0x003fe20003800000 */
.L_x_2036:
        /* <DEDUP_REMOVED lines=10> */
[----:B------:R-:W-:Y:S01]  /*24e90*/  ISETP.GE.AND P1, PT, R9, R2, PT ;  /* 0x000000020900720c */ /* 0x000fe20003f26270 */
[----:B0-----:R-:W-:-:S12]  /*24ea0*/  IMAD.MOV.U32 R6, RZ, RZ, R14 ;  /* 0x000000ffff067224 */ /* 0x001fd800078e000e */
[----:B------:R-:W-:Y:S05]  /*24eb0*/  WARPSYNC.COLLECTIVE R15, `(.L_x_2037) ;  /* 0x000000000f087348 */ /* 0x000fea0003c00000 */
[----:B------:R0:W1:Y:S02]  /*24ec0*/  SHFL.IDX P6, R14, R13, R12, R11 ;  /* 0x0000000c0d0e7389 */ /* 0x00006400000c000b */
[----:B01----:R-:W-:Y:S01]  /*24ed0*/  ENDCOLLECTIVE ;  /* 0x000000000000791b */ /* 0x003fe20003800000 */
.L_x_2037:
[----:B------:R-:W-:Y:S02]  /*24ee0*/  IMAD.MOV.U32 R13, RZ, RZ, R4 ;  /* 0x000000ffff0d7224 */ /* 0x000fe400078e0004 */
[----:B------:R-:W-:Y:S02]  /*24ef0*/  IMAD.MOV.U32 R12, RZ, RZ, 0x2 ;  /* 0x00000002ff0c7424 */ /* 0x000fe400078e00ff */
[----:B------:R-:W-:-:S07]  /*24f00*/  IMAD.MOV.U32 R7, RZ, RZ, R14 ;  /* 0x000000ffff077224 */ /* 0x000fce00078e000e */
[----:B------:R-:W-:Y:S05]  /*24f10*/  WARPSYNC.COLLECTIVE R15, `(.L_x_2038) ;  /* 0x000000000f087348 */ /* 0x000fea0003c00000 */
[----:B------:R0:W1:Y:S02]  /*24f20*/  SHFL.IDX P6, R14, R13, R12, R11 ;  /* 0x0000000c0d0e7389 */ /* 0x00006400000c000b */
[----:B01----:R-:W-:Y:S01]  /*24f30*/  ENDCOLLECTIVE ;  /* 0x000000000000791b */ /* 0x003fe20003800000 */
.L_x_2038:
        /* <DEDUP_REMOVED lines=16> */
.L_x_2039:
[----:B------:R-:W-:Y:S01]  /*25040*/  IMAD.MOV.U32 R13, RZ, RZ, R4 ;  /* 0x000000ffff0d7224 */ /* 0x000fe200078e0004 */
[----:B------:R-:W-:Y:S01]  /*25050*/  MOV R12, 0x3 ;  /* 0x00000003000c7802 */ /* 0x000fe20000000f00 */
[----:B------:R-:W-:-:S07]  /*25060*/  IMAD.MOV.U32 R7, RZ, RZ, R14 ;  /* 0x000000ffff077224 */ /* 0x000fce00078e000e */
[----:B------:R-:W-:Y:S05]  /*25070*/  WARPSYNC.COLLECTIVE R15, `(.L_x_2040) ;  /* 0x000000000f087348 */ /* 0x000fea0003c00000 */
[----:B------:R0:W1:Y:S02]  /*25080*/  SHFL.IDX P6, R14, R13, R12, R11 ;  /* 0x0000000c0d0e7389 */ /* 0x00006400000c000b */
[----:B01----:R-:W-:Y:S01]  /*25090*/  ENDCOLLECTIVE ;  /* 0x000000000000791b */ /* 0x003fe20003800000 */
.L_x_2040:
        /* <DEDUP_REMOVED lines=16> */
.L_x_2041:
[----:B------:R-:W-:Y:S02]  /*251a0*/  IMAD.MOV.U32 R13, RZ, RZ, R4 ;  /* 0x000000ffff0d7224 */ /* 0x000fe400078e0004 */
[----:B------:R-:W-:Y:S02]  /*251b0*/  IMAD.MOV.U32 R12, RZ, RZ, 0x4 ;  /* 0x00000004ff0c7424 */ /* 0x000fe400078e00ff */
[----:B------:R-:W-:-:S07]  /*251c0*/  IMAD.MOV.U32 R7, RZ, RZ, R14 ;  /* 0x000000ffff077224 */ /* 0x000fce00078e000e */
[----:B------:R-:W-:Y:S05]  /*251d0*/  WARPSYNC.COLLECTIVE R15, `(.L_x_2042) ;  /* 0x000000000f087348 */ /* 0x000fea0003c00000 */
[----:B------:R0:W1:Y:S02]  /*251e0*/  SHFL.IDX P6, R14, R13, R12, R11 ;  /* 0x0000000c0d0e7389 */ /* 0x00006400000c000b */
[----:B01----:R-:W-:Y:S01]  /*251f0*/  ENDCOLLECTIVE ;  /* 0x000000000000791b */ /* 0x003fe20003800000 */
.L_x_2042:
        /* <DEDUP_REMOVED lines=16> */
.L_x_2043:
[----:B------:R-:W-:Y:S02]  /*25300*/  IMAD.MOV.U32 R13, RZ, RZ, R4 ;  /* 0x000000ffff0d7224 */ /* 0x000fe400078e0004 */
[----:B------:R-:W-:Y:S02]  /*25310*/  IMAD.MOV.U32 R12, RZ, RZ, 0x5 ;  /* 0x00000005ff0c7424 */ /* 0x000fe400078e00ff */
[----:B------:R-:W-:-:S07]  /*25320*/  IMAD.MOV.U32 R7, RZ, RZ, R14 ;  /* 0x000000ffff077224 */ /* 0x000fce00078e000e */
[----:B------:R-:W-:Y:S05]  /*25330*/  WARPSYNC.COLLECTIVE R15, `(.L_x_2044) ;  /* 0x000000000f087348 */ /* 0x000fea0003c00000 */
[----:B------:R0:W1:Y:S02]  /*25340*/  SHFL.IDX P6, R14, R13, R12, R11 ;  /* 0x0000000c0d0e7389 */ /* 0x00006400000c000b */
[----:B01----:R-:W-:Y:S01]  /*25350*/  ENDCOLLECTIVE ;  /* 0x000000000000791b */ /* 0x003fe20003800000 */
.L_x_2044:
        /* <DEDUP_REMOVED lines=16> */
.L_x_2045:
[----:B------:R-:W-:Y:S02]  /*25460*/  IMAD.MOV.U32 R13, RZ, RZ, R4 ;  /* 0x000000ffff0d7224 */ /* 0x000fe400078e0004 */
[----:B------:R-:W-:Y:S02]  /*25470*/  IMAD.MOV.U32 R12, RZ, RZ, 0x6 ;  /* 0x00000006ff0c7424 */ /* 0x000fe400078e00ff */
[----:B------:R-:W-:-:S07]  /*25480*/  IMAD.MOV.U32 R7, RZ, RZ, R14 ;  /* 0x000000ffff077224 */ /* 0x000fce00078e000e */
[----:B------:R-:W-:Y:S05]  /*25490*/  WARPSYNC.COLLECTIVE R15, `(.L_x_2046) ;  /* 0x000000000f087348 */ /* 0x000fea0003c00000 */
[----:B------:R0:W1:Y:S02]  /*254a0*/  SHFL.IDX P6, R14, R13, R12, R11 ;  /* 0x0000000c0d0e7389 */ /* 0x00006400000c000b */
[----:B01----:R-:W-:Y:S01]  /*254b0*/  ENDCOLLECTIVE ;  /* 0x000000000000791b */ /* 0x003fe20003800000 */
.L_x_2046:
        /* <DEDUP_REMOVED lines=16> */
.L_x_2047:
[----:B------:R-:W-:Y:S01]  /*255c0*/  IMAD.MOV.U32 R13, RZ, RZ, R4 ;  /* 0x000000ffff0d7224 */ /* 0x000fe200078e0004 */
[----:B------:R-:W-:Y:S01]  /*255d0*/  MOV R12, 0x7 ;  /* 0x00000007000c7802 */ /* 0x000fe20000000f00 */
[----:B------:R-:W-:-:S07]  /*255e0*/  IMAD.MOV.U32 R7, RZ, RZ, R14 ;  /* 0x000000ffff077224 */ /* 0x000fce00078e000e */
[----:B------:R-:W-:Y:S05]  /*255f0*/  WARPSYNC.COLLECTIVE R15, `(.L_x_2048) ;  /* 0x000000000f087348 */ /* 0x000fea0003c00000 */
[----:B------:R0:W1:Y:S02]  /*25600*/  SHFL.IDX P6, R14, R13, R12, R11 ;  /* 0x0000000c0d0e7389 */ /* 0x00006400000c000b */
[----:B01----:R-:W-:Y:S01]  /*25610*/  ENDCOLLECTIVE ;  /* 0x000000000000791b */ /* 0x003fe20003800000 */
.L_x_2048:
        /* <DEDUP_REMOVED lines=11> */
.L_x_2049:
[----:B------:R-:W-:Y:S01]  /*256d0*/  @!PT LDS RZ, [RZ] ;  /* 0x00000000fffff984 */ /* 0x000fe20000000800 */
[----:B------:R-:W-:Y:S01]  /*256e0*/  @!PT LDS RZ, [RZ] ;  /* 0x00000000fffff984 */ /* 0x000fe20000000800 */
[----:B------:R-:W-:Y:S01]  /*256f0*/  @!PT LDS RZ, [RZ] ;  /* 0x00000000fffff984 */ /* 0x000fe20000000800 */
[----:B------:R0:W-:Y:S01]  /*25700*/  @!P1 LDGSTS.E.BYPASS.LTC128B.128 [R10+0xb400], desc[UR42][R6.64], !P0 ;  /* 0x0b400000060a9fae */ /* 0x0001e2000c101d6a */
[----:B------:R-:W-:Y:S01]  /*25710*/  ISETP.GE.AND P1, PT, R0, R2, PT ;  /* 0x000000020000720c */ /* 0x000fe20003f26270 */
[----:B------:R-:W-:Y:S02]  /*25720*/  VIADD R0, R25, 0x80 ;  /* 0x0000008019007836 */ /* 0x000fe40000000000 */
[----:B------:R-:W-:Y:S01]  /*25730*/  IMAD.MOV.U32 R13, RZ, RZ, R3 ;  /* 0x000000ffff0d7224 */ /* 0x000fe200078e0003 */
[----:B------:R-:W-:Y:S01]  /*25740*/  MOV R12, RZ ;  /* 0x000000ff000c7202 */ /* 0x000fe20000000f00 */
[----:B0-----:R-:W-:-:S08]  /*25750*/  IMAD.MOV.U32 R6, RZ, RZ, R14 ;  /* 0x000000ffff067224 */ /* 0x001fd000078e000e */
[----:B------:R-:W-:Y:S05]  /*25760*/  WARPSYNC.COLLECTIVE R15, `(.L_x_2050) ;  /* 0x000000000f087348 */ /* 0x000fea0003c00000 */
[----:B------:R0:W1:Y:S02]  /*25770*/  SHFL.IDX P6, R14, R13, R12, R11 ;  /* 0x0000000c0d0e7389 */ /* 0x00006400000c000b */
[----:B01----:R-:W-:Y:S01]  /*25780*/  ENDCOLLECTIVE ;  /* 0x000000000000791b */ /* 0x003fe20003800000 */
.L_x_2050:
[----:B------:R-:W-:-:S05]  /*25790*/  @!P1 LEA R6, P2, R20, R6, 0x1 ;  /* 0x0000000614069211 */ /* 0x000fca00078408ff */
[----:B------:R-:W-:-:S04]  /*257a0*/  @!P1 IMAD.X R4, RZ, RZ, R4, P2 ;  /* 0x000000ffff049224 */ /* 0x000fc800010e0604 */
[----:B------:R-:W-:Y:S02]  /*257b0*/  @!P1 IMAD.MOV.U32 R7, RZ, RZ, R4 ;  /* 0x000000ffff079224 */ /* 0x000fe400078e0004 */
[----:B------:R-:W-:Y:S02]  /*257c0*/  IMAD.MOV.U32 R13, RZ, RZ, R5 ;  /* 0x000000ffff0d7224 */ /* 0x000fe400078e0005 */
[----:B------:R-:W-:Y:S01]  /*257d0*/  VIADD R4, R25, 0xa0 ;  /* 0x000000a019047836 */ /* 0x000fe20000000000 */
        /* <DEDUP_REMOVED lines=9> */
.L_x_2051:
[----:B------:R-:W-:Y:S02]  /*25870*/  IMAD.MOV.U32 R13, RZ, RZ, R3 ;  /* 0x000000ffff0d7224 */ /* 0x000fe400078e0003 */
[----:B------:R-:W-:Y:S02]  /*25880*/  IMAD.MOV.U32 R12, RZ, RZ, 0x1 ;  /* 0x00000001ff0c7424 */ /* 0x000fe400078e00ff */
[----:B------:R-:W-:-:S07]  /*25890*/  IMAD.MOV.U32 R8, RZ, RZ, R14 ;  /* 0x000000ffff087224 */ /* 0x000fce00078e000e */
[----:B------:R-:W-:Y:S05]  /*258a0*/  WARPSYNC.COLLECTIVE R15, `(.L_x_2052) ;  /* 0x000000000f087348 */ /* 0x000fea0003c00000 */
[----:B------:R0:W1:Y:S02]  /*258b0*/  SHFL.IDX P6, R14, R13, R12, R11 ;  /* 0x0000000c0d0e7389 */ /* 0x00006400000c000b */
[----:B01----:R-:W-:Y:S01]  /*258c0*/  ENDCOLLECTIVE ;  /* 0x000000000000791b */ /* 0x003fe20003800000 */
.L_x_2052:
[----:B------:R-:W-:-:S05]  /*258d0*/  @!P1 LEA R6, P2, R20, R8, 0x1 ;  /* 0x0000000814069211 */ /* 0x000fca00078408ff */
[----:B------:R-:W-:-:S04]  /*258e0*/  @!P1 IMAD.X R0, RZ, RZ, R0, P2 ;  /* 0x000000ffff009224 */ /* 0x000fc800010e0600 */
[----:B------:R-:W-:Y:S02]  /*258f0*/  @!P1 IMAD.MOV.U32 R7, RZ, RZ, R0 ;  /* 0x000000ffff079224 */ /* 0x000fe400078e0000 */
[----:B------:R-:W-:Y:S02]  /*25900*/  VIADD R0, R25, 0x90 ;  /* 0x0000009019007836 */ /* 0x000fe40000000000 */
[----:B------:R-:W-:Y:S01]  /*25910*/  IMAD.MOV.U32 R13, RZ, RZ, R5 ;  /* 0x000000ffff0d7224 */ /* 0x000fe200078e0005 */
[----:B------:R-:W-:Y:S01]  /*25920*/  @!PT LDS RZ, [RZ] ;  /* 0x00000000fffff984 */ /* 0x000fe20000000800 */
[----:B------:R-:W-:Y:S01]  /*25930*/  @!PT LDS RZ, [RZ] ;  /* 0x00000000fffff984 */ /* 0x000fe20000000800 */
[----:B------:R-:W-:Y:S01]  /*25940*/  @!PT LDS RZ, [RZ] ;  /* 0x00000000fffff984 */ /* 0x000fe20000000800 */
[----:B------:R0:W-:Y:S02]  /*25950*/  @!P1 LDGSTS.E.BYPASS.LTC128B.128 [R10+0xc400], desc[UR42][R6.64], !P0 ;  /* 0x0c400000060a9fae */ /* 0x0001e4000c101d6a */
[----:B------:R-:W-:Y:S02]  /*25960*/  ISETP.GE.AND P1, PT, R0, R2, PT ;  /* 0x000000020000720c */ /* 0x000fe40003f26270 */
[----:B------:R-:W-:-:S11]  /*25970*/  MOV R0, R14 ;  /* 0x0000000e00007202 */ /* 0x000fd60000000f00 */
[----:B0-----:R-:W-:Y:S05]  /*25980*/  WARPSYNC.COLLECTIVE R15, `(.L_x_2053) ;  /* 0x000000000f087348 */ /* 0x001fea0003c00000 */
[----:B------:R1:W2:Y:S02]  /*25990*/  SHFL.IDX P6, R14, R13, R12, R11 ;  /* 0x0000000c0d0e7389 */ /* 0x0002a400000c000b */
[----:B012---:R-:W-:Y:S01]  /*259a0*/  ENDCOLLECTIVE ;  /* 0x000000000000791b */ /* 0x007fe20003800000 */
.L_x_2053:
[----:B------:R-:W-:Y:S02]  /*259b0*/  IMAD.MOV.U32 R13, RZ, RZ, R3 ;  /* 0x000000ffff0d7224 */ /* 0x000fe400078e0003 */
[----:B------:R-:W-:Y:S02]  /*259c0*/  IMAD.MOV.U32 R12, RZ, RZ, 0x2 ;  /* 0x00000002ff0c7424 */ /* 0x000fe400078e00ff */
[----:B------:R-:W-:-:S07]  /*259d0*/  IMAD.MOV.U32 R6, RZ, RZ, R14 ;  /* 0x000000ffff067224 */ /* 0x000fce00078e000e */
[----:B------:R-:W-:Y:S05]  /*259e0*/  WARPSYNC.COLLECTIVE R15, `(.L_x_2054) ;  /* 0x000000000f087348 */ /* 0x000fea0003c00000 */
[----:B------:R0:W1:Y:S02]  /*259f0*/  SHFL.IDX P6, R14, R13, R12, R11 ;  /* 0x0000000c0d0e7389 */ /* 0x00006400000c000b */
[----:B01----:R-:W-:Y:S01]  /*25a00*/  ENDCOLLECTIVE ;  /* 0x000000000000791b */ /* 0x003fe20003800000 */
.L_x_2054:
        /* <DEDUP_REMOVED lines=13> */
.L_x_2055:
[----:B------:R-:W-:Y:S02]  /*25ae0*/  IMAD.MOV.U32 R13, RZ, RZ, R3 ;  /* 0x000000ffff0d7224 */ /* 0x000fe400078e0003 */
[----:B------:R-:W-:Y:S01]  /*25af0*/  IMAD.MOV.U32 R12, RZ, RZ, 0x3 ;  /* 0x00000003ff0c7424 */ /* 0x000fe200078e00ff */
[----:B------:R-:W-:-:S07]  /*25b00*/  MOV R6, R14 ;  /* 0x0000000e00067202 */ /* 0x000fce0000000f00 */
[----:B------:R-:W-:Y:S05]  /*25b10*/  WARPSYNC.COLLECTIVE R15, `(.L_x_2056) ;  /* 0x000000000f087348 */ /* 0x000fea0003c00000 */
[----:B------:R0:W1:Y:S02]  /*25b20*/  SHFL.IDX P6, R14, R13, R12, R11 ;  /* 0x0000000c0d0e7389 */ /* 0x00006400000c000b */
[----:B01----:R-:W-:Y:S01]  /*25b30*/  ENDCOLLECTIVE ;  /* 0x000000000000791b */ /* 0x003fe20003800000 */
.L_x_2056:
        /* <DEDUP_REMOVED lines=12> */
.L_x_2057:
[----:B------:R-:W-:Y:S01]  /*25c00*/  IMAD.MOV.U32 R5, RZ, RZ, R14 ;  /* 0x000000ffff057224 */ /* 0x000fe200078e000e */
[----:B------:R-:W-:Y:S06]  /*25c10*/  BRA `(.L_x_2058) ;  /* 0xffffff9000fc7947 */ /* 0x000fec000383ffff */
.L_x_1873:
[----:B-1----:R1:W2:Y:S02]  /*25c20*/  SYNCS.PHASECHK.TRANS64.TRYWAIT P0, [R16+URZ+0x16820], R0 ;  /* 0x01682000100075a7 */ /* 0x0022a4000800017f */
[----:B--2---:R-:W-:Y:S05]  /*25c30*/  @!P0 NANOSLEEP.SYNCS 0x989680 ;  /* 0x009896800000895d */ /* 0x004fea0003900000 */
[----:B------:R-:W2:Y:S02]  /*25c40*/  @!P0 SYNCS.PHASECHK.TRANS64 P0, [R16+URZ+0x16820], R0 ;  /* 0x01682000100085a7 */ /* 0x000ea4000800007f */
[----:B--2---:R-:W-:Y:S05]  /*25c50*/  @!P0 BRA `(.L_x_1873) ;  /* 0xfffffffc00f08947 */ /* 0x004fea000383ffff */
[----:B------:R-:W-:Y:S05]  /*25c60*/  BRA `(.L_x_2059) ;  /* 0xffffff9400587947 */ /* 0x000fea000383ffff */
.L_x_1878:
[----:B0-----:R0:W1:Y:S02]  /*25c70*/  SYNCS.PHASECHK.TRANS64.TRYWAIT P0, [R5+URZ+0x16840], R2 ;  /* 0x01684002050075a7 */ /* 0x001064000800017f */
[----:B-1----:R-:W-:Y:S05]  /*25c80*/  @!P0 NANOSLEEP.SYNCS 0x989680 ;  /* 0x009896800000895d */ /* 0x002fea0003900000 */
[----:B------:R-:W1:Y:S02]  /*25c90*/  @!P0 SYNCS.PHASECHK.TRANS64 P0, [R5+URZ+0x16840], R2 ;  /* 0x01684002050085a7 */ /* 0x000e64000800007f */
[----:B-1----:R-:W-:Y:S05]  /*25ca0*/  @!P0 BRA `(.L_x_1878) ;  /* 0xfffffffc00f08947 */ /* 0x002fea000383ffff */
[----:B------:R-:W-:Y:S05]  /*25cb0*/  BRA `(.L_x_2060) ;  /* 0xffffff98003c7947 */ /* 0x000fea000383ffff */
.L_x_1879:
        /* <DEDUP_REMOVED lines=8> */
.L_x_2062:
[----:B------:R-:W-:Y:S05]  /*25d40*/  BSYNC B1 ;  /* 0x0000000000017941 */ /* 0x000fea0003800000 */
.L_x_2061:
[----:B------:R-:W0:Y:S01]  /*25d50*/  S2R R7, SR_TID.X ;  /* 0x0000000000077919 */ /* 0x000e220000002100 */
[----:B------:R-:W-:Y:S01]  /*25d60*/  IMAD.MOV.U32 R13, RZ, RZ, R8 ;  /* 0x000000ffff0d7224 */ /* 0x000fe200078e0008 */
[----:B------:R-:W-:Y:S01]  /*25d70*/  MOV R15, 0xffffffff ;  /* 0xffffffff000f7802 */ /* 0x000fe20000000f00 */
[----:B------:R-:W-:Y:S02]  /*25d80*/  IMAD.MOV.U32 R12, RZ, RZ, RZ ;  /* 0x000000ffff0c7224 */ /* 0x000fe400078e00ff */
[----:B------:R-:W-:Y:S02]  /*25d90*/  IMAD.MOV.U32 R11, RZ, RZ, 0x181f ;  /* 0x0000181fff0b7424 */ /* 0x000fe400078e00ff */
[----:B------:R-:W-:Y:S02]  /*25da0*/  IMAD.MOV.U32 R3, RZ, RZ, R14 ;  /* 0x000000ffff037224 */ /* 0x000fe400078e000e */
[----:B------:R-:W-:-:S07]  /*25db0*/  IMAD R9, R9, 0x2, R16 ;  /* 0x0000000209097824 */ /* 0x000fce00078e0210 */
[----:B0-----:R-:W-:Y:S05]  /*25dc0*/  WARPSYNC.COLLECTIVE R15, `(.L_x_2063) ;  /* 0x000000000f087348 */ /* 0x001fea0003c00000 */
[----:B------:R1:W2:Y:S02]  /*25dd0*/  SHFL.IDX P6, R14, R13, R12, R11 ;  /* 0x0000000c0d0e7389 */ /* 0x0002a400000c000b */
[----:B012---:R-:W-:Y:S01]  /*25de0*/  ENDCOLLECTIVE ;  /* 0x000000000000791b */ /* 0x007fe20003800000 */
.L_x_2063:
[----:B------:R-:W-:Y:S02]  /*25df0*/  IMAD.MOV.U32 R13, RZ, RZ, R10 ;  /* 0x000000ffff0d7224 */ /* 0x000fe400078e000a */
[----:B------:R-:W-:Y:S02]  /*25e00*/  IMAD.MOV.U32 R12, RZ, RZ, 0x1 ;  /* 0x00000001ff0c7424 */ /* 0x000fe400078e00ff */
[----:B------:R-:W-:Y:S02]  /*25e10*/  IMAD.SHL.U32 R7, R7, 0x8, RZ ;  /* 0x0000000807077824 */ /* 0x000fe400078e00ff */
[----:B------:R-:W-:-:S07]  /*25e20*/  IMAD.MOV.U32 R2, RZ, RZ, R14 ;  /* 0x000000ffff027224 */ /* 0x000fce00078e000e */
[----:B------:R-:W-:Y:S05]  /*25e30*/  WARPSYNC.COLLECTIVE R15, `(.L_x_2064) ;  /* 0x000000000f087348 */ /* 0x000fea0003c00000 */
[----:B------:R0:W1:Y:S02]  /*25e40*/  SHFL.IDX P6, R14, R13, R12, R11 ;  /* 0x0000000c0d0e7389 */ /* 0x00006400000c000b */
[----:B01----:R-:W-:Y:S01]  /*25e50*/  ENDCOLLECTIVE ;  /* 0x000000000000791b */ /* 0x003fe20003800000 */
.L_x_2064:
        /* <DEDUP_REMOVED lines=9> */
[----:B0-----:R-:W-:-:S07]  /*25ef0*/  IMAD.MOV.U32 R3, RZ, RZ, R14 ;  /* 0x000000ffff037224 */ /* 0x001fce00078e000e */
[----:B------:R-:W-:Y:S05]  /*25f00*/  WARPSYNC.COLLECTIVE R15, `(.L_x_2065) ;  /* 0x000000000f087348 */ /* 0x000fea0003c00000 */
[----:B------:R0:W1:Y:S02]  /*25f10*/  SHFL.IDX P6, R14, R13, R12, R11 ;  /* 0x0000000c0d0e7389 */ /* 0x00006400000c000b */
[----:B01----:R-:W-:Y:S01]  /*25f20*/  ENDCOLLECTIVE ;  /* 0x000000000000791b */ /* 0x003fe20003800000 */
.L_x_2065:
[----:B------:R-:W-:Y:S02]  /*25f30*/  IMAD.MOV.U32 R13, RZ, RZ, R10 ;  /* 0x000000ffff0d7224 */ /* 0x000fe400078e000a */
[----:B------:R-:W-:Y:S01]  /*25f40*/  IMAD.MOV.U32 R12, RZ, RZ, 0x2 ;  /* 0x00000002ff0c7424 */ /* 0x000fe200078e00ff */
[----:B------:R-:W-:-:S07]  /*25f50*/  MOV R2, R14 ;  /* 0x0000000e00027202 */ /* 0x000fce0000000f00 */
[----:B------:R-:W-:Y:S05]  /*25f60*/  WARPSYNC.COLLECTIVE R15, `(.L_x_2066) ;  /* 0x000000000f087348 */ /* 0x000fea0003c00000 */
[----:B------:R0:W1:Y:S02]  /*25f70*/  SHFL.IDX P6, R14, R13, R12, R11 ;  /* 0x0000000c0d0e7389 */ /* 0x00006400000c000b */
[----:B01----:R-:W-:Y:S01]  /*25f80*/  ENDCOLLECTIVE ;  /* 0x000000000000791b */ /* 0x003fe20003800000 */
.L_x_2066:
        /* <DEDUP_REMOVED lines=11> */
.L_x_2067:
[----:B------:R-:W-:Y:S01]  /*26040*/  IMAD.MOV.U32 R13, RZ, RZ, R10 ;  /* 0x000000ffff0d7224 */ /* 0x000fe200078e000a */
[----:B------:R-:W-:Y:S01]  /*26050*/  MOV R12, 0x3 ;  /* 0x00000003000c7802 */ /* 0x000fe20000000f00 */
[----:B------:R-:W-:-:S07]  /*26060*/  IMAD.MOV.U32 R2, RZ, RZ, R14 ;  /* 0x000000ffff027224 */ /* 0x000fce00078e000e */
[----:B------:R-:W-:Y:S05]  /*26070*/  WARPSYNC.COLLECTIVE R15, `(.L_x_2068) ;  /* 0x000000000f087348 */ /* 0x000fea0003c00000 */
[----:B------:R0:W1:Y:S02]  /*26080*/  SHFL.IDX P6, R14, R13, R12, R11 ;  /* 0x0000000c0d0e7389 */ /* 0x00006400000c000b */
[----:B01----:R-:W-:Y:S01]  /*26090*/  ENDCOLLECTIVE ;  /* 0x000000000000791b */ /* 0x003fe20003800000 */
.L_x_2068:
        /* <DEDUP_REMOVED lines=11> */
.L_x_2069:
[----:B------:R-:W-:Y:S02]  /*26150*/  IMAD.MOV.U32 R13, RZ, RZ, R10 ;  /* 0x000000ffff0d7224 */ /* 0x000fe400078e000a */
[----:B------:R-:W-:Y:S02]  /*26160*/  IMAD.MOV.U32 R12, RZ, RZ, 0x4 ;  /* 0x00000004ff0c7424 */ /* 0x000fe400078e00ff */
[----:B------:R-:W-:-:S07]  /*26170*/  IMAD.MOV.U32 R2, RZ, RZ, R14 ;  /* 0x000000ffff027224 */ /* 0x000fce00078e000e */
[----:B------:R-:W-:Y:S05]  /*26180*/  WARPSYNC.COLLECTIVE R15, `(.L_x_2070) ;  /* 0x000000000f087348 */ /* 0x000fea0003c00000 */
[----:B------:R0:W1:Y:S02]  /*26190*/  SHFL.IDX P6, R14, R13, R12, R11 ;  /* 0x0000000c0d0e7389 */ /* 0x00006400000c000b */
[----:B01----:R-:W-:Y:S01]  /*261a0*/  ENDCOLLECTIVE ;  /* 0x000000000000791b */ /* 0x003fe20003800000 */
.L_x_2070:
        /* <DEDUP_REMOVED lines=11> */
.L_x_2071:
[----:B------:R-:W-:Y:S02]  /*26260*/  IMAD.MOV.U32 R13, RZ, RZ, R10 ;  /* 0x000000ffff0d7224 */ /* 0x000fe400078e000a */
[----:B------:R-:W-:Y:S01]  /*26270*/  IMAD.MOV.U32 R12, RZ, RZ, 0x5 ;  /* 0x00000005ff0c7424 */ /* 0x000fe200078e00ff */
[----:B------:R-:W-:-:S07]  /*26280*/  MOV R2, R14 ;  /* 0x0000000e00027202 */ /* 0x000fce0000000f00 */
[----:B------:R-:W-:Y:S05]  /*26290*/  WARPSYNC.COLLECTIVE R15, `(.L_x_2072) ;  /* 0x000000000f087348 */ /* 0x000fea0003c00000 */
[----:B------:R0:W1:Y:S02]  /*262a0*/  SHFL.IDX P6, R14, R13, R12, R11 ;  /* 0x0000000c0d0e7389 */ /* 0x00006400000c000b */
[----:B01----:R-:W-:Y:S01]  /*262b0*/  ENDCOLLECTIVE ;  /* 0x000000000000791b */ /* 0x003fe20003800000 */
.L_x_2072:
        /* <DEDUP_REMOVED lines=11> */
.L_x_2073:
[----:B------:R-:W-:Y:S01]  /*26370*/  IMAD.MOV.U32 R13, RZ, RZ, R10 ;  /* 0x000000ffff0d7224 */ /* 0x000fe200078e000a */
[----:B------:R-:W-:Y:S01]  /*26380*/  MOV R12, 0x6 ;  /* 0x00000006000c7802 */ /* 0x000fe20000000f00 */
[----:B------:R-:W-:-:S07]  /*26390*/  IMAD.MOV.U32 R2, RZ, RZ, R14 ;  /* 0x000000ffff027224 */ /* 0x000fce00078e000e */
[----:B------:R-:W-:Y:S05]  /*263a0*/  WARPSYNC.COLLECTIVE R15, `(.L_x_2074) ;  /* 0x000000000f087348 */ /* 0x000fea0003c00000 */
[----:B------:R0:W1:Y:S02]  /*263b0*/  SHFL.IDX P6, R14, R13, R12, R11 ;  /* 0x0000000c0d0e7389 */ /* 0x00006400000c000b */
[----:B01----:R-:W-:Y:S01]  /*263c0*/  ENDCOLLECTIVE ;  /* 0x000000000000791b */ /* 0x003fe20003800000 */
.L_x_2074:
        /* <DEDUP_REMOVED lines=11> */
.L_x_2075:
[----:B------:R-:W-:Y:S02]  /*26480*/  IMAD.MOV.U32 R13, RZ, RZ, R10 ;  /* 0x000000ffff0d7224 */ /* 0x000fe400078e000a */
[----:B------:R-:W-:Y:S02]  /*26490*/  IMAD.MOV.U32 R12, RZ, RZ, 0x7 ;  /* 0x00000007ff0c7424 */ /* 0x000fe400078e00ff */
[----:B------:R-:W-:-:S07]  /*264a0*/  IMAD.MOV.U32 R2, RZ, RZ, R14 ;  /* 0x000000ffff027224 */ /* 0x000fce00078e000e */
[----:B------:R-:W-:Y:S05]  /*264b0*/  WARPSYNC.COLLECTIVE R15, `(.L_x_2076) ;  /* 0x000000000f087348 */ /* 0x000fea0003c00000 */
[----:B------:R0:W1:Y:S02]  /*264c0*/  SHFL.IDX P6, R14, R13, R12, R11 ;  /* 0x0000000c0d0e7389 */ /* 0x00006400000c000b */
[----:B01----:R-:W-:Y:S01]  /*264d0*/  ENDCOLLECTIVE ;  /* 0x000000000000791b */ /* 0x003fe20003800000 */
.L_x_2076:
        /* <DEDUP_REMOVED lines=11> */
.L_x_2077:
[----:B------:R-:W-:Y:S01]  /*26590*/  MOV R2, R14 ;  /* 0x0000000e00027202 */ /* 0x000fe20000000f00 */
[----:B------:R-:W-:Y:S06]  /*265a0*/  BRA `(.L_x_2078) ;  /* 0xffffff9400207947 */ /* 0x000fec000383ffff */
.L_x_1884:
[----:B-1----:R1:W2:Y:S02]  /*265b0*/  SYNCS.PHASECHK.TRANS64.TRYWAIT P0, [R5+URZ+0x16860], R2 ;  /* 0x01686002050075a7 */ /* 0x0022a4000800017f */
[----:B--2---:R-:W-:Y:S05]  /*265c0*/  @!P0 NANOSLEEP.SYNCS 0x989680 ;  /* 0x009896800000895d */ /* 0x004fea0003900000 */
[----:B------:R-:W2:Y:S02]  /*265d0*/  @!P0 SYNCS.PHASECHK.TRANS64 P0, [R5+URZ+0x16860], R2 ;  /* 0x01686002050085a7 */ /* 0x000ea4000800007f */
[----:B--2---:R-:W-:Y:S05]  /*265e0*/  @!P0 BRA `(.L_x_1884) ;  /* 0xfffffffc00f08947 */ /* 0x004fea000383ffff */
[----:B------:R-:W-:Y:S05]  /*265f0*/  BRA `(.L_x_2079) ;  /* 0xffffff9400787947 */ /* 0x000fea000383ffff */
.L_x_1885:
        /* <DEDUP_REMOVED lines=8> */
.L_x_2081:
[----:B------:R-:W-:Y:S05]  /*26680*/  BSYNC B1 ;  /* 0x0000000000017941 */ /* 0x000fea0003800000 */
.L_x_2080:
[----:B------:R-:W-:Y:S01]  /*26690*/  IMAD.MOV.U32 R13, RZ, RZ, R18 ;  /* 0x000000ffff0d7224 */ /* 0x000fe200078e0012 */
[----:B------:R-:W-:Y:S01]  /*266a0*/  MOV R15, 0xffffffff ;  /* 0xffffffff000f7802 */ /* 0x000fe20000000f00 */
[----:B------:R-:W-:Y:S01]  /*266b0*/  IMAD.MOV.U32 R12, RZ, RZ, RZ ;  /* 0x000000ffff0c7224 */ /* 0x000fe200078e00ff */
[----:B------:R-:W-:Y:S01]  /*266c0*/  ISETP.LT.OR P2, PT, R8, 0x1, P1 ;  /* 0x000000010800780c */ /* 0x000fe20000f41670 */
[----:B------:R-:W-:Y:S02]  /*266d0*/  IMAD.MOV.U32 R11, RZ, RZ, 0x181f ;  /* 0x0000181fff0b7424 */ /* 0x000fe400078e00ff */
[----:B------:R-:W-:Y:S02]  /*266e0*/  IMAD.MOV.U32 R3, RZ, RZ, R14 ;  /* 0x000000ffff037224 */ /* 0x000fe400078e000e */
[----:B------:R-:W-:-:S08]  /*266f0*/  IMAD R6, R6, 0x2, R16 ;  /* 0x0000000206067824 */ /* 0x000fd000078e0210 */
[----:B------:R-:W-:Y:S05]  /*26700*/  WARPSYNC.COLLECTIVE R15, `(.L_x_2082) ;  /* 0x000000000f087348 */ /* 0x000fea0003c00000 */
[----:B------:R0:W1:Y:S02]  /*26710*/  SHFL.IDX P6, R14, R13, R12, R11 ;  /* 0x0000000c0d0e7389 */ /* 0x00006400000c000b */
[----:B01----:R-:W-:Y:S01]  /*26720*/  ENDCOLLECTIVE ;  /* 0x000000000000791b */ /* 0x003fe20003800000 */
.L_x_2082:
[----:B------:R-:W-:Y:S02]  /*26730*/  IMAD.MOV.U32 R13, RZ, RZ, R19 ;  /* 0x000000ffff0d7224 */ /* 0x000fe400078e0013 */
[----:B------:R-:W-:Y:S02]  /*26740*/  IMAD.MOV.U32 R12, RZ, RZ, 0x1 ;  /* 0x00000001ff0c7424 */ /* 0x000fe400078e00ff */
[----:B------:R-:W-:-:S07]  /*26750*/  IMAD.MOV.U32 R2, RZ, RZ, R14 ;  /* 0x000000ffff027224 */ /* 0x000fce00078e000e */
[----:B------:R-:W-:Y:S05]  /*26760*/  WARPSYNC.COLLECTIVE R15, `(.L_x_2083) ;  /* 0x000000000f087348 */ /* 0x000fea0003c00000 */
[----:B------:R0:W1:Y:S02]  /*26770*/  SHFL.IDX P6, R14, R13, R12, R11 ;  /* 0x0000000c0d0e7389 */ /* 0x00006400000c000b */
[----:B01----:R-:W-:Y:S01]  /*26780*/  ENDCOLLECTIVE ;  /* 0x000000000000791b */ /* 0x003fe20003800000 */
.L_x_2083:
        /* <DEDUP_REMOVED lines=12> */
.L_x_2084:
[----:B------:R-:W-:Y:S02]  /*26850*/  IMAD.MOV.U32 R13, RZ, RZ, R19 ;  /* 0x000000ffff0d7224 */ /* 0x000fe400078e0013 */
[----:B------:R-:W-:Y:S02]  /*26860*/  IMAD.MOV.U32 R12, RZ, RZ, 0x2 ;  /* 0x00000002ff0c7424 */ /* 0x000fe400078e00ff */
[----:B------:R-:W-:-:S07]  /*26870*/  IMAD.MOV.U32 R2, RZ, RZ, R14 ;  /* 0x000000ffff027224 */ /* 0x000fce00078e000e */
[----:B------:R-:W-:Y:S05]  /*26880*/  WARPSYNC.COLLECTIVE R15, `(.L_x_2085) ;  /* 0x000000000f087348 */ /* 0x000fea0003c00000 */
[----:B------:R0:W1:Y:S02]  /*26890*/  SHFL.IDX P6, R14, R13, R12, R11 ;  /* 0x0000000c0d0e7389 */ /* 0x00006400000c000b */
[----:B01----:R-:W-:Y:S01]  /*268a0*/  ENDCOLLECTIVE ;  /* 0x000000000000791b */ /* 0x003fe20003800000 */
.L_x_2085:
        /* <DEDUP_REMOVED lines=12> */
.L_x_2086:
[----:B------:R-:W-:Y:S02]  /*26970*/  IMAD.MOV.U32 R13, RZ, RZ, R19 ;  /* 0x000000ffff0d7224 */ /* 0x000fe400078e0013 */
[----:B------:R-:W-:Y:S02]  /*26980*/  IMAD.MOV.U32 R12, RZ, RZ, 0x3 ;  /* 0x00000003ff0c7424 */ /* 0x000fe400078e00ff */
[----:B------:R-:W-:-:S07]  /*26990*/  IMAD.MOV.U32 R2, RZ, RZ, R14 ;  /* 0x000000ffff027224 */ /* 0x000fce00078e000e */
[----:B------:R-:W-:Y:S05]  /*269a0*/  WARPSYNC.COLLECTIVE R15, `(.L_x_2087) ;  /* 0x000000000f087348 */ /* 0x000fea0003c00000 */
[----:B------:R0:W1:Y:S02]  /*269b0*/  SHFL.IDX P6, R14, R13, R12, R11 ;  /* 0x0000000c0d0e7389 */ /* 0x00006400000c000b */
[----:B01----:R-:W-:Y:S01]  /*269c0*/  ENDCOLLECTIVE ;  /* 0x000000000000791b */ /* 0x003fe20003800000 */
.L_x_2087:
        /* <DEDUP_REMOVED lines=12> */
.L_x_2088:
[----:B------:R-:W-:Y:S02]  /*26a90*/  IMAD.MOV.U32 R13, RZ, RZ, R19 ;  /* 0x000000ffff0d7224 */ /* 0x000fe400078e0013 */
[----:B------:R-:W-:Y:S02]  /*26aa0*/  IMAD.MOV.U32 R12, RZ, RZ, 0x4 ;  /* 0x00000004ff0c7424 */ /* 0x000fe400078e00ff */
[----:B------:R-:W-:-:S07]  /*26ab0*/  IMAD.MOV.U32 R2, RZ, RZ, R14 ;  /* 0x000000ffff027224 */ /* 0x000fce00078e000e */
[----:B------:R-:W-:Y:S05]  /*26ac0*/  WARPSYNC.COLLECTIVE R15, `(.L_x_2089) ;  /* 0x000000000f087348 */ /* 0x000fea0003c00000 */
[----:B------:R0:W1:Y:S02]  /*26ad0*/  SHFL.IDX P6, R14, R13, R12, R11 ;  /* 0x0000000c0d0e7389 */ /* 0x00006400000c000b */
[----:B01----:R-:W-:Y:S01]  /*26ae0*/  ENDCOLLECTIVE ;  /* 0x000000000000791b */ /* 0x003fe20003800000 */
.L_x_2089:
        /* <DEDUP_REMOVED lines=12> */
.L_x_2090:
[----:B------:R-:W-:Y:S02]  /*26bb0*/  IMAD.MOV.U32 R13, RZ, RZ, R19 ;  /* 0x000000ffff0d7224 */ /* 0x000fe400078e0013 */
[----:B------:R-:W-:Y:S02]  /*26bc0*/  IMAD.MOV.U32 R12, RZ, RZ, 0x5 ;  /* 0x00000005ff0c7424 */ /* 0x000fe400078e00ff */
[----:B------:R-:W-:-:S07]  /*26bd0*/  IMAD.MOV.U32 R2, RZ, RZ, R14 ;  /* 0x000000ffff027224 */ /* 0x000fce00078e000e */
[----:B------:R-:W-:Y:S05]  /*26be0*/  WARPSYNC.COLLECTIVE R15, `(.L_x_2091) ;  /* 0x000000000f087348 */ /* 0x000fea0003c00000 */
[----:B------:R0:W1:Y:S02]  /*26bf0*/  SHFL.IDX P6, R14, R13, R12, R11 ;  /* 0x0000000c0d0e7389 */ /* 0x00006400000c000b */
[----:B01----:R-:W-:Y:S01]  /*26c00*/  ENDCOLLECTIVE ;  /* 0x000000000000791b */ /* 0x003fe20003800000 */
.L_x_2091:
        /* <DEDUP_REMOVED lines=12> */
.L_x_2092:
[----:B------:R-:W-:Y:S02]  /*26cd0*/  IMAD.MOV.U32 R13, RZ, RZ, R19 ;  /* 0x000000ffff0d7224 */ /* 0x000fe400078e0013 */
[----:B------:R-:W-:Y:S02]  /*26ce0*/  IMAD.MOV.U32 R12, RZ, RZ, 0x6 ;  /* 0x00000006ff0c7424 */ /* 0x000fe400078e00ff */
[----:B------:R-:W-:-:S07]  /*26cf0*/  IMAD.MOV.U32 R2, RZ, RZ, R14 ;  /* 0x000000ffff027224 */ /* 0x000fce00078e000e */
[----:B------:R-:W-:Y:S05]  /*26d00*/  WARPSYNC.COLLECTIVE R15, `(.L_x_2093) ;  /* 0x000000000f087348 */ /* 0x000fea0003c00000 */
[----:B------:R0:W1:Y:S02]  /*26d10*/  SHFL.IDX P6, R14, R13, R12, R11 ;  /* 0x0000000c0d0e7389 */ /* 0x00006400000c000b */
[----:B01----:R-:W-:Y:S01]  /*26d20*/  ENDCOLLECTIVE ;  /* 0x000000000000791b */ /* 0x003fe20003800000 */
.L_x_2093:
        /* <DEDUP_REMOVED lines=12> */
.L_x_2094:
[----:B------:R-:W-:Y:S02]  /*26df0*/  IMAD.MOV.U32 R13, RZ, RZ, R19 ;  /* 0x000000ffff0d7224 */ /* 0x000fe400078e0013 */
[----:B------:R-:W-:Y:S02]  /*26e00*/  IMAD.MOV.U32 R12, RZ, RZ, 0x7 ;  /* 0x00000007ff0c7424 */ /* 0x000fe400078e00ff */
[----:B------:R-:W-:-:S07]  /*26e10*/  IMAD.MOV.U32 R2, RZ, RZ, R14 ;  /* 0x000000ffff027224 */ /* 0x000fce00078e000e */
[----:B------:R-:W-:Y:S05]  /*26e20*/  WARPSYNC.COLLECTIVE R15, `(.L_x_2095) ;  /* 0x000000000f087348 */ /* 0x000fea0003c00000 */
[----:B------:R0:W1:Y:S02]  /*26e30*/  SHFL.IDX P6, R14, R13, R12, R11 ;  /* 0x0000000c0d0e7389 */ /* 0x00006400000c000b */
[----:B01----:R-:W-:Y:S01]  /*26e40*/  ENDCOLLECTIVE ;  /* 0x000000000000791b */ /* 0x003fe20003800000 */
.L_x_2095:
        /* <DEDUP_REMOVED lines=11> */
.L_x_2096:
[----:B------:R-:W-:Y:S01]  /*26f00*/  IMAD.MOV.U32 R2, RZ, RZ, R14 ;  /* 0x000000ffff027224 */ /* 0x000fe200078e000e */
[----:B------:R-:W-:Y:S06]  /*26f10*/  BRA `(.L_x_2097) ;  /* 0xffffff9000247947 */ /* 0x000fec000383ffff */
.L_x_1893:
[----:B0-----:R0:W1:Y:S02]  /*26f20*/  SYNCS.PHASECHK.TRANS64.TRYWAIT P0, [R0+URZ+0x16860], R3 ;  /* 0x01686003000075a7 */ /* 0x001064000800017f */
[----:B-1----:R-:W-:Y:S05]  /*26f30*/  @!P0 NANOSLEEP.SYNCS 0x989680 ;  /* 0x009896800000895d */ /* 0x002fea0003900000 */
[----:B------:R-:W1:Y:S02]  /*26f40*/  @!P0 SYNCS.PHASECHK.TRANS64 P0, [R0+URZ+0x16860], R3 ;  /* 0x01686003000085a7 */ /* 0x000e64000800007f */
[----:B-1----:R-:W-:Y:S05]  /*26f50*/  @!P0 BRA `(.L_x_1893) ;  /* 0xfffffffc00f08947 */ /* 0x002fea000383ffff */
[----:B------:R-:W-:Y:S05]  /*26f60*/  BRA `(.L_x_2098) ;  /* 0xffffff9400407947 */ /* 0x000fea000383ffff */
.L_x_1894:
[----:B------:R-:W-:Y:S01]  /*26f70*/  BSSY B0, `(.L_x_2099) ;  /* 0x0000008000007945 */ /* 0x000fe20003800000 */
[----:B------:R-:W-:Y:S01]  /*26f80*/  MOV R13, R19 ;  /* 0x00000013000d7202 */ /* 0x000fe20000000f00 */
[----:B------:R-:W-:Y:S02]  /*26f90*/  IMAD.MOV.U32 R12, RZ, RZ, RZ ;  /* 0x000000ffff0c7224 */ /* 0x000fe400078e00ff */
[----:B------:R-:W-:Y:S02]  /*26fa0*/  IMAD.MOV.U32 R11, RZ, RZ, 0x181f ;  /* 0x0000181fff0b7424 */ /* 0x000fe400078e00ff */
[----:B------:R-:W-:-:S07]  /*26fb0*/  IMAD.MOV.U32 R15, RZ, RZ, -0x1 ;  /* 0xffffffffff0f7424 */ /* 0x000fce00078e00ff */
[----:B0----5:R-:W-:Y:S05]  /*26fc0*/  WARPSYNC.COLLECTIVE R15, `(.L_x_2100) ;  /* 0x000000000f087348 */ /* 0x021fea0003c00000 */
[----:B------:R1:W2:Y:S02]  /*26fd0*/  SHFL.IDX P6, R14, R13, R12, R11 ;  /* 0x0000000c0d0e7389 */ /* 0x0002a400000c000b */
[----:B012--5:R-:W-:Y:S01]  /*26fe0*/  ENDCOLLECTIVE ;  /* 0x000000000000791b */ /* 0x027fe20003800000 */
.L_x_2100:
[----:B------:R-:W-:Y:S05]  /*26ff0*/  BSYNC B0 ;  /* 0x0000000000007941 */ /* 0x000fea0003800000 */
.L_x_2099:
[----:B------:R-:W-:Y:S01]  /*27000*/  IMAD.MOV.U32 R13, RZ, RZ, R18 ;  /* 0x000000ffff0d7224 */ /* 0x000fe200078e0012 */
[----:B------:R-:W-:Y:S01]  /*27010*/  SHF.L.U32 R5, R7, 0x1, RZ ;  /* 0x0000000107057819 */ /* 0x000fe200000006ff */
[----:B------:R-:W-:Y:S01]  /*27020*/  IMAD.MOV.U32 R12, RZ, RZ, RZ ;  /* 0x000000ffff0c7224 */ /* 0x000fe200078e00ff */
[----:B------:R-:W-:Y:S01]  /*27030*/  ISETP.LT.OR P2, PT, R6, 0x1, P0 ;  /* 0x000000010600780c */ /* 0x000fe20000741670 */
[----:B------:R-:W-:Y:S02]  /*27040*/  IMAD.MOV.U32 R11, RZ, RZ, 0x181f ;  /* 0x0000181fff0b7424 */ /* 0x000fe400078e00ff */
[----:B------:R-:W-:Y:S02]  /*27050*/  IMAD.MOV.U32 R15, RZ, RZ, -0x1 ;  /* 0xffffffffff0f7424 */ /* 0x000fe400078e00ff */
[----:B------:R-:W-:Y:S02]  /*27060*/  IMAD.MOV.U32 R3, RZ, RZ, R14 ;  /* 0x000000ffff037224 */ /* 0x000fe400078e000e */
[----:B------:R-:W-:-:S07]  /*27070*/  IMAD R4, R4, 0x2, R16 ;  /* 0x0000000204047824 */ /* 0x000fce00078e0210 */
[----:B------:R-:W-:Y:S05]  /*27080*/  WARPSYNC.COLLECTIVE R15, `(.L_x_2101) ;  /* 0x000000000f087348 */ /* 0x000fea0003c00000 */
[----:B------:R0:W1:Y:S02]  /*27090*/  SHFL.IDX P6, R14, R13, R12, R11 ;  /* 0x0000000c0d0e7389 */ /* 0x00006400000c000b */
[----:B01----:R-:W-:Y:S01]  /*270a0*/  ENDCOLLECTIVE ;  /* 0x000000000000791b */ /* 0x003fe20003800000 */
.L_x_2101:
[----:B------:R-:W-:Y:S02]  /*270b0*/  IMAD.MOV.U32 R13, RZ, RZ, R19 ;  /* 0x000000ffff0d7224 */ /* 0x000fe400078e0013 */
[----:B------:R-:W-:Y:S01]  /*270c0*/  IMAD.MOV.U32 R12, RZ, RZ, 0x1 ;  /* 0x00000001ff0c7424 */ /* 0x000fe200078e00ff */
[----:B------:R-:W-:-:S13]  /*270d0*/  IADD3 R2, P1, R14, R5, RZ ;  /* 0x000000050e027210 */ /* 0x000fda0007f3e0ff */
[----:B------:R-:W-:Y:S05]  /*270e0*/  WARPSYNC.COLLECTIVE R15, `(.L_x_2102) ;  /* 0x000000000f087348 */ /* 0x000fea0003c00000 */
[----:B------:R0:W1:Y:S02]  /*270f0*/  SHFL.IDX P6, R14, R13, R12, R11 ;  /* 0x0000000c0d0e7389 */ /* 0x00006400000c000b */
[----:B01----:R-:W-:Y:S01]  /*27100*/  ENDCOLLECTIVE ;  /* 0x000000000000791b */ /* 0x003fe20003800000 */
.L_x_2102:
        /* <DEDUP_REMOVED lines=11> */
.L_x_2103:
[----:B------:R-:W-:Y:S01]  /*271c0*/  IMAD.MOV.U32 R13, RZ, RZ, R19 ;  /* 0x000000ffff0d7224 */ /* 0x000fe200078e0013 */
[----:B------:R-:W-:Y:S02]  /*271d0*/  MOV R12, 0x2 ;  /* 0x00000002000c7802 */ /* 0x000fe40000000f00 */
[----:B------:R-:W-:-:S13]  /*271e0*/  IADD3 R2, P1, R14, R5, RZ ;  /* 0x000000050e027210 */ /* 0x000fda0007f3e0ff */
[----:B------:R-:W-:Y:S05]  /*271f0*/  WARPSYNC.COLLECTIVE R15, `(.L_x_2104) ;  /* 0x000000000f087348 */ /* 0x000fea0003c00000 */
[----:B------:R0:W1:Y:S02]  /*27200*/  SHFL.IDX P6, R14, R13, R12, R11 ;  /* 0x0000000c0d0e7389 */ /* 0x00006400000c000b */
[----:B01----:R-:W-:Y:S01]  /*27210*/  ENDCOLLECTIVE ;  /* 0x000000000000791b */ /* 0x003fe20003800000 */
.L_x_2104:
        /* <DEDUP_REMOVED lines=11> */
.L_x_2105:
[----:B------:R-:W-:Y:S02]  /*272d0*/  IMAD.MOV.U32 R13, RZ, RZ, R19 ;  /* 0x000000ffff0d7224 */ /* 0x000fe400078e0013 */
[----:B------:R-:W-:Y:S01]  /*272e0*/  IMAD.MOV.U32 R12, RZ, RZ, 0x3 ;  /* 0x00000003ff0c7424 */ /* 0x000fe200078e00ff */
[----:B------:R-:W-:-:S13]  /*272f0*/  IADD3 R2, P1, R14, R5, RZ ;  /* 0x000000050e027210 */ /* 0x000fda0007f3e0ff */
[----:B------:R-:W-:Y:S05]  /*27300*/  WARPSYNC.COLLECTIVE R15, `(.L_x_2106) ;  /* 0x000000000f087348 */ /* 0x000fea0003c00000 */
[----:B------:R0:W1:Y:S02]  /*27310*/  SHFL.IDX P6, R14, R13, R12, R11 ;  /* 0x0000000c0d0e7389 */ /* 0x00006400000c000b */
[----:B01----:R-:W-:Y:S01]  /*27320*/  ENDCOLLECTIVE ;  /* 0x000000000000791b */ /* 0x003fe20003800000 */
.L_x_2106:
        /* <DEDUP_REMOVED lines=11> */
.L_x_2107:
[----:B------:R-:W-:Y:S01]  /*273e0*/  MOV R13, R19 ;  /* 0x00000013000d7202 */ /* 0x000fe20000000f00 */
[----:B------:R-:W-:Y:S01]  /*273f0*/  IMAD.MOV.U32 R12, RZ, RZ, 0x4 ;  /* 0x00000004ff0c7424 */ /* 0x000fe200078e00ff */
[----:B------:R-:W-:-:S13]  /*27400*/  IADD3 R2, P1, R14, R5, RZ ;  /* 0x000000050e027210 */ /* 0x000fda0007f3e0ff */
[----:B------:R-:W-:Y:S05]  /*27410*/  WARPSYNC.COLLECTIVE R15, `(.L_x_2108) ;  /* 0x000000000f087348 */ /* 0x000fea0003c00000 */
[----:B------:R0:W1:Y:S02]  /*27420*/  SHFL.IDX P6, R14, R13, R12, R11 ;  /* 0x0000000c0d0e7389 */ /* 0x00006400000c000b */
[----:B01----:R-:W-:Y:S01]  /*27430*/  ENDCOLLECTIVE ;  /* 0x000000000000791b */ /* 0x003fe20003800000 */
.L_x_2108:
        /* <DEDUP_REMOVED lines=11> */
.L_x_2109:
[----:B------:R-:W-:Y:S02]  /*274f0*/  IMAD.MOV.U32 R13, RZ, RZ, R19 ;  /* 0x000000ffff0d7224 */ /* 0x000fe400078e0013 */
[----:B------:R-:W-:Y:S01]  /*27500*/  IMAD.MOV.U32 R12, RZ, RZ, 0x5 ;  /* 0x00000005ff0c7424 */ /* 0x000fe200078e00ff */
[----:B------:R-:W-:-:S13]  /*27510*/  IADD3 R2, P1, R14, R5, RZ ;  /* 0x000000050e027210 */ /* 0x000fda0007f3e0ff */
[----:B------:R-:W-:Y:S05]  /*27520*/  WARPSYNC.COLLECTIVE R15, `(.L_x_2110) ;  /* 0x000000000f087348 */ /* 0x000fea0003c00000 */
[----:B------:R0:W1:Y:S02]  /*27530*/  SHFL.IDX P6, R14, R13, R12, R11 ;  /* 0x0000000c0d0e7389 */ /* 0x00006400000c000b */
[----:B01----:R-:W-:Y:S01]  /*27540*/  ENDCOLLECTIVE ;  /* 0x000000000000791b */ /* 0x003fe20003800000 */
.L_x_2110:
        /* <DEDUP_REMOVED lines=11> */
.L_x_2111:
[----:B------:R-:W-:Y:S02]  /*27600*/  IMAD.MOV.U32 R13, RZ, RZ, R19 ;  /* 0x000000ffff0d7224 */ /* 0x000fe400078e0013 */
[----:B------:R-:W-:Y:S01]  /*27610*/  IMAD.MOV.U32 R12, RZ, RZ, 0x6 ;  /* 0x00000006ff0c7424 */ /* 0x000fe200078e00ff */
[----:B------:R-:W-:-:S13]  /*27620*/  IADD3 R2, P1, R14, R5, RZ ;  /* 0x000000050e027210 */ /* 0x000fda0007f3e0ff */
[----:B------:R-:W-:Y:S05]  /*27630*/  WARPSYNC.COLLECTIVE R15, `(.L_x_2112) ;  /* 0x000000000f087348 */ /* 0x000fea0003c00000 */
[----:B------:R0:W1:Y:S02]  /*27640*/  SHFL.IDX P6, R14, R13, R12, R11 ;  /* 0x0000000c0d0e7389 */ /* 0x00006400000c000b */
[----:B01----:R-:W-:Y:S01]  /*27650*/  ENDCOLLECTIVE ;  /* 0x000000000000791b */ /* 0x003fe20003800000 */
.L_x_2112:
        /* <DEDUP_REMOVED lines=11> */
.L_x_2113:
[----:B------:R-:W-:Y:S02]  /*27710*/  IMAD.MOV.U32 R13, RZ, RZ, R19 ;  /* 0x000000ffff0d7224 */ /* 0x000fe400078e0013 */
[----:B------:R-:W-:Y:S01]  /*27720*/  IMAD.MOV.U32 R12, RZ, RZ, 0x7 ;  /* 0x00000007ff0c7424 */ /* 0x000fe200078e00ff */
[----:B------:R-:W-:-:S13]  /*27730*/  IADD3 R2, P1, R14, R5, RZ ;  /* 0x000000050e027210 */ /* 0x000fda0007f3e0ff */
[----:B------:R-:W-:Y:S05]  /*27740*/  WARPSYNC.COLLECTIVE R15, `(.L_x_2114) ;  /* 0x000000000f087348 */ /* 0x000fea0003c00000 */
[----:B------:R0:W1:Y:S02]  /*27750*/  SHFL.IDX P6, R14, R13, R12, R11 ;  /* 0x0000000c0d0e7389 */ /* 0x00006400000c000b */
[----:B01----:R-:W-:Y:S01]  /*27760*/  ENDCOLLECTIVE ;  /* 0x000000000000791b */ /* 0x003fe20003800000 */
.L_x_2114:
        /* <DEDUP_REMOVED lines=10> */
.L_x_2115:
[----:B------:R-:W-:Y:S05]  /*27810*/  BRA `(.L_x_2116) ;  /* 0xffffff9000107947 */ /* 0x000fea000383ffff */
.L_x_1899:
[----:B------:R-:W-:Y:S01]  /*27820*/  BSSY B0, `(.L_x_2117) ;  /* 0x0000008000007945 */ /* 0x000fe20003800000 */
[----:B-1----:R-:W-:Y:S02]  /*27830*/  IMAD.MOV.U32 R13, RZ, RZ, R24 ;  /* 0x000000ffff0d7224 */ /* 0x002fe400078e0018 */
[----:B------:R-:W-:Y:S02]  /*27840*/  IMAD.MOV.U32 R12, RZ, RZ, RZ ;  /* 0x000000ffff0c7224 */ /* 0x000fe400078e00ff */
[----:B------:R-:W-:Y:S02]  /*27850*/  IMAD.MOV.U32 R11, RZ, RZ, 0x1f ;  /* 0x0000001fff0b7424 */ /* 0x000fe400078e00ff */
[----:B------:R-:W-:-:S07]  /*27860*/  IMAD.MOV.U32 R15, RZ, RZ, -0x1 ;  /* 0xffffffffff0f7424 */ /* 0x000fce00078e00ff */
[----:B0-2--5:R-:W-:Y:S05]  /*27870*/  WARPSYNC.COLLECTIVE R15, `(.L_x_2118) ;  /* 0x000000000f087348 */ /* 0x025fea0003c00000 */
[----:B------:R1:W3:Y:S02]  /*27880*/  SHFL.IDX P6, R14, R13, R12, R11 ;  /* 0x0000000c0d0e7389 */ /* 0x0002e400000c000b */
[----:B0123-5:R-:W-:Y:S01]  /*27890*/  ENDCOLLECTIVE ;  /* 0x000000000000791b */ /* 0x02ffe20003800000 */
.L_x_2118:
[----:B------:R-:W-:Y:S05]  /*278a0*/  BSYNC B0 ;  /* 0x0000000000007941 */ /* 0x000fea0003800000 */
.L_x_2117:
[----:B------:R-:W-:Y:S01]  /*278b0*/  IMAD.MOV.U32 R13, RZ, RZ, R24 ;  /* 0x000000ffff0d7224 */ /* 0x000fe200078e0018 */
[----:B------:R-:W-:Y:S01]  /*278c0*/  MOV R15, 0xffffffff ;  /* 0xffffffff000f7802 */ /* 0x000fe20000000f00 */
[----:B------:R-:W-:Y:S02]  /*278d0*/  IMAD.MOV.U32 R12, RZ, RZ, 0x1 ;  /* 0x00000001ff0c7424 */ /* 0x000fe400078e00ff */
[----:B------:R-:W-:Y:S02]  /*278e0*/  IMAD.MOV.U32 R11, RZ, RZ, 0x1f ;  /* 0x0000001fff0b7424 */ /* 0x000fe400078e00ff */
[----:B------:R-:W-:Y:S02]  /*278f0*/  IMAD.IADD R9, R27, 0x1, R8 ;  /* 0x000000011b097824 */ /* 0x000fe400078e0208 */
[----:B------:R-:W-:-:S07]  /*27900*/  IMAD.MOV.U32 R0, RZ, RZ, R14 ;  /* 0x000000ffff007224 */ /* 0x000fce00078e000e */
[----:B------:R-:W-:Y:S05]  /*27910*/  WARPSYNC.COLLECTIVE R15, `(.L_x_2119) ;  /* 0x000000000f087348 */ /* 0x000fea0003c00000 */
[----:B------:R0:W1:Y:S02]  /*27920*/  SHFL.IDX P6, R14, R13, R12, R11 ;  /* 0x0000000c0d0e7389 */ /* 0x00006400000c000b */
[----:B01----:R-:W-:Y:S01]  /*27930*/  ENDCOLLECTIVE ;  /* 0x000000000000791b */ /* 0x003fe20003800000 */
.L_x_2119:
        /* <DEDUP_REMOVED lines=23> */
.L_x_2120:
[----:B------:R-:W-:Y:S02]  /*27ab0*/  MOV R12, 0x2 ;  /* 0x00000002000c7802 */ /* 0x000fe40000000f00 */
[----:B------:R-:W-:-:S05]  /*27ac0*/  SEL R4, R14, RZ, P1 ;  /* 0x000000ff0e047207 */ /* 0x000fca0000800000 */
[----:B------:R-:W-:-:S04]  /*27ad0*/  IMAD.IADD R4, R13, 0x1, R4 ;  /* 0x000000010d047824 */ /* 0x000fc800078e0204 */
[----:B------:R-:W-:-:S07]  /*27ae0*/  IMAD.MOV.U32 R13, RZ, RZ, R4 ;  /* 0x000000ffff0d7224 */ /* 0x000fce00078e0004 */
[----:B------:R-:W-:Y:S05]  /*27af0*/  WARPSYNC.COLLECTIVE R15, `(.L_x_2121) ;  /* 0x000000000f087348 */ /* 0x000fea0003c00000 */
[----:B------:R0:W1:Y:S02]  /*27b00*/  SHFL.UP P6, R14, R13, R12, R11 ;  /* 0x0400000c0d0e7389 */ /* 0x00006400000c000b */
[----:B01----:R-:W-:Y:S01]  /*27b10*/  ENDCOLLECTIVE ;  /* 0x000000000000791b */ /* 0x003fe20003800000 */
.L_x_2121:
[----:B------:R-:W-:Y:S01]  /*27b20*/  IMAD.MOV.U32 R12, RZ, RZ, 0x4 ;  /* 0x00000004ff0c7424 */ /* 0x000fe200078e00ff */
[----:B------:R-:W-:-:S05]  /*27b30*/  SEL R3, R14, RZ, P2 ;  /* 0x000000ff0e037207 */ /* 0x000fca0001000000 */
[----:B------:R-:W-:-:S04]  /*27b40*/  IMAD.IADD R2, R4, 0x1, R3 ;  /* 0x0000000104027824 */ /* 0x000fc800078e0203 */
[----:B------:R-:W-:-:S07]  /*27b50*/  IMAD.MOV.U32 R13, RZ, RZ, R2 ;  /* 0x000000ffff0d7224 */ /* 0x000fce00078e0002 */
[----:B------:R-:W-:Y:S05]  /*27b60*/  WARPSYNC.COLLECTIVE R15, `(.L_x_2122) ;  /* 0x000000000f087348 */ /* 0x000fea0003c00000 */
[----:B------:R0:W1:Y:S02]  /*27b70*/  SHFL.UP P6, R14, R13, R12, R11 ;  /* 0x0400000c0d0e7389 */ /* 0x00006400000c000b */
[----:B01----:R-:W-:Y:S01]  /*27b80*/  ENDCOLLECTIVE ;  /* 0x000000000000791b */ /* 0x003fe20003800000 */
.L_x_2122:
[----:B------:R-:W-:Y:S01]  /*27b90*/  IMAD.MOV.U32 R12, RZ, RZ, 0x8 ;  /* 0x00000008ff0c7424 */ /* 0x000fe200078e00ff */
[----:B------:R-:W-:-:S05]  /*27ba0*/  SEL R3, R14, RZ, P3 ;  /* 0x000000ff0e037207 */ /* 0x000fca0001800000 */
[----:B------:R-:W-:-:S04]  /*27bb0*/  IMAD.IADD R3, R2, 0x1, R3 ;  /* 0x0000000102037824 */ /* 0x000fc800078e0203 */
[----:B------:R-:W-:-:S07]  /*27bc0*/  IMAD.MOV.U32 R13, RZ, RZ, R3 ;  /* 0x000000ffff0d7224 */ /* 0x000fce00078e0003 */
[----:B------:R-:W-:Y:S05]  /*27bd0*/  WARPSYNC.COLLECTIVE R15, `(.L_x_2123) ;  /* 0x000000000f087348 */ /* 0x000fea0003c00000 */
[----:B------:R0:W1:Y:S02]  /*27be0*/  SHFL.UP P6, R14, R13, R12, R11 ;  /* 0x0400000c0d0e7389 */ /* 0x00006400000c000b */
[----:B01----:R-:W-:Y:S01]  /*27bf0*/  ENDCOLLECTIVE ;  /* 0x000000000000791b */ /* 0x003fe20003800000 */
.L_x_2123:
[----:B------:R-:W-:Y:S02]  /*27c00*/  MOV R12, 0x10 ;  /* 0x00000010000c7802 */ /* 0x000fe40000000f00 */
[----:B------:R-:W-:-:S05]  /*27c10*/  SEL R4, R14, RZ, P4 ;  /* 0x000000ff0e047207 */ /* 0x000fca0002000000 */
[----:B------:R-:W-:-:S04]  /*27c20*/  IMAD.IADD R4, R3, 0x1, R4 ;  /* 0x0000000103047824 */ /* 0x000fc800078e0204 */
[----:B------:R-:W-:-:S07]  /*27c30*/  IMAD.MOV.U32 R13, RZ, RZ, R4 ;  /* 0x000000ffff0d7224 */ /* 0x000fce00078e0004 */
[----:B------:R-:W-:Y:S05]  /*27c40*/  WARPSYNC.COLLECTIVE R15, `(.L_x_2124) ;  /* 0x000000000f087348 */ /* 0x000fea0003c00000 */
[----:B------:R0:W1:Y:S02]  /*27c50*/  SHFL.UP P6, R14, R13, R12, R11 ;  /* 0x0400000c0d0e7389 */ /* 0x00006400000c000b */
[----:B01----:R-:W-:Y:S01]  /*27c60*/  ENDCOLLECTIVE ;  /* 0x000000000000791b */ /* 0x003fe20003800000 */
.L_x_2124:
        /* <DEDUP_REMOVED lines=8> */
.L_x_2125:
[----:B------:R-:W-:Y:S05]  /*27cf0*/  BRA `(.L_x_2126) ;  /* 0xffffff9000247947 */ /* 0x000fea000383ffff */
.L_x_1902:
[----:B------:R-:W-:Y:S01]  /*27d00*/  BSSY B0, `(.L_x_2127) ;  /* 0x0000007000007945 */ /* 0x000fe20003800000 */
[----:B------:R-:W-:Y:S02]  /*27d10*/  IMAD.MOV.U32 R12, RZ, RZ, 0x1 ;  /* 0x00000001ff0c7424 */ /* 0x000fe400078e00ff */
[----:B------:R-:W-:Y:S02]  /*27d20*/  IMAD.MOV.U32 R11, RZ, RZ, RZ ;  /* 0x000000ffff0b7224 */ /* 0x000fe400078e00ff */
[----:B------:R-:W-:-:S07]  /*27d30*/  IMAD.MOV.U32 R15, RZ, RZ, -0x1 ;  /* 0xffffffffff0f7424 */ /* 0x000fce00078e00ff */
[----:B-----5:R-:W-:Y:S05]  /*27d40*/  WARPSYNC.COLLECTIVE R15, `(.L_x_2128) ;  /* 0x000000000f087348 */ /* 0x020fea0003c00000 */
[----:B------:R0:W1:Y:S02]  /*27d50*/  SHFL.UP P6, R14, R13, R12, R11 ;  /* 0x0400000c0d0e7389 */ /* 0x00006400000c000b */
[----:B01---5:R-:W-:Y:S01]  /*27d60*/  ENDCOLLECTIVE ;  /* 0x000000000000791b */ /* 0x023fe20003800000 */
.L_x_2128:
[----:B------:R-:W-:Y:S05]  /*27d70*/  BSYNC B0 ;  /* 0x0000000000007941 */ /* 0x000fea0003800000 */
.L_x_2127:
        /* <DEDUP_REMOVED lines=8> */
.L_x_2129:
[----:B------:R-:W-:Y:S01]  /*27e00*/  IMAD.MOV.U32 R12, RZ, RZ, 0x4 ;  /* 0x00000004ff0c7424 */ /* 0x000fe200078e00ff */
[----:B------:R-:W-:-:S05]  /*27e10*/  SEL R2, R14, RZ, P2 ;  /* 0x000000ff0e027207 */ /* 0x000fca0001000000 */
[----:B------:R-:W-:-:S04]  /*27e20*/  IMAD.IADD R2, R13, 0x1, R2 ;  /* 0x000000010d027824 */ /* 0x000fc800078e0202 */
[----:B------:R-:W-:-:S07]  /*27e30*/  IMAD.MOV.U32 R13, RZ, RZ, R2 ;  /* 0x000000ffff0d7224 */ /* 0x000fce00078e0002 */
[----:B------:R-:W-:Y:S05]  /*27e40*/  WARPSYNC.COLLECTIVE R15, `(.L_x_2130) ;  /* 0x000000000f087348 */ /* 0x000fea0003c00000 */
[----:B------:R0:W1:Y:S02]  /*27e50*/  SHFL.UP P6, R14, R13, R12, R11 ;  /* 0x0400000c0d0e7389 */ /* 0x00006400000c000b */
[----:B01----:R-:W-:Y:S01]  /*27e60*/  ENDCOLLECTIVE ;  /* 0x000000000000791b */ /* 0x003fe20003800000 */
.L_x_2130:
[----:B------:R-:W-:Y:S01]  /*27e70*/  IMAD.MOV.U32 R12, RZ, RZ, 0x8 ;  /* 0x00000008ff0c7424 */ /* 0x000fe200078e00ff */
[----:B------:R-:W-:-:S05]  /*27e80*/  SEL R3, R14, RZ, P3 ;  /* 0x000000ff0e037207 */ /* 0x000fca0001800000 */
[----:B------:R-:W-:-:S04]  /*27e90*/  IMAD.IADD R3, R2, 0x1, R3 ;  /* 0x0000000102037824 */ /* 0x000fc800078e0203 */
[----:B------:R-:W-:-:S07]  /*27ea0*/  IMAD.MOV.U32 R13, RZ, RZ, R3 ;  /* 0x000000ffff0d7224 */ /* 0x000fce00078e0003 */
[----:B------:R-:W-:Y:S05]  /*27eb0*/  WARPSYNC.COLLECTIVE R15, `(.L_x_2131) ;  /* 0x000000000f087348 */ /* 0x000fea0003c00000 */
[----:B------:R0:W1:Y:S02]  /*27ec0*/  SHFL.UP P6, R14, R13, R12, R11 ;  /* 0x0400000c0d0e7389 */ /* 0x00006400000c000b */
[----:B01----:R-:W-:Y:S01]  /*27ed0*/  ENDCOLLECTIVE ;  /* 0x000000000000791b */ /* 0x003fe20003800000 */
.L_x_2131:
[----:B------:R-:W-:Y:S01]  /*27ee0*/  IMAD.MOV.U32 R12, RZ, RZ, 0x10 ;  /* 0x00000010ff0c7424 */ /* 0x000fe200078e00ff */
[----:B------:R-:W-:-:S04]  /*27ef0*/  SEL R4, R14, RZ, P4 ;  /* 0x000000ff0e047207 */ /* 0x000fc80002000000 */
[----:B------:R-:W-:-:S05]  /*27f00*/  IADD3 R4, R3, R4, RZ ;  /* 0x0000000403047210 */ /* 0x000fca0007ffe0ff */
[----:B------:R-:W-:-:S07]  /*27f10*/  IMAD.MOV.U32 R13, RZ, RZ, R4 ;  /* 0x000000ffff0d7224 */ /* 0x000fce00078e0004 */
[----:B------:R-:W-:Y:S05]  /*27f20*/  WARPSYNC.COLLECTIVE R15, `(.L_x_2132) ;  /* 0x000000000f087348 */ /* 0x000fea0003c00000 */
[----:B------:R0:W1:Y:S02]  /*27f30*/  SHFL.UP P6, R14, R13, R12, R11 ;  /* 0x0400000c0d0e7389 */ /* 0x00006400000c000b */
[----:B01----:R-:W-:Y:S01]  /*27f40*/  ENDCOLLECTIVE ;  /* 0x000000000000791b */ /* 0x003fe20003800000 */
.L_x_2132:
        /* <DEDUP_REMOVED lines=8> */
.L_x_2133:
[----:B------:R-:W-:Y:S05]  /*27fd0*/  BRA `(.L_x_2134) ;  /* 0xffffff9000107947 */ /* 0x000fea000383ffff */
.L_x_1904:
[----:B------:R-:W-:Y:S01]  /*27fe0*/  BSSY B0, `(.L_x_2135) ;  /* 0x0000006000007945 */ /* 0x000fe20003800000 */
[----:B------:R-:W-:Y:S01]  /*27ff0*/  PLOP3.LUT P6, PT, P6, PT, PT, 0x8, 0x0 ;  /* 0x000000000000781c */ /* 0x000fe200037ce170 */
[----:B------:R-:W-:-:S12]  /*28000*/  IMAD.MOV.U32 R15, RZ, RZ, -0x1 ;  /* 0xffffffffff0f7424 */ /* 0x000fd800078e00ff */
[----:B0----5:R-:W-:Y:S05]  /*28010*/  WARPSYNC.COLLECTIVE R15, `(.L_x_2136) ;  /* 0x000000000f087348 */ /* 0x021fea0003c00000 */
[----:B------:R-:W-:Y:S01]  /*28020*/  VOTE.ANY R14, PT, P6 ;  /* 0x00000000000e7806 */ /* 0x000fe200030e0100 */
[----:B0----5:R-:W-:Y:S06]  /*28030*/  ENDCOLLECTIVE ;  /* 0x000000000000791b */ /* 0x021fec0003800000 */
.L_x_2136:
[----:B------:R-:W-:Y:S05]  /*28040*/  BSYNC B0 ;  /* 0x0000000000007941 */ /* 0x000fea0003800000 */
.L_x_2135:
[----:B------:R-:W-:Y:S01]  /*28050*/  IMAD.MOV.U32 R3, RZ, RZ, R14 ;  /* 0x000000ffff037224 */ /* 0x000fe200078e000e */
[----:B------:R-:W-:Y:S01]  /*28060*/  MOV R13, R25 ;  /* 0x00000019000d7202 */ /* 0x000fe20000000f00 */
[----:B------:R-:W-:Y:S02]  /*28070*/  IMAD.MOV.U32 R11, RZ, RZ, 0x1f ;  /* 0x0000001fff0b7424 */ /* 0x000fe400078e00ff */
[----:B------:R-:W0:Y:S01]  /*28080*/  POPC R7, R3 ;  /* 0x0000000300077309 */ /* 0x000e220000000000 */
[----:B------:R-:W-:Y:S02]  /*28090*/  IMAD.MOV.U32 R15, RZ, RZ, -0x1 ;  /* 0xffffffffff0f7424 */ /* 0x000fe400078e00ff */
[----:B0-----:R-:W-:Y:S02]  /*280a0*/  IMAD.MOV.U32 R12, RZ, RZ, R7 ;  /* 0x000000ffff0c7224 */ /* 0x001fe400078e0007 */
[----:B------:R-:W-:-:S07]  /*280b0*/  IMAD.IADD R27, R7, 0x1, R27 ;  /* 0x00000001071b7824 */ /* 0x000fce00078e021b */
[----:B------:R-:W-:Y:S05]  /*280c0*/  WARPSYNC.COLLECTIVE R15, `(.L_x_2137) ;  /* 0x000000000f087348 */ /* 0x000fea0003c00000 */
[----:B------:R0:W1:Y:S02]  /*280d0*/  SHFL.IDX P6, R14, R13, R12, R11 ;  /* 0x0000000c0d0e7389 */ /* 0x00006400000c000b */
[----:B01----:R-:W-:Y:S01]  /*280e0*/  ENDCOLLECTIVE ;  /* 0x000000000000791b */ /* 0x003fe20003800000 */
.L_x_2137:
[----:B------:R-:W-:Y:S02]  /*280f0*/  IMAD.MOV.U32 R13, RZ, RZ, R5 ;  /* 0x000000ffff0d7224 */ /* 0x000fe400078e0005 */
[----:B------:R-:W-:-:S07]  /*28100*/  IMAD.MOV.U32 R25, RZ, RZ, R14 ;  /* 0x000000ffff197224 */ /* 0x000fce00078e000e */
[----:B------:R-:W-:Y:S05]  /*28110*/  WARPSYNC.COLLECTIVE R15, `(.L_x_2138) ;  /* 0x000000000f087348 */ /* 0x000fea0003c00000 */
[----:B------:R0:W1:Y:S02]  /*28120*/  SHFL.IDX P6, R14, R13, R12, R11 ;  /* 0x0000000c0d0e7389 */ /* 0x00006400000c000b */
[----:B01----:R-:W-:Y:S01]  /*28130*/  ENDCOLLECTIVE ;  /* 0x000000000000791b */ /* 0x003fe20003800000 */
.L_x_2138:
[----:B------:R-:W-:Y:S01]  /*28140*/  IMAD.MOV.U32 R5, RZ, RZ, R14 ;  /* 0x000000ffff057224 */ /* 0x000fe200078e000e */
[----:B------:R-:W-:Y:S06]  /*28150*/  BRA `(.L_x_2139) ;  /* 0xffffff8c00f07947 */ /* 0x000fec000383ffff */
.L_x_1906:
[----:B------:R-:W-:Y:S01]  /*28160*/  BSSY B0, `(.L_x_2140) ;  /* 0x0000007000007945 */ /* 0x000fe20003800000 */
[----:B------:R-:W-:Y:S01]  /*28170*/  IMAD.MOV.U32 R13, RZ, RZ, R2 ;  /* 0x000000ffff0d7224 */ /* 0x000fe200078e0002 */
[----:B------:R-:W-:Y:S01]  /*28180*/  MOV R11, 0x1f ;  /* 0x0000001f000b7802 */ /* 0x000fe20000000f00 */
[----:B------:R-:W-:-:S07]  /*28190*/  IMAD.MOV.U32 R15, RZ, RZ, -0x1 ;  /* 0xffffffffff0f7424 */ /* 0x000fce00078e00ff */
[----:B0123-5:R-:W-:Y:S05]  /*281a0*/  WARPSYNC.COLLECTIVE R15, `(.L_x_2141) ;  /* 0x000000000f087348 */ /* 0x02ffea0003c00000 */
[----:B------:R4:W0:Y:S02]  /*281b0*/  SHFL.IDX P6, R14, R13, R12, R11 ;  /* 0x0000000c0d0e7389 */ /* 0x00082400000c000b */
[----:B012345:R-:W-:Y:S01]  /*281c0*/  ENDCOLLECTIVE ;  /* 0x000000000000791b */ /* 0x03ffe20003800000 */
.L_x_2141:
[----:B------:R-:W-:Y:S05]  /*281d0*/  BSYNC B0 ;  /* 0x0000000000007941 */ /* 0x000fea0003800000 */
.L_x_2140:
[----:B------:R-:W-:Y:S01]  /*281e0*/  IMAD.MOV.U32 R24, RZ, RZ, R14 ;  /* 0x000000ffff187224 */ /* 0x000fe200078e000e */
[----:B------:R-:W-:Y:S06]  /*281f0*/  BRA `(.L_x_1905) ;  /* 0xffffff8c00e07947 */ /* 0x000fec000383ffff */
.L_x_1912:
[----:B0-----:R0:W4:Y:S02]  /*28200*/  SYNCS.PHASECHK.TRANS64.TRYWAIT P0, [R5+URZ+0x16820], R0 ;  /* 0x01682000050075a7 */ /* 0x001124000800017f */
[----:B----4-:R-:W-:Y:S05]  /*28210*/  @!P0 NANOSLEEP.SYNCS 0x989680 ;  /* 0x009896800000895d */ /* 0x010fea0003900000 */
[----:B------:R-:W4:Y:S02]  /*28220*/  @!P0 SYNCS.PHASECHK.TRANS64 P0, [R5+URZ+0x16820], R0 ;  /* 0x01682000050085a7 */ /* 0x000f24000800007f */
[----:B----4-:R-:W-:Y:S05]  /*28230*/  @!P0 BRA `(.L_x_1912) ;  /* 0xfffffffc00f08947 */ /* 0x010fea000383ffff */
[----:B------:R-:W-:Y:S05]  /*28240*/  BRA `(.L_x_2142) ;  /* 0xffffff98003c7947 */ /* 0x000fea000383ffff */
.L_x_1913:
[----:B------:R-:W4:Y:S01]  /*28250*/  S2R R2, SR_TID.X ;  /* 0x0000000000027919 */ /* 0x000f220000002100 */
[----:B------:R-:W-:Y:S01]  /*28260*/  BSSY B0, `(.L_x_2143) ;  /* 0x000000a000007945 */ /* 0x000fe20003800000 */
[----:B------:R-:W-:Y:S02]  /*28270*/  IMAD.MOV.U32 R12, RZ, RZ, RZ ;  /* 0x000000ffff0c7224 */ /* 0x000fe400078e00ff */
[----:B------:R-:W-:Y:S02]  /*28280*/  IMAD.MOV.U32 R11, RZ, RZ, 0x1f ;  /* 0x0000001fff0b7424 */ /* 0x000fe400078e00ff */
[----:B------:R-:W-:Y:S01]  /*28290*/  IMAD.MOV.U32 R15, RZ, RZ, -0x1 ;  /* 0xffffffffff0f7424 */ /* 0x000fe200078e00ff */
[----:B----4-:R-:W-:-:S04]  /*282a0*/  SHF.R.U32.HI R2, RZ, 0x5, R2 ;  /* 0x00000005ff027819 */ /* 0x010fc80000011602 */
[----:B------:R-:W-:-:S05]  /*282b0*/  LOP3.LUT R2, R2, 0x3, RZ, 0xc0, !PT ;  /* 0x0000000302027812 */ /* 0x000fca00078ec0ff */
[----:B-1----:R-:W-:-:S07]  /*282c0*/  IMAD.MOV.U32 R13, RZ, RZ, R2 ;  /* 0x000000ffff0d7224 */ /* 0x002fce00078e0002 */
[----:B0-23-5:R-:W-:Y:S05]  /*282d0*/  WARPSYNC.COLLECTIVE R15, `(.L_x_2144) ;  /* 0x000000000f087348 */ /* 0x02dfea0003c00000 */
[----:B------:R1:W4:Y:S02]  /*282e0*/  SHFL.IDX P6, R14, R13, R12, R11 ;  /* 0x0000000c0d0e7389 */ /* 0x00032400000c000b */
[----:B012345:R-:W-:Y:S01]  /*282f0*/  ENDCOLLECTIVE ;  /* 0x000000000000791b */ /* 0x03ffe20003800000 */
.L_x_2144:
[----:B------:R-:W-:Y:S05]  /*28300*/  BSYNC B0 ;  /* 0x0000000000007941 */ /* 0x000fea0003800000 */
.L_x_2143:
[----:B------:R-:W-:Y:S05]  /*28310*/  BRA `(.L_x_2145) ;  /* 0xffffff9800247947 */ /* 0x000fea000383ffff */
.L_x_1914:
[----:B------:R-:W-:Y:S01]  /*28320*/  BSSY B0, `(.L_x_2146) ;  /* 0x0000006000007945 */ /* 0x000fe20003800000 */
[----:B------:R-:W-:-:S07]  /*28330*/  IMAD.MOV.U32 R15, RZ, RZ, -0x1 ;  /* 0xffffffffff0f7424 */ /* 0x000fce00078e00ff */
[----:B0123-5:R-:W-:Y:S05]  /*28340*/  WARPSYNC.COLLECTIVE R15, `(.L_x_2147) ;  /* 0x000000000f0c7348 */ /* 0x02ffea0003c00000 */
[----:B------:R-:W-:Y:S02]  /*28350*/  ELECT P6, UR62, PT ;  /* 0x00000000003e782f */ /* 0x000fe400038c0000 */
[----:B------:R-:W-:Y:S01]  /*28360*/  MOV R14, UR62 ;  /* 0x0000003e000e7c02 */ /* 0x000fe20008000f00 */
[----:B0123-5:R-:W-:Y:S10]  /*28370*/  ENDCOLLECTIVE ;  /* 0x000000000000791b */ /* 0x02fff40003800000 */
.L_x_2147:
[----:B------:R-:W-:Y:S05]  /*28380*/  BSYNC B0 ;  /* 0x0000000000007941 */ /* 0x000fea0003800000 */
.L_x_2146:
[----:B------:R-:W-:Y:S05]  /*28390*/  BRA `(.L_x_2148) ;  /* 0xffffff9800187947 */ /* 0x000fea000383ffff */
.L_x_1916:
[----:B0-----:R0:W4:Y:S02]  /*283a0*/  SYNCS.PHASECHK.TRANS64.TRYWAIT P1, [R3+URZ+0x16840], R2 ;  /* 0x01684002030075a7 */ /* 0x001124000802017f */
[----:B----4-:R-:W-:Y:S05]  /*283b0*/  @!P1 NANOSLEEP.SYNCS 0x989680 ;  /* 0x009896800000995d */ /* 0x010fea0003900000 */
[----:B------:R-:W4:Y:S02]  /*283c0*/  @!P1 SYNCS.PHASECHK.TRANS64 P1, [R3+URZ+0x16840], R2 ;  /* 0x01684002030095a7 */ /* 0x000f24000802007f */
[----:B----4-:R-:W-:Y:S05]  /*283d0*/  @!P1 BRA `(.L_x_1916) ;  /* 0xfffffffc00f09947 */ /* 0x010fea000383ffff */
[----:B------:R-:W-:Y:S05]  /*283e0*/  BRA `(.L_x_2149) ;  /* 0xffffff98003c7947 */ /* 0x000fea000383ffff */
.L_x_1918:
[----:B----4-:R4:W0:Y:S02]  /*283f0*/  SYNCS.PHASECHK.TRANS64.TRYWAIT P1, [R5+URZ+0x16840], R0 ;  /* 0x01684000050075a7 */ /* 0x010824000802017f */
[----:B0-----:R-:W-:Y:S05]  /*28400*/  @!P1 NANOSLEEP.SYNCS 0x989680 ;  /* 0x009896800000995d */ /* 0x001fea0003900000 */
[----:B------:R-:W0:Y:S02]  /*28410*/  @!P1 SYNCS.PHASECHK.TRANS64 P1, [R5+URZ+0x16840], R0 ;  /* 0x01684000050095a7 */ /* 0x000e24000802007f */
[----:B0-----:R-:W-:Y:S05]  /*28420*/  @!P1 BRA `(.L_x_1918) ;  /* 0xfffffffc00f09947 */ /* 0x001fea000383ffff */
[----:B------:R-:W-:Y:S05]  /*28430*/  BRA `(.L_x_2150) ;  /* 0xffffff98004c7947 */ /* 0x000fea000383ffff */
.L_x_1920:
[----:B------:R0:W0:Y:S02]  /*28440*/  SYNCS.PHASECHK.TRANS64.TRYWAIT P1, [R3+URZ+0x16860], R2 ;  /* 0x01686002030075a7 */ /* 0x000024000802017f */
[----:B0-----:R-:W-:Y:S05]  /*28450*/  @!P1 NANOSLEEP.SYNCS 0x989680 ;  /* 0x009896800000995d */ /* 0x001fea0003900000 */
[----:B------:R-:W0:Y:S02]  /*28460*/  @!P1 SYNCS.PHASECHK.TRANS64 P1, [R3+URZ+0x16860], R2 ;  /* 0x01686002030095a7 */ /* 0x000e24000802007f */
[----:B0-----:R-:W-:Y:S05]  /*28470*/  @!P1 BRA `(.L_x_1920) ;  /* 0xfffffffc00f09947 */ /* 0x001fea000383ffff */
[----:B------:R-:W-:Y:S05]  /*28480*/  BRA `(.L_x_2151) ;  /* 0xffffff9800487947 */ /* 0x000fea000383ffff */
.L_x_2152:
        /* <DEDUP_REMOVED lines=15> */
.L_x_3171:


//--------------------- .text._ZN7cutlass13device_kernelIN5flash11enable_sm90INS1_16FlashAttnFwdSm90INS1_25CollectiveMainloopFwdSm90ILi2EN4cute5tupleIJNS5_1CILi1EEES8_S8_EEENS6_IJNS7_ILi192EEENS7_ILi128EEENS7_ILi64EEEEEELi64ENS_6half_tEfNS_4arch4Sm90ELb1ELb0ELb1ELb0ELb1ELb0ELb0ELb1ELb1ELb1ELb1ELb0EEENS1_21CollectiveEpilogueFwdINS6_IJSA_SC_SB_EEES9_SE_SG_Li384ELb0ELb1ELb1ELb0EEENS1_19SingleTileSchedulerILb0ELb1ELb1ELi192EEEEEEEEEvNT_6ParamsE --------------------------
	.section	.text._ZN7cutlass13device_kernelIN5flash11enable_sm90INS1_16FlashAttnFwdSm90INS1_25CollectiveMainloopFwdSm90ILi2EN4cute5tupleIJNS5_1CILi1EEES8_S8_EEENS6_IJNS7_ILi192EEENS7_ILi128EEENS7_ILi64EEEEEELi64ENS_6half_tEfNS_4arch4Sm90ELb1ELb0ELb1ELb0ELb1ELb0ELb0ELb1ELb1ELb1ELb1ELb0EEENS1_21CollectiveEpilogueFwdINS6_IJSA_SC_SB_EEES9_SE_SG_Li384ELb0ELb1ELb1ELb0EEENS1_19SingleTileSchedulerILb0ELb1ELb1ELi192EEEEEEEEEvNT_6ParamsE,"ax",@progbits
	.align	128
.text._ZN7cutlass13device_kernelIN5flash11enable_sm90INS1_16FlashAttnFwdSm90INS1_25CollectiveMainloopFwdSm90ILi2EN4cute5tupleIJNS5_1CILi1EEES8_S8_EEENS6_IJNS7_ILi192EEENS7_ILi128EEENS7_ILi64EEEEEELi64ENS_6half_tEfNS_4arch4Sm90ELb1ELb0ELb1ELb0ELb1ELb0ELb0ELb1ELb1ELb1ELb1ELb0EEENS1_21CollectiveEpilogueFwdINS6_IJSA_SC_SB_EEES9_SE_SG_Li384ELb0ELb1ELb1ELb0EEENS1_19SingleTileSchedulerILb0ELb1ELb1ELi192EEEEEEEEEvNT_6ParamsE:
        .type           _ZN7cutlass13device_kernelIN5flash11enable_sm90INS1_16FlashAttnFwdSm90INS1_25CollectiveMainloopFwdSm90ILi2EN4cute5tupleIJNS5_1CILi1EEES8_S8_EEENS6_IJNS7_ILi192EEENS7_ILi128EEENS7_ILi64EEEEEELi64ENS_6half_tEfNS_4arch4Sm90ELb1ELb0ELb1ELb0ELb1ELb0ELb0ELb1ELb1ELb1ELb1ELb0EEENS1_21CollectiveEpilogueFwdINS6_IJSA_SC_SB_EEES9_SE_SG_Li384ELb0ELb1ELb1ELb0EEENS1_19SingleTileSchedulerILb0ELb1ELb1ELi192EEEEEEEEEvNT_6ParamsE,@function
        .size           _ZN7cutlass13device_kernelIN5flash11enable_sm90INS1_16FlashAttnFwdSm90INS1_25CollectiveMainloopFwdSm90ILi2EN4cute5tupleIJNS5_1CILi1EEES8_S8_EEENS6_IJNS7_ILi192EEENS7_ILi128EEENS7_ILi64EEEEEELi64ENS_6half_tEfNS_4arch4Sm90ELb1ELb0ELb1ELb0ELb1ELb0ELb0ELb1ELb1ELb1ELb1ELb0EEENS1_21CollectiveEpilogueFwdINS6_IJSA_SC_SB_EEES9_SE_SG_Li384ELb0ELb1ELb1ELb0EEENS1_19SingleTileSchedulerILb0ELb1ELb1ELi192EEEEEEEEEvNT_6ParamsE,(.L_x_3172 - _ZN7cutlass13device_kernelIN5flash11enable_sm90INS1_16FlashAttnFwdSm90INS1_25CollectiveMainloopFwdSm90ILi2EN4cute5tupleIJNS5_1CILi1EEES8_S8_EEENS6_IJNS7_ILi192EEENS7_ILi128EEENS7_ILi64EEEEEELi64ENS_6half_tEfNS_4arch4Sm90ELb1ELb0ELb1ELb0ELb1ELb0ELb0ELb1ELb1ELb1ELb1ELb0EEENS1_21CollectiveEpilogueFwdINS6_IJSA_SC_SB_EEES9_SE_SG_Li384ELb0ELb1ELb1ELb0EEENS1_19SingleTileSchedulerILb0ELb1ELb1ELi192EEEEEEEEEvNT_6ParamsE)
        .other          _ZN7cutlass13device_kernelIN5flash11enable_sm90INS1_16FlashAttnFwdSm90INS1_25CollectiveMainloopFwdSm90ILi2EN4cute5tupleIJNS5_1CILi1EEES8_S8_EEENS6_IJNS7_ILi192EEENS7_ILi128EEENS7_ILi64EEEEEELi64ENS_6half_tEfNS_4arch4Sm90ELb1ELb0ELb1ELb0ELb1ELb0ELb0ELb1ELb1ELb1ELb1ELb0EEENS1_21CollectiveEpilogueFwdINS6_IJSA_SC_SB_EEES9_SE_SG_Li384ELb0ELb1ELb1ELb0EEENS1_19SingleTileSchedulerILb0ELb1ELb1ELi192EEEEEEEEEvNT_6ParamsE,@"STO_CUDA_ENTRY STV_DEFAULT"
_ZN7cutlass13device_kernelIN5flash11enable_sm90INS1_16FlashAttnFwdSm90INS1_25CollectiveMainloopFwdSm90ILi2EN4cute5tupleIJNS5_1CILi1EEES8_S8_EEENS6_IJNS7_ILi192EEENS7_ILi128EEENS7_ILi64EEEEEELi64ENS_6half_tEfNS_4arch4Sm90ELb1ELb0ELb1ELb0ELb1ELb0ELb0ELb1ELb1ELb1ELb1ELb0EEENS1_21CollectiveEpilogueFwdINS6_IJSA_SC_SB_EEES9_SE_SG_Li384ELb0ELb1ELb1ELb0EEENS1_19SingleTileSchedulerILb0ELb1ELb1ELi192EEEEEEEEEvNT_6ParamsE:
        /* <DEDUP_REMOVED lines=45> */
.L_x_2153:
        /* <DEDUP_REMOVED lines=22> */
.L_x_2154:
        /* <DEDUP_REMOVED lines=18> */
.L_x_2155:
        /* <DEDUP_REMOVED lines=22> */
.L_x_2156:
        /* <DEDUP_REMOVED lines=23> */
.L_x_2157:
        /* <DEDUP_REMOVED lines=9> */
.L_x_2160:
        /* <DEDUP_REMOVED lines=21> */
[----:B------:R-:W0:Y:S01]  /*0a00*/  S2UR UR45, SR_CTAID.X ;  /* 0x00000000002d79c3 */ /* 0x000e220000002500 */
[----:B------:R-:W-:Y:S01]  /*0a10*/  ULDC UR4, c[0x0][0x448] ;  /* 0x0001120000047ab9 */ /* 0x000fe20000000800 */
[----:B------:R-:W-:Y:S01]  /*0a20*/  ULDC UR37, c[0x0][0x424] ;  /* 0x0001090000257ab9 */ /* 0x000fe20000000800 */
[----:B------:R-:W-:Y:S01]  /*0a30*/  UISETP.NE.AND UP1, UPT, UR4, 0x1, UPT ;  /* 0x000000010400788c */ /* 0x000fe2000bf25270 */
[----:B------:R-:W-:Y:S02]  /*0a40*/  ULDC UR7, c[0x0][0x288] ;  /* 0x0000a20000077ab9 */ /* 0x000fe40000000800 */
[----:B------:R-:W-:Y:S01]  /*0a50*/  ULDC.64 UR4, c[0x0][0x418] ;  /* 0x0001060000047ab9 */ /* 0x000fe20000000a00 */
[----:B------:R-:W-:Y:S02]  /*0a60*/  UIADD3 UR7, -UR7, 0x80, URZ ;  /* 0x0000008007077890 */ /* 0x000fe4000fffe13f */
[----:B------:R-:W-:Y:S01]  /*0a70*/  UISETP.NE.U32.AND UP0, UPT, UR4, URZ, UPT ;  /* 0x0000003f0400728c */ /* 0x000fe2000bf05070 */
[----:B------:R-:W-:Y:S01]  /*0a80*/  ULDC UR8, c[0x0][0x2f0] ;  /* 0x0000bc0000087ab9 */ /* 0x000fe20000000800 */
[----:B------:R-:W-:-:S02]  /*0a90*/  UP2UR UR44, UPR, URZ, 0x2 ;  /* 0x000000023f2c7883 */ /* 0x000fc40008000000 */
[----:B------:R-:W-:Y:S01]  /*0aa0*/  UISETP.NE.AND.EX UP0, UPT, UR5, URZ, UPT, UP0 ;  /* 0x0000003f0500728c */ /* 0x000fe2000bf05300 */
[----:B------:R-:W-:Y:S02]  /*0ab0*/  @UP1 ULDC UR9, c[0x0][0x450] ;  /* 0x0001140000091ab9 */ /* 0x000fe40000000800 */
[----:B------:R-:W-:Y:S01]  /*0ac0*/  @UP1 ULDC UR5, c[0x0][0x44c] ;  /* 0x0001130000051ab9 */ /* 0x000fe20000000800 */
[----:B------:R-:W-:Y:S02]  /*0ad0*/  USEL UR37, UR37, 0x1, UP0 ;  /* 0x0000000125257887 */ /* 0x000fe40008000000 */
[----:B------:R-:W-:Y:S02]  /*0ae0*/  USHF.R.U32.HI UR10, URZ, 0x10, UR41 ;  /* 0x000000103f0a7899 */ /* 0x000fe40008011629 */
[----:B------:R-:W-:Y:S02]  /*0af0*/  UIMAD UR7, UR37, UR8, UR7 ;  /* 0x00000008250772a4 */ /* 0x000fe4000f8e0207 */
[----:B0-----:R-:W-:-:S02]  /*0b00*/  UIMAD UR45, UR45, 0xc0, URZ ;  /* 0x000000c02d2d78a4 */ /* 0x001fc4000f8e023f */
[----:B------:R-:W-:Y:S02]  /*0b10*/  ULOP3.LUT UR41, UR41, 0xffff, URZ, 0xc0, !UPT ;  /* 0x0000ffff29297892 */ /* 0x000fe4000f8ec03f */
[----:B------:R-:W-:Y:S02]  /*0b20*/  @UP1 UIADD3 UR4, UR45, 0xbf, URZ ;  /* 0x000000bf2d041890 */ /* 0x000fe4000fffe03f */
[----:B------:R-:W-:Y:S02]  /*0b30*/  UIADD3 UR6, UR45, 0xbf, URZ ;  /* 0x000000bf2d067890 */ /* 0x000fe4000fffe03f */
[----:B------:R-:W-:Y:S02]  /*0b40*/  UIMAD.WIDE.U32 UR4, UR4, UR5, URZ ;  /* 0x00000005040472a5 */ /* 0x000fe4000f8e003f */
[----:B------:R-:W-:Y:S02]  /*0b50*/  UIMAD UR4, UR37, UR8, 0x7f ;  /* 0x0000007f250474a4 */ /* 0x000fe4000f8e0208 */
[----:B------:R-:W-:-:S02]  /*0b60*/  @UP1 USHF.R.U32.HI UR6, URZ, UR9, UR5 ;  /* 0x000000093f061299 */ /* 0x000fc40008011605 */
[----:B------:R-:W-:Y:S02]  /*0b70*/  USHF.R.S32.HI UR5, URZ, 0x1f, UR4 ;  /* 0x0000001f3f057899 */ /* 0x000fe40008011404 */
[----:B------:R-:W-:Y:S02]  /*0b80*/  UIADD3 UR6, UR7, UR6, URZ ;  /* 0x0000000607067290 */ /* 0x000fe4000fffe03f */
[----:B------:R-:W-:Y:S02]  /*0b90*/  ULEA.HI UR5, UR5, UR4, URZ, 0x7 ;  /* 0x0000000405057291 */ /* 0x000fe4000f8f383f */
[----:B------:R-:W-:Y:S02]  /*0ba0*/  USHF.R.S32.HI UR7, URZ, 0x1f, UR6 ;  /* 0x0000001f3f077899 */ /* 0x000fe40008011406 */
[----:B------:R-:W-:Y:S02]  /*0bb0*/  USHF.R.S32.HI UR5, URZ, 0x7, UR5 ;  /* 0x000000073f057899 */ /* 0x000fe40008011405 */
[----:B------:R-:W-:Y:S01]  /*0bc0*/  ULEA.HI UR7, UR7, UR6, URZ, 0x7 ;  /* 0x0000000607077291 */ /* 0x000fe2000f8f383f */
[----:B------:R-:W-:-:S03]  /*0bd0*/  UMOV UR4, URZ ;  /* 0x0000003f00047c82 */ /* 0x000fc60008000000 */
[----:B------:R-:W-:-:S04]  /*0be0*/  USHF.R.S32.HI UR7, URZ, 0x7, UR7 ;  /* 0x000000073f077899 */ /* 0x000fc80008011407 */
[----:B------:R-:W-:-:S04]  /*0bf0*/  UISETP.LT.AND UP0, UPT, UR5, UR7, UPT ;  /* 0x000000070500728c */ /* 0x000fc8000bf01270 */
[----:B------:R-:W-:Y:S02]  /*0c00*/  USEL UR9, UR5, UR7, UP0 ;  /* 0x0000000705097287 */ /* 0x000fe40008000000 */
[----:B------:R-:W-:Y:S02]  /*0c10*/  UISETP.NE.AND UP0, UPT, UR10, URZ, UPT ;  /* 0x0000003f0a00728c */ /* 0x000fe4000bf05270 */
[----:B------:R-:W-:-:S06]  /*0c20*/  UISETP.GE.AND UP1, UPT, UR9, 0x1, UPT ;  /* 0x000000010900788c */ /* 0x000fcc000bf26270 */
[----:B------:R-:W-:-:S03]  /*0c30*/  PLOP3.LUT P0, PT, PT, PT, UP1, 0x80, 0x0 ;  /* 0x000000000000781c */ /* 0x000fc60003f0f018 */
[----:B------:R-:W-:-:S10]  /*0c40*/  @!UP0 ULDC UR10, c[0x0][0x9f0] ;  /* 0x00027c00000a8ab9 */ /* 0x000fd40000000800 */
[----:B------:R-:W-:Y:S05]  /*0c50*/  @!P0 BRA `(.L_x_2162) ;  /* 0x0000000000848947 */ /* 0x000fea0003800000 */
[----:B------:R-:W-:Y:S01]  /*0c60*/  IMAD.U32 R3, RZ, RZ, UR10 ;  /* 0x0000000aff037e24 */ /* 0x000fe2000f8e00ff */
[----:B------:R-:W-:Y:S01]  /*0c70*/  UIADD3 UR6, UR10, -0x1, UR9 ;  /* 0xffffffff0a067890 */ /* 0x000fe2000fffe009 */
[----:B------:R-:W-:-:S03]  /*0c80*/  UMOV UR4, URZ ;  /* 0x0000003f00047c82 */ /* 0x000fc60008000000 */
        /* <DEDUP_REMOVED lines=30> */
.L_x_2162:
        /* <DEDUP_REMOVED lines=62> */
.L_x_2164:
[----:B------:R-:W-:-:S04]  /*1250*/  SHF.L.U32 R0, RZ, 0x1f, RZ ;  /* 0x0000001fff007819 */ /* 0x000fc800000006ff */
[----:B------:R-:W0:Y:S02]  /*1260*/  SYNCS.PHASECHK.TRANS64.TRYWAIT P0, [UR42+0x16800], R0 ;  /* 0x01680000ff0075a7 */ /* 0x000e24000800016a */
[----:B0-----:R-:W-:Y:S05]  /*1270*/  @!P0 BRA `(.L_x_2165) ;  /* 0x000000d400c88947 */ /* 0x001fea0003800000 */
.L_x_2248:
[----:B------:R-:W-:-:S06]  /*1280*/  ULOP3.LUT UR4, UR40, 0x1, URZ, 0xfc, !UPT ;  /* 0x0000000128047892 */ /* 0x000fcc000f8efc3f */
[----:B------:R-:W-:-:S05]  /*1290*/  IMAD.U32 R2, RZ, RZ, UR4 ;  /* 0x00000004ff027e24 */ /* 0x000fca000f8e00ff */
[----:B------:R-:W-:-:S13]  /*12a0*/  ISETP.NE.AND P0, PT, R2, 0x3, PT ;  /* 0x000000030200780c */ /* 0x000fda0003f05270 */
[----:B------:R-:W-:Y:S05]  /*12b0*/  @!P0 BRA `(.L_x_2166) ;  /* 0x0000000000048947 */ /* 0x000fea0003800000 */
[----:B------:R-:W-:Y:S01]  /*12c0*/  BPT.TRAP 0x1 ;  /* 0x000000040000795c */ /* 0x000fe20000300000 */
.L_x_2166:
[----:B------:R1:W2:Y:S01]  /*12d0*/  SYNCS.PHASECHK.TRANS64.TRYWAIT P1, [UR42+0x16830], R0 ;  /* 0x01683000ff0075a7 */ /* 0x0002a2000802016a */
[----:B------:R-:W-:Y:S05]  /*12e0*/  @!P0 BRA `(.L_x_2167) ;  /* 0x0000000000048947 */ /* 0x000fea0003800000 */
[----:B------:R-:W-:Y:S01]  /*12f0*/  BPT.TRAP 0x1 ;  /* 0x000000040000795c */ /* 0x000fe20000300000 */
.L_x_2167:
[----:B------:R-:W-:-:S05]  /*1300*/  IMAD.U32 R4, RZ, RZ, UR47 ;  /* 0x0000002fff047e24 */ /* 0x000fca000f8e00ff */
[----:B------:R-:W-:Y:S01]  /*1310*/  LOP3.LUT R4, R4, 0x10000, RZ, 0xfc, !PT ;  /* 0x0001000004047812 */ /* 0x000fe200078efcff */
[----:B--2---:R-:W-:Y:S06]  /*1320*/  @P1 BRA `(.L_x_2168) ;  /* 0x0000000000081947 */ /* 0x004fec0003800000 */
[----:B------:R-:W2:Y:S02]  /*1330*/  SYNCS.PHASECHK.TRANS64.TRYWAIT P1, [UR42+0x16830], R0 ;  /* 0x01683000ff0075a7 */ /* 0x000ea4000802016a */
[----:B--2---:R-:W-:Y:S05]  /*1340*/  @!P1 BRA `(.L_x_2169) ;  /* 0x000000d400ac9947 */ /* 0x004fea0003800000 */
.L_x_2168:
        /* <DEDUP_REMOVED lines=38> */
.L_x_2170:
[----:B------:R-:W-:Y:S01]  /*15b0*/  LOP3.LUT R6, R23, 0xffffff80, RZ, 0xc0, !PT ;  /* 0xffffff8017067812 */ /* 0x000fe200078ec0ff */
[----:B------:R-:W-:Y:S01]  /*15c0*/  ULDC UR6, c[0x0][0x9d8] ;  /* 0x0002760000067ab9 */ /* 0x000fe20000000800 */
[----:B------:R-:W-:Y:S01]  /*15d0*/  LEA.HI R94, R94, R17, RZ, 0x2 ;  /* 0x000000115e5e7211 */ /* 0x000fe200078f10ff */
[----:B------:R-:W-:Y:S01]  /*15e0*/  FMUL.FTZ R2, R26, UR6 ;  /* 0x000000061a027c20 */ /* 0x000fe20008410000 */
[----:B------:R-:W-:Y:S01]  /*15f0*/  IADD3 R6, R17, -R6, RZ ;  /* 0x8000000611067210 */ /* 0x000fe20007ffe0ff */
[----:B------:R-:W-:Y:S01]  /*1600*/  FMUL.FTZ R9, R25, UR6 ;  /* 0x0000000619097c20 */ /* 0x000fe20008410000 */
[----:B------:R-:W-:Y:S01]  /*1610*/  FMUL.FTZ R98, R40, UR6 ;  /* 0x0000000628627c20 */ /* 0x000fe20008410000 */
[----:B------:R-:W-:Y:S01]  /*1620*/  LOP3.LUT R94, R94, 0xfffffffc, RZ, 0xc0, !PT ;  /* 0xfffffffc5e5e7812 */ /* 0x000fe200078ec0ff */
[----:B01----:R-:W-:Y:S01]  /*1630*/  FMUL.FTZ R0, R27, UR6 ;  /* 0x000000061b007c20 */ /* 0x003fe20008410000 */
[----:B------:R-:W-:Y:S01]  /*1640*/  SHF.R.S32.HI R3, RZ, 0x1f, R6 ;  /* 0x0000001fff037819 */ /* 0x000fe20000011406 */
[----:B------:R-:W-:Y:S01]  /*1650*/  IMAD.HI R27, R88, 0x55555556, RZ ;  /* 0x55555556581b7827 */ /* 0x000fe200078e02ff */
[----:B------:R-:W-:-:S03]  /*1660*/  UISETP.NE.AND UP0, UPT, UR44, URZ, UPT ;  /* 0x0000003f2c00728c */ /* 0x000fc6000bf05270 */
[----:B------:R-:W-:Y:S01]  /*1670*/  FMUL.FTZ R8, R30, UR6 ;  /* 0x000000061e087c20 */ /* 0x000fe20008410000 */
[-C--:B------:R-:W-:Y:S01]  /*1680*/  LEA.HI R26, R3, R6.reuse, RZ, 0x2 ;  /* 0x00000006031a7211 */ /* 0x080fe200078f10ff */
[----:B------:R-:W-:Y:S01]  /*1690*/  IMAD.IADD R94, R17, 0x1, -R94 ;  /* 0x00000001115e7824 */ /* 0x000fe200078e0a5e */
        /* <DEDUP_REMOVED lines=9> */
[----:B------:R-:W-:Y:S01]  /*1730*/  @UP0 ULDC UR5, c[0x0][0x450] ;  /* 0x0001140000050ab9 */ /* 0x000fe20000000800 */
[----:B------:R-:W-:Y:S01]  /*1740*/  LEA R25, R25, UR45, 0x4 ;  /* 0x0000002d19197c11 */ /* 0x000fe2000f8e20ff */
[----:B------:R-:W-:Y:S01]  /*1750*/  ULDC UR7, c[0x0][0x2f0] ;  /* 0x0000bc0000077ab9 */ /* 0x000fe20000000800 */
[----:B------:R-:W-:Y:S01]  /*1760*/  LOP3.LUT R40, R40, 0xfffffff8, RZ, 0xc0, !PT ;  /* 0xfffffff828287812 */ /* 0x000fe200078ec0ff */
[----:B------:R-:W-:Y:S01]  /*1770*/  FMUL.FTZ R7, R24, UR6 ;  /* 0x0000000618077c20 */ /* 0x000fe20008410000 */
[----:B------:R-:W-:Y:S01]  /*1780*/  LEA.HI R27, R27, R27, RZ, 0x1 ;  /* 0x0000001b1b1b7211 */ /* 0x000fe200078f08ff */
[----:B------:R-:W-:Y:S01]  /*1790*/  FMUL.FTZ R10, R28, UR6 ;  /* 0x000000061c0a7c20 */ /* 0x000fe20008410000 */
[----:B------:R-:W-:Y:S01]  /*17a0*/  LEA.HI R17, R94, R94, RZ, 0x1 ;  /* 0x0000005e5e117211 */ /* 0x000fe200078f08ff */
[----:B------:R-:W-:Y:S01]  /*17b0*/  FMUL.FTZ R28, R29, UR6 ;  /* 0x000000061d1c7c20 */ /* 0x000fe20008410000 */
[----:B------:R-:W-:Y:S01]  /*17c0*/  IADD3 R40, R25, R3, -R40 ;  /* 0x0000000319287210 */ /* 0x000fe20007ffe828 */
[----:B------:R-:W-:Y:S01]  /*17d0*/  IMAD R27, R27, -0x3, R88 ;  /* 0xfffffffd1b1b7824 */ /* 0x000fe200078e0258 */
[----:B------:R-:W-:Y:S01]  /*17e0*/  LOP3.LUT R3, R17, 0x1ffffffe, RZ, 0xc0, !PT ;  /* 0x1ffffffe11037812 */ /* 0x000fe200078ec0ff */
[----:B------:R-:W-:Y:S01]  /*17f0*/  FMUL.FTZ R29, R32, UR6 ;  /* 0x00000006201d7c20 */ /* 0x000fe20008410000 */
[----:B------:R-:W-:Y:S01]  /*1800*/  PLOP3.LUT P1, PT, PT, PT, UP0, 0x80, 0x0 ;  /* 0x000000000000781c */ /* 0x000fe20003f2f008 */
[----:B------:R-:W-:Y:S01]  /*1810*/  IMAD R40, R27, 0x40, R40 ;  /* 0x000000401b287824 */ /* 0x000fe200078e0228 */
[----:B------:R-:W-:Y:S01]  /*1820*/  PLOP3.LUT P2, PT, PT, PT, UP0, 0x80, 0x0 ;  /* 0x000000000000781c */ /* 0x000fe20003f4f008 */
[----:B------:R-:W-:-:S02]  /*1830*/  IMAD.IADD R3, R94, 0x1, -R3 ;  /* 0x000000015e037824 */ /* 0x000fc400078e0a03 */
[----:B------:R-:W-:Y:S01]  /*1840*/  FMUL.FTZ R32, R37, UR6 ;  /* 0x0000000625207c20 */ /* 0x000fe20008410000 */
[----:B------:R-:W0:Y:S01]  /*1850*/  MUFU.TANH R7, R7 ;  /* 0x0000000700077308 */ /* 0x000e220000002400 */
[----:B------:R-:W-:Y:S01]  /*1860*/  ULDC UR10, c[0x0][0x288] ;  /* 0x0000a200000a7ab9 */ /* 0x000fe20000000800 */
[----:B------:R-:W-:Y:S01]  /*1870*/  FMUL.FTZ R11, R31, UR6 ;  /* 0x000000061f0b7c20 */ /* 0x000fe20008410000 */
[----:B------:R-:W-:Y:S01]  /*1880*/  LEA R3, R3, R40, 0x3 ;  /* 0x0000002803037211 */ /* 0x000fe200078e18ff */
[----:B------:R-:W-:Y:S01]  /*1890*/  FMUL.FTZ R31, R36, UR6 ;  /* 0x00000006241f7c20 */ /* 0x000fe20008410000 */
[----:B------:R-:W-:Y:S01]  /*18a0*/  MOV R40, UR7 ;  /* 0x0000000700287c02 */ /* 0x000fe20008000f00 */
[----:B------:R-:W-:Y:S01]  /*18b0*/  FMUL.FTZ R92, R41, UR6 ;  /* 0x00000006295c7c20 */ /* 0x000fe20008410000 */
[----:B------:R-:W-:Y:S01]  /*18c0*/  FMUL.FTZ R90, R44, UR6 ;  /* 0x000000062c5a7c20 */ /* 0x000fe20008410000 */
[----:B------:R-:W-:Y:S01]  /*18d0*/  @P1 IMAD.HI.U32 R27, R3, UR4, RZ ;  /* 0x00000004031b1c27 */ /* 0x000fe2000f8e00ff */
[----:B------:R-:W-:Y:S01]  /*18e0*/  UMOV UR4, 0xffffff80 ;  /* 0xffffff8000047882 */ /* 0x000fe20000000000 */
[----:B------:R-:W1:Y:S01]  /*18f0*/  MUFU.TANH R9, R9 ;  /* 0x0000000900097308 */ /* 0x000e620000002400 */
[----:B------:R-:W-:Y:S01]  /*1900*/  UIMAD UR4, UR46, UR4, 0x80 ;  /* 0x000000802e0474a4 */ /* 0x000fe2000f8e0204 */
[----:B------:R-:W-:Y:S01]  /*1910*/  IMAD.MOV.U32 R33, RZ, RZ, R3 ;  /* 0x000000ffff217224 */ /* 0x000fe200078e0003 */
[----:B------:R-:W-:Y:S01]  /*1920*/  @P2 SHF.R.U32.HI R33, RZ, UR5, R27 ;  /* 0x00000005ff212c19 */ /* 0x000fe2000801161b */
[----:B------:R-:W-:Y:S01]  /*1930*/  FMUL.FTZ R12, R34, UR6 ;  /* 0x00000006220c7c20 */ /* 0x000fe20008410000 */
[----:B------:R-:W-:Y:S01]  /*1940*/  UIADD3 UR5, UR4, 0x1, URZ ;  /* 0x0000000104057890 */ /* 0x000fe2000fffe03f */
[----:B------:R-:W-:Y:S01]  /*1950*/  LOP3.LUT R27, R26, 0x7ffffffc, RZ, 0xc0, !PT ;  /* 0x7ffffffc1a1b7812 */ /* 0x000fe200078ec0ff */
[----:B------:R-:W-:Y:S01]  /*1960*/  UIMAD UR4, UR37, UR7, UR4 ;  /* 0x00000007250472a4 */ /* 0x000fe2000f8e0204 */
[----:B------:R-:W2:Y:S01]  /*1970*/  SHFL.IDX PT, R39, R33, RZ, 0x1c1f ;  /* 0x001c1fff21277589 */ /* 0x000ea200000e0000 */
[----:B------:R-:W3:Y:S01]  /*1980*/  MUFU.TANH R10, R10 ;  /* 0x0000000a000a7308 */ /* 0x000ee20000002400 */
[----:B------:R-:W-:Y:S01]  /*1990*/  FMUL.FTZ R34, R45, UR6 ;  /* 0x000000062d227c20 */ /* 0x000fe20008410000 */
[----:B------:R-:W-:-:S02]  /*19a0*/  IMAD.IADD R6, R6, 0x1, -R27 ;  /* 0x0000000106067824 */ /* 0x000fc400078e0a1b */
[----:B------:R-:W-:Y:S01]  /*19b0*/  FMUL.FTZ R14, R38, UR6 ;  /* 0x00000006260e7c20 */ /* 0x000fe20008410000 */
[----:B------:R-:W-:Y:S02]  /*19c0*/  IMAD.U32 R35, RZ, RZ, UR5 ;  /* 0x00000005ff237e24 */ /* 0x000fe4000f8e00ff */
[----:B------:R-:W-:Y:S01]  /*19d0*/  FMUL.FTZ R38, R48, UR6 ;  /* 0x0000000630267c20 */ /* 0x000fe20008410000 */
[----:B------:R-:W-:Y:S02]  /*19e0*/  IMAD.U32 R37, RZ, RZ, UR4 ;  /* 0x00000004ff257e24 */ /* 0x000fe4000f8e00ff */
[----:B------:R-:W-:Y:S01]  /*19f0*/  FMUL.FTZ R36, R49, UR6 ;  /* 0x0000000631247c20 */ /* 0x000fe20008410000 */
[C---:B------:R-:W-:Y:S01]  /*1a00*/  IMAD R35, R6.reuse, -0x2, R35 ;  /* 0xfffffffe06237824 */ /* 0x040fe200078e0223 */
[----:B------:R-:W4:Y:S01]  /*1a10*/  MUFU.TANH R28, R28 ;  /* 0x0000001c001c7308 */ /* 0x000f220000002400 */
[----:B------:R-:W-:Y:S02]  /*1a20*/  IMAD R37, R6, -0x2, R37 ;  /* 0xfffffffe06257824 */ /* 0x000fe400078e0225 */
[----:B------:R-:W-:Y:S01]  /*1a30*/  FMUL.FTZ R52, R52, UR6 ;  /* 0x0000000634347c20 */ /* 0x000fe20008410000 */
[----:B------:R-:W-:-:S02]  /*1a40*/  IMAD R35, R40, UR37, R35 ;  /* 0x0000002528237c24 */ /* 0x000fc4000f8e0223 */
[----:B------:R-:W-:Y:S01]  /*1a50*/  FMUL.FTZ R53, R53, UR6 ;  /* 0x0000000635357c20 */ /* 0x000fe20008410000 */
[----:B------:R-:W-:Y:S01]  /*1a60*/  FMUL.FTZ R56, R56, UR6 ;  /* 0x0000000638387c20 */ /* 0x000fe20008410000 */
[----:B------:R-:W-:Y:S01]  /*1a70*/  FMUL.FTZ R57, R57, UR6 ;  /* 0x0000000639397c20 */ /* 0x000fe20008410000 */
[----:B------:R-:W-:Y:S01]  /*1a80*/  VIADD R40, R35, -UR10 ;  /* 0x8000000a23287c36 */ /* 0x000fe20008000000 */
[----:B------:R-:W5:Y:S01]  /*1a90*/  MUFU.TANH R29, R29 ;  /* 0x0000001d001d7308 */ /* 0x000f620000002400 */
[----:B------:R-:W-:Y:S01]  /*1aa0*/  FMUL.FTZ R68, R68, UR6 ;  /* 0x0000000644447c20 */ /* 0x000fe20008410000 */
[----:B------:R-:W-:Y:S01]  /*1ab0*/  FMUL.FTZ R50, R50, UR6 ;  /* 0x0000000632327c20 */ /* 0x000fe20008410000 */
[----:B------:R-:W-:Y:S01]  /*1ac0*/  FMUL.FTZ R20, R46, UR6 ;  /* 0x000000062e147c20 */ /* 0x000fe20008410000 */
[----:B------:R-:W-:Y:S01]  /*1ad0*/  FMUL.FTZ R60, R60, UR6 ;  /* 0x000000063c3c7c20 */ /* 0x000fe20008410000 */
[----:B------:R-:W-:Y:S01]  /*1ae0*/  FMUL.FTZ R64, R64, UR6 ;  /* 0x0000000640407c20 */ /* 0x000fe20008410000 */
[----:B--2---:R-:W-:Y:S01]  /*1af0*/  VIADDMNMX R39, R39, R40, R37, PT ;  /* 0x0000002827277246 */ /* 0x004fe20003800125 */
[----:B------:R-:W-:Y:S01]  /*1b00*/  FMUL.FTZ R61, R61, UR6 ;  /* 0x000000063d3d7c20 */ /* 0x000fe20008410000 */
[----:B------:R-:W2:Y:S01]  /*1b10*/  MUFU.TANH R30, R30 ;  /* 0x0000001e001e7308 */ /* 0x000ea20000002400 */
[----:B------:R-:W-:Y:S01]  /*1b20*/  FMUL.FTZ R17, R54, UR6 ;  /* 0x0000000636117c20 */ /* 0x000fe20008410000 */
[C---:B------:R-:W-:Y:S01]  /*1b30*/  ISETP.GT.AND P1, PT, R39.reuse, RZ, PT ;  /* 0x000000ff2700720c */ /* 0x040fe20003f24270 */
[----:B------:R-:W-:Y:S01]  /*1b40*/  FMUL.FTZ R26, R58, UR6 ;  /* 0x000000063a1a7c20 */ /* 0x000fe20008410000 */
[----:B------:R-:W-:Y:S01]  /*1b50*/  ISETP.GT.AND P2, PT, R39, 0x1, PT ;  /* 0x000000012700780c */ /* 0x000fe20003f44270 */
[----:B------:R-:W-:Y:S01]  /*1b60*/  FMUL.FTZ R65, R65, UR6 ;  /* 0x0000000641417c20 */ /* 0x000fe20008410000 */
[----:B------:R-:W-:Y:S01]  /*1b70*/  ISETP.GT.AND P3, PT, R39, 0x8, PT ;  /* 0x000000082700780c */ /* 0x000fe20003f64270 */
[----:B------:R-:W-:Y:S01]  /*1b80*/  FMUL.FTZ R69, R69, UR6 ;  /* 0x0000000645457c20 */ /* 0x000fe20008410000 */
[----:B0-----:R-:W-:Y:S01]  /*1b90*/  FSEL R7, R7, -INF , P1 ;  /* 0xff80000007077808 */ /* 0x001fe20000800000 */
[----:B------:R-:W0:Y:S01]  /*1ba0*/  MUFU.TANH R31, R31 ;  /* 0x0000001f001f7308 */ /* 0x000e220000002400 */
[----:B-1----:R-:W-:Y:S01]  /*1bb0*/  FSEL R108, R9, -INF , P2 ;  /* 0xff800000096c7808 */ /* 0x002fe20001000000 */
[----:B------:R-:W-:Y:S01]  /*1bc0*/  FMUL.FTZ R73, R73, UR6 ;  /* 0x0000000649497c20 */ /* 0x000fe20008410000 */
[----:B------:R-:W-:Y:S01]  /*1bd0*/  ISETP.GT.AND P1, PT, R39, 0x9, PT ;  /* 0x000000092700780c */ /* 0x000fe20003f24270 */
[----:B------:R-:W-:Y:S01]  /*1be0*/  FMUL.FTZ R76, R76, UR6 ;  /* 0x000000064c4c7c20 */ /* 0x000fe20008410000 */
[----:B---3--:R-:W-:Y:S01]  /*1bf0*/  FSEL R106, R10, -INF , P3 ;  /* 0xff8000000a6a7808 */ /* 0x008fe20001800000 */
[----:B------:R-:W-:Y:S01]  /*1c00*/  FMUL.FTZ R77, R77, UR6 ;  /* 0x000000064d4d7c20 */ /* 0x000fe20008410000 */
[----:B------:R-:W-:Y:S01]  /*1c10*/  FMNMX.FTZ R9, R7, R108, !PT ;  /* 0x0000006c07097209 */ /* 0x000fe20007810000 */
[----:B------:R-:W1:Y:S01]  /*1c20*/  MUFU.TANH R32, R32 ;  /* 0x0000002000207308 */ /* 0x000e620000002400 */
[----:B------:R-:W-:Y:S01]  /*1c30*/  ISETP.GT.AND P2, PT, R39, 0x10, PT ;  /* 0x000000102700780c */ /* 0x000fe20003f44270 */
[----:B------:R-:W-:Y:S01]  /*1c40*/  FMUL.FTZ R80, R80, UR6 ;  /* 0x0000000650507c20 */ /* 0x000fe20008410000 */
[----:B----4-:R-:W-:Y:S01]  /*1c50*/  FSEL R104, R28, -INF , P1 ;  /* 0xff8000001c687808 */ /* 0x010fe20000800000 */
[----:B------:R-:W-:Y:S01]  /*1c60*/  FMUL.FTZ R18, R42, UR6 ;  /* 0x000000062a127c20 */ /* 0x000fe20008410000 */
[----:B------:R-:W-:Y:S01]  /*1c70*/  FMNMX.FTZ R9, R106, R9, !PT ;  /* 0x000000096a097209 */ /* 0x000fe20007810000 */
[----:B------:R-:W-:Y:S01]  /*1c80*/  FMUL.FTZ R81, R81, UR6 ;  /* 0x0000000651517c20 */ /* 0x000fe20008410000 */
[----:B------:R-:W-:Y:S01]  /*1c90*/  ISETP.GT.AND P1, PT, R39, 0x11, PT ;  /* 0x000000112700780c */ /* 0x000fe20003f24270 */
[----:B------:R-:W3:Y:S01]  /*1ca0*/  MUFU.TANH R98, R98 ;  /* 0x0000006200627308 */ /* 0x000ee20000002400 */
[----:B-----5:R-:W-:Y:S01]  /*1cb0*/  FSEL R102, R29, -INF , P2 ;  /* 0xff8000001d667808 */ /* 0x020fe20001000000 */
[----:B------:R-:W-:Y:S01]  /*1cc0*/  FMUL.FTZ R84, R84, UR6 ;  /* 0x0000000654547c20 */ /* 0x000fe20008410000 */
[----:B------:R-:W-:Y:S01]  /*1cd0*/  FMNMX.FTZ R9, R104, R9, !PT ;  /* 0x0000000968097209 */ /* 0x000fe20007810000 */
[----:B------:R-:W-:Y:S01]  /*1ce0*/  FMUL.FTZ R85, R85, UR6 ;  /* 0x0000000655557c20 */ /* 0x000fe20008410000 */
[----:B------:R-:W-:Y:S01]  /*1cf0*/  ISETP.GT.AND P2, PT, R39, 0x18, PT ;  /* 0x000000182700780c */ /* 0x000fe20003f44270 */
[----:B------:R-:W-:Y:S01]  /*1d00*/  ULDC UR4, c[0x0][0x988] ;  /* 0x0002620000047ab9 */ /* 0x000fe20000000800 */
[----:B--2---:R-:W-:Y:S01]  /*1d10*/  FSEL R100, R30, -INF , P1 ;  /* 0xff8000001e647808 */ /* 0x004fe20000800000 */
[----:B------:R-:W2:Y:S01]  /*1d20*/  MUFU.TANH R92, R92 ;  /* 0x0000005c005c7308 */ /* 0x000ea20000002400 */
[----:B------:R-:W-:Y:S01]  /*1d30*/  FMNMX.FTZ R9, R102, R9, !PT ;  /* 0x0000000966097209 */ /* 0x000fe20007810000 */
[----:B------:R-:W-:Y:S01]  /*1d40*/  FMUL.FTZ R19, R43, UR6 ;  /* 0x000000062b137c20 */ /* 0x000fe20008410000 */
[----:B------:R-:W-:Y:S01]  /*1d50*/  ISETP.GT.AND P1, PT, R39, 0x19, PT ;  /* 0x000000192700780c */ /* 0x000fe20003f24270 */
[----:B------:R-:W-:Y:S01]  /*1d60*/  FMUL.FTZ R25, R55, UR6 ;  /* 0x0000000637197c20 */ /* 0x000fe20008410000 */
[----:B0-----:R-:W-:Y:S01]  /*1d70*/  FSEL R94, R31, -INF , P2 ;  /* 0xff8000001f5e7808 */ /* 0x001fe20001000000 */
[----:B------:R-:W-:Y:S01]  /*1d80*/  FMUL.FTZ R31, R62, UR6 ;  /* 0x000000063e1f7c20 */ /* 0x000fe20008410000 */
[----:B------:R-:W-:Y:S01]  /*1d90*/  FMNMX.FTZ R9, R100, R9, !PT ;  /* 0x0000000964097209 */ /* 0x000fe20007810000 */
[----:B------:R-:W0:Y:S01]  /*1da0*/  MUFU.TANH R90, R90 ;  /* 0x0000005a005a7308 */ /* 0x000e220000002400 */
[C---:B------:R-:W-:Y:S01]  /*1db0*/  ISETP.GT.AND P2, PT, R39.reuse, 0x20, PT ;  /* 0x000000202700780c */ /* 0x040fe20003f44270 */
[----:B------:R-:W4:Y:S01]  /*1dc0*/  SHFL.IDX PT, R62, R33, 0x1, 0x1c1f ;  /* 0x003c1f00213e7f89 */ /* 0x000f2200000e0000 */
[----:B-1----:R-:W-:Y:S01]  /*1dd0*/  FSEL R96, R32, -INF , P1 ;  /* 0xff80000020607808 */ /* 0x002fe20000800000 */
        /* <DEDUP_REMOVED lines=21> */
[----:B------:R-:W-:Y:S01]  /*1f30*/  ISETP.GT.AND P2, PT, R39, 0x30, PT ;  /* 0x000000302700780c */ /* 0x000fe20003f44270 */
[----:B------:R-:W-:Y:S01]  /*1f40*/  FMUL.FTZ R47, R71, UR6 ;  /* 0x00000006472f7c20 */ /* 0x000fe20008410000 */
[----:B-1----:R-:W-:Y:S01]  /*1f50*/  FSEL R88, R34, -INF , P1 ;  /* 0xff80000022587808 */ /* 0x002fe20000800000 */
[----:B------:R-:W-:Y:S01]  /*1f60*/  FMUL.FTZ R59, R75, UR6 ;  /* 0x000000064b3b7c20 */ /* 0x000fe20008410000 */
[----:B------:R-:W-:Y:S01]  /*1f70*/  FMNMX.FTZ R29, R90, R9, !PT ;  /* 0x000000095a1d7209 */ /* 0x000fe20007810000 */
[----:B------:R-:W-:Y:S01]  /*1f80*/  FMUL.FTZ R9, R72, UR6 ;  /* 0x0000000648097c20 */ /* 0x000fe20008410000 */
[----:B------:R-:W-:Y:S01]  /*1f90*/  ISETP.GT.AND P1, PT, R39, 0x31, PT ;  /* 0x000000312700780c */ /* 0x000fe20003f24270 */
[----:B------:R-:W-:Y:S01]  /*1fa0*/  MUFU.TANH R52, R52 ;  /* 0x0000003400347308 */ /* 0x000fe20000002400 */
[----:B--2---:R-:W-:Y:S01]  /*1fb0*/  FSEL R72, R38, -INF , P2 ;  /* 0xff80000026487808 */ /* 0x004fe20001000000 */
[----:B------:R-:W-:Y:S01]  /*1fc0*/  FMUL.FTZ R43, R83, UR6 ;  /* 0x00000006532b7c20 */ /* 0x000fe20008410000 */
[----:B------:R-:W-:Y:S01]  /*1fd0*/  FMNMX.FTZ R29, R88, R29, !PT ;  /* 0x0000001d581d7209 */ /* 0x000fe20007810000 */
[----:B------:R-:W-:Y:S01]  /*1fe0*/  FMUL.FTZ R63, R87, UR6 ;  /* 0x00000006573f7c20 */ /* 0x000fe20008410000 */
[----:B------:R-:W-:Y:S01]  /*1ff0*/  ISETP.GT.AND P2, PT, R39, 0x38, PT ;  /* 0x000000382700780c */ /* 0x000fe20003f44270 */
[----:B------:R-:W-:Y:S01]  /*2000*/  @UP0 ULDC UR11, c[0x0][0x450] ;  /* 0x00011400000b0ab9 */ /* 0x000fe20000000800 */
[----:B------:R-:W-:Y:S01]  /*2010*/  FMNMX.FTZ R29, R72, R29, !PT ;  /* 0x0000001d481d7209 */ /* 0x000fe20007810000 */
[----:B------:R-:W1:Y:S01]  /*2020*/  MUFU.TANH R53, R53 ;  /* 0x0000003500357308 */ /* 0x000e620000002400 */
[----:B----4-:R-:W-:Y:S01]  /*2030*/  IADD3 R62, R62, -UR10, R35 ;  /* 0x8000000a3e3e7c10 */ /* 0x010fe2000fffe023 */
[----:B------:R-:W-:Y:S01]  /*2040*/  UIMAD UR7, UR37, UR7, -UR10 ;  /* 0x00000007250772a4 */ /* 0x000fe2000f8e0a0a */
[----:B------:R-:W-:Y:S01]  /*2050*/  CS2R R118, SRZ ;  /* 0x0000000000767805 */ /* 0x000fe2000001ff00 */
[----:B------:R-:W-:Y:S01]  /*2060*/  UIADD3 UR27, UR46, -0x2, URZ ;  /* 0xfffffffe2e1b7890 */ /* 0x000fe2000fffe03f */
[----:B------:R-:W-:-:S02]  /*2070*/  VIMNMX R37, R37, R62, PT ;  /* 0x0000003e25257248 */ /* 0x000fc40003fe0100 */
[----:B------:R-:W-:Y:S02]  /*2080*/  CS2R R116, SRZ ;  /* 0x0000000000747805 */ /* 0x000fe4000001ff00 */
[----:B------:R-:W-:Y:S01]  /*2090*/  CS2R R114, SRZ ;  /* 0x0000000000727805 */ /* 0x000fe2000001ff00 */
[----:B------:R-:W2:Y:S01]  /*20a0*/  MUFU.TANH R56, R56 ;  /* 0x0000003800387308 */ /* 0x000ea20000002400 */
[----:B------:R-:W-:Y:S02]  /*20b0*/  ISETP.GT.AND P3, PT, R37, 0x8, PT ;  /* 0x000000082500780c */ /* 0x000fe40003f64270 */
[----:B------:R-:W-:Y:S02]  /*20c0*/  CS2R R112, SRZ ;  /* 0x0000000000707805 */ /* 0x000fe4000001ff00 */
[----:B------:R-:W-:-:S03]  /*20d0*/  CS2R R110, SRZ ;  /* 0x00000000006e7805 */ /* 0x000fc6000001ff00 */
[----:B------:R-:W3:Y:S08]  /*20e0*/  MUFU.TANH R57, R57 ;  /* 0x0000003900397308 */ /* 0x000ef00000002400 */
[----:B------:R0:W-:Y:S08]  /*20f0*/  MUFU.TANH R46, R68 ;  /* 0x00000044002e7308 */ /* 0x0001f00000002400 */
[----:B------:R-:W-:Y:S01]  /*2100*/  MUFU.TANH R23, R50 ;  /* 0x0000003200177308 */ /* 0x000fe20000002400 */
[----:B0-----:R-:W-:-:S02]  /*2110*/  FSEL R68, R36, -INF , P1 ;  /* 0xff80000024447808 */ /* 0x001fc40000800000 */
[----:B------:R-:W-:Y:S02]  /*2120*/  ISETP.GT.AND P1, PT, R39, 0x39, PT ;  /* 0x000000392700780c */ /* 0x000fe40003f24270 */
[----:B------:R-:W-:-:S03]  /*2130*/  FMNMX.FTZ R29, R68, R29, !PT ;  /* 0x0000001d441d7209 */ /* 0x000fc60007810000 */
[----:B------:R1:W0:Y:S08]  /*2140*/  MUFU.TANH R50, R60 ;  /* 0x0000003c00327308 */ /* 0x0002300000002400 */
[----:B------:R4:W-:Y:S01]  /*2150*/  MUFU.TANH R54, R64 ;  /* 0x0000004000367308 */ /* 0x0009e20000002400 */
[----:B-1----:R-:W-:Y:S01]  /*2160*/  FSEL R60, R53, -INF , P1 ;  /* 0xff800000353c7808 */ /* 0x002fe20000800000 */
[----:B------:R-:W-:Y:S01]  /*2170*/  FMUL.FTZ R53, R79, UR6 ;  /* 0x000000064f357c20 */ /* 0x000fe20008410000 */
[----:B------:R-:W-:-:S05]  /*2180*/  ISETP.GT.AND P1, PT, R39, 0x41, PT ;  /* 0x000000412700780c */ /* 0x000fca0003f24270 */
[----:B------:R-:W1:Y:S01]  /*2190*/  MUFU.TANH R61, R61 ;  /* 0x0000003d003d7308 */ /* 0x000e620000002400 */
[----:B----4-:R-:W-:Y:S02]  /*21a0*/  FSEL R64, R52, -INF , P2 ;  /* 0xff80000034407808 */ /* 0x010fe40001000000 */
[C---:B------:R-:W-:Y:S02]  /*21b0*/  ISETP.GT.AND P2, PT, R39.reuse, 0x40, PT ;  /* 0x000000402700780c */ /* 0x040fe40003f44270 */
[----:B------:R-:W-:Y:S02]  /*21c0*/  FMNMX.FTZ R29, R64, R29, !PT ;  /* 0x0000001d401d7209 */ /* 0x000fe40007810000 */
[----:B--2---:R-:W-:Y:S01]  /*21d0*/  FSEL R58, R56, -INF , P2 ;  /* 0xff800000383a7808 */ /* 0x004fe20001000000 */
[----:B------:R-:W2:Y:S01]  /*21e0*/  MUFU.TANH R48, R65 ;  /* 0x0000004100307308 */ /* 0x000ea20000002400 */
[----:B------:R-:W-:Y:S02]  /*21f0*/  FMNMX.FTZ R29, R60, R29, !PT ;  /* 0x0000001d3c1d7209 */ /* 0x000fe40007810000 */
[----:B------:R-:W-:-:S02]  /*2200*/  ISETP.GT.AND P2, PT, R39, 0x48, PT ;  /* 0x000000482700780c */ /* 0x000fc40003f44270 */
[----:B---3--:R-:W-:Y:S01]  /*2210*/  FSEL R56, R57, -INF , P1 ;  /* 0xff80000039387808 */ /* 0x008fe20000800000 */
[----:B------:R-:W-:Y:S01]  /*2220*/  FMUL.FTZ R57, R86, UR6 ;  /* 0x0000000656397c20 */ /* 0x000fe20008410000 */
[----:B------:R-:W-:Y:S01]  /*2230*/  FMNMX.FTZ R29, R58, R29, !PT ;  /* 0x0000001d3a1d7209 */ /* 0x000fe20007810000 */
[----:B------:R-:W3:Y:S01]  /*2240*/  MUFU.TANH R44, R69 ;  /* 0x00000045002c7308 */ /* 0x000ee20000002400 */
[C---:B------:R-:W-:Y:S02]  /*2250*/  ISETP.GT.AND P1, PT, R39.reuse, 0x49, PT ;  /* 0x000000492700780c */ /* 0x040fe40003f24270 */
[----:B0-----:R-:W-:Y:S02]  /*2260*/  FSEL R50, R50, -INF , P2 ;  /* 0xff80000032327808 */ /* 0x001fe40001000000 */
[----:B------:R-:W-:Y:S02]  /*2270*/  FMNMX.FTZ R29, R56, R29, !PT ;  /* 0x0000001d381d7209 */ /* 0x000fe40007810000 */
[----:B------:R-:W-:Y:S01]  /*2280*/  ISETP.GT.AND P2, PT, R39, 0x50, PT ;  /* 0x000000502700780c */ /* 0x000fe20003f44270 */
[----:B------:R-:W0:Y:S01]  /*2290*/  MUFU.TANH R9, R9 ;  /* 0x0000000900097308 */ /* 0x000e220000002400 */
[----:B-1----:R-:W-:Y:S01]  /*22a0*/  FSEL R52, R61, -INF , P1 ;  /* 0xff8000003d347808 */ /* 0x002fe20000800000 */
[----:B------:R-:W-:Y:S01]  /*22b0*/  FMUL.FTZ R61, R67, UR6 ;  /* 0x00000006433d7c20 */ /* 0x000fe20008410000 */
[----:B------:R-:W-:-:S02]  /*22c0*/  FMNMX.FTZ R29, R50, R29, !PT ;  /* 0x0000001d321d7209 */ /* 0x000fc40007810000 */
[C---:B------:R-:W-:Y:S02]  /*22d0*/  ISETP.GT.AND P1, PT, R39.reuse, 0x51, PT ;  /* 0x000000512700780c */ /* 0x040fe40003f24270 */
[----:B------:R-:W-:Y:S01]  /*22e0*/  FSEL R54, R54, -INF , P2 ;  /* 0xff80000036367808 */ /* 0x000fe20001000000 */
[----:B------:R-:W1:Y:S01]  /*22f0*/  MUFU.TANH R38, R73 ;  /* 0x0000004900267308 */ /* 0x000e620000002400 */
[----:B------:R-:W-:Y:S02]  /*2300*/  FMNMX.FTZ R29, R52, R29, !PT ;  /* 0x0000001d341d7209 */ /* 0x000fe40007810000 */
[C---:B------:R-:W-:Y:S02]  /*2310*/  ISETP.GT.AND P2, PT, R39.reuse, 0x58, PT ;  /* 0x000000582700780c */ /* 0x040fe40003f44270 */
[----:B--2---:R-:W-:Y:S02]  /*2320*/  FSEL R48, R48, -INF , P1 ;  /* 0xff80000030307808 */ /* 0x004fe40000800000 */
[----:B------:R-:W-:Y:S01]  /*2330*/  FMNMX.FTZ R29, R54, R29, !PT ;  /* 0x0000001d361d7209 */ /* 0x000fe20007810000 */
[----:B------:R-:W2:Y:S01]  /*2340*/  MUFU.TANH R40, R76 ;  /* 0x0000004c00287308 */ /* 0x000ea20000002400 */
[----:B------:R-:W-:-:S02]  /*2350*/  ISETP.GT.AND P1, PT, R39, 0x59, PT ;  /* 0x000000592700780c */ /* 0x000fc40003f24270 */
[----:B------:R-:W-:Y:S02]  /*2360*/  FSEL R46, R46, -INF , P2 ;  /* 0xff8000002e2e7808 */ /* 0x000fe40001000000 */
[----:B------:R-:W-:Y:S02]  /*2370*/  FMNMX.FTZ R29, R48, R29, !PT ;  /* 0x0000001d301d7209 */ /* 0x000fe40007810000 */
[C---:B------:R-:W-:Y:S01]  /*2380*/  ISETP.GT.AND P2, PT, R39.reuse, 0x60, PT ;  /* 0x000000602700780c */ /* 0x040fe20003f44270 */
[----:B------:R-:W4:Y:S01]  /*2390*/  MUFU.TANH R36, R77 ;  /* 0x0000004d00247308 */ /* 0x000f220000002400 */
[----:B---3--:R-:W-:Y:S02]  /*23a0*/  FSEL R44, R44, -INF , P1 ;  /* 0xff8000002c2c7808 */ /* 0x008fe40000800000 */
[----:B------:R-:W-:Y:S02]  /*23b0*/  FMNMX.FTZ R29, R46, R29, !PT ;  /* 0x0000001d2e1d7209 */ /* 0x000fe40007810000 */
[----:B------:R-:W-:-:S02]  /*23c0*/  ISETP.GT.AND P1, PT, R39, 0x61, PT ;  /* 0x000000612700780c */ /* 0x000fc40003f24270 */
[----:B0-----:R-:W-:Y:S01]  /*23d0*/  FSEL R42, R9, -INF , P2 ;  /* 0xff800000092a7808 */ /* 0x001fe20001000000 */
[----:B------:R-:W0:Y:S01]  /*23e0*/  MUFU.TANH R32, R80 ;  /* 0x0000005000207308 */ /* 0x000e220000002400 */
[----:B------:R-:W-:Y:S02]  /*23f0*/  FMNMX.FTZ R29, R44, R29, !PT ;  /* 0x0000001d2c1d7209 */ /* 0x000fe40007810000 */
[C---:B------:R-:W-:Y:S02]  /*2400*/  ISETP.GT.AND P2, PT, R39.reuse, 0x68, PT ;  /* 0x000000682700780c */ /* 0x040fe40003f44270 */
[----:B-1----:R-:W-:Y:S02]  /*2410*/  FSEL R38, R38, -INF , P1 ;  /* 0xff80000026267808 */ /* 0x002fe40000800000 */
[----:B------:R-:W-:Y:S01]  /*2420*/  FMNMX.FTZ R29, R42, R29, !PT ;  /* 0x0000001d2a1d7209 */ /* 0x000fe20007810000 */
[----:B------:R-:W1:Y:S01]  /*2430*/  MUFU.TANH R34, R81 ;  /* 0x0000005100227308 */ /* 0x000e620000002400 */
[----:B------:R-:W-:-:S02]  /*2440*/  ISETP.GT.AND P1, PT, R39, 0x69, PT ;  /* 0x000000692700780c */ /* 0x000fc40003f24270 */
[----:B--2---:R-:W-:Y:S02]  /*2450*/  FSEL R40, R40, -INF , P2 ;  /* 0xff80000028287808 */ /* 0x004fe40001000000 */
[----:B------:R-:W-:Y:S02]  /*2460*/  FMNMX.FTZ R29, R38, R29, !PT ;  /* 0x0000001d261d7209 */ /* 0x000fe40007810000 */
[C---:B------:R-:W-:Y:S01]  /*2470*/  ISETP.GT.AND P2, PT, R39.reuse, 0x70, PT ;  /* 0x000000702700780c */ /* 0x040fe20003f44270 */
[----:B------:R-:W2:Y:S01]  /*2480*/  MUFU.TANH R30, R84 ;  /* 0x00000054001e7308 */ /* 0x000ea20000002400 */
[----:B----4-:R-:W-:Y:S02]  /*2490*/  FSEL R36, R36, -INF , P1 ;  /* 0xff80000024247808 */ /* 0x010fe40000800000 */
        /* <DEDUP_REMOVED lines=8> */
[----:B------:R-:W-:Y:S01]  /*2520*/  MUFU.TANH R2, R2 ;  /* 0x0000000200027308 */ /* 0x000fe20000002400 */
[----:B------:R-:W-:Y:S01]  /*2530*/  ISETP.GT.AND P1, PT, R39, 0x79, PT ;  /* 0x000000792700780c */ /* 0x000fe20003f24270 */
[----:B------:R-:W-:Y:S01]  /*2540*/  FMUL.FTZ R39, R74, UR6 ;  /* 0x000000064a277c20 */ /* 0x000fe20008410000 */
[----:B--2---:R-:W-:Y:S01]  /*2550*/  FSEL R30, R30, -INF , P2 ;  /* 0xff8000001e1e7808 */ /* 0x004fe20001000000 */
[----:B------:R-:W-:Y:S01]  /*2560*/  UIADD3 UR6, UR42, 0x16840, URZ ;  /* 0x000168402a067890 */ /* 0x000fe2000fffe03f */
[----:B------:R-:W-:-:S02]  /*2570*/  FMNMX.FTZ R29, R34, R29, !PT ;  /* 0x0000001d221d7209 */ /* 0x000fc40007810000 */
[----:B------:R-:W-:Y:S01]  /*2580*/  ISETP.GT.AND P2, PT, R37, 0x1, PT ;  /* 0x000000012500780c */ /* 0x000fe20003f44270 */
[----:B------:R-:W1:Y:S01]  /*2590*/  MUFU.TANH R0, R0 ;  /* 0x0000000000007308 */ /* 0x000e620000002400 */
[----:B0-----:R-:W-:Y:S01]  /*25a0*/  FSEL R28, R28, -INF , P1 ;  /* 0xff8000001c1c7808 */ /* 0x001fe20000800000 */
[----:B------:R-:W-:Y:S01]  /*25b0*/  UPRMT UR6, UR25, 0x654, UR6 ;  /* 0x0000065419067896 */ /* 0x000fe20008000006 */
[----:B------:R-:W-:-:S04]  /*25c0*/  FMNMX.FTZ R29, R30, R29, !PT ;  /* 0x0000001d1e1d7209 */ /* 0x000fc80007810000 */
[----:B------:R-:W-:Y:S01]  /*25d0*/  FMNMX.FTZ R29, R28, R29, !PT ;  /* 0x0000001d1c1d7209 */ /* 0x000fe20007810000 */
[----:B------:R-:W0:Y:S03]  /*25e0*/  MUFU.TANH R8, R8 ;  /* 0x0000000800087308 */ /* 0x000e260000002400 */
[----:B------:R-:W-:Y:S01]  /*25f0*/  SYNCS.ARRIVE.TRANS64.RED.A1T0 RZ, [UR6], RZ ;  /* 0x000000ffffff79a7 */ /* 0x000fe20008100406 */
[----:B------:R-:W2:Y:S04]  /*2600*/  SHFL.BFLY PT, R10, R29, 0x2, 0x1f ;  /* 0x0c401f001d0a7f89 */ /* 0x000ea800000e0000 */
[----:B------:R-:W-:Y:S01]  /*2610*/  MUFU.TANH R11, R11 ;  /* 0x0000000b000b7308 */ /* 0x000fe20000002400 */
[----:B-1----:R-:W-:-:S02]  /*2620*/  FSEL R0, R0, -INF , P2 ;  /* 0xff80000000007808 */ /* 0x002fc40001000000 */
[----:B------:R-:W-:-:S05]  /*2630*/  ISETP.GT.AND P2, PT, R37, 0x10, PT ;  /* 0x000000102500780c */ /* 0x000fca0003f44270 */
[----:B------:R-:W1:Y:S01]  /*2640*/  MUFU.TANH R12, R12 ;  /* 0x0000000c000c7308 */ /* 0x000e620000002400 */
[----:B0-----:R-:W-:-:S07]  /*2650*/  FSEL R8, R8, -INF , P3 ;  /* 0xff80000008087808 */ /* 0x001fce0001800000 */
[----:B------:R-:W-:Y:S01]  /*2660*/  MUFU.TANH R13, R13 ;  /* 0x0000000d000d7308 */ /* 0x000fe20000002400 */
[----:B--2---:R-:W-:-:S07]  /*2670*/  FMNMX.FTZ R9, R29, R10, !PT ;  /* 0x0000000a1d097209 */ /* 0x004fce0007810000 */
[----:B------:R-:W0:Y:S01]  /*2680*/  MUFU.TANH R14, R14 ;  /* 0x0000000e000e7308 */ /* 0x000e220000002400 */
[----:B------:R-:W2:Y:S01]  /*2690*/  SHFL.BFLY PT, R10, R9, 0x1, 0x1f ;  /* 0x0c201f00090a7f89 */ /* 0x000ea200000e0000 */
[----:B-1----:R-:W-:Y:S02]  /*26a0*/  FSEL R66, R12, -INF , P2 ;  /* 0xff8000000c427808 */ /* 0x002fe40001000000 */
[----:B------:R-:W-:-:S04]  /*26b0*/  ISETP.GT.AND P2, PT, R37, 0x18, PT ;  /* 0x000000182500780c */ /* 0x000fc80003f44270 */
[----:B------:R-:W-:Y:S08]  /*26c0*/  MUFU.TANH R15, R15 ;  /* 0x0000000f000f7308 */ /* 0x000ff00000002400 */
[----:B------:R-:W1:Y:S01]  /*26d0*/  MUFU.TANH R18, R18 ;  /* 0x0000001200127308 */ /* 0x000e620000002400 */
[----:B0-----:R-:W-:Y:S02]  /*26e0*/  FSEL R14, R14, -INF , P2 ;  /* 0xff8000000e0e7808 */ /* 0x001fe40001000000 */
[----:B------:R-:W-:-:S05]  /*26f0*/  ISETP.GT.AND P2, PT, R37, 0x20, PT ;  /* 0x000000202500780c */ /* 0x000fca0003f44270 */
[----:B------:R-:W0:Y:S01]  /*2700*/  MUFU.TANH R19, R19 ;  /* 0x0000001300137308 */ /* 0x000e220000002400 */
[----:B--2---:R-:W-:Y:S01]  /*2710*/  FMNMX.FTZ R10, R9, R10, !PT ;  /* 0x0000000a090a7209 */ /* 0x004fe20007810000 */
[----:B------:R-:W-:Y:S01]  /*2720*/  IMAD.U32 R9, RZ, RZ, UR4 ;  /* 0x00000004ff097e24 */ /* 0x000fe2000f8e00ff */
[----:B------:R-:W-:Y:S02]  /*2730*/  @UP0 ULDC UR4, c[0x0][0x44c] ;  /* 0x0001130000040ab9 */ /* 0x000fe40000000800 */
[C---:B------:R-:W-:Y:S01]  /*2740*/  FSETP.NEU.FTZ.AND P1, PT, R10.reuse, -INF , PT ;  /* 0xff8000000a00780b */ /* 0x040fe20003f3d000 */
[----:B------:R-:W-:Y:S01]  /*2750*/  FMUL.FTZ R29, R10, R9 ;  /* 0x000000090a1d7220 */ /* 0x000fe20000410000 */
[----:B------:R-:W-:Y:S01]  /*2760*/  UIMAD.WIDE.U32 UR4, UR45, UR4, URZ ;  /* 0x000000042d0472a5 */ /* 0x000fe2000f8e003f */
[----:B------:R-:W2:Y:S01]  /*2770*/  MUFU.TANH R20, R20 ;  /* 0x0000001400147308 */ /* 0x000ea20000002400 */
[----:B-1----:R-:W-:Y:S02]  /*2780*/  FSEL R18, R18, -INF , P2 ;  /* 0xff80000012127808 */ /* 0x002fe40001000000 */
[----:B------:R-:W-:Y:S01]  /*2790*/  FSEL R29, R29, RZ, P1 ;  /* 0x000000ff1d1d7208 */ /* 0x000fe20000800000 */
[----:B------:R-:W-:Y:S01]  /*27a0*/  @UP0 USHF.R.U32.HI UR45, URZ, UR11, UR5 ;  /* 0x0000000b3f2d0299 */ /* 0x000fe20008011605 */
[----:B------:R-:W-:-:S02]  /*27b0*/  ISETP.GT.AND P1, PT, R37, RZ, PT ;  /* 0x000000ff2500720c */ /* 0x000fc40003f24270 */
[C---:B------:R-:W-:Y:S01]  /*27c0*/  ISETP.GT.AND P2, PT, R37.reuse, 0x28, PT ;  /* 0x000000282500780c */ /* 0x040fe20003f44270 */
[----:B------:R-:W1:Y:S01]  /*27d0*/  MUFU.TANH R21, R21 ;  /* 0x0000001500157308 */ /* 0x000e620000002400 */
[----:B------:R-:W-:Y:S01]  /*27e0*/  FSEL R2, R2, -INF , P1 ;  /* 0xff80000002027808 */ /* 0x000fe20000800000 */
[-CC-:B------:R-:W-:Y:S01]  /*27f0*/  FFMA.FTZ R142, R90, R9.reuse, -R29.reuse ;  /* 0x000000095a8e7223 */ /* 0x180fe2000001081d */
[----:B------:R-:W-:Y:S01]  /*2800*/  ISETP.GT.AND P1, PT, R37, 0x9, PT ;  /* 0x000000092500780c */ /* 0x000fe20003f24270 */
[-CC-:B------:R-:W-:Y:S01]  /*2810*/  FFMA.FTZ R136, R72, R9.reuse, -R29.reuse ;  /* 0x0000000948887223 */ /* 0x180fe2000001081d */
[----:B------:R-:W-:Y:S01]  /*2820*/  FMNMX.FTZ R33, R2, R0, !PT ;  /* 0x0000000002217209 */ /* 0x000fe20007810000 */
[--C-:B------:R-:W-:Y:S01]  /*2830*/  FFMA.FTZ R146, R94, R9, -R29.reuse ;  /* 0x000000095e927223 */ /* 0x100fe2000001081d */
[----:B------:R-:W-:Y:S01]  /*2840*/  FSEL R62, R11, -INF , P1 ;  /* 0xff8000000b3e7808 */ /* 0x000fe20000800000 */
[----:B------:R-:W3:Y:S01]  /*2850*/  MUFU.TANH R24, R24 ;  /* 0x0000001800187308 */ /* 0x000ee20000002400 */
[----:B------:R-:W-:Y:S01]  /*2860*/  FMNMX.FTZ R33, R8, R33, !PT ;  /* 0x0000002108217209 */ /* 0x000fe20007810000 */
[-CC-:B------:R-:W-:Y:S01]  /*2870*/  FFMA.FTZ R138, R64, R9.reuse, -R29.reuse ;  /* 0x00000009408a7223 */ /* 0x180fe2000001081d */
[----:B------:R-:W-:Y:S01]  /*2880*/  ISETP.GT.AND P1, PT, R37, 0x11, PT ;  /* 0x000000112500780c */ /* 0x000fe20003f24270 */
[--C-:B------:R-:W-:Y:S01]  /*2890*/  FFMA.FTZ R140, R98, R9, -R29.reuse ;  /* 0x00000009628c7223 */ /* 0x100fe2000001081d */
[----:B------:R-:W-:Y:S01]  /*28a0*/  FMNMX.FTZ R33, R62, R33, !PT ;  /* 0x000000213e217209 */ /* 0x000fe20007810000 */
[--C-:B------:R-:W-:Y:S01]  /*28b0*/  FFMA.FTZ R132, R58, R9, -R29.reuse ;  /* 0x000000093a847223 */ /* 0x100fe2000001081d */
[----:B------:R-:W-:Y:S01]  /*28c0*/  FSEL R70, R13, -INF , P1 ;  /* 0xff8000000d467808 */ /* 0x000fe20000800000 */
[----:B------:R-:W4:Y:S01]  /*28d0*/  MUFU.TANH R17, R17 ;  /* 0x0000001100117308 */ /* 0x000f220000002400 */
[----:B------:R-:W-:Y:S01]  /*28e0*/  FMNMX.FTZ R33, R66, R33, !PT ;  /* 0x0000002142217209 */ /* 0x000fe20007810000 */
[-CC-:B------:R-:W-:Y:S01]  /*28f0*/  FFMA.FTZ R13, R100, R9.reuse, -R29.reuse ;  /* 0x00000009640d7223 */ /* 0x180fe2000001081d */
[----:B------:R-:W-:Y:S01]  /*2900*/  ISETP.GT.AND P1, PT, R37, 0x19, PT ;  /* 0x000000192500780c */ /* 0x000fe20003f24270 */
[--C-:B------:R-:W-:Y:S01]  /*2910*/  FFMA.FTZ R144, R102, R9, -R29.reuse ;  /* 0x0000000966907223 */ /* 0x100fe2000001081d */
[----:B------:R-:W-:Y:S01]  /*2920*/  FMNMX.FTZ R33, R70, R33, !PT ;  /* 0x0000002146217209 */ /* 0x000fe20007810000 */
[--C-:B------:R-:W-:Y:S01]  /*2930*/  FFMA.FTZ R148, R7, R9, -R29.reuse ;  /* 0x0000000907947223 */ /* 0x100fe2000001081d */
[----:B------:R-:W-:Y:S01]  /*2940*/  FSEL R74, R15, -INF , P1 ;  /* 0xff8000000f4a7808 */ /* 0x000fe20000800000 */
[----:B------:R-:W5:Y:S01]  /*2950*/  MUFU.TANH R25, R25 ;  /* 0x0000001900197308 */ /* 0x000f620000002400 */
[----:B------:R-:W-:Y:S01]  /*2960*/  FMNMX.FTZ R33, R14, R33, !PT ;  /* 0x000000210e217209 */ /* 0x000fe20007810000 */
[-CC-:B------:R-:W-:Y:S01]  /*2970*/  FFMA.FTZ R15, R96, R9.reuse, -R29.reuse ;  /* 0x00000009600f7223 */ /* 0x180fe2000001081d */
[----:B------:R-:W-:Y:S01]  /*2980*/  ISETP.GT.AND P1, PT, R37, 0x21, PT ;  /* 0x000000212500780c */ /* 0x000fe20003f24270 */
[--C-:B------:R-:W-:Y:S01]  /*2990*/  FFMA.FTZ R7, R108, R9, -R29.reuse ;  /* 0x000000096c077223 */ /* 0x100fe2000001081d */
[----:B------:R-:W-:Y:S01]  /*29a0*/  FMNMX.FTZ R33, R74, R33, !PT ;  /* 0x000000214a217209 */ /* 0x000fe20007810000 */
[--C-:B------:R-:W-:Y:S01]  /*29b0*/  FFMA.FTZ R150, R106, R9, -R29.reuse ;  /* 0x000000096a967223 */ /* 0x100fe2000001081d */
[----:B0-----:R-:W-:Y:S01]  /*29c0*/  FSEL R76, R19, -INF , P1 ;  /* 0xff800000134c7808 */ /* 0x001fe20000800000 */
[----:B------:R-:W0:Y:S01]  /*29d0*/  MUFU.TANH R26, R26 ;  /* 0x0000001a001a7308 */ /* 0x000e220000002400 */
[----:B------:R-:W-:Y:S01]  /*29e0*/  FMNMX.FTZ R33, R18, R33, !PT ;  /* 0x0000002112217209 */ /* 0x000fe20007810000 */
[-CC-:B------:R-:W-:Y:S01]  /*29f0*/  FFMA.FTZ R19, R88, R9.reuse, -R29.reuse ;  /* 0x0000000958137223 */ /* 0x180fe2000001081d */
[C---:B------:R-:W-:Y:S01]  /*2a00*/  ISETP.GT.AND P1, PT, R37.reuse, 0x29, PT ;  /* 0x000000292500780c */ /* 0x040fe20003f24270 */
[-CC-:B------:R-:W-:Y:S01]  /*2a10*/  FFMA.FTZ R104, R104, R9.reuse, -R29.reuse ;  /* 0x0000000968687223 */ /* 0x180fe2000001081d */
[----:B--2---:R-:W-:Y:S01]  /*2a20*/  FSEL R20, R20, -INF , P2 ;  /* 0xff80000014147808 */ /* 0x004fe20001000000 */
[--C-:B------:R-:W-:Y:S01]  /*2a30*/  FFMA.FTZ R134, R50, R9, -R29.reuse ;  /* 0x0000000932867223 */ /* 0x100fe2000001081d */
[----:B------:R-:W-:Y:S01]  /*2a40*/  FMNMX.FTZ R33, R76, R33, !PT ;  /* 0x000000214c217209 */ /* 0x000fe20007810000 */
[----:B------:R-:W2:Y:S01]  /*2a50*/  MUFU.TANH R27, R27 ;  /* 0x0000001b001b7308 */ /* 0x000ea20000002400 */
[----:B------:R-:W-:Y:S01]  /*2a60*/  ISETP.GT.AND P2, PT, R37, 0x30, PT ;  /* 0x000000302500780c */ /* 0x000fe20003f44270 */
[-CC-:B------:R-:W-:Y:S01]  /*2a70*/  FFMA.FTZ R128, R54, R9.reuse, -R29.reuse ;  /* 0x0000000936807223 */ /* 0x180fe2000001081d */
[----:B-1----:R-:W-:Y:S01]  /*2a80*/  FSEL R78, R21, -INF , P1 ;  /* 0xff800000154e7808 */ /* 0x002fe20000800000 */
[--C-:B------:R-:W-:Y:S01]  /*2a90*/  FFMA.FTZ R21, R68, R9, -R29.reuse ;  /* 0x0000000944157223 */ /* 0x100fe2000001081d */
[----:B------:R-:W-:Y:S01]  /*2aa0*/  FMNMX.FTZ R33, R20, R33, !PT ;  /* 0x0000002114217209 */ /* 0x000fe20007810000 */
[-CC-:B------:R-:W-:Y:S01]  /*2ab0*/  FFMA.FTZ R130, R46, R9.reuse, -R29.reuse ;  /* 0x000000092e827223 */ /* 0x180fe2000001081d */
[----:B------:R-:W-:Y:S01]  /*2ac0*/  ISETP.GT.AND P1, PT, R37, 0x31, PT ;  /* 0x000000312500780c */ /* 0x000fe20003f24270 */
[----:B------:R-:W1:Y:S01]  /*2ad0*/  MUFU.TANH R31, R31 ;  /* 0x0000001f001f7308 */ /* 0x000e620000002400 */
[----:B------:R-:W-:Y:S01]  /*2ae0*/  FSEL R80, R23, -INF , P2 ;  /* 0xff80000017507808 */ /* 0x000fe20001000000 */
[--C-:B------:R-:W-:Y:S01]  /*2af0*/  FFMA.FTZ R23, R60, R9, -R29.reuse ;  /* 0x000000093c177223 */ /* 0x100fe2000001081d */
[----:B------:R-:W-:Y:S01]  /*2b00*/  FMNMX.FTZ R33, R78, R33, !PT ;  /* 0x000000214e217209 */ /* 0x000fe20007810000 */
[-CC-:B------:R-:W-:Y:S01]  /*2b10*/  FFMA.FTZ R124, R42, R9.reuse, -R29.reuse ;  /* 0x000000092a7c7223 */ /* 0x180fe2000001081d */
[C---:B------:R-:W-:Y:S01]  /*2b20*/  ISETP.GT.AND P2, PT, R37.reuse, 0x38, PT ;  /* 0x000000382500780c */ /* 0x040fe20003f44270 */
[--C-:B------:R-:W-:Y:S01]  /*2b30*/  FFMA.FTZ R126, R40, R9, -R29.reuse ;  /* 0x00000009287e7223 */ /* 0x100fe2000001081d */
[----:B---3--:R-:W-:Y:S01]  /*2b40*/  FSEL R24, R24, -INF , P1 ;  /* 0xff80000018187808 */ /* 0x008fe20000800000 */
[----:B------:R-:W3:Y:S01]  /*2b50*/  MUFU.TANH R45, R45 ;  /* 0x0000002d002d7308 */ /* 0x000ee20000002400 */
[----:B------:R-:W-:Y:S01]  /*2b60*/  FMNMX.FTZ R33, R80, R33, !PT ;  /* 0x0000002150217209 */ /* 0x000fe20007810000 */
[-CC-:B------:R-:W-:Y:S01]  /*2b70*/  FFMA.FTZ R120, R32, R9.reuse, -R29.reuse ;  /* 0x0000000920787223 */ /* 0x180fe2000001081d */
[----:B------:R-:W-:Y:S01]  /*2b80*/  ISETP.GT.AND P1, PT, R37, 0x39, PT ;  /* 0x000000392500780c */ /* 0x000fe20003f24270 */
[-CC-:B------:R-:W-:Y:S01]  /*2b90*/  FFMA.FTZ R34, R34, R9.reuse, -R29.reuse ;  /* 0x0000000922227223 */ /* 0x180fe2000001081d */
[----:B----4-:R-:W-:Y:S01]  /*2ba0*/  FSEL R82, R17, -INF , P2 ;  /* 0xff80000011527808 */ /* 0x010fe20001000000 */
[--C-:B------:R-:W-:Y:S01]  /*2bb0*/  FFMA.FTZ R17, R92, R9, -R29.reuse ;  /* 0x000000095c117223 */ /* 0x100fe2000001081d */
[----:B------:R-:W-:Y:S01]  /*2bc0*/  FMNMX.FTZ R33, R24, R33, !PT ;  /* 0x0000002118217209 */ /* 0x000fe20007810000 */
[----:B------:R-:W4:Y:S01]  /*2bd0*/  MUFU.TANH R55, R55 ;  /* 0x0000003700377308 */ /* 0x000f220000002400 */
[----:B------:R-:W-:Y:S01]  /*2be0*/  ISETP.GT.AND P2, PT, R37, 0x40, PT ;  /* 0x000000402500780c */ /* 0x000fe20003f44270 */
[-CC-:B------:R-:W-:Y:S01]  /*2bf0*/  FFMA.FTZ R122, R30, R9.reuse, -R29.reuse ;  /* 0x000000091e7a7223 */ /* 0x180fe2000001081d */
[----:B-----5:R-:W-:Y:S01]  /*2c00*/  FSEL R84, R25, -INF , P1 ;  /* 0xff80000019547808 */ /* 0x020fe20000800000 */
[--C-:B------:R-:W-:Y:S01]  /*2c10*/  FFMA.FTZ R25, R56, R9, -R29.reuse ;  /* 0x0000000938197223 */ /* 0x100fe2000001081d */
[----:B------:R-:W-:Y:S01]  /*2c20*/  FMNMX.FTZ R33, R82, R33, !PT ;  /* 0x0000002152217209 */ /* 0x000fe20007810000 */
[----:B------:R-:W-:Y:S01]  /*2c30*/  UIADD3 UR7, UR7, UR45, URZ ;  /* 0x0000002d07077290 */ /* 0x000fe2000fffe03f */
[C---:B------:R-:W-:Y:S01]  /*2c40*/  ISETP.GT.AND P1, PT, R37.reuse, 0x41, PT ;  /* 0x000000412500780c */ /* 0x040fe20003f24270 */
[----:B------:R-:W5:Y:S01]  /*2c50*/  MUFU.TANH R61, R61 ;  /* 0x0000003d003d7308 */ /* 0x000f620000002400 */
[----:B0-----:R-:W-:Y:S01]  /*2c60*/  FSEL R26, R26, -INF , P2 ;  /* 0xff8000001a1a7808 */ /* 0x001fe20001000000 */
[----:B------:R-:W-:Y:S01]  /*2c70*/  USHF.R.S32.HI UR4, URZ, 0x1f, UR7 ;  /* 0x0000001f3f047899 */ /* 0x000fe20008011407 */
[----:B------:R-:W-:Y:S01]  /*2c80*/  FMNMX.FTZ R33, R84, R33, !PT ;  /* 0x0000002154217209 */ /* 0x000fe20007810000 */
[----:B------:R-:W-:Y:S01]  /*2c90*/  UMOV UR5, URZ ;  /* 0x0000003f00057c82 */ /* 0x000fe20008000000 */
[----:B------:R-:W-:Y:S01]  /*2ca0*/  ISETP.GT.AND P2, PT, R37, 0x48, PT ;  /* 0x000000482500780c */ /* 0x000fe20003f44270 */
[----:B------:R-:W-:Y:S01]  /*2cb0*/  ULEA.HI UR4, UR4, UR7, URZ, 0x7 ;  /* 0x0000000704047291 */ /* 0x000fe2000f8f383f */
[----:B--2---:R-:W-:Y:S01]  /*2cc0*/  FSEL R86, R27, -INF , P1 ;  /* 0xff8000001b567808 */ /* 0x004fe20000800000 */
[----:B------:R-:W0:Y:S01]  /*2cd0*/  MUFU.TANH R49, R49 ;  /* 0x0000003100317308 */ /* 0x000e220000002400 */
[----:B------:R-:W-:Y:S01]  /*2ce0*/  FMNMX.FTZ R33, R26, R33, !PT ;  /* 0x000000211a217209 */ /* 0x000fe20007810000 */
[-CC-:B------:R-:W-:Y:S01]  /*2cf0*/  FFMA.FTZ R27, R52, R9.reuse, -R29.reuse ;  /* 0x00000009341b7223 */ /* 0x180fe2000001081d */
[----:B------:R-:W-:Y:S01]  /*2d00*/  ISETP.GT.AND P1, PT, R37, 0x49, PT ;  /* 0x000000492500780c */ /* 0x000fe20003f24270 */
[----:B------:R-:W-:Y:S01]  /*2d10*/  USHF.R.S32.HI UR4, URZ, 0x7, UR4 ;  /* 0x000000073f047899 */ /* 0x000fe20008011404 */
[----:B-1----:R-:W-:Y:S01]  /*2d20*/  FSEL R90, R31, -INF , P2 ;  /* 0xff8000001f5a7808 */ /* 0x002fe20001000000 */
[----:B------:R-:W-:Y:S01]  /*2d30*/  FFMA.FTZ R31, R48, R9, -R29 ;  /* 0x00000009301f7223 */ /* 0x000fe2000001081d */
[----:B------:R-:W-:Y:S01]  /*2d40*/  FMNMX.FTZ R33, R86, R33, !PT ;  /* 0x0000002156217209 */ /* 0x000fe20007810000 */
[----:B------:R-:W1:Y:S01]  /*2d50*/  MUFU.TANH R47, R47 ;  /* 0x0000002f002f7308 */ /* 0x000e620000002400 */
[----:B------:R-:W-:Y:S01]  /*2d60*/  ISETP.GT.AND P2, PT, R37, 0x50, PT ;  /* 0x000000502500780c */ /* 0x000fe20003f44270 */
[----:B------:R-:W-:Y:S01]  /*2d70*/  UISETP.LT.AND UP0, UPT, UR41, UR4, UPT ;  /* 0x000000042900728c */ /* 0x000fe2000bf01270 */
[----:B---3--:R-:W-:-:S02]  /*2d80*/  FSEL R88, R45, -INF , P1 ;  /* 0xff8000002d587808 */ /* 0x008fc40000800000 */
[----:B------:R-:W-:Y:S02]  /*2d90*/  CS2R R108, SRZ ;  /* 0x00000000006c7805 */ /* 0x000fe4000001ff00 */
[----:B------:R-:W-:Y:S01]  /*2da0*/  FMNMX.FTZ R33, R90, R33, !PT ;  /* 0x000000215a217209 */ /* 0x000fe20007810000 */
[----:B------:R-:W-:Y:S01]  /*2db0*/  USEL UR26, UR41, UR4, !UP0 ;  /* 0x00000004291a7287 */ /* 0x000fe2000c000000 */
[----:B------:R-:W-:Y:S01]  /*2dc0*/  ISETP.GT.AND P1, PT, R37, 0x51, PT ;  /* 0x000000512500780c */ /* 0x000fe20003f24270 */
[----:B------:R-:W2:Y:S01]  /*2dd0*/  MUFU.TANH R39, R39 ;  /* 0x0000002700277308 */ /* 0x000ea20000002400 */
[----:B----4-:R-:W-:Y:S01]  /*2de0*/  FSEL R92, R55, -INF , P2 ;  /* 0xff800000375c7808 */ /* 0x010fe20001000000 */
[----:B------:R-:W-:Y:S01]  /*2df0*/  UISETP.GE.AND UP0, UPT, UR27, UR26, UPT ;  /* 0x0000001a1b00728c */ /* 0x000fe2000bf06270 */
[----:B------:R-:W-:Y:S01]  /*2e00*/  FMNMX.FTZ R33, R88, R33, !PT ;  /* 0x0000002158217209 */ /* 0x000fe20007810000 */
[----:B------:R-:W-:Y:S01]  /*2e10*/  UMOV UR4, URZ ;  /* 0x0000003f00047c82 */ /* 0x000fe20008000000 */
[----:B------:R-:W-:-:S02]  /*2e20*/  ISETP.GT.AND P2, PT, R37, 0x58, PT ;  /* 0x000000582500780c */ /* 0x000fc40003f44270 */
[----:B------:R-:W-:Y:S02]  /*2e30*/  CS2R R106, SRZ ;  /* 0x00000000006a7805 */ /* 0x000fe4000001ff00 */
[----:B-----5:R-:W-:Y:S01]  /*2e40*/  FSEL R72, R61, -INF , P1 ;  /* 0xff8000003d487808 */ /* 0x020fe20000800000 */
[----:B------:R-:W3:Y:S01]  /*2e50*/  MUFU.TANH R59, R59 ;  /* 0x0000003b003b7308 */ /* 0x000ee20000002400 */
[----:B------:R-:W-:Y:S02]  /*2e60*/  FMNMX.FTZ R33, R92, R33, !PT ;  /* 0x000000215c217209 */ /* 0x000fe40007810000 */
[----:B------:R-:W-:Y:S02]  /*2e70*/  ISETP.GT.AND P1, PT, R37, 0x59, PT ;  /* 0x000000592500780c */ /* 0x000fe40003f24270 */
[----:B0-----:R-:W-:Y:S02]  /*2e80*/  FSEL R94, R49, -INF , P2 ;  /* 0xff800000315e7808 */ /* 0x001fe40001000000 */
[----:B------:R-:W-:Y:S01]  /*2e90*/  FMNMX.FTZ R33, R72, R33, !PT ;  /* 0x0000002148217209 */ /* 0x000fe20007810000 */
[----:B------:R-:W0:Y:S01]  /*2ea0*/  MUFU.TANH R51, R51 ;  /* 0x0000003300337308 */ /* 0x000e220000002400 */
[----:B------:R-:W-:-:S02]  /*2eb0*/  ISETP.GT.AND P2, PT, R37, 0x60, PT ;  /* 0x000000602500780c */ /* 0x000fc40003f44270 */
[----:B-1----:R-:W-:Y:S02]  /*2ec0*/  FSEL R68, R47, -INF , P1 ;  /* 0xff8000002f447808 */ /* 0x002fe40000800000 */
[----:B------:R-:W-:Y:S02]  /*2ed0*/  FMNMX.FTZ R33, R94, R33, !PT ;  /* 0x000000215e217209 */ /* 0x000fe40007810000 */
[----:B------:R-:W-:Y:S01]  /*2ee0*/  ISETP.GT.AND P1, PT, R37, 0x61, PT ;  /* 0x000000612500780c */ /* 0x000fe20003f24270 */
[----:B------:R-:W1:Y:S01]  /*2ef0*/  MUFU.TANH R53, R53 ;  /* 0x0000003500357308 */ /* 0x000e620000002400 */
[----:B--2---:R-:W-:Y:S02]  /*2f00*/  FSEL R96, R39, -INF , P2 ;  /* 0xff80000027607808 */ /* 0x004fe40001000000 */
[----:B------:R-:W-:Y:S02]  /*2f10*/  FMNMX.FTZ R33, R68, R33, !PT ;  /* 0x0000002144217209 */ /* 0x000fe40007810000 */
[----:B------:R-:W-:-:S02]  /*2f20*/  ISETP.GT.AND P2, PT, R37, 0x68, PT ;  /* 0x000000682500780c */ /* 0x000fc40003f44270 */
[----:B---3--:R-:W-:Y:S01]  /*2f30*/  FSEL R64, R59, -INF , P1 ;  /* 0xff8000003b407808 */ /* 0x008fe20000800000 */
[----:B------:R-:W2:Y:S01]  /*2f40*/  MUFU.TANH R41, R41 ;  /* 0x0000002900297308 */ /* 0x000ea20000002400 */
        /* <DEDUP_REMOVED lines=13> */
[----:B------:R-:W-:Y:S01]  /*3020*/  FMNMX.FTZ R33, R100, R33, !PT ;  /* 0x0000002164217209 */ /* 0x000fe20007810000 */
[----:B------:R-:W2:Y:S01]  /*3030*/  MUFU.TANH R63, R63 ;  /* 0x0000003f003f7308 */ /* 0x000ea20000002400 */
[----:B0-----:R-:W-:Y:S02]  /*3040*/  FSEL R58, R43, -INF , P1 ;  /* 0xff8000002b3a7808 */ /* 0x001fe40000800000 */
[----:B------:R-:W-:Y:S01]  /*3050*/  ISETP.GT.AND P1, PT, R37, 0x79, PT ;  /* 0x000000792500780c */ /* 0x000fe20003f24270 */
[----:B------:R-:W-:Y:S01]  /*3060*/  FFMA.FTZ R37, R36, R9, -R29 ;  /* 0x0000000924257223 */ /* 0x000fe2000001081d */
[----:B------:R-:W-:-:S03]  /*3070*/  FMNMX.FTZ R33, R58, R33, !PT ;  /* 0x000000213a217209 */ /* 0x000fc60007810000 */
[----:B------:R-:W-:Y:S01]  /*3080*/  MUFU.EX2 R148, R148 ;  /* 0x0000009400947308 */ /* 0x000fe20000000800 */
[----:B-1----:R-:W-:-:S04]  /*3090*/  FSEL R102, R57, -INF , P2 ;  /* 0xff80000039667808 */ /* 0x002fc80001000000 */
[----:B------:R-:W-:-:S03]  /*30a0*/  FMNMX.FTZ R33, R102, R33, !PT ;  /* 0x0000002166217209 */ /* 0x000fc60007810000 */
[----:B------:R-:W0:Y:S01]  /*30b0*/  MUFU.EX2 R7, R7 ;  /* 0x0000000700077308 */ /* 0x000e220000000800 */
[----:B--2---:R-:W-:-:S04]  /*30c0*/  FSEL R56, R63, -INF , P1 ;  /* 0xff8000003f387808 */ /* 0x004fc80000800000 */
[----:B------:R-:W-:Y:S01]  /*30d0*/  FMNMX.FTZ R12, R56, R33, !PT ;  /* 0x00000021380c7209 */ /* 0x000fe20007810000 */
[----:B------:R-:W-:Y:S02]  /*30e0*/  FFMA.FTZ R33, R44, R9, -R29 ;  /* 0x000000092c217223 */ /* 0x000fe4000001081d */
[----:B------:R-:W1:Y:S02]  /*30f0*/  MUFU.EX2 R150, R150 ;  /* 0x0000009600967308 */ /* 0x000e640000000800 */
[----:B------:R-:W2:Y:S06]  /*3100*/  SHFL.BFLY PT, R35, R12, 0x2, 0x1f ;  /* 0x0c401f000c237f89 */ /* 0x000eac00000e0000 */
[----:B------:R3:W4:Y:S01]  /*3110*/  MUFU.EX2 R11, R104 ;  /* 0x00000068000b7308 */ /* 0x0007220000000800 */
[----:B0-----:R-:W-:Y:S01]  /*3120*/  FADD.FTZ R43, R148, R7 ;  /* 0x00000007942b7221 */ /* 0x001fe20000010000 */
[----:B------:R-:W-:-:S06]  /*3130*/  F2FP.F16.F32.PACK_AB R148, R7, R148 ;  /* 0x000000940794723e */ /* 0x000fcc00000000ff */
[----:B------:R-:W0:Y:S01]  /*3140*/  MUFU.EX2 R144, R144 ;  /* 0x0000009000907308 */ /* 0x000e220000000800 */
[----:B---3--:R-:W-:-:S07]  /*3150*/  CS2R R104, SRZ ;  /* 0x0000000000687805 */ /* 0x008fce000001ff00 */
[----:B------:R-:W3:Y:S01]  /*3160*/  MUFU.EX2 R13, R13 ;  /* 0x0000000d000d7308 */ /* 0x000ee20000000800 */
[----:B--2---:R-:W-:Y:S01]  /*3170*/  FMNMX.FTZ R39, R12, R35, !PT ;  /* 0x000000230c277209 */ /* 0x004fe20007810000 */
[-CC-:B------:R-:W-:Y:S01]  /*3180*/  FFMA.FTZ R35, R38, R9.reuse, -R29.reuse ;  /* 0x0000000926237223 */ /* 0x180fe2000001081d */
[----:B------:R-:W-:-:S03]  /*3190*/  FFMA.FTZ R29, R28, R9, -R29 ;  /* 0x000000091c1d7223 */ /* 0x000fc6000001081d */
[----:B------:R-:W2:Y:S02]  /*31a0*/  SHFL.BFLY PT, R12, R39, 0x1, 0x1f ;  /* 0x0c201f00270c7f89 */ /* 0x000ea400000e0000 */
[----:B------:R-:W5:Y:S08]  /*31b0*/  MUFU.EX2 R146, R146 ;  /* 0x0000009200927308 */ /* 0x000f700000000800 */
[----:B------:R-:W5:Y:S08]  /*31c0*/  MUFU.EX2 R15, R15 ;  /* 0x0000000f000f7308 */ /* 0x000f700000000800 */
[----:B------:R-:W5:Y:S01]  /*31d0*/  MUFU.EX2 R140, R140 ;  /* 0x0000008c008c7308 */ /* 0x000f620000000800 */
[----:B--2---:R-:W-:-:S07]  /*31e0*/  FMNMX.FTZ R12, R39, R12, !PT ;  /* 0x0000000c270c7209 */ /* 0x004fce0007810000 */
[----:B------:R-:W2:Y:S01]  /*31f0*/  MUFU.EX2 R17, R17 ;  /* 0x0000001100117308 */ /* 0x000ea20000000800 */
[C---:B------:R-:W-:Y:S01]  /*3200*/  FSETP.NEU.FTZ.AND P1, PT, R12.reuse, -INF , PT ;  /* 0xff8000000c00780b */ /* 0x040fe20003f3d000 */
[----:B------:R-:W-:-:S06]  /*3210*/  FMUL.FTZ R41, R12, R9 ;  /* 0x000000090c297220 */ /* 0x000fcc0000410000 */
[----:B------:R-:W-:Y:S01]  /*3220*/  MUFU.EX2 R142, R142 ;  /* 0x0000008e008e7308 */ /* 0x000fe20000000800 */
[----:B------:R-:W-:Y:S02]  /*3230*/  FSEL R41, R41, RZ, P1 ;  /* 0x000000ff29297208 */ /* 0x000fe40000800000 */
[----:B------:R-:W-:-:S03]  /*3240*/  PLOP3.LUT P1, PT, PT, PT, UP0, 0x80, 0x0 ;  /* 0x000000000000781c */ /* 0x000fc60003f2f008 */
[-C--:B------:R-:W-:Y:S01]  /*3250*/  FFMA.FTZ R149, R2, R9.reuse, -R41 ;  /* 0x0000000902957223 */ /* 0x080fe20000010829 */
[----:B-1----:R-:W-:Y:S01]  /*3260*/  FADD.FTZ R2, R150, R43 ;  /* 0x0000002b96027221 */ /* 0x002fe20000010000 */
[-CC-:B------:R-:W-:Y:S01]  /*3270*/  FFMA.FTZ R0, R0, R9.reuse, -R41.reuse ;  /* 0x0000000900007223 */ /* 0x180fe20000010829 */
[-CC-:B------:R-:W-:Y:S01]  /*3280*/  FFMA.FTZ R151, R8, R9.reuse, -R41.reuse ;  /* 0x0000000908977223 */ /* 0x180fe20000010829 */
[-CC-:B------:R-:W-:Y:S01]  /*3290*/  FFMA.FTZ R8, R62, R9.reuse, -R41.reuse ;  /* 0x000000093e087223 */ /* 0x180fe20000010829 */
[----:B----4-:R-:W-:Y:S01]  /*32a0*/  FADD.FTZ R43, R11, R2 ;  /* 0x000000020b2b7221 */ /* 0x010fe20000010000 */
[----:B------:R-:W-:Y:S01]  /*32b0*/  MUFU.EX2 R149, R149 ;  /* 0x0000009500957308 */ /* 0x000fe20000000800 */
[-CC-:B------:R-:W-:Y:S01]  /*32c0*/  FFMA.FTZ R145, R66, R9.reuse, -R41.reuse ;  /* 0x0000000942917223 */ /* 0x180fe20000010829 */
[-C--:B------:R-:W-:Y:S01]  /*32d0*/  FFMA.FTZ R28, R70, R9.reuse, -R41 ;  /* 0x00000009461c7223 */ /* 0x080fe20000010829 */
[----:B0-----:R-:W-:Y:S01]  /*32e0*/  FADD.FTZ R2, R144, R43 ;  /* 0x0000002b90027221 */ /* 0x001fe20000010000 */
[-CC-:B------:R-:W-:Y:S01]  /*32f0*/  FFMA.FTZ R147, R14, R9.reuse, -R41.reuse ;  /* 0x000000090e937223 */ /* 0x180fe20000010829 */
[-CC-:B------:R-:W-:Y:S01]  /*3300*/  FFMA.FTZ R14, R74, R9.reuse, -R41.reuse ;  /* 0x000000094a0e7223 */ /* 0x180fe20000010829 */
[-CC-:B------:R-:W-:Y:S01]  /*3310*/  FFMA.FTZ R141, R18, R9.reuse, -R41.reuse ;  /* 0x00000009128d7223 */ /* 0x180fe20000010829 */
[----:B---3--:R-:W-:Y:S01]  /*3320*/  FADD.FTZ R43, R13, R2 ;  /* 0x000000020d2b7221 */ /* 0x008fe20000010000 */
[----:B------:R-:W0:Y:S01]  /*3330*/  MUFU.EX2 R0, R0 ;  /* 0x0000000000007308 */ /* 0x000e220000000800 */
[-CC-:B------:R-:W-:Y:S01]  /*3340*/  FFMA.FTZ R18, R76, R9.reuse, -R41.reuse ;  /* 0x000000094c127223 */ /* 0x180fe20000010829 */
[-C--:B------:R-:W-:Y:S01]  /*3350*/  FFMA.FTZ R143, R20, R9.reuse, -R41 ;  /* 0x00000009148f7223 */ /* 0x080fe20000010829 */
[----:B-----5:R-:W-:Y:S01]  /*3360*/  FADD.FTZ R2, R146, R43 ;  /* 0x0000002b92027221 */ /* 0x020fe20000010000 */
        /* <DEDUP_REMOVED lines=10> */
[-CC-:B------:R-:W-:Y:S01]  /*3410*/  FFMA.FTZ R135, R90, R9.reuse, -R41.reuse ;  /* 0x000000095a877223 */ /* 0x180fe20000010829 */
[----:B--2---:R-:W-:Y:S01]  /*3420*/  FADD.FTZ R45, R17, R32 ;  /* 0x00000020112d7221 */ /* 0x004fe20000010000 */
[----:B------:R-:W2:Y:S01]  /*3430*/  MUFU.EX2 R8, R8 ;  /* 0x0000000800087308 */ /* 0x000ea20000000800 */
[----:B0-----:R-:W-:Y:S01]  /*3440*/  FADD.FTZ R2, R149, R0 ;  /* 0x0000000095027221 */ /* 0x001fe20000010000 */
[-CC-:B------:R-:W-:Y:S01]  /*3450*/  FFMA.FTZ R32, R88, R9.reuse, -R41.reuse ;  /* 0x0000000958207223 */ /* 0x180fe20000010829 */
[-CC-:B------:R-:W-:Y:S01]  /*3460*/  FFMA.FTZ R129, R92, R9.reuse, -R41.reuse ;  /* 0x000000095c817223 */ /* 0x180fe20000010829 */
[----:B------:R-:W-:Y:S01]  /*3470*/  F2FP.F16.F32.PACK_AB R150, R11, R150 ;  /* 0x000000960b96723e */ /* 0x000fe200000000ff */
[-CC-:B------:R-:W-:Y:S01]  /*3480*/  FFMA.FTZ R94, R94, R9.reuse, -R41.reuse ;  /* 0x000000095e5e7223 */ /* 0x180fe20000010829 */
[-CC-:B------:R-:W-:Y:S01]  /*3490*/  FFMA.FTZ R68, R68, R9.reuse, -R41.reuse ;  /* 0x0000000944447223 */ /* 0x180fe20000010829 */
[-CC-:B------:R-:W-:Y:S01]  /*34a0*/  FFMA.FTZ R96, R96, R9.reuse, -R41.reuse ;  /* 0x0000000960607223 */ /* 0x180fe20000010829 */
[----:B------:R-:W-:Y:S01]  /*34b0*/  MUFU.EX2 R19, R19 ;  /* 0x0000001300137308 */ /* 0x000fe20000000800 */
[----:B-1----:R-:W-:Y:S01]  /*34c0*/  FADD.FTZ R43, R151, R2 ;  /* 0x00000002972b7221 */ /* 0x002fe20000010000 */
[-CC-:B------:R-:W-:Y:S01]  /*34d0*/  FFMA.FTZ R64, R64, R9.reuse, -R41.reuse ;  /* 0x0000000940407223 */ /* 0x180fe20000010829 */
[-CC-:B------:R-:W-:Y:S01]  /*34e0*/  FFMA.FTZ R98, R98, R9.reuse, -R41.reuse ;  /* 0x0000000962627223 */ /* 0x180fe20000010829 */
[-CC-:B------:R-:W-:Y:S01]  /*34f0*/  FFMA.FTZ R60, R60, R9.reuse, -R41.reuse ;  /* 0x000000093c3c7223 */ /* 0x180fe20000010829 */
[-CC-:B------:R-:W-:Y:S01]  /*3500*/  FFMA.FTZ R100, R100, R9.reuse, -R41.reuse ;  /* 0x0000000964647223 */ /* 0x180fe20000010829 */
[-CC-:B------:R-:W-:Y:S01]  /*3510*/  FFMA.FTZ R58, R58, R9.reuse, -R41.reuse ;  /* 0x000000093a3a7223 */ /* 0x180fe20000010829 */
[----:B------:R-:W-:Y:S01]  /*3520*/  FFMA.FTZ R102, R102, R9, -R41 ;  /* 0x0000000966667223 */ /* 0x000fe20000010829 */
[----:B------:R-:W0:Y:S01]  /*3530*/  MUFU.EX2 R145, R145 ;  /* 0x0000009100917308 */ /* 0x000e220000000800 */
[----:B--2---:R-:W-:Y:S01]  /*3540*/  FADD.FTZ R2, R8, R43 ;  /* 0x0000002b08027221 */ /* 0x004fe20000010000 */
[----:B------:R-:W-:-:S02]  /*3550*/  F2FP.F16.F32.PACK_AB R149, R0, R149 ;  /* 0x000000950095723e */ /* 0x000fc400000000ff */
[----:B------:R-:W-:Y:S02]  /*3560*/  CS2R R92, SRZ ;  /* 0x00000000005c7805 */ /* 0x000fe4000001ff00 */
[----:B------:R-:W-:Y:S02]  /*3570*/  F2FP.F16.F32.PACK_AB R144, R13, R144 ;  /* 0x000000900d90723e */ /* 0x000fe400000000ff */
[----:B------:R-:W-:Y:S02]  /*3580*/  CS2R R90, SRZ ;  /* 0x00000000005a7805 */ /* 0x000fe4000001ff00 */
[----:B------:R-:W-:Y:S02]  /*3590*/  F2FP.F16.F32.PACK_AB R146, R15, R146 ;  /* 0x000000920f92723e */ /* 0x000fe400000000ff */
[----:B------:R-:W-:Y:S01]  /*35a0*/  CS2R R88, SRZ ;  /* 0x0000000000587805 */ /* 0x000fe2000001ff00 */
[----:B------:R-:W-:Y:S01]  /*35b0*/  MUFU.EX2 R136, R136 ;  /* 0x0000008800887308 */ /* 0x000fe20000000800 */
[----:B------:R-:W-:-:S02]  /*35c0*/  F2FP.F16.F32.PACK_AB R140, R17, R140 ;  /* 0x0000008c118c723e */ /* 0x000fc400000000ff */
[----:B------:R-:W-:-:S05]  /*35d0*/  F2FP.F16.F32.PACK_AB R151, R8, R151 ;  /* 0x000000970897723e */ /* 0x000fca00000000ff */
[----:B------:R-:W1:Y:S01]  /*35e0*/  MUFU.EX2 R28, R28 ;  /* 0x0000001c001c7308 */ /* 0x000e620000000800 */
[----:B0-----:R-:W-:-:S07]  /*35f0*/  FADD.FTZ R43, R145, R2 ;  /* 0x00000002912b7221 */ /* 0x001fce0000010000 */
[----:B------:R-:W-:Y:S08]  /*3600*/  MUFU.EX2 R21, R21 ;  /* 0x0000001500157308 */ /* 0x000ff00000000800 */
[----:B------:R-:W0:Y:S01]  /*3610*/  MUFU.EX2 R147, R147 ;  /* 0x0000009300937308 */ /* 0x000e220000000800 */
[C---:B-1----:R-:W-:Y:S01]  /*3620*/  FADD.FTZ R2, R28.reuse, R43 ;  /* 0x0000002b1c027221 */ /* 0x042fe20000010000 */
[----:B------:R-:W-:-:S06]  /*3630*/  F2FP.F16.F32.PACK_AB R145, R28, R145 ;  /* 0x000000911c91723e */ /* 0x000fcc00000000ff */
[----:B------:R-:W1:Y:S08]  /*3640*/  MUFU.EX2 R138, R138 ;  /* 0x0000008a008a7308 */ /* 0x000e700000000800 */
[----:B------:R2:W-:Y:S01]  /*3650*/  MUFU.EX2 R39, R34 ;  /* 0x0000002200277308 */ /* 0x0005e20000000800 */
[----:B0-----:R-:W-:-:S07]  /*3660*/  FADD.FTZ R43, R147, R2 ;  /* 0x00000002932b7221 */ /* 0x001fce0000010000 */
[----:B------:R-:W0:Y:S01]  /*3670*/  MUFU.EX2 R14, R14 ;  /* 0x0000000e000e7308 */ /* 0x000e220000000800 */
[----:B--2---:R-:W-:Y:S01]  /*3680*/  FADD.FTZ R34, R142, R45 ;  /* 0x0000002d8e227221 */ /* 0x004fe20000010000 */
[----:B------:R-:W-:-:S03]  /*3690*/  F2FP.F16.F32.PACK_AB R142, R19, R142 ;  /* 0x0000008e138e723e */ /* 0x000fc600000000ff */
[----:B------:R-:W-:-:S03]  /*36a0*/  FADD.FTZ R45, R19, R34 ;  /* 0x00000022132d7221 */ /* 0x000fc60000010000 */
[----:B------:R-:W2:Y:S01]  /*36b0*/  MUFU.EX2 R23, R23 ;  /* 0x0000001700177308 */ /* 0x000ea20000000800 */
[----:B------:R-:W-:Y:S01]  /*36c0*/  FADD.FTZ R34, R136, R45 ;  /* 0x0000002d88227221 */ /* 0x000fe20000010000 */
[----:B------:R-:W-:-:S03]  /*36d0*/  F2FP.F16.F32.PACK_AB R136, R21, R136 ;  /* 0x000000881588723e */ /* 0x000fc600000000ff */
[----:B------:R-:W-:Y:S01]  /*36e0*/  FADD.FTZ R45, R21, R34 ;  /* 0x00000022152d7221 */ /* 0x000fe20000010000 */
[-CC-:B------:R-:W-:Y:S01]  /*36f0*/  FFMA.FTZ R34, R72, R9.reuse, -R41.reuse ;  /* 0x0000000948227223 */ /* 0x180fe20000010829 */
[----:B------:R-:W-:Y:S01]  /*3700*/  FFMA.FTZ R41, R56, R9, -R41 ;  /* 0x0000000938297223 */ /* 0x000fe20000010829 */
[----:B------:R-:W3:Y:S01]  /*3710*/  MUFU.EX2 R141, R141 ;  /* 0x0000008d008d7308 */ /* 0x000ee20000000800 */
[----:B-1----:R-:W-:Y:S01]  /*3720*/  FADD.FTZ R36, R138, R45 ;  /* 0x0000002d8a247221 */ /* 0x002fe20000010000 */
[C---:B0-----:R-:W-:Y:S01]  /*3730*/  FADD.FTZ R2, R14.reuse, R43 ;  /* 0x0000002b0e027221 */ /* 0x041fe20000010000 */
[----:B------:R-:W-:-:S05]  /*3740*/  F2FP.F16.F32.PACK_AB R147, R14, R147 ;  /* 0x000000930e93723e */ /* 0x000fca00000000ff */
[----:B------:R-:W0:Y:S01]  /*3750*/  MUFU.EX2 R132, R132 ;  /* 0x0000008400847308 */ /* 0x000e220000000800 */
[C---:B--2---:R-:W-:Y:S01]  /*3760*/  FADD.FTZ R45, R23.reuse, R36 ;  /* 0x00000024172d7221 */ /* 0x044fe20000010000 */
[----:B------:R-:W-:-:S06]  /*3770*/  F2FP.F16.F32.PACK_AB R138, R23, R138 ;  /* 0x0000008a178a723e */ /* 0x000fcc00000000ff */
[----:B------:R-:W1:Y:S01]  /*3780*/  MUFU.EX2 R18, R18 ;  /* 0x0000001200127308 */ /* 0x000e620000000800 */
[----:B---3--:R-:W-:-:S07]  /*3790*/  FADD.FTZ R43, R141, R2 ;  /* 0x000000028d2b7221 */ /* 0x008fce0000010000 */
        /* <DEDUP_REMOVED lines=61> */
[----:B0-----:R-:W-:Y:S01]  /*3b70*/  FADD.FTZ R2, R120, R11 ;  /* 0x0000000b78027221 */ /* 0x001fe20000010000 */
[----:B------:R-:W-:-:S03]  /*3b80*/  F2FP.F16.F32.PACK_AB R120, R39, R120 ;  /* 0x000000782778723e */ /* 0x000fc600000000ff */
[----:B------:R-:W-:-:S03]  /*3b90*/  FADD.FTZ R11, R39, R2 ;  /* 0x00000002270b7221 */ /* 0x000fc60000010000 */
        /* <DEDUP_REMOVED lines=9> */
[----:B------:R-:W-:Y:S02]  /*3c30*/  F2FP.F16.F32.PACK_AB R131, R131, R94 ;  /* 0x0000005e8383723e */ /* 0x000fe400000000ff */
[----:B------:R-:W-:-:S04]  /*3c40*/  CS2R R94, SRZ ;  /* 0x00000000005e7805 */ /* 0x000fc8000001ff00 */
[----:B------:R-:W1:Y:S01]  /*3c50*/  MUFU.EX2 R125, R64 ;  /* 0x00000040007d7308 */ /* 0x000e620000000800 */
[C---:B--2---:R-:W-:Y:S01]  /*3c60*/  FADD.FTZ R2, R29.reuse, R36 ;  /* 0x000000241d027221 */ /* 0x044fe20000010000 */
[----:B------:R-:W-:-:S06]  /*3c70*/  F2FP.F16.F32.PACK_AB R122, R29, R122 ;  /* 0x0000007a1d7a723e */ /* 0x000fcc00000000ff */
[----:B------:R-:W2:Y:S01]  /*3c80*/  MUFU.EX2 R98, R98 ;  /* 0x0000006200627308 */ /* 0x000ea20000000800 */
[----:B0-----:R-:W-:-:S07]  /*3c90*/  FADD.FTZ R36, R96, R7 ;  /* 0x0000000760247221 */ /* 0x001fce0000010000 */
[----:B------:R-:W0:Y:S01]  /*3ca0*/  MUFU.EX2 R127, R60 ;  /* 0x0000003c007f7308 */ /* 0x000e220000000800 */
[C---:B-1----:R-:W-:Y:S01]  /*3cb0*/  FADD.FTZ R7, R125.reuse, R36 ;  /* 0x000000247d077221 */ /* 0x042fe20000010000 */
[----:B------:R-:W-:Y:S02]  /*3cc0*/  F2FP.F16.F32.PACK_AB R125, R125, R96 ;  /* 0x000000607d7d723e */ /* 0x000fe400000000ff */
[----:B------:R-:W-:-:S04]  /*3cd0*/  CS2R R96, SRZ ;  /* 0x0000000000607805 */ /* 0x000fc8000001ff00 */
[----:B------:R-:W1:Y:S01]  /*3ce0*/  MUFU.EX2 R100, R100 ;  /* 0x0000006400647308 */ /* 0x000e620000000800 */
[----:B--2---:R-:W-:-:S07]  /*3cf0*/  FADD.FTZ R0, R98, R7 ;  /* 0x0000000762007221 */ /* 0x004fce0000010000 */
[----:B------:R-:W2:Y:S01]  /*3d00*/  MUFU.EX2 R121, R58 ;  /* 0x0000003a00797308 */ /* 0x000ea20000000800 */
[C---:B0-----:R-:W-:Y:S01]  /*3d10*/  FADD.FTZ R7, R127.reuse, R0 ;  /* 0x000000007f077221 */ /* 0x041fe20000010000 */
[----:B------:R-:W-:Y:S02]  /*3d20*/  F2FP.F16.F32.PACK_AB R127, R127, R98 ;  /* 0x000000627f7f723e */ /* 0x000fe400000000ff */
[----:B------:R-:W-:-:S04]  /*3d30*/  CS2R R98, SRZ ;  /* 0x0000000000627805 */ /* 0x000fc8000001ff00 */
[----:B------:R-:W0:Y:S01]  /*3d40*/  MUFU.EX2 R102, R102 ;  /* 0x0000006600667308 */ /* 0x000e220000000800 */
[----:B-1----:R-:W-:-:S07]  /*3d50*/  FADD.FTZ R0, R100, R7 ;  /* 0x0000000764007221 */ /* 0x002fce0000010000 */
[----:B------:R-:W1:Y:S01]  /*3d60*/  MUFU.EX2 R41, R41 ;  /* 0x0000002900297308 */ /* 0x000e620000000800 */
[C---:B--2---:R-:W-:Y:S01]  /*3d70*/  FADD.FTZ R7, R121.reuse, R0 ;  /* 0x0000000079077221 */ /* 0x044fe20000010000 */
[----:B------:R-:W-:Y:S02]  /*3d80*/  F2FP.F16.F32.PACK_AB R121, R121, R100 ;  /* 0x000000647979723e */ /* 0x000fe400000000ff */
[----:B------:R-:W-:Y:S01]  /*3d90*/  CS2R R100, SRZ ;  /* 0x0000000000647805 */ /* 0x000fe2000001ff00 */
[----:B0-----:R-:W-:Y:S01]  /*3da0*/  FADD.FTZ R0, R102, R7 ;  /* 0x0000000766007221 */ /* 0x001fe20000010000 */
[----:B-1----:R-:W-:-:S03]  /*3db0*/  F2FP.F16.F32.PACK_AB R123, R41, R102 ;  /* 0x00000066297b723e */ /* 0x002fc600000000ff */
[----:B------:R-:W-:Y:S01]  /*3dc0*/  FADD.FTZ R0, R41, R0 ;  /* 0x0000000029007221 */ /* 0x000fe20000010000 */
[----:B------:R-:W-:Y:S01]  /*3dd0*/  CS2R R102, SRZ ;  /* 0x0000000000667805 */ /* 0x000fe2000001ff00 */
[----:B------:R-:W-:Y:S06]  /*3de0*/  @!P1 BRA `(.L_x_2171) ;  /* 0x0000002c00c49947 */ /* 0x000fec0003800000 */
[----:B------:R-:W-:Y:S01]  /*3df0*/  MOV R8, R12 ;  /* 0x0000000c00087202 */ /* 0x000fe20000000f00 */
[----:B------:R-:W-:Y:S01]  /*3e00*/  IMAD.MOV.U32 R7, RZ, RZ, R10 ;  /* 0x000000ffff077224 */ /* 0x000fe200078e000a */
[----:B------:R-:W-:Y:S01]  /*3e10*/  UMOV UR7, URZ ;  /* 0x0000003f00077c82 */ /* 0x000fe20008000000 */
[----:B------:R-:W-:Y:S01]  /*3e20*/  IMAD.MOV.U32 R119, RZ, RZ, RZ ;  /* 0x000000ffff777224 */ /* 0x000fe200078e00ff */
[----:B------:R-:W-:Y:S01]  /*3e30*/  UMOV UR6, URZ ;  /* 0x0000003f00067c82 */ /* 0x000fe20008000000 */
[----:B------:R-:W-:Y:S01]  /*3e40*/  ULDC UR28, c[0x0][0x288] ;  /* 0x0000a200001c7ab9 */ /* 0x000fe20000000800 */
[----:B------:R-:W-:Y:S01]  /*3e50*/  ULDC UR29, c[0x0][0x2f0] ;  /* 0x0000bc00001d7ab9 */ /* 0x000fe20000000800 */
[----:B------:R-:W-:-:S05]  /*3e60*/  ULDC UR30, c[0x0][0x9d8] ;  /* 0x00027600001e7ab9 */ /* 0x000fca0000000800 */
.L_x_2182:
[----:B------:R-:W-:Y:S01]  /*3e70*/  ISETP.NE.AND P2, PT, RZ, UR43, PT ;  /* 0x0000002bff007c0c */ /* 0x000fe2000bf45270 */
[----:B------:R-:W-:-:S04]  /*3e80*/  UISETP.NE.AND UP0, UPT, UR6, 0x1, UPT ;  /* 0x000000010600788c */ /* 0x000fc8000bf05270 */
[----:B------:R-:W-:-:S04]  /*3e90*/  USEL UR5, URZ, 0x1, UP0 ;  /* 0x000000013f057887 */ /* 0x000fc80008000000 */
[----:B------:R-:W-:-:S04]  /*3ea0*/  ULOP3.LUT UR5, UR7, UR5, URZ, 0x3c, !UPT ;  /* 0x0000000507057292 */ /* 0x000fc8000f8e3c3f */
[----:B------:R-:W-:Y:S08]  /*3eb0*/  @P2 BRA `(.L_x_2172) ;  /* 0x0000000000382947 */ /* 0x000ff00003800000 */
[----:B------:R-:W-:Y:S05]  /*3ec0*/  @!P0 BRA `(.L_x_2173) ;  /* 0x0000000000048947 */ /* 0x000fea0003800000 */
[----:B------:R-:W-:Y:S01]  /*3ed0*/  BPT.TRAP 0x1 ;  /* 0x000000040000795c */ /* 0x000fe20000300000 */
.L_x_2173:
        /* <DEDUP_REMOVED lines=9> */
.L_x_2174:
[----:B-1----:R-:W-:Y:S05]  /*3f70*/  @P1 BRA `(.L_x_2172) ;  /* 0x0000000000081947 */ /* 0x002fea0003800000 */
[----:B------:R-:W1:Y:S02]  /*3f80*/  SYNCS.PHASECHK.TRANS64.TRYWAIT P1, [UR4+0x16830], R9 ;  /* 0x01683009ff0075a7 */ /* 0x000e640008020144 */
[----:B-1----:R-:W-:Y:S05]  /*3f90*/  @!P1 BRA `(.L_x_2175) ;  /* 0x000000a800b09947 */ /* 0x002fea0003800000 */
.L_x_2172:
[----:B01----:R-:W-:Y:S01]  /*3fa0*/  IADD3 R9, R16, 0x8, RZ ;  /* 0x0000000810097810 */ /* 0x003fe20007ffe0ff */
        /* <DEDUP_REMOVED lines=29> */
.L_x_2177:
[----:B------:R-:W-:Y:S01]  /*4180*/  ULEA UR10, UR6, UR42, 0x3 ;  /* 0x0000002a060a7291 */ /* 0x000fe2000f8e183f */
[----:B------:R-:W-:-:S05]  /*4190*/  IMAD.U32 R9, RZ, RZ, UR7 ;  /* 0x00000007ff097e24 */ /* 0x000fca000f8e00ff */
[----:B------:R-:W-:-:S04]  /*41a0*/  SHF.L.U32 R9, R9, 0x1f, RZ ;  /* 0x0000001f09097819 */ /* 0x000fc800000006ff */
[----:B------:R0:W1:Y:S01]  /*41b0*/  SYNCS.PHASECHK.TRANS64.TRYWAIT P1, [UR10+0x16850], R9 ;  /* 0x01685009ff0075a7 */ /* 0x000062000802014a */
[----:B------:R-:W-:Y:S05]  /*41c0*/  @!P0 BRA `(.L_x_2178) ;  /* 0x0000000000048947 */ /* 0x000fea0003800000 */
[----:B------:R-:W-:Y:S01]  /*41d0*/  BPT.TRAP 0x1 ;  /* 0x000000040000795c */ /* 0x000fe20000300000 */
.L_x_2178:
[----:B-1----:R-:W-:Y:S05]  /*41e0*/  @P1 BRA `(.L_x_2176) ;  /* 0x0000000000081947 */ /* 0x002fea0003800000 */
[----:B------:R-:W1:Y:S02]  /*41f0*/  SYNCS.PHASECHK.TRANS64.TRYWAIT P1, [UR10+0x16850], R9 ;  /* 0x01685009ff0075a7 */ /* 0x000e64000802014a */
[----:B-1----:R-:W-:Y:S05]  /*4200*/  @!P1 BRA `(.L_x_2179) ;  /* 0x000000a8002c9947 */ /* 0x002fea0003800000 */
.L_x_2176:
        /* <DEDUP_REMOVED lines=50> */
.L_x_2180:
[----:B------:R-:W-:Y:S01]  /*4530*/  UISETP.NE.AND UP0, UPT, UR44, URZ, UPT ;  /* 0x0000003f2c00728c */ /* 0x000fe2000bf05270 */
[----:B------:R-:W-:Y:S02]  /*4540*/  IMAD.MOV.U32 R121, RZ, RZ, R3 ;  /* 0x000000ffff797224 */ /* 0x000fe400078e0003 */
[----:B------:R-:W-:Y:S01]  /*4550*/  FMUL.FTZ R14, R30, UR30 ;  /* 0x0000001e1e0e7c20 */ /* 0x000fe20008410000 */
[----:B------:R-:W-:Y:S01]  /*4560*/  FMUL.FTZ R142, R24, UR30 ;  /* 0x0000001e188e7c20 */ /* 0x000fe20008410000 */
[----:B------:R-:W-:Y:S01]  /*4570*/  FMUL.FTZ R136, R29, UR30 ;  /* 0x0000001e1d887c20 */ /* 0x000fe20008410000 */
[----:B------:R-:W-:Y:S01]  /*4580*/  FMUL.FTZ R138, R25, UR30 ;  /* 0x0000001e198a7c20 */ /* 0x000fe20008410000 */
[----:B------:R-:W-:Y:S01]  /*4590*/  PLOP3.LUT P1, PT, PT, PT, UP0, 0x80, 0x0 ;  /* 0x000000000000781c */ /* 0x000fe20003f2f008 */
[----:B------:R-:W-:Y:S01]  /*45a0*/  FMUL.FTZ R134, R32, UR30 ;  /* 0x0000001e20867c20 */ /* 0x000fe20008410000 */
[----:B------:R-:W-:Y:S01]  /*45b0*/  PLOP3.LUT P2, PT, PT, PT, UP0, 0x80, 0x0 ;  /* 0x000000000000781c */ /* 0x000fe20003f4f008 */
[----:B------:R-:W1:Y:S01]  /*45c0*/  MUFU.TANH R142, R142 ;  /* 0x0000008e008e7308 */ /* 0x000e620000002400 */
[----:B------:R-:W-:Y:S01]  /*45d0*/  IMAD.U32 R32, RZ, RZ, UR29 ;  /* 0x0000001dff207e24 */ /* 0x000fe2000f8e00ff */
[----:B------:R-:W-:Y:S01]  /*45e0*/  @UP0 ULDC UR7, c[0x0][0x44c] ;  /* 0x0001130000070ab9 */ /* 0x000fe20000000800 */
[----:B------:R-:W-:Y:S01]  /*45f0*/  FMUL.FTZ R140, R28, UR30 ;  /* 0x0000001e1c8c7c20 */ /* 0x000fe20008410000 */
[----:B------:R-:W-:Y:S01]  /*4600*/  FMUL.FTZ R132, R33, UR30 ;  /* 0x0000001e21847c20 */ /* 0x000fe20008410000 */
[----:B------:R-:W-:Y:S01]  /*4610*/  FMUL.FTZ R130, R36, UR30 ;  /* 0x0000001e24827c20 */ /* 0x000fe20008410000 */
[----:B------:R-:W-:Y:S01]  /*4620*/  FMUL.FTZ R20, R43, UR30 ;  /* 0x0000001e2b147c20 */ /* 0x000fe20008410000 */
[----:B------:R-:W-:Y:S01]  /*4630*/  FMUL.FTZ R128, R37, UR30 ;  /* 0x0000001e25807c20 */ /* 0x000fe20008410000 */
[----:B------:R-:W2:Y:S01]  /*4640*/  MUFU.TANH R138, R138 ;  /* 0x0000008a008a7308 */ /* 0x000ea20000002400 */
[----:B------:R-:W-:Y:S01]  /*4650*/  FMUL.FTZ R126, R40, UR30 ;  /* 0x0000001e287e7c20 */ /* 0x000fe20008410000 */
[----:B0-----:R-:W-:Y:S01]  /*4660*/  @P1 IMAD.HI.U32 R9, R3, UR7, RZ ;  /* 0x0000000703091c27 */ /* 0x001fe2000f8e00ff */
[----:B------:R-:W-:-:S03]  /*4670*/  @UP0 ULDC UR7, c[0x0][0x450] ;  /* 0x0001140000070ab9 */ /* 0x000fc60000000800 */
[----:B------:R-:W-:Y:S01]  /*4680*/  FMUL.FTZ R124, R41, UR30 ;  /* 0x0000001e297c7c20 */ /* 0x000fe20008410000 */
[----:B------:R-:W-:Y:S01]  /*4690*/  FMUL.FTZ R122, R44, UR30 ;  /* 0x0000001e2c7a7c20 */ /* 0x000fe20008410000 */
[----:B------:R-:W-:Y:S01]  /*46a0*/  FMUL.FTZ R120, R45, UR30 ;  /* 0x0000001e2d787c20 */ /* 0x000fe20008410000 */
[----:B------:R-:W-:Y:S01]  /*46b0*/  @P2 SHF.R.U32.HI R121, RZ, UR7, R9 ;  /* 0x00000007ff792c19 */ /* 0x000fe20008011609 */
[----:B------:R-:W-:Y:S01]  /*46c0*/  UMOV UR7, 0xffffff80 ;  /* 0xffffff8000077882 */ /* 0x000fe20000000000 */
[----:B------:R-:W0:Y:S01]  /*46d0*/  MUFU.TANH R140, R140 ;  /* 0x0000008c008c7308 */ /* 0x000e220000002400 */
[----:B------:R-:W-:Y:S01]  /*46e0*/  UIMAD UR7, UR27, UR7, 0x1 ;  /* 0x000000011b0774a4 */ /* 0x000fe2000f8e0207 */
[----:B------:R-:W-:Y:S01]  /*46f0*/  FMUL.FTZ R10, R48, UR30 ;  /* 0x0000001e300a7c20 */ /* 0x000fe20008410000 */
[----:B------:R-:W3:Y:S01]  /*4700*/  SHFL.IDX PT, R30, R121, RZ, 0x1c1f ;  /* 0x001c1fff791e7589 */ /* 0x000ee200000e0000 */
[----:B------:R-:W-:Y:S01]  /*4710*/  FMUL.FTZ R25, R49, UR30 ;  /* 0x0000001e31197c20 */ /* 0x000fe20008410000 */
[----:B------:R-:W-:Y:S01]  /*4720*/  FMUL.FTZ R12, R26, UR30 ;  /* 0x0000001e1a0c7c20 */ /* 0x000fe20008410000 */
[----:B------:R-:W-:Y:S01]  /*4730*/  FMUL.FTZ R26, R52, UR30 ;  /* 0x0000001e341a7c20 */ /* 0x000fe20008410000 */
[----:B------:R-:W-:Y:S01]  /*4740*/  MOV R29, UR7 ;  /* 0x00000007001d7c02 */ /* 0x000fe20008000f00 */
[----:B------:R-:W4:Y:S01]  /*4750*/  MUFU.TANH R136, R136 ;  /* 0x0000008800887308 */ /* 0x000f220000002400 */
[----:B------:R-:W-:Y:S01]  /*4760*/  FMUL.FTZ R11, R27, UR30 ;  /* 0x0000001e1b0b7c20 */ /* 0x000fe20008410000 */
[----:B------:R-:W-:Y:S01]  /*4770*/  FMUL.FTZ R27, R53, UR30 ;  /* 0x0000001e351b7c20 */ /* 0x000fe20008410000 */
[----:B------:R-:W-:Y:S01]  /*4780*/  FMUL.FTZ R28, R56, UR30 ;  /* 0x0000001e381c7c20 */ /* 0x000fe20008410000 */
[----:B------:R-:W-:-:S02]  /*4790*/  IMAD R29, R6, -0x2, R29 ;  /* 0xfffffffe061d7824 */ /* 0x000fc400078e021d */
[----:B------:R-:W-:Y:S01]  /*47a0*/  FMUL.FTZ R68, R68, UR30 ;  /* 0x0000001e44447c20 */ /* 0x000fe20008410000 */
[----:B------:R-:W-:Y:S01]  /*47b0*/  FMUL.FTZ R37, R54, UR30 ;  /* 0x0000001e36257c20 */ /* 0x000fe20008410000 */
[----:B------:R-:W-:Y:S01]  /*47c0*/  FMUL.FTZ R54, R57, UR30 ;  /* 0x0000001e39367c20 */ /* 0x000fe20008410000 */
[----:B------:R-:W-:Y:S01]  /*47d0*/  IMAD R29, R32, UR37, R29 ;  /* 0x00000025201d7c24 */ /* 0x000fe2000f8e021d */
        /* <DEDUP_REMOVED lines=10> */
[--C-:B---3--:R-:W-:Y:S01]  /*4880*/  IADD3 R9, R30, -UR28, R29.reuse ;  /* 0x8000001c1e097c10 */ /* 0x108fe2000fffe01d */
[----:B------:R-:W-:Y:S01]  /*4890*/  FMUL.FTZ R72, R72, UR30 ;  /* 0x0000001e48487c20 */ /* 0x000fe20008410000 */
[----:B------:R-:W-:Y:S01]  /*48a0*/  FMUL.FTZ R21, R42, UR30 ;  /* 0x0000001e2a157c20 */ /* 0x000fe20008410000 */
[----:B------:R-:W-:Y:S01]  /*48b0*/  FMUL.FTZ R73, R73, UR30 ;  /* 0x0000001e49497c20 */ /* 0x000fe20008410000 */
[C---:B------:R-:W-:Y:S01]  /*48c0*/  ISETP.GT.AND P1, PT, R9.reuse, RZ, PT ;  /* 0x000000ff0900720c */ /* 0x040fe20003f24270 */
[----:B------:R-:W-:Y:S01]  /*48d0*/  FMUL.FTZ R76, R76, UR30 ;  /* 0x0000001e4c4c7c20 */ /* 0x000fe20008410000 */
[C---:B------:R-:W-:Y:S01]  /*48e0*/  ISETP.GT.AND P2, PT, R9.reuse, 0x1, PT ;  /* 0x000000010900780c */ /* 0x040fe20003f44270 */
[----:B------:R-:W3:Y:S01]  /*48f0*/  MUFU.TANH R130, R130 ;  /* 0x0000008200827308 */ /* 0x000ee20000002400 */
[----:B-1----:R-:W-:Y:S01]  /*4900*/  FSEL R142, R142, -INF , P1 ;  /* 0xff8000008e8e7808 */ /* 0x002fe20000800000 */
[----:B------:R-:W-:Y:S01]  /*4910*/  FMUL.FTZ R19, R38, UR30 ;  /* 0x0000001e26137c20 */ /* 0x000fe20008410000 */
[----:B------:R-:W-:Y:S01]  /*4920*/  ISETP.GT.AND P1, PT, R9, 0x8, PT ;  /* 0x000000080900780c */ /* 0x000fe20003f24270 */
[----:B------:R-:W-:Y:S01]  /*4930*/  FMUL.FTZ R77, R77, UR30 ;  /* 0x0000001e4d4d7c20 */ /* 0x000fe20008410000 */
[----:B--2---:R-:W-:Y:S01]  /*4940*/  FSEL R138, R138, -INF , P2 ;  /* 0xff8000008a8a7808 */ /* 0x004fe20001000000 */
[----:B------:R-:W-:Y:S01]  /*4950*/  FMUL.FTZ R80, R80, UR30 ;  /* 0x0000001e50507c20 */ /* 0x000fe20008410000 */
[----:B------:R-:W-:Y:S01]  /*4960*/  FMNMX.FTZ R43, R142, R7, !PT ;  /* 0x000000078e2b7209 */ /* 0x000fe20007810000 */
[----:B------:R-:W1:Y:S01]  /*4970*/  MUFU.TANH R128, R128 ;  /* 0x0000008000807308 */ /* 0x000e620000002400 */
[----:B------:R-:W-:Y:S01]  /*4980*/  ISETP.GT.AND P2, PT, R9, 0x9, PT ;  /* 0x000000090900780c */ /* 0x000fe20003f44270 */
[----:B------:R-:W-:Y:S01]  /*4990*/  FMUL.FTZ R17, R34, UR30 ;  /* 0x0000001e22117c20 */ /* 0x000fe20008410000 */
[----:B0-----:R-:W-:Y:S01]  /*49a0*/  FSEL R140, R140, -INF , P1 ;  /* 0xff8000008c8c7808 */ /* 0x001fe20000800000 */
[----:B------:R-:W-:Y:S01]  /*49b0*/  FMUL.FTZ R81, R81, UR30 ;  /* 0x0000001e51517c20 */ /* 0x000fe20008410000 */
[----:B------:R-:W-:Y:S01]  /*49c0*/  FMNMX.FTZ R43, R138, R43, !PT ;  /* 0x0000002b8a2b7209 */ /* 0x000fe20007810000 */
[----:B------:R-:W-:Y:S01]  /*49d0*/  FMUL.FTZ R84, R84, UR30 ;  /* 0x0000001e54547c20 */ /* 0x000fe20008410000 */
[----:B------:R-:W-:Y:S01]  /*49e0*/  ISETP.GT.AND P1, PT, R9, 0x10, PT ;  /* 0x000000100900780c */ /* 0x000fe20003f24270 */
[----:B------:R-:W0:Y:S01]  /*49f0*/  MUFU.TANH R126, R126 ;  /* 0x0000007e007e7308 */ /* 0x000e220000002400 */
[----:B----4-:R-:W-:Y:S01]  /*4a00*/  FSEL R136, R136, -INF , P2 ;  /* 0xff80000088887808 */ /* 0x010fe20001000000 */
[----:B------:R-:W-:Y:S01]  /*4a10*/  FMUL.FTZ R15, R35, UR30 ;  /* 0x0000001e230f7c20 */ /* 0x000fe20008410000 */
[----:B------:R-:W-:Y:S01]  /*4a20*/  FMNMX.FTZ R43, R140, R43, !PT ;  /* 0x0000002b8c2b7209 */ /* 0x000fe20007810000 */
[----:B------:R-:W-:Y:S01]  /*4a30*/  FMUL.FTZ R85, R85, UR30 ;  /* 0x0000001e55557c20 */ /* 0x000fe20008410000 */
[----:B------:R-:W-:Y:S01]  /*4a40*/  ISETP.GT.AND P2, PT, R9, 0x11, PT ;  /* 0x000000110900780c */ /* 0x000fe20003f44270 */
[----:B------:R-:W-:Y:S01]  /*4a50*/  FMUL.FTZ R35, R55, UR30 ;  /* 0x0000001e37237c20 */ /* 0x000fe20008410000 */
[----:B-----5:R-:W-:Y:S01]  /*4a60*/  FSEL R134, R134, -INF , P1 ;  /* 0xff80000086867808 */ /* 0x020fe20000800000 */
[----:B------:R-:W2:Y:S01]  /*4a70*/  MUFU.TANH R124, R124 ;  /* 0x0000007c007c7308 */ /* 0x000ea20000002400 */
[----:B------:R-:W-:Y:S01]  /*4a80*/  FMNMX.FTZ R43, R136, R43, !PT ;  /* 0x0000002b882b7209 */ /* 0x000fe20007810000 */
[----:B------:R-:W-:Y:S01]  /*4a90*/  FMUL.FTZ R55, R62, UR30 ;  /* 0x0000001e3e377c20 */ /* 0x000fe20008410000 */
[----:B------:R-:W-:Y:S01]  /*4aa0*/  ISETP.GT.AND P1, PT, R9, 0x18, PT ;  /* 0x000000180900780c */ /* 0x000fe20003f24270 */
[----:B------:R-:W4:Y:S01]  /*4ab0*/  SHFL.IDX PT, R62, R121, 0x1, 0x1c1f ;  /* 0x003c1f00793e7f89 */ /* 0x000f2200000e0000 */
[----:B------:R-:W-:Y:S01]  /*4ac0*/  FSEL R132, R132, -INF , P2 ;  /* 0xff80000084847808 */ /* 0x000fe20001000000 */
[----:B------:R-:W-:Y:S01]  /*4ad0*/  FMUL.FTZ R13, R31, UR30 ;  /* 0x0000001e1f0d7c20 */ /* 0x000fe20008410000 */
[----:B------:R-:W-:Y:S01]  /*4ae0*/  FMNMX.FTZ R43, R134, R43, !PT ;  /* 0x0000002b862b7209 */ /* 0x000fe20007810000 */
[----:B------:R-:W5:Y:S01]  /*4af0*/  MUFU.TANH R122, R122 ;  /* 0x0000007a007a7308 */ /* 0x000f620000002400 */
[----:B------:R-:W-:Y:S01]  /*4b00*/  ISETP.GT.AND P2, PT, R9, 0x19, PT ;  /* 0x000000190900780c */ /* 0x000fe20003f44270 */
[----:B------:R-:W-:Y:S01]  /*4b10*/  FMUL.FTZ R61, R67, UR30 ;  /* 0x0000001e433d7c20 */ /* 0x000fe20008410000 */
[----:B---3--:R-:W-:Y:S01]  /*4b20*/  FSEL R130, R130, -INF , P1 ;  /* 0xff80000082827808 */ /* 0x008fe20000800000 */
[----:B------:R-:W-:Y:S01]  /*4b30*/  FMUL.FTZ R18, R39, UR30 ;  /* 0x0000001e27127c20 */ /* 0x000fe20008410000 */
[----:B------:R-:W-:Y:S01]  /*4b40*/  FMNMX.FTZ R43, R132, R43, !PT ;  /* 0x0000002b842b7209 */ /* 0x000fe20007810000 */
[----:B------:R-:W-:Y:S01]  /*4b50*/  FMUL.FTZ R39, R59, UR30 ;  /* 0x0000001e3b277c20 */ /* 0x000fe20008410000 */
[C---:B------:R-:W-:Y:S01]  /*4b60*/  ISETP.GT.AND P1, PT, R9.reuse, 0x20, PT ;  /* 0x000000200900780c */ /* 0x040fe20003f24270 */
[----:B------:R-:W3:Y:S01]  /*4b70*/  MUFU.TANH R120, R120 ;  /* 0x0000007800787308 */ /* 0x000ee20000002400 */
[----:B-1----:R-:W-:Y:S01]  /*4b80*/  FSEL R128, R128, -INF , P2 ;  /* 0xff80000080807808 */ /* 0x002fe20001000000 */
[----:B------:R-:W-:Y:S01]  /*4b90*/  FMUL.FTZ R59, R66, UR30 ;  /* 0x0000001e423b7c20 */ /* 0x000fe20008410000 */
[----:B------:R-:W-:Y:S01]  /*4ba0*/  FMNMX.FTZ R43, R130, R43, !PT ;  /* 0x0000002b822b7209 */ /* 0x000fe20007810000 */
[----:B------:R-:W-:Y:S01]  /*4bb0*/  FMUL.FTZ R152, R70, UR30 ;  /* 0x0000001e46987c20 */ /* 0x000fe20008410000 */
[----:B------:R-:W-:Y:S01]  /*4bc0*/  ISETP.GT.AND P2, PT, R9, 0x21, PT ;  /* 0x000000210900780c */ /* 0x000fe20003f44270 */
[----:B------:R-:W-:Y:S01]  /*4bd0*/  FMUL.FTZ R24, R47, UR30 ;  /* 0x0000001e2f187c20 */ /* 0x000fe20008410000 */
[----:B0-----:R-:W-:Y:S01]  /*4be0*/  FSEL R126, R126, -INF , P1 ;  /* 0xff8000007e7e7808 */ /* 0x001fe20000800000 */
[----:B------:R-:W0:Y:S01]  /*4bf0*/  MUFU.TANH R10, R10 ;  /* 0x0000000a000a7308 */ /* 0x000e220000002400 */
[----:B------:R-:W-:Y:S01]  /*4c00*/  FMNMX.FTZ R43, R128, R43, !PT ;  /* 0x0000002b802b7209 */ /* 0x000fe20007810000 */
[----:B------:R-:W-:Y:S01]  /*4c10*/  FMUL.FTZ R154, R74, UR30 ;  /* 0x0000001e4a9a7c20 */ /* 0x000fe20008410000 */
[----:B------:R-:W-:Y:S01]  /*4c20*/  ISETP.GT.AND P1, PT, R9, 0x28, PT ;  /* 0x000000280900780c */ /* 0x000fe20003f24270 */
[----:B------:R-:W-:Y:S01]  /*4c30*/  FMUL.FTZ R31, R51, UR30 ;  /* 0x0000001e331f7c20 */ /* 0x000fe20008410000 */
[----:B--2---:R-:W-:Y:S01]  /*4c40*/  FSEL R124, R124, -INF , P2 ;  /* 0xff8000007c7c7808 */ /* 0x004fe20001000000 */
[----:B------:R-:W-:Y:S01]  /*4c50*/  FMUL.FTZ R53, R78, UR30 ;  /* 0x0000001e4e357c20 */ /* 0x000fe20008410000 */
[----:B------:R-:W-:Y:S01]  /*4c60*/  FMNMX.FTZ R43, R126, R43, !PT ;  /* 0x0000002b7e2b7209 */ /* 0x000fe20007810000 */
[----:B------:R-:W-:Y:S01]  /*4c70*/  MUFU.TANH R25, R25 ;  /* 0x0000001900197308 */ /* 0x000fe20000002400 */
[----:B------:R-:W-:Y:S01]  /*4c80*/  ISETP.GT.AND P2, PT, R9, 0x29, PT ;  /* 0x000000290900780c */ /* 0x000fe20003f44270 */
[----:B------:R-:W-:Y:S01]  /*4c90*/  FMUL.FTZ R57, R63, UR30 ;  /* 0x0000001e3f397c20 */ /* 0x000fe20008410000 */
[----:B-----5:R-:W-:Y:S01]  /*4ca0*/  FSEL R122, R122, -INF , P1 ;  /* 0xff8000007a7a7808 */ /* 0x020fe20000800000 */
        /* <DEDUP_REMOVED lines=11> */
[----:B------:R-:W-:Y:S01]  /*4d60*/  FMNMX.FTZ R43, R120, R43, !PT ;  /* 0x0000002b782b7209 */ /* 0x000fe20007810000 */
[----:B------:R-:W-:Y:S01]  /*4d70*/  MUFU.TANH R27, R27 ;  /* 0x0000001b001b7308 */ /* 0x000fe20000002400 */
[----:B----4-:R-:W-:Y:S01]  /*4d80*/  IADD3 R67, R62, -UR28, R29 ;  /* 0x8000001c3e437c10 */ /* 0x010fe2000fffe01d */
[----:B------:R-:W-:-:S03]  /*4d90*/  ULEA UR7, UR4, UR42, 0x3 ;  /* 0x0000002a04077291 */ /* 0x000fc6000f8e183f */
[----:B------:R-:W-:Y:S01]  /*4da0*/  ISETP.GT.AND P3, PT, R67, 0x1, PT ;  /* 0x000000014300780c */ /* 0x000fe20003f64270 */
[----:B------:R-:W-:Y:S02]  /*4db0*/  UIADD3 UR7, UR7, 0x16840, URZ ;  /* 0x0001684007077890 */ /* 0x000fe4000fffe03f */
[----:B------:R-:W2:Y:S02]  /*4dc0*/  MUFU.TANH R28, R28 ;  /* 0x0000001c001c7308 */ /* 0x000ea40000002400 */
[----:B------:R-:W-:-:S06]  /*4dd0*/  UPRMT UR7, UR25, 0x654, UR7 ;  /* 0x0000065419077896 */ /* 0x000fcc0008000007 */
[----:B------:R0:W-:Y:S03]  /*4de0*/  MUFU.TANH R46, R68 ;  /* 0x00000044002e7308 */ /* 0x0001e60000002400 */
[----:B------:R-:W-:Y:S05]  /*4df0*/  SYNCS.ARRIVE.TRANS64.RED.A1T0 RZ, [UR7], RZ ;  /* 0x000000ffffff79a7 */ /* 0x000fea0008100407 */
[----:B------:R-:W3:Y:S01]  /*4e00*/  MUFU.TANH R54, R54 ;  /* 0x0000003600367308 */ /* 0x000ee20000002400 */
[----:B0-----:R-:W-:Y:S02]  /*4e10*/  FSEL R68, R10, -INF , P1 ;  /* 0xff8000000a447808 */ /* 0x001fe40000800000 */
[----:B------:R-:W-:-:S02]  /*4e20*/  ISETP.GT.AND P1, PT, R9, 0x38, PT ;  /* 0x000000380900780c */ /* 0x000fc40003f24270 */
[----:B------:R-:W-:Y:S02]  /*4e30*/  FMNMX.FTZ R43, R68, R43, !PT ;  /* 0x0000002b442b7209 */ /* 0x000fe40007810000 */
[----:B-1----:R-:W-:Y:S01]  /*4e40*/  FSEL R60, R26, -INF , P1 ;  /* 0xff8000001a3c7808 */ /* 0x002fe20000800000 */
[----:B------:R0:W-:Y:S01]  /*4e50*/  MUFU.TANH R50, R64 ;  /* 0x0000004000327308 */ /* 0x0001e20000002400 */
[----:B------:R-:W-:-:S04]  /*4e60*/  ISETP.GT.AND P1, PT, R9, 0x40, PT ;  /* 0x000000400900780c */ /* 0x000fc80003f24270 */
[----:B--2---:R-:W-:Y:S02]  /*4e70*/  FSEL R58, R28, -INF , P1 ;  /* 0xff8000001c3a7808 */ /* 0x004fe40000800000 */
[----:B------:R-:W-:Y:S01]  /*4e80*/  ISETP.GT.AND P1, PT, R9, 0x48, PT ;  /* 0x000000480900780c */ /* 0x000fe20003f24270 */
[----:B------:R-:W1:Y:S01]  /*4e90*/  MUFU.TANH R52, R52 ;  /* 0x0000003400347308 */ /* 0x000e620000002400 */
[----:B0-----:R-:W-:Y:S02]  /*4ea0*/  FSEL R64, R25, -INF , P2 ;  /* 0xff80000019407808 */ /* 0x001fe40001000000 */
[----:B------:R-:W-:Y:S02]  /*4eb0*/  ISETP.GT.AND P2, PT, R9, 0x39, PT ;  /* 0x000000390900780c */ /* 0x000fe40003f44270 */
[----:B------:R-:W-:Y:S02]  /*4ec0*/  FMNMX.FTZ R43, R64, R43, !PT ;  /* 0x0000002b402b7209 */ /* 0x000fe40007810000 */
[----:B------:R-:W-:Y:S01]  /*4ed0*/  FSEL R56, R27, -INF , P2 ;  /* 0xff8000001b387808 */ /* 0x000fe20001000000 */
[----:B------:R-:W0:Y:S01]  /*4ee0*/  MUFU.TANH R48, R48 ;  /* 0x0000003000307308 */ /* 0x000e220000002400 */
[----:B------:R-:W-:-:S02]  /*4ef0*/  FMNMX.FTZ R43, R60, R43, !PT ;  /* 0x0000002b3c2b7209 */ /* 0x000fc40007810000 */
[C---:B------:R-:W-:Y:S02]  /*4f00*/  ISETP.GT.AND P2, PT, R9.reuse, 0x41, PT ;  /* 0x000000410900780c */ /* 0x040fe40003f44270 */
[----:B------:R-:W-:Y:S02]  /*4f10*/  FMNMX.FTZ R43, R56, R43, !PT ;  /* 0x0000002b382b7209 */ /* 0x000fe40007810000 */
[----:B---3--:R-:W-:Y:S01]  /*4f20*/  FSEL R54, R54, -INF , P2 ;  /* 0xff80000036367808 */ /* 0x008fe20001000000 */
[----:B------:R2:W3:Y:S01]  /*4f30*/  MUFU.TANH R44, R65 ;  /* 0x00000041002c7308 */ /* 0x0004e20000002400 */
[----:B------:R-:W-:Y:S02]  /*4f40*/  FMNMX.FTZ R43, R58, R43, !PT ;  /* 0x0000002b3a2b7209 */ /* 0x000fe40007810000 */
[----:B------:R-:W-:Y:S02]  /*4f50*/  ISETP.GT.AND P2, PT, R9, 0x49, PT ;  /* 0x000000490900780c */ /* 0x000fe40003f44270 */
[----:B-1----:R-:W-:-:S02]  /*4f60*/  FSEL R52, R52, -INF , P1 ;  /* 0xff80000034347808 */ /* 0x002fc40000800000 */
[----:B------:R-:W-:Y:S01]  /*4f70*/  FMNMX.FTZ R43, R54, R43, !PT ;  /* 0x0000002b362b7209 */ /* 0x000fe20007810000 */
[----:B------:R-:W1:Y:S01]  /*4f80*/  MUFU.TANH R40, R69 ;  /* 0x0000004500287308 */ /* 0x000e620000002400 */
[----:B------:R-:W-:Y:S01]  /*4f90*/  ISETP.GT.AND P1, PT, R9, 0x50, PT ;  /* 0x000000500900780c */ /* 0x000fe20003f24270 */
[----:B--2---:R-:W-:Y:S01]  /*4fa0*/  FMUL.FTZ R65, R75, UR30 ;  /* 0x0000001e4b417c20 */ /* 0x004fe20008410000 */
[----:B0-----:R-:W-:Y:S02]  /*4fb0*/  FSEL R48, R48, -INF , P2 ;  /* 0xff80000030307808 */ /* 0x001fe40001000000 */
[----:B------:R-:W-:Y:S02]  /*4fc0*/  FMNMX.FTZ R43, R52, R43, !PT ;  /* 0x0000002b342b7209 */ /* 0x000fe40007810000 */
[----:B------:R-:W-:Y:S01]  /*4fd0*/  ISETP.GT.AND P2, PT, R9, 0x51, PT ;  /* 0x000000510900780c */ /* 0x000fe20003f44270 */
[----:B------:R-:W0:Y:S01]  /*4fe0*/  MUFU.TANH R42, R72 ;  /* 0x00000048002a7308 */ /* 0x000e220000002400 */
[----:B------:R-:W-:-:S02]  /*4ff0*/  FSEL R50, R50, -INF , P1 ;  /* 0xff80000032327808 */ /* 0x000fc40000800000 */
[----:B------:R-:W-:Y:S02]  /*5000*/  FMNMX.FTZ R43, R48, R43, !PT ;  /* 0x0000002b302b7209 */ /* 0x000fe40007810000 */
[C---:B------:R-:W-:Y:S02]  /*5010*/  ISETP.GT.AND P1, PT, R9.reuse, 0x58, PT ;  /* 0x000000580900780c */ /* 0x040fe40003f24270 */
[----:B---3--:R-:W-:Y:S01]  /*5020*/  FSEL R44, R44, -INF , P2 ;  /* 0xff8000002c2c7808 */ /* 0x008fe20001000000 */
[----:B------:R-:W2:Y:S01]  /*5030*/  MUFU.TANH R36, R73 ;  /* 0x0000004900247308 */ /* 0x000ea20000002400 */
[----:B------:R-:W-:Y:S02]  /*5040*/  FMNMX.FTZ R43, R50, R43, !PT ;  /* 0x0000002b322b7209 */ /* 0x000fe40007810000 */
[----:B------:R-:W-:Y:S02]  /*5050*/  ISETP.GT.AND P2, PT, R9, 0x59, PT ;  /* 0x000000590900780c */ /* 0x000fe40003f44270 */
[----:B------:R-:W-:-:S02]  /*5060*/  FSEL R46, R46, -INF , P1 ;  /* 0xff8000002e2e7808 */ /* 0x000fc40000800000 */
[----:B------:R-:W-:Y:S01]  /*5070*/  FMNMX.FTZ R43, R44, R43, !PT ;  /* 0x0000002b2c2b7209 */ /* 0x000fe20007810000 */
[----:B------:R-:W3:Y:S01]  /*5080*/  MUFU.TANH R38, R76 ;  /* 0x0000004c00267308 */ /* 0x000ee20000002400 */
[C---:B------:R-:W-:Y:S02]  /*5090*/  ISETP.GT.AND P1, PT, R9.reuse, 0x60, PT ;  /* 0x000000600900780c */ /* 0x040fe40003f24270 */
[----:B-1----:R-:W-:Y:S02]  /*50a0*/  FSEL R40, R40, -INF , P2 ;  /* 0xff80000028287808 */ /* 0x002fe40001000000 */
[----:B------:R-:W-:Y:S02]  /*50b0*/  FMNMX.FTZ R43, R46, R43, !PT ;  /* 0x0000002b2e2b7209 */ /* 0x000fe40007810000 */
[----:B------:R-:W-:Y:S01]  /*50c0*/  ISETP.GT.AND P2, PT, R9, 0x61, PT ;  /* 0x000000610900780c */ /* 0x000fe20003f44270 */
[----:B------:R-:W1:Y:S01]  /*50d0*/  MUFU.TANH R32, R77 ;  /* 0x0000004d00207308 */ /* 0x000e620000002400 */
[----:B0-----:R-:W-:-:S02]  /*50e0*/  FSEL R42, R42, -INF , P1 ;  /* 0xff8000002a2a7808 */ /* 0x001fc40000800000 */
[----:B------:R-:W-:Y:S02]  /*50f0*/  FMNMX.FTZ R43, R40, R43, !PT ;  /* 0x0000002b282b7209 */ /* 0x000fe40007810000 */
[C---:B------:R-:W-:Y:S02]  /*5100*/  ISETP.GT.AND P1, PT, R9.reuse, 0x68, PT ;  /* 0x000000680900780c */ /* 0x040fe40003f24270 */
[----:B--2---:R-:W-:Y:S01]  /*5110*/  FSEL R36, R36, -INF , P2 ;  /* 0xff80000024247808 */ /* 0x004fe20001000000 */
[----:B------:R-:W0:Y:S01]  /*5120*/  MUFU.TANH R34, R80 ;  /* 0x0000005000227308 */ /* 0x000e220000002400 */
[----:B------:R-:W-:Y:S02]  /*5130*/  FMNMX.FTZ R43, R42, R43, !PT ;  /* 0x0000002b2a2b7209 */ /* 0x000fe40007810000 */
[----:B------:R-:W-:Y:S02]  /*5140*/  ISETP.GT.AND P2, PT, R9, 0x69, PT ;  /* 0x000000690900780c */ /* 0x000fe40003f44270 */
[----:B---3--:R-:W-:-:S02]  /*5150*/  FSEL R38, R38, -INF , P1 ;  /* 0xff80000026267808 */ /* 0x008fc40000800000 */
[----:B------:R-:W-:Y:S01]  /*5160*/  FMNMX.FTZ R43, R36, R43, !PT ;  /* 0x0000002b242b7209 */ /* 0x000fe20007810000 */
[----:B------:R-:W2:Y:S01]  /*5170*/  MUFU.TANH R30, R81 ;  /* 0x00000051001e7308 */ /* 0x000ea20000002400 */
        /* <DEDUP_REMOVED lines=8> */
[----:B------:R-:W-:Y:S01]  /*5200*/  FMNMX.FTZ R43, R34, R43, !PT ;  /* 0x0000002b222b7209 */ /* 0x000fe20007810000 */
[----:B------:R-:W0:Y:S01]  /*5210*/  MUFU.TANH R26, R85 ;  /* 0x00000055001a7308 */ /* 0x000e220000002400 */
[----:B--2---:R-:W-:Y:S02]  /*5220*/  FSEL R30, R30, -INF , P2 ;  /* 0xff8000001e1e7808 */ /* 0x004fe40001000000 */
[----:B------:R-:W-:Y:S02]  /*5230*/  ISETP.GT.AND P2, PT, R9, 0x79, PT ;  /* 0x000000790900780c */ /* 0x000fe40003f44270 */
[----:B------:R-:W-:Y:S01]  /*5240*/  FMNMX.FTZ R43, R30, R43, !PT ;  /* 0x0000002b1e2b7209 */ /* 0x000fe20007810000 */
[----:B------:R-:W2:Y:S02]  /*5250*/  LDC R9, c[0x0][0x988] ;  /* 0x00026200ff097b82 */ /* 0x000ea40000000800 */
[----:B------:R-:W3:Y:S01]  /*5260*/  MUFU.TANH R12, R12 ;  /* 0x0000000c000c7308 */ /* 0x000ee20000002400 */
[----:B-1----:R-:W-:-:S04]  /*5270*/  FSEL R28, R28, -INF , P1 ;  /* 0xff8000001c1c7808 */ /* 0x002fc80000800000 */
[----:B------:R-:W-:-:S03]  /*5280*/  FMNMX.FTZ R43, R28, R43, !PT ;  /* 0x0000002b1c2b7209 */ /* 0x000fc60007810000 */
[----:B------:R-:W1:Y:S01]  /*5290*/  MUFU.TANH R11, R11 ;  /* 0x0000000b000b7308 */ /* 0x000e620000002400 */
[----:B0-----:R-:W-:Y:S02]  /*52a0*/  FSEL R26, R26, -INF , P2 ;  /* 0xff8000001a1a7808 */ /* 0x001fe40001000000 */
[----:B------:R-:W-:Y:S02]  /*52b0*/  ISETP.GT.AND P2, PT, R67, RZ, PT ;  /* 0x000000ff4300720c */ /* 0x000fe40003f44270 */
[----:B------:R-:W-:-:S03]  /*52c0*/  FMNMX.FTZ R43, R26, R43, !PT ;  /* 0x0000002b1a2b7209 */ /* 0x000fc60007810000 */
[----:B------:R-:W0:Y:S01]  /*52d0*/  MUFU.TANH R14, R14 ;  /* 0x0000000e000e7308 */ /* 0x000e220000002400 */
[----:B---3--:R-:W-:Y:S01]  /*52e0*/  FSEL R29, R12, -INF , P2 ;  /* 0xff8000000c1d7808 */ /* 0x008fe20001000000 */
[----:B------:R-:W3:Y:S01]  /*52f0*/  SHFL.BFLY PT, R10, R43, 0x2, 0x1f ;  /* 0x0c401f002b0a7f89 */ /* 0x000ee200000e0000 */
[----:B------:R-:W-:-:S05]  /*5300*/  ISETP.GT.AND P2, PT, R67, 0x8, PT ;  /* 0x000000084300780c */ /* 0x000fca0003f44270 */
[----:B------:R-:W4:Y:S01]  /*5310*/  MUFU.TANH R13, R13 ;  /* 0x0000000d000d7308 */ /* 0x000f220000002400 */
[----:B-1----:R-:W-:Y:S02]  /*5320*/  FSEL R62, R11, -INF , P3 ;  /* 0xff8000000b3e7808 */ /* 0x002fe40001800000 */
[----:B------:R-:W-:Y:S02]  /*5330*/  FMNMX.FTZ R11, R29, R8, !PT ;  /* 0x000000081d0b7209 */ /* 0x000fe40007810000 */
[C---:B------:R-:W-:Y:S02]  /*5340*/  ISETP.GT.AND P3, PT, R67.reuse, 0x9, PT ;  /* 0x000000094300780c */ /* 0x040fe40003f64270 */
[----:B------:R-:W-:Y:S01]  /*5350*/  FMNMX.FTZ R69, R62, R11, !PT ;  /* 0x0000000b3e457209 */ /* 0x000fe20007810000 */
[----:B------:R-:W1:Y:S01]  /*5360*/  MUFU.TANH R17, R17 ;  /* 0x0000001100117308 */ /* 0x000e620000002400 */
[----:B0-----:R-:W-:Y:S02]  /*5370*/  FSEL R14, R14, -INF , P2 ;  /* 0xff8000000e0e7808 */ /* 0x001fe40001000000 */
[----:B------:R-:W-:-:S02]  /*5380*/  ISETP.GT.AND P2, PT, R67, 0x10, PT ;  /* 0x000000104300780c */ /* 0x000fc40003f44270 */
[----:B------:R-:W-:-:S03]  /*5390*/  FMNMX.FTZ R69, R14, R69, !PT ;  /* 0x000000450e457209 */ /* 0x000fc60007810000 */
[----:B------:R-:W0:Y:S01]  /*53a0*/  MUFU.TANH R15, R15 ;  /* 0x0000000f000f7308 */ /* 0x000e220000002400 */
[----:B----4-:R-:W-:Y:S02]  /*53b0*/  FSEL R66, R13, -INF , P3 ;  /* 0xff8000000d427808 */ /* 0x010fe40001800000 */
[----:B------:R-:W-:Y:S02]  /*53c0*/  ISETP.GT.AND P3, PT, R67, 0x11, PT ;  /* 0x000000114300780c */ /* 0x000fe40003f64270 */
[----:B------:R-:W-:Y:S02]  /*53d0*/  FMNMX.FTZ R69, R66, R69, !PT ;  /* 0x0000004542457209 */ /* 0x000fe40007810000 */
[----:B---3--:R-:W-:Y:S01]  /*53e0*/  FMNMX.FTZ R10, R43, R10, !PT ;  /* 0x0000000a2b0a7209 */ /* 0x008fe20007810000 */
[----:B------:R-:W3:Y:S01]  /*53f0*/  MUFU.TANH R19, R19 ;  /* 0x0000001300137308 */ /* 0x000ee20000002400 */
[----:B-1----:R-:W-:Y:S01]  /*5400*/  FSEL R70, R17, -INF , P2 ;  /* 0xff80000011467808 */ /* 0x002fe20001000000 */
[----:B------:R-:W-:Y:S01]  /*5410*/  FMUL.FTZ R43, R82, UR30 ;  /* 0x0000001e522b7c20 */ /* 0x000fe20008410000 */
[----:B------:R-:W-:Y:S01]  /*5420*/  ISETP.GT.AND P2, PT, R67, 0x18, PT ;  /* 0x000000184300780c */ /* 0x000fe20003f44270 */
[----:B------:R-:W1:Y:S01]  /*5430*/  SHFL.BFLY PT, R25, R10, 0x1, 0x1f ;  /* 0x0c201f000a197f89 */ /* 0x000e6200000e0000 */
[----:B------:R-:W-:-:S03]  /*5440*/  FMNMX.FTZ R69, R70, R69, !PT ;  /* 0x0000004546457209 */ /* 0x000fc60007810000 */
[----:B------:R-:W4:Y:S01]  /*5450*/  MUFU.TANH R18, R18 ;  /* 0x0000001200127308 */ /* 0x000f220000002400 */
[----:B0-----:R-:W-:Y:S02]  /*5460*/  FSEL R72, R15, -INF , P3 ;  /* 0xff8000000f487808 */ /* 0x001fe40001800000 */
[----:B------:R-:W-:Y:S02]  /*5470*/  ISETP.GT.AND P3, PT, R67, 0x19, PT ;  /* 0x000000194300780c */ /* 0x000fe40003f64270 */
[----:B------:R-:W-:-:S03]  /*5480*/  FMNMX.FTZ R69, R72, R69, !PT ;  /* 0x0000004548457209 */ /* 0x000fc60007810000 */
[----:B------:R-:W0:Y:S01]  /*5490*/  MUFU.TANH R21, R21 ;  /* 0x0000001500157308 */ /* 0x000e220000002400 */
[----:B---3--:R-:W-:Y:S02]  /*54a0*/  FSEL R74, R19, -INF , P2 ;  /* 0xff800000134a7808 */ /* 0x008fe40001000000 */
[----:B------:R-:W-:Y:S02]  /*54b0*/  ISETP.GT.AND P2, PT, R67, 0x20, PT ;  /* 0x000000204300780c */ /* 0x000fe40003f44270 */
[----:B------:R-:W-:-:S03]  /*54c0*/  FMNMX.FTZ R69, R74, R69, !PT ;  /* 0x000000454a457209 */ /* 0x000fc60007810000 */
[----:B------:R-:W3:Y:S01]  /*54d0*/  MUFU.TANH R20, R20 ;  /* 0x0000001400147308 */ /* 0x000ee20000002400 */
[----:B----4-:R-:W-:Y:S02]  /*54e0*/  FSEL R18, R18, -INF , P3 ;  /* 0xff80000012127808 */ /* 0x010fe40001800000 */
[----:B------:R-:W-:Y:S02]  /*54f0*/  ISETP.GT.AND P3, PT, R67, 0x21, PT ;  /* 0x000000214300780c */ /* 0x000fe40003f64270 */
[----:B------:R-:W-:Y:S02]  /*5500*/  FMNMX.FTZ R69, R18, R69, !PT ;  /* 0x0000004512457209 */ /* 0x000fe40007810000 */
[----:B-1----:R-:W-:Y:S01]  /*5510*/  FMNMX.FTZ R10, R10, R25, !PT ;  /* 0x000000190a0a7209 */ /* 0x002fe20007810000 */
[----:B------:R-:W1:Y:S01]  /*5520*/  MUFU.TANH R23, R23 ;  /* 0x0000001700177308 */ /* 0x000e620000002400 */
[----:B0-----:R-:W-:Y:S02]  /*5530*/  FSEL R76, R21, -INF , P2 ;  /* 0xff800000154c7808 */ /* 0x001fe40001000000 */
[----:B------:R-:W-:Y:S01]  /*5540*/  ISETP.GT.AND P2, PT, R67, 0x28, PT ;  /* 0x000000284300780c */ /* 0x000fe20003f44270 */
[----:B--2---:R-:W-:Y:S01]  /*5550*/  FMUL.FTZ R27, R10, R9 ;  /* 0x000000090a1b7220 */ /* 0x004fe20000410000 */
[----:B------:R-:W-:-:S02]  /*5560*/  FMNMX.FTZ R69, R76, R69, !PT ;  /* 0x000000454c457209 */ /* 0x000fc40007810000 */
[----:B------:R-:W-:Y:S01]  /*5570*/  FSETP.NEU.FTZ.AND P1, PT, R10, -INF , PT ;  /* 0xff8000000a00780b */ /* 0x000fe20003f3d000 */
[----:B------:R-:W0:Y:S01]  /*5580*/  MUFU.TANH R24, R24 ;  /* 0x0000001800187308 */ /* 0x000e220000002400 */
[----:B---3--:R-:W-:Y:S02]  /*5590*/  FSEL R20, R20, -INF , P3 ;  /* 0xff80000014147808 */ /* 0x008fe40001800000 */
[----:B------:R-:W-:Y:S02]  /*55a0*/  ISETP.GT.AND P3, PT, R67, 0x29, PT ;  /* 0x000000294300780c */ /* 0x000fe40003f64270 */
[----:B------:R-:W-:Y:S02]  /*55b0*/  FMNMX.FTZ R69, R20, R69, !PT ;  /* 0x0000004514457209 */ /* 0x000fe40007810000 */
[----:B------:R-:W-:Y:S01]  /*55c0*/  FSEL R27, R27, RZ, P1 ;  /* 0x000000ff1b1b7208 */ /* 0x000fe20000800000 */
[----:B------:R-:W2:Y:S01]  /*55d0*/  MUFU.TANH R33, R33 ;  /* 0x0000002100217308 */ /* 0x000ea20000002400 */
[----:B-1----:R-:W-:-:S02]  /*55e0*/  FSEL R78, R23, -INF , P2 ;  /* 0xff800000174e7808 */ /* 0x002fc40001000000 */
[C---:B------:R-:W-:Y:S01]  /*55f0*/  ISETP.GT.AND P2, PT, R67.reuse, 0x30, PT ;  /* 0x000000304300780c */ /* 0x040fe20003f44270 */
[--C-:B------:R-:W-:Y:S01]  /*5600*/  FFMA.FTZ R17, R124, R9, -R27.reuse ;  /* 0x000000097c117223 */ /* 0x100fe2000001081b */
[----:B------:R-:W-:Y:S01]  /*5610*/  FMNMX.FTZ R69, R78, R69, !PT ;  /* 0x000000454e457209 */ /* 0x000fe20007810000 */
[-CC-:B------:R-:W-:Y:S01]  /*5620*/  FFMA.FTZ R25, R142, R9.reuse, -R27.reuse ;  /* 0x000000098e197223 */ /* 0x180fe2000001081b */
[-CC-:B------:R-:W-:Y:S01]  /*5630*/  FFMA.FTZ R142, R122, R9.reuse, -R27.reuse ;  /* 0x000000097a8e7223 */ /* 0x180fe2000001081b */
[----:B------:R-:W1:Y:S01]  /*5640*/  MUFU.TANH R31, R31 ;  /* 0x0000001f001f7308 */ /* 0x000e620000002400 */
[----:B0-----:R-:W-:Y:S01]  /*5650*/  FSEL R24, R24, -INF , P3 ;  /* 0xff80000018187808 */ /* 0x001fe20001800000 */
[-CC-:B------:R-:W-:Y:S01]  /*5660*/  FFMA.FTZ R150, R140, R9.reuse, -R27.reuse ;  /* 0x000000098c967223 */ /* 0x180fe2000001081b */
[----:B------:R-:W-:Y:S01]  /*5670*/  ISETP.GT.AND P3, PT, R67, 0x31, PT ;  /* 0x000000314300780c */ /* 0x000fe20003f64270 */
[--C-:B------:R-:W-:Y:S01]  /*5680*/  FFMA.FTZ R140, R126, R9, -R27.reuse ;  /* 0x000000097e8c7223 */ /* 0x100fe2000001081b */
[----:B------:R-:W-:Y:S01]  /*5690*/  FMNMX.FTZ R69, R24, R69, !PT ;  /* 0x0000004518457209 */ /* 0x000fe20007810000 */
[-CC-:B------:R-:W-:Y:S01]  /*56a0*/  FFMA.FTZ R19, R120, R9.reuse, -R27.reuse ;  /* 0x0000000978137223 */ /* 0x180fe2000001081b */
[-CC-:B------:R-:W-:Y:S01]  /*56b0*/  FFMA.FTZ R136, R136, R9.reuse, -R27.reuse ;  /* 0x0000000988887223 */ /* 0x180fe2000001081b */
[----:B------:R-:W0:Y:S01]  /*56c0*/  MUFU.TANH R37, R37 ;  /* 0x0000002500257308 */ /* 0x000e220000002400 */
[----:B--2---:R-:W-:Y:S01]  /*56d0*/  FSEL R80, R33, -INF , P2 ;  /* 0xff80000021507808 */ /* 0x004fe20001000000 */
[-CC-:B------:R-:W-:Y:S01]  /*56e0*/  FFMA.FTZ R15, R128, R9.reuse, -R27.reuse ;  /* 0x00000009800f7223 */ /* 0x180fe2000001081b */
[----:B------:R-:W-:Y:S01]  /*56f0*/  ISETP.GT.AND P2, PT, R67, 0x38, PT ;  /* 0x000000384300780c */ /* 0x000fe20003f44270 */
[--C-:B------:R-:W-:Y:S01]  /*5700*/  FFMA.FTZ R21, R64, R9, -R27.reuse ;  /* 0x0000000940157223 */ /* 0x100fe2000001081b */
[----:B------:R-:W-:Y:S01]  /*5710*/  FMNMX.FTZ R69, R80, R69, !PT ;  /* 0x0000004550457209 */ /* 0x000fe20007810000 */
[-CC-:B------:R-:W-:Y:S01]  /*5720*/  FFMA.FTZ R148, R138, R9.reuse, -R27.reuse ;  /* 0x000000098a947223 */ /* 0x180fe2000001081b */
[-CC-:B------:R-:W-:Y:S01]  /*5730*/  FFMA.FTZ R138, R60, R9.reuse, -R27.reuse ;  /* 0x000000093c8a7223 */ /* 0x180fe2000001081b */
[----:B------:R-:W2:Y:S01]  /*5740*/  MUFU.TANH R35, R35 ;  /* 0x0000002300237308 */ /* 0x000ea20000002400 */
[----:B-1----:R-:W-:Y:S01]  /*5750*/  FSEL R82, R31, -INF , P3 ;  /* 0xff8000001f527808 */ /* 0x002fe20001800000 */
[-CC-:B------:R-:W-:Y:S01]  /*5760*/  FFMA.FTZ R23, R56, R9.reuse, -R27.reuse ;  /* 0x0000000938177223 */ /* 0x180fe2000001081b */
[----:B------:R-:W-:Y:S01]  /*5770*/  ISETP.GT.AND P3, PT, R67, 0x39, PT ;  /* 0x000000394300780c */ /* 0x000fe20003f64270 */
        /* <DEDUP_REMOVED lines=30> */
[----:B------:R-:W-:Y:S01]  /*5960*/  FFMA.FTZ R39, R40, R9, -R27 ;  /* 0x0000000928277223 */ /* 0x000fe2000001081b */
[----:B------:R-:W-:-:S02]  /*5970*/  ISETP.GT.AND P3, PT, R67, 0x49, PT ;  /* 0x000000494300780c */ /* 0x000fc40003f64270 */
[----:B------:R-:W-:-:S03]  /*5980*/  FMNMX.FTZ R69, R122, R69, !PT ;  /* 0x000000457a457209 */ /* 0x000fc60007810000 */
[----:B------:R-:W0:Y:S01]  /*5990*/  MUFU.TANH R59, R59 ;  /* 0x0000003b003b7308 */ /* 0x000e220000002400 */
[----:B--2---:R-:W-:Y:S02]  /*59a0*/  FSEL R126, R55, -INF , P2 ;  /* 0xff800000377e7808 */ /* 0x004fe40001000000 */
[----:B------:R-:W-:Y:S02]  /*59b0*/  ISETP.GT.AND P2, PT, R67, 0x50, PT ;  /* 0x000000504300780c */ /* 0x000fe40003f44270 */
[----:B------:R-:W-:-:S03]  /*59c0*/  FMNMX.FTZ R69, R126, R69, !PT ;  /* 0x000000457e457209 */ /* 0x000fc60007810000 */
[----:B------:R-:W-:Y:S01]  /*59d0*/  MUFU.TANH R61, R61 ;  /* 0x0000003d003d7308 */ /* 0x000fe20000002400 */
[----:B-1----:R-:W-:Y:S02]  /*59e0*/  FSEL R120, R57, -INF , P3 ;  /* 0xff80000039787808 */ /* 0x002fe40001800000 */
[----:B------:R-:W-:Y:S02]  /*59f0*/  ISETP.GT.AND P3, PT, R67, 0x51, PT ;  /* 0x000000514300780c */ /* 0x000fe40003f64270 */
[----:B------:R-:W-:-:S03]  /*5a00*/  FMNMX.FTZ R69, R120, R69, !PT ;  /* 0x0000004578457209 */ /* 0x000fc60007810000 */
[----:B------:R-:W1:Y:S01]  /*5a10*/  MUFU.TANH R152, R152 ;  /* 0x0000009800987308 */ /* 0x000e620000002400 */
[----:B0-----:R-:W-:Y:S02]  /*5a20*/  FSEL R128, R59, -INF , P2 ;  /* 0xff8000003b807808 */ /* 0x001fe40001000000 */
[----:B------:R-:W-:Y:S02]  /*5a30*/  ISETP.GT.AND P2, PT, R67, 0x58, PT ;  /* 0x000000584300780c */ /* 0x000fe40003f44270 */
[----:B------:R-:W-:-:S03]  /*5a40*/  FMNMX.FTZ R69, R128, R69, !PT ;  /* 0x0000004580457209 */ /* 0x000fc60007810000 */
[----:B------:R-:W0:Y:S08]  /*5a50*/  MUFU.TANH R63, R63 ;  /* 0x0000003f003f7308 */ /* 0x000e300000002400 */
[----:B------:R-:W2:Y:S01]  /*5a60*/  MUFU.TANH R154, R154 ;  /* 0x0000009a009a7308 */ /* 0x000ea20000002400 */
[----:B-1----:R-:W-:Y:S02]  /*5a70*/  FSEL R152, R152, -INF , P2 ;  /* 0xff80000098987808 */ /* 0x002fe40001000000 */
[----:B------:R-:W-:-:S05]  /*5a80*/  ISETP.GT.AND P2, PT, R67, 0x60, PT ;  /* 0x000000604300780c */ /* 0x000fca0003f44270 */
[----:B------:R1:W-:Y:S08]  /*5a90*/  MUFU.EX2 R11, R136 ;  /* 0x00000088000b7308 */ /* 0x0003f00000000800 */
[----:B------:R-:W3:Y:S01]  /*5aa0*/  MUFU.TANH R65, R65 ;  /* 0x0000004100417308 */ /* 0x000ee20000002400 */
[----:B-1----:R-:W-:Y:S01]  /*5ab0*/  FFMA.FTZ R136, R68, R9, -R27 ;  /* 0x0000000944887223 */ /* 0x002fe2000001081b */
[----:B------:R-:W-:-:S02]  /*5ac0*/  FSEL R68, R61, -INF , P3 ;  /* 0xff8000003d447808 */ /* 0x000fc40001800000 */
[----:B------:R-:W-:Y:S02]  /*5ad0*/  ISETP.GT.AND P3, PT, R67, 0x59, PT ;  /* 0x000000594300780c */ /* 0x000fe40003f64270 */
[----:B------:R-:W-:Y:S02]  /*5ae0*/  FMNMX.FTZ R69, R68, R69, !PT ;  /* 0x0000004544457209 */ /* 0x000fe40007810000 */
[----:B------:R-:W1:Y:S01]  /*5af0*/  MUFU.TANH R53, R53 ;  /* 0x0000003500357308 */ /* 0x000e620000002400 */
[----:B0-----:R-:W-:Y:S02]  /*5b00*/  FSEL R64, R63, -INF , P3 ;  /* 0xff8000003f407808 */ /* 0x001fe40001800000 */
[----:B------:R-:W-:Y:S02]  /*5b10*/  FMNMX.FTZ R69, R152, R69, !PT ;  /* 0x0000004598457209 */ /* 0x000fe40007810000 */
[----:B------:R-:W-:Y:S02]  /*5b20*/  ISETP.GT.AND P3, PT, R67, 0x61, PT ;  /* 0x000000614300780c */ /* 0x000fe40003f64270 */
[----:B--2---:R-:W-:Y:S01]  /*5b30*/  FSEL R154, R154, -INF , P2 ;  /* 0xff8000009a9a7808 */ /* 0x004fe20001000000 */
[----:B------:R-:W0:Y:S01]  /*5b40*/  MUFU.TANH R51, R51 ;  /* 0x0000003300337308 */ /* 0x000e220000002400 */
[----:B------:R-:W-:-:S02]  /*5b50*/  FMNMX.FTZ R69, R64, R69, !PT ;  /* 0x0000004540457209 */ /* 0x000fc40007810000 */
[----:B------:R-:W-:Y:S02]  /*5b60*/  ISETP.GT.AND P2, PT, R67, 0x68, PT ;  /* 0x000000684300780c */ /* 0x000fe40003f44270 */
[----:B---3--:R-:W-:Y:S02]  /*5b70*/  FSEL R60, R65, -INF , P3 ;  /* 0xff800000413c7808 */ /* 0x008fe40001800000 */
[----:B------:R-:W-:Y:S01]  /*5b80*/  FMNMX.FTZ R69, R154, R69, !PT ;  /* 0x000000459a457209 */ /* 0x000fe20007810000 */
[----:B------:R-:W2:Y:S01]  /*5b90*/  MUFU.TANH R43, R43 ;  /* 0x0000002b002b7308 */ /* 0x000ea20000002400 */
[----:B------:R-:W-:Y:S02]  /*5ba0*/  ISETP.GT.AND P3, PT, R67, 0x69, PT ;  /* 0x000000694300780c */ /* 0x000fe40003f64270 */
[----:B-1----:R-:W-:Y:S02]  /*5bb0*/  FSEL R156, R53, -INF , P2 ;  /* 0xff800000359c7808 */ /* 0x002fe40001000000 */
[----:B------:R-:W-:-:S02]  /*5bc0*/  FMNMX.FTZ R69, R60, R69, !PT ;  /* 0x000000453c457209 */ /* 0x000fc40007810000 */
[----:B------:R-:W-:Y:S01]  /*5bd0*/  ISETP.GT.AND P2, PT, R67, 0x70, PT ;  /* 0x000000704300780c */ /* 0x000fe20003f44270 */
[----:B------:R-:W1:Y:S01]  /*5be0*/  MUFU.TANH R45, R45 ;  /* 0x0000002d002d7308 */ /* 0x000e620000002400 */
[----:B0-----:R-:W-:Y:S02]  /*5bf0*/  FSEL R56, R51, -INF , P3 ;  /* 0xff80000033387808 */ /* 0x001fe40001800000 */
[----:B------:R-:W-:Y:S02]  /*5c00*/  FMNMX.FTZ R69, R156, R69, !PT ;  /* 0x000000459c457209 */ /* 0x000fe40007810000 */
[----:B------:R-:W-:Y:S02]  /*5c10*/  ISETP.GT.AND P3, PT, R67, 0x71, PT ;  /* 0x000000714300780c */ /* 0x000fe40003f64270 */
[----:B------:R-:W-:Y:S01]  /*5c20*/  FMNMX.FTZ R12, R56, R69, !PT ;  /* 0x00000045380c7209 */ /* 0x000fe20007810000 */
[----:B------:R-:W0:Y:S01]  /*5c30*/  MUFU.TANH R47, R47 ;  /* 0x0000002f002f7308 */ /* 0x000e220000002400 */
[----:B--2---:R-:W-:Y:S01]  /*5c40*/  FSEL R51, R43, -INF , P2 ;  /* 0xff8000002b337808 */ /* 0x004fe20001000000 */
[----:B------:R-:W-:Y:S01]  /*5c50*/  FFMA.FTZ R43, R54, R9, -R27 ;  /* 0x00000009362b7223 */ /* 0x000fe2000001081b */
[----:B------:R-:W-:-:S02]  /*5c60*/  ISETP.GT.AND P2, PT, R67, 0x78, PT ;  /* 0x000000784300780c */ /* 0x000fc40003f44270 */
[----:B------:R-:W-:-:S03]  /*5c70*/  FMNMX.FTZ R31, R51, R12, !PT ;  /* 0x0000000c331f7209 */ /* 0x000fc60007810000 */
[----:B------:R-:W2:Y:S01]  /*5c80*/  MUFU.TANH R49, R49 ;  /* 0x0000003100317308 */ /* 0x000ea20000002400 */
[----:B-1----:R-:W-:Y:S02]  /*5c90*/  FSEL R58, R45, -INF , P3 ;  /* 0xff8000002d3a7808 */ /* 0x002fe40001800000 */
[----:B------:R-:W-:Y:S02]  /*5ca0*/  ISETP.GT.AND P3, PT, R67, 0x79, PT ;  /* 0x000000794300780c */ /* 0x000fe40003f64270 */
[----:B------:R-:W-:-:S03]  /*5cb0*/  FMNMX.FTZ R12, R58, R31, !PT ;  /* 0x0000001f3a0c7209 */ /* 0x000fc60007810000 */
[----:B------:R-:W-:Y:S01]  /*5cc0*/  MUFU.EX2 R25, R25 ;  /* 0x0000001900197308 */ /* 0x000fe20000000800 */
[----:B0-----:R-:W-:-:S04]  /*5cd0*/  FSEL R47, R47, -INF , P2 ;  /* 0xff8000002f2f7808 */ /* 0x001fc80001000000 */
[----:B------:R-:W-:-:S03]  /*5ce0*/  FMNMX.FTZ R31, R47, R12, !PT ;  /* 0x0000000c2f1f7209 */ /* 0x000fc60007810000 */
[----:B------:R-:W-:Y:S01]  /*5cf0*/  MUFU.EX2 R148, R148 ;  /* 0x0000009400947308 */ /* 0x000fe20000000800 */
[----:B--2---:R-:W-:-:S04]  /*5d00*/  FSEL R54, R49, -INF , P3 ;  /* 0xff80000031367808 */ /* 0x004fc80001800000 */
[----:B------:R-:W-:-:S03]  /*5d10*/  FMNMX.FTZ R31, R54, R31, !PT ;  /* 0x0000001f361f7209 */ /* 0x000fc60007810000 */
[----:B------:R-:W-:Y:S02]  /*5d20*/  MUFU.EX2 R150, R150 ;  /* 0x0000009600967308 */ /* 0x000fe40000000800 */
[----:B------:R-:W0:Y:S06]  /*5d30*/  SHFL.BFLY PT, R12, R31, 0x2, 0x1f ;  /* 0x0c401f001f0c7f89 */ /* 0x000e2c00000e0000 */
[----:B------:R-:W-:Y:S08]  /*5d40*/  MUFU.EX2 R144, R144 ;  /* 0x0000009000907308 */ /* 0x000ff00000000800 */
[----:B------:R-:W-:Y:S08]  /*5d50*/  MUFU.EX2 R13, R13 ;  /* 0x0000000d000d7308 */ /* 0x000ff00000000800 */
[----:B------:R-:W-:Y:S01]  /*5d60*/  MUFU.EX2 R146, R146 ;  /* 0x0000009200927308 */ /* 0x000fe20000000800 */
[----:B0-----:R-:W-:Y:S01]  /*5d70*/  FMNMX.FTZ R40, R31, R12, !PT ;  /* 0x0000000c1f287209 */ /* 0x001fe20007810000 */
[-CC-:B------:R-:W-:Y:S01]  /*5d80*/  FFMA.FTZ R31, R34, R9.reuse, -R27.reuse ;  /* 0x00000009221f7223 */ /* 0x180fe2000001081b */
[----:B------:R-:W-:-:S03]  /*5d90*/  FFMA.FTZ R27, R26, R9, -R27 ;  /* 0x000000091a1b7223 */ /* 0x000fc6000001081b */
[----:B------:R-:W0:Y:S02]  /*5da0*/  SHFL.BFLY PT, R45, R40, 0x1, 0x1f ;  /* 0x0c201f00282d7f89 */ /* 0x000e2400000e0000 */
[----:B------:R-:W-:Y:S08]  /*5db0*/  MUFU.EX2 R15, R15 ;  /* 0x0000000f000f7308 */ /* 0x000ff00000000800 */
[----:B------:R-:W-:Y:S08]  /*5dc0*/  MUFU.EX2 R140, R140 ;  /* 0x0000008c008c7308 */ /* 0x000ff00000000800 */
[----:B------:R-:W-:Y:S01]  /*5dd0*/  MUFU.EX2 R17, R17 ;  /* 0x0000001100117308 */ /* 0x000fe20000000800 */
[----:B0-----:R-:W-:-:S07]  /*5de0*/  FMNMX.FTZ R12, R40, R45, !PT ;  /* 0x0000002d280c7209 */ /* 0x001fce0007810000 */
[----:B------:R-:W-:Y:S01]  /*5df0*/  MUFU.EX2 R142, R142 ;  /* 0x0000008e008e7308 */ /* 0x000fe20000000800 */
[C---:B------:R-:W-:Y:S01]  /*5e00*/  FSETP.NEU.FTZ.AND P2, PT, R12.reuse, -INF , PT ;  /* 0xff8000000c00780b */ /* 0x040fe20003f5d000 */
[----:B------:R-:W-:-:S06]  /*5e10*/  FMUL.FTZ R45, R12, R9 ;  /* 0x000000090c2d7220 */ /* 0x000fcc0000410000 */
[----:B------:R-:W-:Y:S01]  /*5e20*/  MUFU.EX2 R19, R19 ;  /* 0x0000001300137308 */ /* 0x000fe20000000800 */
[----:B------:R-:W-:-:S05]  /*5e30*/  FSEL R45, R45, RZ, P2 ;  /* 0x000000ff2d2d7208 */ /* 0x000fca0001000000 */
[-CC-:B------:R-:W-:Y:S01]  /*5e40*/  FFMA.FTZ R38, R18, R9.reuse, -R45.reuse ;  /* 0x0000000912267223 */ /* 0x180fe2000001082d */
[----:B------:R-:W-:Y:S01]  /*5e50*/  FSEL R18, R10, RZ, P1 ;  /* 0x000000ff0a127208 */ /* 0x000fe20000800000 */
[-CC-:B------:R-:W-:Y:S01]  /*5e60*/  FFMA.FTZ R149, R29, R9.reuse, -R45.reuse ;  /* 0x000000091d957223 */ /* 0x180fe2000001082d */
[----:B------:R-:W-:Y:S01]  /*5e70*/  FSEL R29, R12, RZ, P2 ;  /* 0x000000ff0c1d7208 */ /* 0x000fe20001000000 */
[-CC-:B------:R-:W-:Y:S01]  /*5e80*/  FFMA.FTZ R26, R62, R9.reuse, -R45.reuse ;  /* 0x000000093e1a7223 */ /* 0x180fe2000001082d */
[-C--:B------:R-:W-:Y:S01]  /*5e90*/  FFMA.FTZ R151, R14, R9.reuse, -R45 ;  /* 0x000000090e977223 */ /* 0x080fe2000001082d */
[----:B------:R-:W-:Y:S01]  /*5ea0*/  FADD.FTZ R18, -R18, R7 ;  /* 0x0000000712127221 */ /* 0x000fe20000010100 */
[-CC-:B------:R-:W-:Y:S01]  /*5eb0*/  FFMA.FTZ R14, R66, R9.reuse, -R45.reuse ;  /* 0x00000009420e7223 */ /* 0x180fe2000001082d */
[----:B------:R-:W-:Y:S01]  /*5ec0*/  MUFU.EX2 R149, R149 ;  /* 0x0000009500957308 */ /* 0x000fe20000000800 */
[-CC-:B------:R-:W-:Y:S01]  /*5ed0*/  FFMA.FTZ R145, R70, R9.reuse, -R45.reuse ;  /* 0x0000000946917223 */ /* 0x180fe2000001082d */
[-C--:B------:R-:W-:Y:S01]  /*5ee0*/  FMUL.FTZ R7, R18, R9.reuse ;  /* 0x0000000912077220 */ /* 0x080fe20000410000 */
[----:B------:R-:W-:Y:S01]  /*5ef0*/  FADD.FTZ R18, -R29, R8 ;  /* 0x000000081d127221 */ /* 0x000fe20000010100 */
[-CC-:B------:R-:W-:Y:S01]  /*5f00*/  FFMA.FTZ R34, R72, R9.reuse, -R45.reuse ;  /* 0x0000000948227223 */ /* 0x180fe2000001082d */
[-CC-:B------:R-:W-:Y:S01]  /*5f10*/  FFMA.FTZ R147, R74, R9.reuse, -R45.reuse ;  /* 0x000000094a937223 */ /* 0x180fe2000001082d */
[-CC-:B------:R-:W-:Y:S01]  /*5f20*/  FFMA.FTZ R141, R76, R9.reuse, -R45.reuse ;  /* 0x000000094c8d7223 */ /* 0x180fe2000001082d */
[-C--:B------:R-:W-:Y:S01]  /*5f30*/  FMUL.FTZ R18, R18, R9.reuse ;  /* 0x0000000912127220 */ /* 0x080fe20000410000 */
[----:B------:R-:W0:Y:S01]  /*5f40*/  MUFU.EX2 R8, R7 ;  /* 0x0000000700087308 */ /* 0x000e220000000800 */
[-CC-:B------:R-:W-:Y:S01]  /*5f50*/  FFMA.FTZ R20, R20, R9.reuse, -R45.reuse ;  /* 0x0000000914147223 */ /* 0x180fe2000001082d */
[-CC-:B------:R-:W-:Y:S01]  /*5f60*/  FFMA.FTZ R143, R78, R9.reuse, -R45.reuse ;  /* 0x000000094e8f7223 */ /* 0x180fe2000001082d */
[-CC-:B------:R-:W-:Y:S01]  /*5f70*/  FFMA.FTZ R24, R24, R9.reuse, -R45.reuse ;  /* 0x0000000918187223 */ /* 0x180fe2000001082d */
[-CC-:B------:R-:W-:Y:S01]  /*5f80*/  FFMA.FTZ R137, R80, R9.reuse, -R45.reuse ;  /* 0x0000000950897223 */ /* 0x180fe2000001082d */
[-CC-:B------:R-:W-:Y:S01]  /*5f90*/  FFMA.FTZ R40, R82, R9.reuse, -R45.reuse ;  /* 0x0000000952287223 */ /* 0x180fe2000001082d */
[-CC-:B------:R-:W-:Y:S01]  /*5fa0*/  FFMA.FTZ R139, R84, R9.reuse, -R45.reuse ;  /* 0x00000009548b7223 */ /* 0x180fe2000001082d */
[-CC-:B------:R-:W-:Y:S01]  /*5fb0*/  FFMA.FTZ R42, R86, R9.reuse, -R45.reuse ;  /* 0x00000009562a7223 */ /* 0x180fe2000001082d */
[----:B------:R-:W1:Y:S01]  /*5fc0*/  MUFU.EX2 R18, R18 ;  /* 0x0000001200127308 */ /* 0x000e620000000800 */
[-CC-:B------:R-:W-:Y:S01]  /*5fd0*/  FFMA.FTZ R133, R124, R9.reuse, -R45.reuse ;  /* 0x000000097c857223 */ /* 0x180fe2000001082d */
[-CC-:B------:R-:W-:Y:S01]  /*5fe0*/  FFMA.FTZ R46, R122, R9.reuse, -R45.reuse ;  /* 0x000000097a2e7223 */ /* 0x180fe2000001082d */
[-CC-:B------:R-:W-:Y:S01]  /*5ff0*/  FFMA.FTZ R135, R126, R9.reuse, -R45.reuse ;  /* 0x000000097e877223 */ /* 0x180fe2000001082d */
[-CC-:B------:R-:W-:Y:S01]  /*6000*/  FFMA.FTZ R48, R120, R9.reuse, -R45.reuse ;  /* 0x0000000978307223 */ /* 0x180fe2000001082d */
[-CC-:B------:R-:W-:Y:S01]  /*6010*/  FFMA.FTZ R129, R128, R9.reuse, -R45.reuse ;  /* 0x0000000980817223 */ /* 0x180fe2000001082d */
[-CC-:B------:R-:W-:Y:S01]  /*6020*/  FFMA.FTZ R50, R68, R9.reuse, -R45.reuse ;  /* 0x0000000944327223 */ /* 0x180fe2000001082d */
[-C--:B------:R-:W-:Y:S01]  /*6030*/  FFMA.FTZ R131, R152, R9.reuse, -R45 ;  /* 0x0000000998837223 */ /* 0x080fe2000001082d */
[----:B------:R-:W2:Y:S01]  /*6040*/  MUFU.EX2 R26, R26 ;  /* 0x0000001a001a7308 */ /* 0x000ea20000000800 */
[----:B0-----:R-:W-:Y:S01]  /*6050*/  FFMA.FTZ R29, R8, R2, R25 ;  /* 0x00000002081d7223 */ /* 0x001fe20000010019 */
[-CC-:B------:R-:W-:Y:S01]  /*6060*/  FFMA.FTZ R52, R64, R9.reuse, -R45.reuse ;  /* 0x0000000940347223 */ /* 0x180fe2000001082d */
[-CC-:B------:R-:W-:Y:S01]  /*6070*/  FFMA.FTZ R125, R154, R9.reuse, -R45.reuse ;  /* 0x000000099a7d7223 */ /* 0x180fe2000001082d */
[-C--:B------:R-:W-:Y:S01]  /*6080*/  FFMA.FTZ R60, R60, R9.reuse, -R45 ;  /* 0x000000093c3c7223 */ /* 0x080fe2000001082d */
[----:B------:R-:W-:Y:S01]  /*6090*/  FADD.FTZ R29, R148, R29 ;  /* 0x0000001d941d7221 */ /* 0x000fe20000010000 */
[-CC-:B------:R-:W-:Y:S01]  /*60a0*/  FFMA.FTZ R127, R156, R9.reuse, -R45.reuse ;  /* 0x000000099c7f7223 */ /* 0x180fe2000001082d */
[-C--:B------:R-:W-:Y:S01]  /*60b0*/  FFMA.FTZ R56, R56, R9.reuse, -R45 ;  /* 0x0000000938387223 */ /* 0x080fe2000001082d */
[----:B------:R-:W0:Y:S01]  /*60c0*/  MUFU.EX2 R151, R151 ;  /* 0x0000009700977308 */ /* 0x000e220000000800 */
[----:B-1----:R-:W-:Y:S01]  /*60d0*/  FFMA.FTZ R7, R18, R0, R149 ;  /* 0x0000000012077223 */ /* 0x002fe20000010095 */
[----:B------:R-:W-:Y:S01]  /*60e0*/  FADD.FTZ R2, R150, R29 ;  /* 0x0000001d96027221 */ /* 0x000fe20000010000 */
[-CC-:B------:R-:W-:Y:S01]  /*60f0*/  FFMA.FTZ R121, R51, R9.reuse, -R45.reuse ;  /* 0x0000000933797223 */ /* 0x180fe2000001082d */
[-CC-:B------:R-:W-:Y:S01]  /*6100*/  FFMA.FTZ R58, R58, R9.reuse, -R45.reuse ;  /* 0x000000093a3a7223 */ /* 0x180fe2000001082d */
[-CC-:B------:R-:W-:Y:S01]  /*6110*/  FFMA.FTZ R47, R47, R9.reuse, -R45.reuse ;  /* 0x000000092f2f7223 */ /* 0x180fe2000001082d */
[----:B------:R-:W-:Y:S01]  /*6120*/  FADD.FTZ R29, R11, R2 ;  /* 0x000000020b1d7221 */ /* 0x000fe20000010000 */
[----:B------:R-:W-:Y:S01]  /*6130*/  FFMA.FTZ R45, R54, R9, -R45 ;  /* 0x00000009362d7223 */ /* 0x000fe2000001082d */
        /* <DEDUP_REMOVED lines=106> */
[----:B0-----:R-:W-:-:S03]  /*67e0*/  FADD.FTZ R2, R27, R2 ;  /* 0x000000021b027221 */ /* 0x001fc60000010000 */
[----:B-1----:R-:W-:Y:S01]  /*67f0*/  FADD.FTZ R0, R45, R29 ;  /* 0x0000001d2d007221 */ /* 0x002fe20000010000 */
[----:B------:R-:W-:Y:S06]  /*6800*/  @!P0 BRA `(.L_x_2181) ;  /* 0x0000000000048947 */ /* 0x000fec0003800000 */
[----:B------:R-:W-:Y:S01]  /*6810*/  BPT.TRAP 0x1 ;  /* 0x000000040000795c */ /* 0x000fe20000300000 */
.L_x_2181:
        /* <DEDUP_REMOVED lines=23> */
[-C--:B------:R-:W-:Y:S01]  /*6990*/  FMUL.FTZ R113, R113, R8.reuse ;  /* 0x0000000871717220 */ /* 0x080fe20000410000 */
[-C--:B------:R-:W-:Y:S01]  /*69a0*/  FMUL.FTZ R116, R116, R8.reuse ;  /* 0x0000000874747220 */ /* 0x080fe20000410000 */
        /* <DEDUP_REMOVED lines=51> */
[----:B------:R-:W-:Y:S06]  /*6ce0*/  @P1 BRA `(.L_x_2182) ;  /* 0xffffffd000601947 */ /* 0x000fec000383ffff */
[----:B------:R-:W-:-:S05]  /*6cf0*/  UMOV UR27, UR10 ;  /* 0x0000000a001b7c82 */ /* 0x000fca0008000000 */
.L_x_2171:
[----:B------:R-:W-:-:S06]  /*6d00*/  UISETP.GE.AND UP0, UPT, UR27, UR41, UPT ;  /* 0x000000291b00728c */ /* 0x000fcc000bf06270 */
[----:B------:R-:W-:-:S13]  /*6d10*/  PLOP3.LUT P1, PT, PT, PT, UP0, 0x80, 0x0 ;  /* 0x000000000000781c */ /* 0x000fda0003f2f008 */
[----:B------:R-:W-:Y:S05]  /*6d20*/  @!P1 BRA `(.L_x_2183) ;  /* 0x0000002400409947 */ /* 0x000fea0003800000 */
[----:B------:R-:W-:Y:S01]  /*6d30*/  VIADD R7, R16, 0x9 ;  /* 0x0000000910077836 */ /* 0x000fe20000000000 */
[----:B------:R-:W-:Y:S01]  /*6d40*/  ISETP.GE.U32.AND P1, PT, R22, 0x180, PT ;  /* 0x000001801600780c */ /* 0x000fe20003f26070 */
[----:B------:R-:W-:Y:S01]  /*6d50*/  IMAD.MOV.U32 R3, RZ, RZ, R10 ;  /* 0x000000ffff037224 */ /* 0x000fe200078e000a */
[----:B------:R-:W-:Y:S01]  /*6d60*/  MOV R6, R12 ;  /* 0x0000000c00067202 */ /* 0x000fe20000000f00 */
[----:B------:R-:W-:Y:S01]  /*6d70*/  VIADD R16, R16, 0x8 ;  /* 0x0000000810107836 */ /* 0x000fe20000000000 */
[----:B------:R-:W-:Y:S01]  /*6d80*/  SEL R7, R7, 0x9, !P1 ;  /* 0x0000000907077807 */ /* 0x000fe20004800000 */
[----:B------:R-:W-:Y:S01]  /*6d90*/  UMOV UR7, UR5 ;  /* 0x0000000500077c82 */ /* 0x000fe20008000000 */
[----:B------:R-:W-:Y:S01]  /*6da0*/  UMOV UR6, UR4 ;  /* 0x0000000400067c82 */ /* 0x000fe20008000000 */
[----:B------:R-:W-:-:S06]  /*6db0*/  ULDC UR26, c[0x0][0x9d8] ;  /* 0x00027600001a7ab9 */ /* 0x000fcc0000000800 */
.L_x_2194:
        /* <DEDUP_REMOVED lines=9> */
.L_x_2185:
[----:B------:R-:W-:Y:S01]  /*6e50*/  ULEA UR10, UR4, UR42, 0x3 ;  /* 0x0000002a040a7291 */ /* 0x000fe2000f8e183f */
[----:B------:R-:W-:-:S04]  /*6e60*/  MOV R8, UR5 ;  /* 0x0000000500087c02 */ /* 0x000fc80008000f00 */
[----:B------:R-:W-:-:S04]  /*6e70*/  SHF.L.U32 R8, R8, 0x1f, RZ ;  /* 0x0000001f08087819 */ /* 0x000fc800000006ff */
[----:B------:R0:W1:Y:S01]  /*6e80*/  SYNCS.PHASECHK.TRANS64.TRYWAIT P1, [UR10+0x16830], R8 ;  /* 0x01683008ff0075a7 */ /* 0x000062000802014a */
[----:B------:R-:W-:Y:S05]  /*6e90*/  @!P0 BRA `(.L_x_2186) ;  /* 0x0000000000048947 */ /* 0x000fea0003800000 */
[----:B------:R-:W-:Y:S01]  /*6ea0*/  BPT.TRAP 0x1 ;  /* 0x000000040000795c */ /* 0x000fe20000300000 */
.L_x_2186:
[----:B-1----:R-:W-:Y:S05]  /*6eb0*/  @P1 BRA `(.L_x_2184) ;  /* 0x0000000000081947 */ /* 0x002fea0003800000 */
[----:B------:R-:W1:Y:S02]  /*6ec0*/  SYNCS.PHASECHK.TRANS64.TRYWAIT P1, [UR10+0x16830], R8 ;  /* 0x01683008ff0075a7 */ /* 0x000e64000802014a */
[----:B-1----:R-:W-:Y:S05]  /*6ed0*/  @!P1 BRA `(.L_x_2187) ;  /* 0x0000007c00109947 */ /* 0x002fea0003800000 */
.L_x_2184:
        /* <DEDUP_REMOVED lines=26> */
.L_x_2189:
[----:B------:R-:W-:Y:S01]  /*7080*/  ULEA UR10, UR6, UR42, 0x3 ;  /* 0x0000002a060a7291 */ /* 0x000fe2000f8e183f */
[----:B01----:R-:W-:-:S05]  /*7090*/  IMAD.U32 R8, RZ, RZ, UR7 ;  /* 0x00000007ff087e24 */ /* 0x003fca000f8e00ff */
[----:B------:R-:W-:-:S04]  /*70a0*/  SHF.L.U32 R8, R8, 0x1f, RZ ;  /* 0x0000001f08087819 */ /* 0x000fc800000006ff */
[----:B------:R0:W1:Y:S01]  /*70b0*/  SYNCS.PHASECHK.TRANS64.TRYWAIT P1, [UR10+0x16850], R8 ;  /* 0x01685008ff0075a7 */ /* 0x000062000802014a */
[----:B------:R-:W-:Y:S05]  /*70c0*/  @!P0 BRA `(.L_x_2190) ;  /* 0x0000000000048947 */ /* 0x000fea0003800000 */
[----:B------:R-:W-:Y:S01]  /*70d0*/  BPT.TRAP 0x1 ;  /* 0x000000040000795c */ /* 0x000fe20000300000 */
.L_x_2190:
[----:B-1----:R-:W-:Y:S05]  /*70e0*/  @P1 BRA `(.L_x_2188) ;  /* 0x0000000000081947 */ /* 0x002fea0003800000 */
[----:B------:R-:W1:Y:S02]  /*70f0*/  SYNCS.PHASECHK.TRANS64.TRYWAIT P1, [UR10+0x16850], R8 ;  /* 0x01685008ff0075a7 */ /* 0x000e64000802014a */
[----:B-1----:R-:W-:Y:S05]  /*7100*/  @!P1 BRA `(.L_x_2191) ;  /* 0x00000078009c9947 */ /* 0x002fea0003800000 */
.L_x_2188:
[----:B------:R-:W-:Y:S01]  /*7110*/  UIADD3 UR7, UR42, 0x400, URZ ;  /* 0x000004002a077890 */ /* 0x000fe2000fffe03f */
[----:B------:R-:W-:Y:S01]  /*7120*/  WARPGROUP.ARRIVE ;  /* 0x00000000000079c5 */ /* 0x000fe20000000000 */
[----:B------:R-:W-:Y:S01]  /*7130*/  UMOV UR11, 0x40000040 ;  /* 0x40000040000b7882 */ /* 0x000fe20000000000 */
[----:B------:R-:W-:Y:S01]  /*7140*/  UMOV UR15, 0x40000040 ;  /* 0x40000040000f7882 */ /* 0x000fe20000000000 */
[----:B------:R-:W-:-:S04]  /*7150*/  USHF.R.U32.HI UR7, URZ, 0x4, UR7 ;  /* 0x000000043f077899 */ /* 0x000fc80008011607 */
[----:B------:R-:W-:-:S04]  /*7160*/  ULOP3.LUT UR7, UR7, 0x3fff, URZ, 0xc0, !UPT ;  /* 0x00003fff07077892 */ /* 0x000fc8000f8ec03f */
[----:B------:R-:W-:-:S04]  /*7170*/  ULEA UR10, UR6, UR7, 0xa ;  /* 0x00000007060a7291 */ /* 0x000fc8000f8e503f */
[----:B------:R-:W-:-:S05]  /*7180*/  UIADD3 UR14, UR10, 0x80, URZ ;  /* 0x000000800a0e7890 */ /* 0x000fca000fffe03f */
[----:B------:R-:W-:Y:S01]  /*7190*/  HGMMA.64x64x16.F32 R88, R148, gdesc[UR8].tnspB, R88, gsb0 ;  /* 0x40e0000894587df0 */ /* 0x000fe20008000858 */
[----:B------:R-:W-:Y:S02]  /*71a0*/  UMOV UR11, 0x40000040 ;  /* 0x40000040000b7882 */ /* 0x000fe40000000000 */
        /* <DEDUP_REMOVED lines=28> */
[----:B------:R-:W-:Y:S03]  /*7370*/  HGMMA.64x64x16.F32 R88, R124, gdesc[UR12].tnspB, R88, gsb0 ;  /* 0x40e0000c7c587df0 */ /* 0x000fe60008000858 */
[----:B------:R-:W-:Y:S02]  /*7380*/  WARPGROUP.DEPBAR.LE gsb0, 0x0 ;  /* 0x00008000000079c5 */ /* 0x000fe40000010000 */
[----:B------:R-:W-:-:S06]  /*7390*/  WARPGROUP.ARRIVE ;  /* 0x00000000000079c5 */ /* 0x000fcc0000000000 */
[----:B------:R-:W-:Y:S03]  /*73a0*/  HGMMA.64x64x16.F32 R88, R120, gdesc[UR8].tnspB, R88, gsb0 ;  /* 0x40e0000878587df0 */ /* 0x000fe60008000858 */
[----:B------:R-:W-:Y:S02]  /*73b0*/  WARPGROUP.DEPBAR.LE gsb0, 0x0 ;  /* 0x00008000000079c5 */ /* 0x000fe40000010000 */
[----:B------:R2:W-:Y:S06]  /*73c0*/  BAR.ARV R7, 0x100 ;  /* 0x000400070000751d */ /* 0x0005ec0000002000 */
[----:B------:R-:W-:Y:S05]  /*73d0*/  @!P0 BRA `(.L_x_2192) ;  /* 0x0000000000048947 */ /* 0x000fea0003800000 */
[----:B------:R-:W-:Y:S01]  /*73e0*/  BPT.TRAP 0x1 ;  /* 0x000000040000795c */ /* 0x000fe20000300000 */
.L_x_2192:
[----:B01----:R-:W-:Y:S01]  /*73f0*/  FMUL.FTZ R8, R24, UR26 ;  /* 0x0000001a18087c20 */ /* 0x003fe20008410000 */
        /* <DEDUP_REMOVED lines=83> */
[----:B---3--:R-:W-:Y:S01]  /*7930*/  FMNMX.FTZ R9, R124, R9, !PT ;  /* 0x000000097c097209 */ /* 0x008fe20007810000 */
[----:B------:R-:W-:-:S04]  /*7940*/  UIADD3 UR7, UR7, 0x16840, URZ ;  /* 0x0001684007077890 */ /* 0x000fc8000fffe03f */
[----:B------:R-:W-:Y:S02]  /*7950*/  UPRMT UR7, UR25, 0x654, UR7 ;  /* 0x0000065419077896 */ /* 0x000fe40008000007 */
[----:B------:R-:W3:Y:S01]  /*7960*/  MUFU.TANH R28, R28 ;  /* 0x0000001c001c7308 */ /* 0x000ee20000002400 */
[----:B0-----:R-:W-:-:S06]  /*7970*/  FMNMX.FTZ R13, R26, R13, !PT ;  /* 0x0000000d1a0d7209 */ /* 0x001fcc0007810000 */
[----:B------:R-:W-:Y:S01]  /*7980*/  SYNCS.ARRIVE.TRANS64.RED.A1T0 RZ, [UR7], RZ ;  /* 0x000000ffffff79a7 */ /* 0x000fe20008100407 */
[----:B------:R-:W0:Y:S01]  /*7990*/  MUFU.TANH R128, R128 ;  /* 0x0000008000807308 */ /* 0x000e220000002400 */
[----:B-1----:R-:W-:-:S07]  /*79a0*/  FMNMX.FTZ R9, R126, R9, !PT ;  /* 0x000000097e097209 */ /* 0x002fce0007810000 */
[----:B------:R-:W1:Y:S01]  /*79b0*/  MUFU.TANH R30, R30 ;  /* 0x0000001e001e7308 */ /* 0x000e620000002400 */
[----:B---3--:R-:W-:-:S07]  /*79c0*/  FMNMX.FTZ R13, R28, R13, !PT ;  /* 0x0000000d1c0d7209 */ /* 0x008fce0007810000 */
[----:B------:R-:W3:Y:S01]  /*79d0*/  MUFU.TANH R130, R130 ;  /* 0x0000008200827308 */ /* 0x000ee20000002400 */
[----:B0-----:R-:W-:-:S07]  /*79e0*/  FMNMX.FTZ R9, R128, R9, !PT ;  /* 0x0000000980097209 */ /* 0x001fce0007810000 */
        /* <DEDUP_REMOVED lines=55> */
[----:B-1----:R-:W-:Y:S02]  /*7d60*/  FMNMX.FTZ R10, R156, R9, !PT ;  /* 0x000000099c0a7209 */ /* 0x002fe40007810000 */
[----:B------:R-:W1:Y:S05]  /*7d70*/  LDC R9, c[0x0][0x988] ;  /* 0x00026200ff097b82 */ /* 0x000e6a0000000800 */
[----:B------:R-:W4:Y:S01]  /*7d80*/  MUFU.TANH R60, R60 ;  /* 0x0000003c003c7308 */ /* 0x000f220000002400 */
[----:B---3--:R-:W-:-:S07]  /*7d90*/  FMNMX.FTZ R13, R58, R13, !PT ;  /* 0x0000000d3a0d7209 */ /* 0x008fce0007810000 */
[----:B------:R-:W3:Y:S01]  /*7da0*/  MUFU.TANH R21, R21 ;  /* 0x0000001500157308 */ /* 0x000ee20000002400 */
[----:B0-----:R-:W-:-:S07]  /*7db0*/  FMNMX.FTZ R10, R19, R10, !PT ;  /* 0x0000000a130a7209 */ /* 0x001fce0007810000 */
[----:B------:R-:W0:Y:S01]  /*7dc0*/  MUFU.TANH R62, R62 ;  /* 0x0000003e003e7308 */ /* 0x000e220000002400 */
[----:B----4-:R-:W-:-:S07]  /*7dd0*/  FMNMX.FTZ R13, R60, R13, !PT ;  /* 0x0000000d3c0d7209 */ /* 0x010fce0007810000 */
        /* <DEDUP_REMOVED lines=35> */
[----:B----4-:R-:W-:Y:S02]  /*8010*/  FMNMX.FTZ R13, R78, R13, !PT ;  /* 0x0000000d4e0d7209 */ /* 0x010fe40007810000 */
[----:B---3--:R-:W-:-:S05]  /*8020*/  FMNMX.FTZ R15, R59, R10, !PT ;  /* 0x0000000a3b0f7209 */ /* 0x008fca0007810000 */
[----:B------:R-:W3:Y:S01]  /*8030*/  SHFL.BFLY PT, R10, R15, 0x2, 0x1f ;  /* 0x0c401f000f0a7f89 */ /* 0x000ee200000e0000 */
[----:B0-----:R-:W-:-:S05]  /*8040*/  FMNMX.FTZ R13, R80, R13, !PT ;  /* 0x0000000d500d7209 */ /* 0x001fca0007810000 */
[----:B------:R-:W0:Y:S01]  /*8050*/  SHFL.BFLY PT, R12, R13, 0x2, 0x1f ;  /* 0x0c401f000d0c7f89 */ /* 0x000e2200000e0000 */
[----:B---3--:R-:W-:-:S05]  /*8060*/  FMNMX.FTZ R17, R15, R10, !PT ;  /* 0x0000000a0f117209 */ /* 0x008fca0007810000 */
[----:B------:R-:W3:Y:S01]  /*8070*/  SHFL.BFLY PT, R10, R17, 0x1, 0x1f ;  /* 0x0c201f00110a7f89 */ /* 0x000ee200000e0000 */
[----:B0-----:R-:W-:-:S05]  /*8080*/  FMNMX.FTZ R25, R13, R12, !PT ;  /* 0x0000000c0d197209 */ /* 0x001fca0007810000 */
[----:B------:R-:W0:Y:S01]  /*8090*/  SHFL.BFLY PT, R12, R25, 0x1, 0x1f ;  /* 0x0c201f00190c7f89 */ /* 0x000e2200000e0000 */
[----:B---3--:R-:W-:-:S05]  /*80a0*/  FMNMX.FTZ R10, R17, R10, !PT ;  /* 0x0000000a110a7209 */ /* 0x008fca0007810000 */
[CC--:B-1----:R-:W-:Y:S01]  /*80b0*/  FMUL.FTZ R61, R10.reuse, R9.reuse ;  /* 0x000000090a3d7220 */ /* 0x0c2fe20000410000 */
[----:B------:R-:W-:Y:S01]  /*80c0*/  FADD.FTZ R82, -R10, R3 ;  /* 0x000000030a527221 */ /* 0x000fe20000010100 */
[----:B0-----:R-:W-:Y:S02]  /*80d0*/  FMNMX.FTZ R12, R25, R12, !PT ;  /* 0x0000000c190c7209 */ /* 0x001fe40007810000 */
[-CC-:B------:R-:W-:Y:S01]  /*80e0*/  FFMA.FTZ R25, R23, R9.reuse, -R61.reuse ;  /* 0x0000000917197223 */ /* 0x180fe2000001083d */
[-CC-:B------:R-:W-:Y:S01]  /*80f0*/  FFMA.FTZ R23, R47, R9.reuse, -R61.reuse ;  /* 0x000000092f177223 */ /* 0x180fe2000001083d */
[-C--:B------:R-:W-:Y:S01]  /*8100*/  FMUL.FTZ R27, R82, R9.reuse ;  /* 0x00000009521b7220 */ /* 0x080fe20000410000 */
[-CC-:B------:R-:W-:Y:S01]  /*8110*/  FFMA.FTZ R82, R8, R9.reuse, -R61.reuse ;  /* 0x0000000908527223 */ /* 0x180fe2000001083d */
[C---:B------:R-:W-:Y:S01]  /*8120*/  FADD.FTZ R6, -R12.reuse, R6 ;  /* 0x000000060c067221 */ /* 0x040fe20000010100 */
[-C--:B------:R-:W-:Y:S01]  /*8130*/  FMUL.FTZ R47, R12, R9.reuse ;  /* 0x000000090c2f7220 */ /* 0x080fe20000410000 */
[-CC-:B------:R-:W-:Y:S01]  /*8140*/  FFMA.FTZ R43, R14, R9.reuse, -R61.reuse ;  /* 0x000000090e2b7223 */ /* 0x180fe2000001083d */
[----:B------:R-:W-:Y:S01]  /*8150*/  MUFU.EX2 R13, R27 ;  /* 0x0000001b000d7308 */ /* 0x000fe20000000800 */
[-C--:B------:R-:W-:Y:S01]  /*8160*/  FMUL.FTZ R3, R6, R9.reuse ;  /* 0x0000000906037220 */ /* 0x080fe20000410000 */
[-CC-:B------:R-:W-:Y:S01]  /*8170*/  FFMA.FTZ R6, R136, R9.reuse, -R61.reuse ;  /* 0x0000000988067223 */ /* 0x180fe2000001083d */
[-C--:B------:R-:W-:Y:S01]  /*8180*/  FFMA.FTZ R136, R140, R9.reuse, -R61 ;  /* 0x000000098c887223 */ /* 0x080fe2000001083d */
[-CC-:B------:R-:W-:Y:S01]  /*8190*/  FFMA.FTZ R140, R11, R9.reuse, -R47.reuse ;  /* 0x000000090b8c7223 */ /* 0x180fe2000001082f */
[-C--:B------:R-:W-:Y:S01]  /*81a0*/  FFMA.FTZ R149, R18, R9.reuse, -R47 ;  /* 0x0000000912957223 */ /* 0x080fe2000001082f */
[-C--:B------:R-:W-:Y:S01]  /*81b0*/  FFMA.FTZ R17, R120, R9.reuse, -R61 ;  /* 0x0000000978117223 */ /* 0x080fe2000001083d */
[-C--:B------:R-:W-:Y:S01]  /*81c0*/  FFMA.FTZ R151, R20, R9.reuse, -R47 ;  /* 0x0000000914977223 */ /* 0x080fe2000001082f */
[----:B------:R-:W0:Y:S01]  /*81d0*/  MUFU.EX2 R82, R82 ;  /* 0x0000005200527308 */ /* 0x000e220000000800 */
[-C--:B------:R-:W-:Y:S01]  /*81e0*/  FFMA.FTZ R86, R122, R9.reuse, -R61 ;  /* 0x000000097a567223 */ /* 0x080fe2000001083d */
[-C--:B------:R-:W-:Y:S01]  /*81f0*/  FFMA.FTZ R18, R24, R9.reuse, -R47 ;  /* 0x0000000918127223 */ /* 0x080fe2000001082f */
[-C--:B------:R-:W-:Y:S01]  /*8200*/  FFMA.FTZ R15, R124, R9.reuse, -R61 ;  /* 0x000000097c0f7223 */ /* 0x080fe2000001083d */
[-C--:B------:R-:W-:Y:S01]  /*8210*/  FFMA.FTZ R145, R26, R9.reuse, -R47 ;  /* 0x000000091a917223 */ /* 0x080fe2000001082f */
[-C--:B------:R-:W-:Y:S01]  /*8220*/  FFMA.FTZ R84, R126, R9.reuse, -R61 ;  /* 0x000000097e547223 */ /* 0x080fe2000001083d */
[-C--:B------:R-:W-:Y:S01]  /*8230*/  FFMA.FTZ R20, R28, R9.reuse, -R47 ;  /* 0x000000091c147223 */ /* 0x080fe2000001082f */
        /* <DEDUP_REMOVED lines=8> */
[-C--:B------:R-:W-:Y:S01]  /*82c0*/  FFMA.FTZ R39, R134, R9.reuse, -R61 ;  /* 0x0000000986277223 */ /* 0x080fe2000001083d */
[----:B------:R-:W1:Y:S01]  /*82d0*/  MUFU.EX2 R140, R140 ;  /* 0x0000008c008c7308 */ /* 0x000e620000000800 */
[----:B0-----:R-:W-:Y:S01]  /*82e0*/  FFMA.FTZ R2, R13, R2, R82 ;  /* 0x000000020d027223 */ /* 0x001fe20000010052 */
[-CC-:B------:R-:W-:Y:S01]  /*82f0*/  FFMA.FTZ R26, R36, R9.reuse, -R47.reuse ;  /* 0x00000009241a7223 */ /* 0x180fe2000001082f */
[-C--:B------:R-:W-:Y:S01]  /*8300*/  FFMA.FTZ R143, R38, R9.reuse, -R47 ;  /* 0x00000009268f7223 */ /* 0x080fe2000001082f */
[-C--:B------:R-:W-:Y:S01]  /*8310*/  FFMA.FTZ R37, R138, R9.reuse, -R61 ;  /* 0x000000098a257223 */ /* 0x080fe2000001083d */
[-CC-:B------:R-:W-:Y:S01]  /*8320*/  FFMA.FTZ R28, R40, R9.reuse, -R47.reuse ;  /* 0x00000009281c7223 */ /* 0x180fe2000001082f */
        /* <DEDUP_REMOVED lines=10> */
[----:B------:R-:W3:Y:S01]  /*83d0*/  MUFU.EX2 R149, R149 ;  /* 0x0000009500957308 */ /* 0x000ee20000000800 */
[----:B-1----:R-:W-:Y:S01]  /*83e0*/  FFMA.FTZ R0, R3, R0, R140 ;  /* 0x0000000003007223 */ /* 0x002fe2000001008c */
[-C--:B------:R-:W-:Y:S01]  /*83f0*/  FFMA.FTZ R31, R150, R9.reuse, -R61 ;  /* 0x00000009961f7223 */ /* 0x080fe2000001083d */
[-C--:B------:R-:W-:Y:S01]  /*8400*/  FFMA.FTZ R34, R52, R9.reuse, -R47 ;  /* 0x0000000934227223 */ /* 0x080fe2000001082f */
[-C--:B------:R-:W-:Y:S01]  /*8410*/  FFMA.FTZ R134, R152, R9.reuse, -R61 ;  /* 0x0000000998867223 */ /* 0x080fe2000001083d */
[-C--:B------:R-:W-:Y:S01]  /*8420*/  FFMA.FTZ R135, R54, R9.reuse, -R47 ;  /* 0x0000000936877223 */ /* 0x080fe2000001082f */
[-C--:B------:R-:W-:Y:S01]  /*8430*/  FFMA.FTZ R29, R154, R9.reuse, -R61 ;  /* 0x000000099a1d7223 */ /* 0x080fe2000001083d */
[-C--:B------:R-:W-:Y:S01]  /*8440*/  FFMA.FTZ R36, R56, R9.reuse, -R47 ;  /* 0x0000000938247223 */ /* 0x080fe2000001082f */
[----:B------:R-:W1:Y:S01]  /*8450*/  MUFU.EX2 R17, R17 ;  /* 0x0000001100117308 */ /* 0x000e620000000800 */
[----:B0-----:R-:W-:Y:S01]  /*8460*/  FADD.FTZ R2, R43, R2 ;  /* 0x000000022b027221 */ /* 0x001fe20000010000 */
[-C--:B------:R-:W-:Y:S01]  /*8470*/  FFMA.FTZ R128, R156, R9.reuse, -R61 ;  /* 0x000000099c807223 */ /* 0x080fe2000001083d */
[-C--:B------:R-:W-:Y:S01]  /*8480*/  FFMA.FTZ R129, R58, R9.reuse, -R47 ;  /* 0x000000093a817223 */ /* 0x080fe2000001082f */
[-C--:B------:R-:W-:Y:S01]  /*8490*/  FFMA.FTZ R27, R19, R9.reuse, -R61 ;  /* 0x00000009131b7223 */ /* 0x080fe2000001083d */
[-C--:B------:R-:W-:Y:S01]  /*84a0*/  FFMA.FTZ R38, R60, R9.reuse, -R47 ;  /* 0x000000093c267223 */ /* 0x080fe2000001082f */
[-C--:B------:R-:W-:Y:S01]  /*84b0*/  FFMA.FTZ R130, R21, R9.reuse, -R61 ;  /* 0x0000000915827223 */ /* 0x080fe2000001083d */
[-CC-:B------:R-:W-:Y:S01]  /*84c0*/  FFMA.FTZ R131, R62, R9.reuse, -R47.reuse ;  /* 0x000000093e837223 */ /* 0x180fe2000001082f */
[----:B------:R-:W0:Y:S01]  /*84d0*/  MUFU.EX2 R151, R151 ;  /* 0x0000009700977308 */ /* 0x000e220000000800 */
[----:B---3--:R-:W-:Y:S01]  /*84e0*/  FADD.FTZ R0, R149, R0 ;  /* 0x0000000095007221 */ /* 0x008fe20000010000 */
[-C--:B------:R-:W-:Y:S01]  /*84f0*/  FFMA.FTZ R40, R64, R9.reuse, -R47 ;  /* 0x0000000940287223 */ /* 0x080fe2000001082f */
[-C--:B------:R-:W-:Y:S01]  /*8500*/  FFMA.FTZ R124, R45, R9.reuse, -R61 ;  /* 0x000000092d7c7223 */ /* 0x080fe2000001083d */
[-CC-:B------:R-:W-:Y:S01]  /*8510*/  FFMA.FTZ R125, R66, R9.reuse, -R47.reuse ;  /* 0x00000009427d7223 */ /* 0x180fe2000001082f */
[-CC-:B------:R-:W-:Y:S01]  /*8520*/  FFMA.FTZ R42, R68, R9.reuse, -R47.reuse ;  /* 0x00000009442a7223 */ /* 0x180fe2000001082f */
[-C--:B------:R-:W-:Y:S01]  /*8530*/  FFMA.FTZ R127, R70, R9.reuse, -R47 ;  /* 0x00000009467f7223 */ /* 0x080fe2000001082f */
[-C--:B------:R-:W-:Y:S01]  /*8540*/  FFMA.FTZ R21, R51, R9.reuse, -R61 ;  /* 0x0000000933157223 */ /* 0x080fe2000001083d */
[----:B------:R-:W3:Y:S01]  /*8550*/  MUFU.EX2 R86, R86 ;  /* 0x0000005600567308 */ /* 0x000ee20000000800 */
        /* <DEDUP_REMOVED lines=11> */
[----:B------:R-:W-:-:S04]  /*8610*/  FFMA.FTZ R47, R80, R9, -R47 ;  /* 0x00000009502f7223 */ /* 0x000fc8000001082f */
[----:B------:R-:W0:Y:S01]  /*8620*/  MUFU.EX2 R15, R15 ;  /* 0x0000000f000f7308 */ /* 0x000e220000000800 */
[----:B---3--:R-:W-:-:S07]  /*8630*/  FADD.FTZ R0, R86, R11 ;  /* 0x0000000b56007221 */ /* 0x008fce0000010000 */
[----:B------:R-:W3:Y:S01]  /*8640*/  MUFU.EX2 R145, R145 ;  /* 0x0000009100917308 */ /* 0x000ee20000000800 */
[----:B-1----:R-:W-:-:S07]  /*8650*/  FADD.FTZ R2, R18, R49 ;  /* 0x0000003112027221 */ /* 0x002fce0000010000 */
[----:B------:R-:W1:Y:S01]  /*8660*/  MUFU.EX2 R84, R84 ;  /* 0x0000005400547308 */ /* 0x000e620000000800 */
[----:B0-----:R-:W-:-:S07]  /*8670*/  FADD.FTZ R11, R15, R0 ;  /* 0x000000000f0b7221 */ /* 0x001fce0000010000 */
        /* <DEDUP_REMOVED lines=105> */
[----:B-1----:R-:W-:Y:S01]  /*8d10*/  FADD.FTZ R11, R78, R11 ;  /* 0x0000000b4e0b7221 */ /* 0x002fe20000010000 */
[----:B0-----:R-:W-:-:S03]  /*8d20*/  FADD.FTZ R2, R45, R2 ;  /* 0x000000022d027221 */ /* 0x001fc60000010000 */
[----:B---3--:R-:W-:Y:S01]  /*8d30*/  FADD.FTZ R0, R47, R11 ;  /* 0x0000000b2f007221 */ /* 0x008fe20000010000 */
[----:B------:R-:W-:Y:S06]  /*8d40*/  @!P0 BRA `(.L_x_2193) ;  /* 0x0000000000048947 */ /* 0x000fec0003800000 */
[----:B------:R-:W-:Y:S01]  /*8d50*/  BPT.TRAP 0x1 ;  /* 0x000000040000795c */ /* 0x000fe20000300000 */
.L_x_2193:
[----:B------:R-:W-:Y:S01]  /*8d60*/  ULEA UR6, UR6, UR42, 0x3 ;  /* 0x0000002a06067291 */ /* 0x000fe2000f8e183f */
[----:B------:R-:W-:Y:S01]  /*8d70*/  F2FP.F16.F32.PACK_AB R149, R149, R140 ;  /* 0x0000008c9595723e */ /* 0x000fe200000000ff */
[----:B------:R-:W-:Y:S01]  /*8d80*/  UISETP.GT.AND UP0, UPT, UR27, UR41, UPT ;  /* 0x000000291b00728c */ /* 0x000fe2000bf04270 */
[----:B------:R-:W-:Y:S01]  /*8d90*/  F2FP.F16.F32.PACK_AB R142, R37, R6 ;  /* 0x00000006258e723e */ /* 0x000fe200000000ff */
        /* <DEDUP_REMOVED lines=73> */
.L_x_2183:
[----:B------:R-:W-:Y:S06]  /*9230*/  BAR.ARV 0x8, 0x200 ;  /* 0x0208000000007b1d */ /* 0x000fec0000002000 */
[----:B------:R-:W-:Y:S05]  /*9240*/  @!P0 BRA `(.L_x_2195) ;  /* 0x0000000000048947 */ /* 0x000fea0003800000 */
[----:B------:R-:W-:Y:S01]  /*9250*/  BPT.TRAP 0x1 ;  /* 0x000000040000795c */ /* 0x000fe20000300000 */
.L_x_2195:
[----:B------:R-:W-:Y:S01]  /*9260*/  ULEA UR7, UR4, UR42, 0x3 ;  /* 0x0000002a04077291 */ /* 0x000fe2000f8e183f */
[----:B------:R-:W-:-:S04]  /*9270*/  MOV R3, UR5 ;  /* 0x0000000500037c02 */ /* 0x000fc80008000f00 */
[----:B------:R-:W-:-:S04]  /*9280*/  SHF.L.U32 R3, R3, 0x1f, RZ ;  /* 0x0000001f03037819 */ /* 0x000fc800000006ff */
[----:B------:R0:W1:Y:S01]  /*9290*/  SYNCS.PHASECHK.TRANS64.TRYWAIT P1, [UR7+0x16850], R3 ;  /* 0x01685003ff0075a7 */ /* 0x0000620008020147 */
[----:B------:R-:W-:Y:S05]  /*92a0*/  @!P0 BRA `(.L_x_2196) ;  /* 0x0000000000048947 */ /* 0x000fea0003800000 */
[----:B------:R-:W-:Y:S01]  /*92b0*/  BPT.TRAP 0x1 ;  /* 0x000000040000795c */ /* 0x000fe20000300000 */
.L_x_2196:
[----:B-1----:R-:W-:Y:S05]  /*92c0*/  @P1 BRA `(.L_x_2197) ;  /* 0x0000000000081947 */ /* 0x002fea0003800000 */
[----:B------:R-:W1:Y:S02]  /*92d0*/  SYNCS.PHASECHK.TRANS64.TRYWAIT P1, [UR7+0x16850], R3 ;  /* 0x01685003ff0075a7 */ /* 0x000e640008020147 */
[----:B-1----:R-:W-:Y:S05]  /*92e0*/  @!P1 BRA `(.L_x_2198) ;  /* 0x00000058003c9947 */ /* 0x002fea0003800000 */
.L_x_2197:
[----:B------:R-:W-:Y:S01]  /*92f0*/  UIADD3 UR42, UR42, 0x400, URZ ;  /* 0x000004002a2a7890 */ /* 0x000fe2000fffe03f */
[----:B------:R-:W-:Y:S01]  /*9300*/  WARPGROUP.ARRIVE ;  /* 0x00000000000079c5 */ /* 0x000fe20000000000 */
[----:B------:R-:W-:Y:S01]  /*9310*/  UMOV UR11, 0x40000040 ;  /* 0x40000040000b7882 */ /* 0x000fe20000000000 */
[----:B01----:R-:W0:Y:S01]  /*9320*/  SHFL.BFLY PT, R3, R2, 0x2, 0x1f ;  /* 0x0c401f0002037f89 */ /* 0x003e2200000e0000 */
[----:B------:R-:W-:-:S03]  /*9330*/  USHF.R.U32.HI UR42, URZ, 0x4, UR42 ;  /* 0x000000043f2a7899 */ /* 0x000fc6000801162a */
        /* <DEDUP_REMOVED lines=12> */
[----:B------:R-:W0:Y:S01]  /*9400*/  SHFL.BFLY PT, R4, R3, 0x1, 0x1f ;  /* 0x0c201f0003047f89 */ /* 0x000e2200000e0000 */
[----:B------:R-:W-:-:S03]  /*9410*/  IMAD.MOV.U32 R0, RZ, RZ, -0x800000 ;  /* 0xff800000ff007424 */ /* 0x000fc600078e00ff */
[----:B------:R-:W1:Y:S01]  /*9420*/  SHFL.BFLY PT, R6, R5, 0x1, 0x1f ;  /* 0x0c201f0005067f89 */ /* 0x000e6200000e0000 */
[----:B0-----:R-:W-:Y:S01]  /*9430*/  FADD.FTZ R8, R3, R4 ;  /* 0x0000000403087221 */ /* 0x001fe20000010000 */
[----:B-1----:R-:W-:-:S04]  /*9440*/  FADD.FTZ R11, R5, R6 ;  /* 0x00000006050b7221 */ /* 0x002fc80000010000 */
[----:B------:R-:W-:Y:S02]  /*9450*/  FSETP.NE.FTZ.AND P1, PT, R8, RZ, PT ;  /* 0x000000ff0800720b */ /* 0x000fe40003f35000 */
[----:B------:R-:W-:Y:S02]  /*9460*/  CS2R R4, SRZ ;  /* 0x0000000000047805 */ /* 0x000fe4000001ff00 */
[----:B------:R-:W-:-:S09]  /*9470*/  FSETP.NE.FTZ.AND P2, PT, R11, RZ, PT ;  /* 0x000000ff0b00720b */ /* 0x000fd20003f55000 */
[----:B------:R-:W0:Y:S01]  /*9480*/  @P1 MUFU.LG2 R6, R8 ;  /* 0x0000000800061308 */ /* 0x000e220000000c00 */
[----:B------:R-:W-:-:S03]  /*9490*/  @P1 FMUL.FTZ R3, R9, 0.69314718246459960938 ;  /* 0x3f31721809031820 */ /* 0x000fc60000410000 */
[----:B------:R-:W-:-:S04]  /*94a0*/  @P2 FMUL.FTZ R14, R9, 0.69314718246459960938 ;  /* 0x3f317218090e2820 */ /* 0x000fc80000410000 */
[----:B--2---:R-:W1:Y:S08]  /*94b0*/  @P2 MUFU.LG2 R7, R11 ;  /* 0x0000000b00072308 */ /* 0x004e700000000c00 */
        /* <DEDUP_REMOVED lines=47> */
.L_x_2199:
        /* <DEDUP_REMOVED lines=36> */
.L_x_2163:
        /* <DEDUP_REMOVED lines=17> */
[----:B------:R-:W-:Y:S01]  /*9b00*/  IADD3 R21, R22, -R5, RZ ;  /* 0x8000000516157210 */ /* 0x000fe20007ffe0ff */
[----:B------:R-:W3:Y:S01]  /*9b10*/  S2UR UR11, SR_CTAID.Y ;  /* 0x00000000000b79c3 */ /* 0x000ee20000002600 */
[----:B------:R-:W-:Y:S01]  /*9b20*/  LOP3.LUT R7, R7, 0xfffffffc, RZ, 0xc0, !PT ;  /* 0xfffffffc07077812 */ /* 0x000fe200078ec0ff */
[----:B------:R-:W-:Y:S01]  /*9b30*/  IMAD.HI R3, R4, 0x55555556, RZ ;  /* 0x5555555604037827 */ /* 0x000fe200078e02ff */
[----:B------:R-:W-:Y:S01]  /*9b40*/  SHF.R.S32.HI R8, RZ, 0x1f, R21 ;  /* 0x0000001fff087819 */ /* 0x000fe20000011415 */
[----:B------:R-:W-:Y:S02]  /*9b50*/  UIADD3 UR6, UR5, UR6, URZ ;  /* 0x0000000605067290 */ /* 0x000fe4000fffe03f */
[----:B------:R-:W-:Y:S01]  /*9b60*/  IMAD.IADD R7, R22, 0x1, -R7 ;  /* 0x0000000116077824 */ /* 0x000fe200078e0a07 */
[----:B------:R-:W-:Y:S01]  /*9b70*/  LEA.HI R23, R8, R21, RZ, 0x2 ;  /* 0x0000001508177211 */ /* 0x000fe200078f10ff */
[----:B------:R-:W3:Y:S01]  /*9b80*/  LDC R19, c[0x0][0xc50] ;  /* 0x00031400ff137b82 */ /* 0x000ee20000000800 */
[----:B------:R-:W-:Y:S01]  /*9b90*/  LEA.HI R3, R3, R3, RZ, 0x1 ;  /* 0x0000000303037211 */ /* 0x000fe200078f08ff */
[----:B------:R-:W-:Y:S01]  /*9ba0*/  ULDC.64 UR8, c[0x0][0xb38] ;  /* 0x0002ce0000087ab9 */ /* 0x000fe20000000a00 */
[--C-:B------:R-:W-:Y:S01]  /*9bb0*/  SHF.R.S32.HI R5, RZ, 0x2, R23.reuse ;  /* 0x00000002ff057819 */ /* 0x100fe20000011417 */
[----:B------:R-:W-:Y:S01]  /*9bc0*/  UIMAD UR7, UR7, UR8, URZ ;  /* 0x00000008070772a4 */ /* 0x000fe2000f8e023f */
[----:B------:R-:W-:-:S03]  /*9bd0*/  SHF.R.S32.HI R6, RZ, 0x1f, R23 ;  /* 0x0000001fff067819 */ /* 0x000fc60000011417 */
[----:B------:R-:W-:Y:S01]  /*9be0*/  BAR.SYNC.DEFER_BLOCKING 0x1, 0x180 ;  /* 0x0046000000007b1d */ /* 0x000fe20000010000 */
[----:B0-----:R-:W-:Y:S01]  /*9bf0*/  ISETP.NE.AND P0, PT, R17, 0x1, PT ;  /* 0x000000011100780c */ /* 0x001fe20003f05270 */
[----:B--2---:R-:W-:Y:S01]  /*9c00*/  USHF.R.S32.HI UR10, URZ, 0x1f, UR12 ;  /* 0x0000001f3f0a7899 */ /* 0x004fe2000801140c */
[----:B------:R-:W-:Y:S02]  /*9c10*/  LEA.HI R6, R6, R5, RZ, 0x3 ;  /* 0x0000000506067211 */ /* 0x000fe400078f18ff */
[----:B------:R-:W-:-:S03]  /*9c20*/  LEA.HI R8, R8, R21, RZ, 0x5 ;  /* 0x0000001508087211 */ /* 0x000fc600078f28ff */
[----:B------:R-:W0:Y:S01]  /*9c30*/  LDC.64 R14, c[0x0][0xb40] ;  /* 0x0002d000ff0e7b82 */ /* 0x000e220000000a00 */
[----:B------:R-:W-:Y:S01]  /*9c40*/  LOP3.LUT R10, R6, 0xfffffff8, RZ, 0xc0, !PT ;  /* 0xfffffff8060a7812 */ /* 0x000fe200078ec0ff */
[----:B------:R-:W-:Y:S01]  /*9c50*/  IMAD R6, R3, -0x3, R4 ;  /* 0xfffffffd03067824 */ /* 0x000fe200078e0204 */
[----:B------:R-:W-:Y:S02]  /*9c60*/  LEA.HI R4, R7, R7, RZ, 0x1 ;  /* 0x0000000707047211 */ /* 0x000fe400078f08ff */
[----:B------:R-:W-:Y:S01]  /*9c70*/  SHF.R.S32.HI R8, RZ, 0x5, R8 ;  /* 0x00000005ff087819 */ /* 0x000fe20000011408 */
[----:B------:R-:W-:Y:S01]  /*9c80*/  IMAD.IADD R3, R5, 0x1, -R10 ;  /* 0x0000000105037824 */ /* 0x000fe200078e0a0a */
[----:B------:R-:W-:Y:S01]  /*9c90*/  LOP3.LUT R4, R4, 0x1ffffffe, RZ, 0xc0, !PT ;  /* 0x1ffffffe04047812 */ /* 0x000fe200078ec0ff */
[----:B------:R-:W2:Y:S01]  /*9ca0*/  LDC.64 R10, c[0x0][0xbd8] ;  /* 0x0002f600ff0a7b82 */ /* 0x000ea20000000a00 */
[----:B------:R-:W-:Y:S02]  /*9cb0*/  IMAD.U32 R5, RZ, RZ, UR5 ;  /* 0x00000005ff057e24 */ /* 0x000fe4000f8e00ff */
[----:B------:R-:W-:Y:S01]  /*9cc0*/  LEA R3, R8, R3, 0x4 ;  /* 0x0000000308037211 */ /* 0x000fe200078e20ff */
[----:B------:R-:W-:-:S02]  /*9cd0*/  IMAD.IADD R12, R7, 0x1, -R4 ;  /* 0x00000001070c7824 */ /* 0x000fc400078e0a04 */
[----:B------:R-:W-:Y:S01]  /*9ce0*/  IMAD.U32 R4, RZ, RZ, UR4 ;  /* 0x00000004ff047e24 */ /* 0x000fe2000f8e00ff */
[----:B------:R-:W-:Y:S01]  /*9cf0*/  LEA R3, R6, R3, 0x6 ;  /* 0x0000000306037211 */ /* 0x000fe200078e30ff */
[----:B------:R-:W4:Y:S01]  /*9d00*/  @P0 LDC R9, c[0x0][0xbec] ;  /* 0x0002fb00ff090b82 */ /* 0x000f220000000800 */
[----:B------:R-:W-:Y:S01]  /*9d10*/  IMAD.U32 R5, RZ, RZ, UR6 ;  /* 0x00000006ff057e24 */ /* 0x000fe2000f8e00ff */
[----:B------:R-:W-:Y:S01]  /*9d20*/  UIMAD.WIDE.U32 UR4, UR36, UR8, URZ ;  /* 0x00000008240472a5 */ /* 0x000fe2000f8e003f */
[----:B---3--:R-:W-:Y:S01]  /*9d30*/  IMAD R19, R19, R18, UR11 ;  /* 0x0000000b13137e24 */ /* 0x008fe2000f8e0212 */
[----:B------:R-:W-:Y:S01]  /*9d40*/  UIMAD UR6, UR36, UR9, UR7 ;  /* 0x00000009240672a4 */ /* 0x000fe2000f8e0207 */
[----:B------:R-:W-:Y:S02]  /*9d50*/  IMAD R6, R12, 0x8, R3 ;  /* 0x000000080c067824 */ /* 0x000fe400078e0203 */
[----:B------:R-:W-:Y:S01]  /*9d60*/  ULDC.64 UR8, c[0x0][0xb28] ;  /* 0x0002ca0000087ab9 */ /* 0x000fe20000000a00 */
[----:B------:R-:W3:Y:S01]  /*9d70*/  @P0 LDC R13, c[0x0][0xbf0] ;  /* 0x0002fc00ff0d0b82 */ /* 0x000ee20000000800 */
[----:B------:R-:W-:-:S02]  /*9d80*/  UIADD3 UR6, UR5, UR6, URZ ;  /* 0x0000000605067290 */ /* 0x000fc4000fffe03f */
[----:B------:R-:W-:Y:S02]  /*9d90*/  IMAD.U32 R7, RZ, RZ, UR5 ;  /* 0x00000005ff077e24 */ /* 0x000fe4000f8e00ff */
[----:B0-----:R-:W-:Y:S02]  /*9da0*/  IMAD R12, R14, UR10, RZ ;  /* 0x0000000a0e0c7c24 */ /* 0x001fe4000f8e02ff */
[----:B-1----:R-:W-:Y:S01]  /*9db0*/  IMAD R3, R16, 0xc0, R3 ;  /* 0x000000c010037824 */ /* 0x002fe200078e0203 */
[----:B------:R-:W-:Y:S01]  /*9dc0*/  MOV R7, UR6 ;  /* 0x0000000600077c02 */ /* 0x000fe20008000f00 */
[----:B------:R-:W0:Y:S01]  /*9dd0*/  @P0 LDC R25, c[0x0][0xbec] ;  /* 0x0002fb00ff190b82 */ /* 0x000e220000000800 */
[C---:B--2---:R-:W-:Y:S01]  /*9de0*/  IMAD R8, R10.reuse, UR10, RZ ;  /* 0x0000000a0a087c24 */ /* 0x044fe2000f8e02ff */
[----:B------:R-:W-:Y:S01]  /*9df0*/  ULDC.64 UR6, c[0x0][0xb48] ;  /* 0x0002d20000067ab9 */ /* 0x000fe20000000a00 */
[----:B------:R-:W-:-:S04]  /*9e00*/  IMAD.WIDE.U32 R4, R10, UR12, R4 ;  /* 0x0000000c0a047c25 */ /* 0x000fc8000f8e0004 */
[----:B------:R-:W-:Y:S01]  /*9e10*/  IMAD R11, R11, UR12, R8 ;  /* 0x0000000c0b0b7c24 */ /* 0x000fe2000f8e0208 */
[----:B------:R-:W1:Y:S01]  /*9e20*/  @P0 LDC R20, c[0x0][0xbf0] ;  /* 0x0002fc00ff140b82 */ /* 0x000e620000000800 */
[----:B------:R-:W-:Y:S02]  /*9e30*/  IMAD R8, R16, 0xc0, R6 ;  /* 0x000000c010087824 */ /* 0x000fe400078e0206 */
[----:B------:R-:W-:Y:S01]  /*9e40*/  IMAD.U32 R6, RZ, RZ, UR4 ;  /* 0x00000004ff067e24 */ /* 0x000fe2000f8e00ff */
[----:B------:R-:W-:Y:S01]  /*9e50*/  ULDC.64 UR4, c[0x0][0xbe0] ;  /* 0x0002f80000047ab9 */ /* 0x000fe20000000a00 */
[----:B----4-:R-:W-:-:S04]  /*9e60*/  @P0 IMAD.HI.U32 R10, R8, R9, RZ ;  /* 0x00000009080a0227 */ /* 0x010fc800078e00ff */
[----:B------:R-:W-:Y:S01]  /*9e70*/  IMAD.MOV.U32 R9, RZ, RZ, R8 ;  /* 0x000000ffff097224 */ /* 0x000fe200078e0008 */
[----:B---3--:R-:W-:Y:S01]  /*9e80*/  @P0 SHF.R.U32.HI R9, RZ, R13, R10 ;  /* 0x0000000dff090219 */ /* 0x008fe2000001160a */
[----:B------:R-:W-:Y:S01]  /*9e90*/  IMAD R13, R15, UR12, R12 ;  /* 0x0000000c0f0d7c24 */ /* 0x000fe2000f8e020c */
[----:B------:R-:W-:Y:S01]  /*9ea0*/  SHF.R.S32.HI R12, RZ, 0x1f, R19 ;  /* 0x0000001fff0c7819 */ /* 0x000fe20000011413 */
[----:B------:R-:W-:-:S04]  /*9eb0*/  IMAD.WIDE.U32 R6, R14, UR12, R6 ;  /* 0x0000000c0e067c25 */ /* 0x000fc8000f8e0006 */
[----:B------:R-:W-:Y:S01]  /*9ec0*/  IMAD.IADD R5, R5, 0x1, R11 ;  /* 0x0000000105057824 */ /* 0x000fe200078e020b */
[----:B------:R-:W-:Y:S01]  /*9ed0*/  MOV R11, R8 ;  /* 0x00000008000b7202 */ /* 0x000fe20000000f00 */
[----:B0-----:R-:W-:-:S04]  /*9ee0*/  @P0 IMAD.HI.U32 R25, R8, R25, RZ ;  /* 0x0000001908190227 */ /* 0x001fc800078e00ff */
[----:B------:R-:W-:Y:S01]  /*9ef0*/  IMAD.IADD R7, R7, 0x1, R13 ;  /* 0x0000000107077824 */ /* 0x000fe200078e020d */
[----:B-1----:R-:W-:Y:S01]  /*9f00*/  @P0 SHF.R.U32.HI R11, RZ, R20, R25 ;  /* 0x00000014ff0b0219 */ /* 0x002fe20000011619 */
[----:B------:R-:W-:Y:S02]  /*9f10*/  IMAD R13, R12, UR6, RZ ;  /* 0x000000060c0d7c24 */ /* 0x000fe4000f8e02ff */
[----:B------:R-:W-:-:S04]  /*9f20*/  IMAD.WIDE.U32 R4, R19, UR4, R4 ;  /* 0x0000000413047c25 */ /* 0x000fc8000f8e0004 */
[----:B------:R-:W-:Y:S01]  /*9f30*/  IMAD R10, R12, UR4, RZ ;  /* 0x000000040c0a7c24 */ /* 0x000fe2000f8e02ff */
[----:B------:R-:W-:Y:S01]  /*9f40*/  IADD3 R4, P0, R9, R4, RZ ;  /* 0x0000000409047210 */ /* 0x000fe20007f1e0ff */
[C---:B------:R-:W-:Y:S01]  /*9f50*/  IMAD R15, R19.reuse, UR7, R13 ;  /* 0x00000007130f7c24 */ /* 0x040fe2000f8e020d */
[--C-:B------:R-:W-:Y:S01]  /*9f60*/  SHF.R.S32.HI R13, RZ, 0x1f, R9.reuse ;  /* 0x0000001fff0d7819 */ /* 0x100fe20000011409 */
[----:B------:R-:W-:Y:S02]  /*9f70*/  IMAD.MOV R9, RZ, RZ, -R9 ;  /* 0x000000ffff097224 */ /* 0x000fe400078e0a09 */
[C---:B------:R-:W-:Y:S01]  /*9f80*/  IMAD R12, R19.reuse, UR5, R10 ;  /* 0x00000005130c7c24 */ /* 0x040fe2000f8e020a */
[----:B------:R-:W-:Y:S01]  /*9f90*/  SHF.R.S32.HI R10, RZ, 0x1f, R11 ;  /* 0x0000001fff0a7819 */ /* 0x000fe2000001140b */
[----:B------:R-:W-:Y:S01]  /*9fa0*/  IMAD.WIDE.U32 R6, R19, UR6, R6 ;  /* 0x0000000613067c25 */ /* 0x000fe2000f8e0006 */
[----:B------:R-:W-:Y:S01]  /*9fb0*/  ULDC.64 UR4, c[0x0][0xb30] ;  /* 0x0002cc0000047ab9 */ /* 0x000fe20000000a00 */
[----:B------:R-:W-:Y:S01]  /*9fc0*/  ULDC.64 UR6, c[0x0][0xbc8] ;  /* 0x0002f20000067ab9 */ /* 0x000fe20000000a00 */
[----:B------:R-:W-:Y:S01]  /*9fd0*/  IADD3.X R5, R13, R5, R12, P0, !PT ;  /* 0x000000050d057210 */ /* 0x000fe200007fe40c */
[----:B------:R-:W-:Y:S01]  /*9fe0*/  IMAD.MOV R14, RZ, RZ, -R11 ;  /* 0x000000ffff0e7224 */ /* 0x000fe200078e0a0b */
[----:B------:R-:W-:Y:S01]  /*9ff0*/  IADD3 R7, R7, R15, RZ ;  /* 0x0000000f07077210 */ /* 0x000fe20007ffe0ff */
[----:B------:R-:W-:-:S02]  /*a000*/  IMAD R9, R17, R9, R8 ;  /* 0x0000000911097224 */ /* 0x000fc400078e0208 */
[----:B------:R-:W-:Y:S02]  /*a010*/  IMAD R10, R10, UR4, RZ ;  /* 0x000000040a0a7c24 */ /* 0x000fe4000f8e02ff */
[----:B------:R-:W-:Y:S01]  /*a020*/  IMAD R13, R17, R14, R8 ;  /* 0x0000000e110d7224 */ /* 0x000fe200078e0208 */
[----:B------:R-:W-:Y:S01]  /*a030*/  SHF.R.S32.HI R8, RZ, 0x1f, R9 ;  /* 0x0000001fff087819 */ /* 0x000fe20000011409 */
[C---:B------:R-:W-:Y:S01]  /*a040*/  IMAD R15, R11.reuse, UR5, R10 ;  /* 0x000000050b0f7c24 */ /* 0x040fe2000f8e020a */
[----:B------:R-:W0:Y:S01]  /*a050*/  S2UR UR5, SR_CgaCtaId ;  /* 0x00000000000579c3 */ /* 0x000e220000008800 */
[----:B------:R-:W-:Y:S01]  /*a060*/  IMAD.WIDE.U32 R6, R11, UR4, R6 ;  /* 0x000000040b067c25 */ /* 0x000fe2000f8e0006 */
[----:B------:R-:W-:Y:S01]  /*a070*/  SHF.R.S32.HI R10, RZ, 0x1f, R13 ;  /* 0x0000001fff0a7819 */ /* 0x000fe2000001140d */
[----:B------:R-:W-:Y:S02]  /*a080*/  UMOV UR4, 0x400 ;  /* 0x0000040000047882 */ /* 0x000fe40000000000 */
[----:B------:R-:W-:-:S02]  /*a090*/  IMAD R8, R8, UR6, RZ ;  /* 0x0000000608087c24 */ /* 0x000fc4000f8e02ff */
        /* <DEDUP_REMOVED lines=16> */
[----:B------:R-:W-:Y:S01]  /*a1a0*/  SHFL.IDX PT, R14, R18, RZ, 0x1c1f ;  /* 0x001c1fff120e7589 */ /* 0x000fe200000e0000 */
[----:B------:R-:W-:Y:S01]  /*a1b0*/  LEA.HI.X R20, R6, UR9, R5, 0x2, P1 ;  /* 0x0000000906147c11 */ /* 0x000fe200088f1405 */
[----:B------:R-:W-:Y:S01]  /*a1c0*/  UIADD3 UR4, UR4, 0x16820, URZ ;  /* 0x0001682004047890 */ /* 0x000fe2000fffe03f */
[----:B------:R-:W-:Y:S01]  /*a1d0*/  LOP3.LUT P0, RZ, R21, 0x3, RZ, 0xc0, !PT ;  /* 0x0000000315ff7812 */ /* 0x000fe2000780c0ff */
[----:B------:R-:W-:Y:S01]  /*a1e0*/  SHFL.IDX PT, R4, R8, RZ, 0x1c1f ;  /* 0x001c1fff08047589 */ /* 0x000fe200000e0000 */
[C---:B------:R-:W-:Y:S01]  /*a1f0*/  IADD3 R17, R3.reuse, 0x8, RZ ;  /* 0x0000000803117810 */ /* 0x040fe20007ffe0ff */
[----:B------:R-:W-:Y:S01]  /*a200*/  UPRMT UR4, URZ, 0x654, UR4 ;  /* 0x000006543f047896 */ /* 0x000fe20008000004 */
[-C--:B------:R-:W-:Y:S01]  /*a210*/  ISETP.GE.OR P1, PT, R3, R16.reuse, P0 ;  /* 0x000000100300720c */ /* 0x080fe20000726670 */
[----:B------:R-:W0:Y:S01]  /*a220*/  SHFL.IDX PT, R5, R9, RZ, 0x1c1f ;  /* 0x001c1fff09057589 */ /* 0x000e2200000e0000 */
[----:B------:R-:W-:-:S02]  /*a230*/  ISETP.GE.OR P0, PT, R17, R16, P0 ;  /* 0x000000101100720c */ /* 0x000fc40000706670 */
[----:B------:R-:W-:Y:S01]  /*a240*/  ISETP.GE.AND P2, PT, R3, R16, PT ;  /* 0x000000100300720c */ /* 0x000fe20003f46270 */
[----:B------:R1:W-:Y:S03]  /*a250*/  SHFL.IDX PT, R6, R8, 0x1, 0x1c1f ;  /* 0x003c1f0008067f89 */ /* 0x0003e600000e0000 */
[----:B------:R-:W-:Y:S01]  /*a260*/  SYNCS.ARRIVE.TRANS64.RED.A1T0 RZ, [UR4], RZ ;  /* 0x000000ffffff79a7 */ /* 0x000fe20008100404 */
[----:B------:R-:W2:Y:S01]  /*a270*/  SHFL.IDX PT, R7, R9, 0x1, 0x1c1f ;  /* 0x003c1f0009077f89 */ /* 0x000ea200000e0000 */
[----:B-1----:R-:W-:-:S03]  /*a280*/  LOP3.LUT R8, R23, 0x7ffffffc, RZ, 0xc0, !PT ;  /* 0x7ffffffc17087812 */ /* 0x002fc600078ec0ff */
[----:B------:R1:W3:Y:S02]  /*a290*/  SHFL.IDX PT, R15, R20, RZ, 0x1c1f ;  /* 0x001c1fff140f7589 */ /* 0x0002e400000e0000 */
[----:B------:R-:W-:-:S04]  /*a2a0*/  IMAD.IADD R8, R21, 0x1, -R8 ;  /* 0x0000000115087824 */ /* 0x000fc800078e0a08 */
[----:B------:R-:W-:Y:S01]  /*a2b0*/  IMAD.SHL.U32 R19, R8, 0x2, RZ ;  /* 0x0000000208137824 */ /* 0x000fe200078e00ff */
[----:B0-----:R1:W-:Y:S04]  /*a2c0*/  @!P1 ST.E desc[UR38][R4.64], R2 ;  /* 0x0000000204009985 */ /* 0x0013e8000c101926 */
[----:B--2---:R1:W-:Y:S01]  /*a2d0*/  @!P0 ST.E desc[UR38][R6.64], R0 ;  /* 0x0000000006008985 */ /* 0x0043e2000c101926 */
[----:B------:R-:W-:Y:S05]  /*a2e0*/  @P2 BRA `(.L_x_2202) ;  /* 0x0000000000b82947 */ /* 0x000fea0003800000 */
[----:B------:R-:W-:Y:S01]  /*a2f0*/  ULDC UR4, c[0x0][0xac8] ;  /* 0x0002b20000047ab9 */ /* 0x000fe20000000800 */
[C---:B-1----:R-:W-:Y:S01]  /*a300*/  VIADD R0, R19.reuse, 0x8 ;  /* 0x0000000813007836 */ /* 0x042fe20000000000 */
[C---:B------:R-:W-:Y:S01]  /*a310*/  ISETP.GE.AND P0, PT, R19.reuse, UR4, PT ;  /* 0x0000000413007c0c */ /* 0x040fe2000bf06270 */
[C---:B------:R-:W-:Y:S01]  /*a320*/  VIADD R5, R19.reuse, 0x18 ;  /* 0x0000001813057836 */ /* 0x040fe20000000000 */
[C---:B------:R-:W-:Y:S01]  /*a330*/  IADD3 R4, R19.reuse, 0x10, RZ ;  /* 0x0000001013047810 */ /* 0x040fe20007ffe0ff */
[C---:B------:R-:W-:Y:S01]  /*a340*/  VIADD R6, R19.reuse, 0x20 ;  /* 0x0000002013067836 */ /* 0x040fe20000000000 */
[C---:B------:R-:W-:Y:S01]  /*a350*/  IADD3 R9, R19.reuse, 0x30, RZ ;  /* 0x0000003013097810 */ /* 0x040fe20007ffe0ff */
[C---:B------:R-:W-:Y:S01]  /*a360*/  VIADD R7, R19.reuse, 0x28 ;  /* 0x0000002813077836 */ /* 0x040fe20000000000 */
[----:B------:R-:W-:Y:S01]  /*a370*/  ISETP.GE.AND P1, PT, R4, UR4, PT ;  /* 0x0000000404007c0c */ /* 0x000fe2000bf26270 */
[----:B------:R-:W-:Y:S01]  /*a380*/  VIADD R11, R19, 0x38 ;  /* 0x00000038130b7836 */ /* 0x000fe20000000000 */
[----:B------:R-:W-:-:S02]  /*a390*/  ISETP.GE.AND P2, PT, R5, UR4, PT ;  /* 0x0000000405007c0c */ /* 0x000fc4000bf46270 */
[----:B------:R-:W-:Y:S02]  /*a3a0*/  ISETP.GE.AND P3, PT, R6, UR4, PT ;  /* 0x0000000406007c0c */ /* 0x000fe4000bf66270 */
[----:B------:R-:W-:Y:S01]  /*a3b0*/  ISETP.GE.AND P4, PT, R7, UR4, PT ;  /* 0x0000000407007c0c */ /* 0x000fe2000bf86270 */
[----:B---3--:R-:W-:Y:S01]  /*a3c0*/  @!P0 IMAD.WIDE R2, R19, 0x4, R14 ;  /* 0x0000000413028825 */ /* 0x008fe200078e020e */
[----:B------:R-:W-:Y:S02]  /*a3d0*/  ISETP.GE.AND P5, PT, R9, UR4, PT ;  /* 0x0000000409007c0c */ /* 0x000fe4000bfa6270 */
[----:B------:R-:W-:Y:S02]  /*a3e0*/  ISETP.GE.AND P6, PT, R11, UR4, PT ;  /* 0x000000040b007c0c */ /* 0x000fe4000bfc6270 */
[----:B------:R0:W-:Y:S01]  /*a3f0*/  @!P0 ST.E.64 desc[UR38][R2.64], R88 ;  /* 0x0000005802008985 */ /* 0x0001e2000c101b26 */
[----:B------:R-:W-:Y:S02]  /*a400*/  ISETP.GE.AND P0, PT, R0, UR4, PT ;  /* 0x0000000400007c0c */ /* 0x000fe4000bf06270 */
[----:B------:R-:W-:-:S02]  /*a410*/  @!P1 LEA.HI R4, R4, R4, RZ, 0x1 ;  /* 0x0000000404049211 */ /* 0x000fc400078f08ff */
[----:B------:R-:W-:Y:S02]  /*a420*/  @!P3 LEA.HI R6, R6, R6, RZ, 0x1 ;  /* 0x000000060606b211 */ /* 0x000fe400078f08ff */
[----:B------:R-:W-:Y:S02]  /*a430*/  @!P4 LEA.HI R8, R7, R7, RZ, 0x1 ;  /* 0x000000070708c211 */ /* 0x000fe400078f08ff */
[----:B------:R-:W-:Y:S02]  /*a440*/  @!P5 LEA.HI R10, R9, R9, RZ, 0x1 ;  /* 0x00000009090ad211 */ /* 0x000fe400078f08ff */
[----:B------:R-:W-:Y:S02]  /*a450*/  @!P6 LEA.HI R12, R11, R11, RZ, 0x1 ;  /* 0x0000000b0b0ce211 */ /* 0x000fe400078f08ff */
[----:B------:R-:W-:Y:S02]  /*a460*/  @!P3 LOP3.LUT R9, R6, 0xfffffffe, RZ, 0xc0, !PT ;  /* 0xfffffffe0609b812 */ /* 0x000fe400078ec0ff */
[----:B------:R-:W-:-:S02]  /*a470*/  @!P0 LEA.HI R0, R0, R0, RZ, 0x1 ;  /* 0x0000000000008211 */ /* 0x000fc400078f08ff */
[----:B0-----:R-:W-:Y:S02]  /*a480*/  @!P2 LEA.HI R2, R5, R5, RZ, 0x1 ;  /* 0x000000050502a211 */ /* 0x001fe400078f08ff */
        /* <DEDUP_REMOVED lines=20> */
.L_x_2202:
[----:B------:R-:W-:Y:S05]  /*a5d0*/  BSYNC B0 ;  /* 0x0000000000007941 */ /* 0x000fea0003800000 */
.L_x_2201:
[----:B------:R-:W-:Y:S01]  /*a5e0*/  ISETP.GE.AND P0, PT, R17, R16, PT ;  /* 0x000000101100720c */ /* 0x000fe20003f06270 */
[----:B0-----:R0:W2:Y:S04]  /*a5f0*/  SHFL.IDX PT, R13, R20, 0x1, 0x1c1f ;  /* 0x003c1f00140d7f89 */ /* 0x0010a800000e0000 */
[----:B------:R0:W4:Y:S08]  /*a600*/  SHFL.IDX PT, R12, R18, 0x1, 0x1c1f ;  /* 0x003c1f00120c7f89 */ /* 0x00013000000e0000 */
[----:B0-----:R-:W-:Y:S05]  /*a610*/  @P0 BRA `(.L_x_2161) ;  /* 0x0000004000d80947 */ /* 0x001fea0003800000 */
[C---:B-1----:R-:W-:Y:S01]  /*a620*/  VIADD R0, R19.reuse, 0x8 ;  /* 0x0000000813007836 */ /* 0x042fe20000000000 */
        /* <DEDUP_REMOVED lines=17> */
[--C-:B--2-4-:R-:W-:Y:S01]  /*a740*/  @!P0 IMAD.WIDE R2, R19, 0x4, R12.reuse ;  /* 0x0000000413028825 */ /* 0x114fe200078e020c */
[----:B------:R-:W-:Y:S02]  /*a750*/  @!P4 LEA.HI R8, R8, R8, RZ, 0x1 ;  /* 0x000000080808c211 */ /* 0x000fe400078f08ff */
[----:B------:R-:W-:Y:S01]  /*a760*/  @!P5 LEA.HI R10, R9, R9, RZ, 0x1 ;  /* 0x00000009090ad211 */ /* 0x000fe200078f08ff */
[----:B------:R-:W-:Y:S01]  /*a770*/  @!P1 IMAD.WIDE R4, R5, 0x4, R12 ;  /* 0x0000000405049825 */ /* 0x000fe200078e020c */
[----:B------:R-:W-:Y:S01]  /*a780*/  @!P6 LEA.HI R14, R11, R11, RZ, 0x1 ;  /* 0x0000000b0b0ee211 */ /* 0x000fe200078f08ff */
[----:B------:R0:W-:Y:S01]  /*a790*/  @!P0 ST.E.64 desc[UR38][R2.64], R90 ;  /* 0x0000005a02008985 */ /* 0x0001e2000c101b26 */
[----:B------:R-:W-:Y:S02]  /*a7a0*/  @!P2 LOP3.LUT R7, R6, 0xfffffffe, RZ, 0xc0, !PT ;  /* 0xfffffffe0607a812 */ /* 0x000fe400078ec0ff */
[----:B------:R-:W-:Y:S01]  /*a7b0*/  @!P3 LOP3.LUT R9, R0, 0xfffffffe, RZ, 0xc0, !PT ;  /* 0xfffffffe0009b812 */ /* 0x000fe200078ec0ff */
[----:B------:R1:W-:Y:S01]  /*a7c0*/  @!P1 ST.E.64 desc[UR38][R4.64], R94 ;  /* 0x0000005e04009985 */ /* 0x0003e2000c101b26 */
[----:B------:R-:W-:-:S02]  /*a7d0*/  @!P4 LOP3.LUT R11, R8, 0xfffffffe, RZ, 0xc0, !PT ;  /* 0xfffffffe080bc812 */ /* 0x000fc400078ec0ff */
[----:B---3--:R-:W-:Y:S02]  /*a7e0*/  @!P5 LOP3.LUT R15, R10, 0xfffffffe, RZ, 0xc0, !PT ;  /* 0xfffffffe0a0fd812 */ /* 0x008fe400078ec0ff */
[----:B------:R-:W-:Y:S02]  /*a7f0*/  @!P6 LOP3.LUT R17, R14, 0xfffffffe, RZ, 0xc0, !PT ;  /* 0xfffffffe0e11e812 */ /* 0x000fe400078ec0ff */
[----:B------:R-:W-:Y:S01]  /*a800*/  IADD3 R19, R19, 0x38, RZ ;  /* 0x0000003813137810 */ /* 0x000fe20007ffe0ff */
[----:B0-----:R-:W-:-:S03]  /*a810*/  @!P2 IMAD.WIDE R2, R7, 0x4, R12 ;  /* 0x000000040702a825 */ /* 0x001fc600078e020c */
[----:B------:R-:W-:Y:S01]  /*a820*/  ISETP.GE.AND P0, PT, R19, UR4, PT ;  /* 0x0000000413007c0c */ /* 0x000fe2000bf06270 */
        /* <DEDUP_REMOVED lines=15> */
.L_x_2200:
        /* <DEDUP_REMOVED lines=21> */
[----:B------:R-:W-:Y:S01]  /*aa70*/  UIADD3 UR6, UR5, UR6, URZ ;  /* 0x0000000605067290 */ /* 0x000fe2000fffe03f */
[----:B------:R-:W-:Y:S01]  /*aa80*/  MOV R2, UR4 ;  /* 0x0000000400027c02 */ /* 0x000fe20008000f00 */
[----:B------:R-:W-:Y:S01]  /*aa90*/  IMAD.U32 R3, RZ, RZ, UR5 ;  /* 0x00000005ff037e24 */ /* 0x000fe2000f8e00ff */
[----:B------:R-:W2:Y:S01]  /*aaa0*/  @P0 LDC R9, c[0x0][0xbec] ;  /* 0x0002fb00ff090b82 */ /* 0x000ea20000000800 */
[----:B------:R-:W-:Y:S02]  /*aab0*/  ULDC.64 UR4, c[0x0][0xbe0] ;  /* 0x0002f80000047ab9 */ /* 0x000fe40000000a00 */
        /* <DEDUP_REMOVED lines=14> */
[C---:B------:R-:W-:Y:S02]  /*aba0*/  IADD3 R7, -R5.reuse, RZ, RZ ;  /* 0x000000ff05077210 */ /* 0x040fe40007ffe1ff */
[----:B------:R-:W-:Y:S01]  /*abb0*/  IADD3 R2, P0, R5, R2, RZ ;  /* 0x0000000205027210 */ /* 0x000fe20007f1e0ff */
        /* <DEDUP_REMOVED lines=17> */
.L_x_2159:
        /* <DEDUP_REMOVED lines=18> */
.L_x_2203:
[----:B------:R-:W-:Y:S01]  /*adf0*/  ULDC UR45, c[0x0][0xc50] ;  /* 0x00031400002d7ab9 */ /* 0x000fe20000000800 */
[----:B------:R-:W-:Y:S01]  /*ae00*/  UMOV UR42, UR6 ;  /* 0x00000006002a7c82 */ /* 0x000fe20008000000 */
[----:B------:R-:W-:-:S11]  /*ae10*/  UISETP.NE.AND UP0, UPT, UR45, 0x1, UPT ;  /* 0x000000012d00788c */ /* 0x000fd6000bf05270 */
[----:B------:R-:W-:Y:S01]  /*ae20*/  @UP0 ULDC UR4, c[0x0][0xc54] ;  /* 0x0003150000040ab9 */ /* 0x000fe20000000800 */
[----:B------:R-:W-:Y:S01]  /*ae30*/  @UP0 ULDC UR7, c[0x0][0xc58] ;  /* 0x0003160000070ab9 */ /* 0x000fe20000000800 */
[----:B------:R-:W-:-:S04]  /*ae40*/  UIMAD.WIDE.U32 UR4, UR6, UR4, URZ ;  /* 0x00000004060472a5 */ /* 0x000fc8000f8e003f */
[----:B------:R-:W-:-:S12]  /*ae50*/  @UP0 USHF.R.U32.HI UR42, URZ, UR7, UR5 ;  /* 0x000000073f2a0299 */ /* 0x000fd80008011605 */
.L_x_2204:
[----:B------:R-:W-:Y:S01]  /*ae60*/  ISETP.GE.AND P0, PT, R24, RZ, PT ;  /* 0x000000ff1800720c */ /* 0x000fe20003f06270 */
[----:B------:R-:W-:Y:S01]  /*ae70*/  UIADD3 UR4, -UR42, URZ, URZ ;  /* 0x0000003f2a047290 */ /* 0x000fe2000fffe13f */
[----:B------:R-:W-:Y:S01]  /*ae80*/  MOV R0, 0x1 ;  /* 0x0000000100007802 */ /* 0x000fe20000000f00 */
[----:B------:R-:W-:Y:S02]  /*ae90*/  IMAD.MOV.U32 R2, RZ, RZ, RZ ;  /* 0x000000ffff027224 */ /* 0x000fe400078e00ff */
[----:B------:R-:W-:Y:S01]  /*aea0*/  UIMAD UR45, UR45, UR4, UR6 ;  /* 0x000000042d2d72a4 */ /* 0x000fe2000f8e0206 */
[----:B------:R-:W-:-:S07]  /*aeb0*/  IMAD.MOV.U32 R10, RZ, RZ, 0x1 ;  /* 0x00000001ff0a7424 */ /* 0x000fce00078e00ff */
[----:B------:R-:W-:Y:S05]  /*aec0*/  @!P0 BRA `(.L_x_2205) ;  /* 0x0000003400ec8947 */ /* 0x000fea0003800000 */
[----:B------:R-:W0:Y:S01]  /*aed0*/  LDC.64 R2, c[0x0][0xa28] ;  /* 0x00028a00ff027b82 */ /* 0x000e220000000a00 */
[----:B------:R-:W-:Y:S01]  /*aee0*/  ULDC UR6, c[0x0][0x448] ;  /* 0x0001120000067ab9 */ /* 0x000fe20000000800 */
[----:B------:R-:W-:Y:S01]  /*aef0*/  ULDC.64 UR4, c[0x0][0x418] ;  /* 0x0001060000047ab9 */ /* 0x000fe20000000a00 */
[----:B------:R-:W-:-:S05]  /*af00*/  IMAD.MOV.U32 R19, RZ, RZ, RZ ;  /* 0x000000ffff137224 */ /* 0x000fca00078e00ff */
[----:B------:R-:W1:Y:S01]  /*af10*/  S2UR UR49, SR_CTAID.X ;  /* 0x00000000003179c3 */ /* 0x000e620000002500 */
[----:B------:R-:W-:Y:S02]  /*af20*/  UISETP.NE.AND UP1, UPT, UR6, 0x1, UPT ;  /* 0x000000010600788c */ /* 0x000fe4000bf25270 */
[----:B------:R-:W-:Y:S01]  /*af30*/  UISETP.NE.U32.AND UP0, UPT, UR4, URZ, UPT ;  /* 0x0000003f0400728c */ /* 0x000fe2000bf05070 */
[----:B------:R-:W-:Y:S02]  /*af40*/  UMOV UR6, 0xc0 ;  /* 0x000000c000067882 */ /* 0x000fe40000000000 */
[----:B------:R-:W-:Y:S01]  /*af50*/  ULDC UR4, c[0x0][0x424] ;  /* 0x0001090000047ab9 */ /* 0x000fe20000000800 */
[----:B------:R-:W-:Y:S01]  /*af60*/  UISETP.NE.AND.EX UP0, UPT, UR5, URZ, UPT, UP0 ;  /* 0x0000003f0500728c */ /* 0x000fe2000bf05300 */
[----:B------:R-:W-:Y:S01]  /*af70*/  ULDC UR7, c[0x0][0x2f0] ;  /* 0x0000bc0000077ab9 */ /* 0x000fe20000000800 */
[----:B------:R-:W-:Y:S02]  /*af80*/  ULDC UR8, c[0x0][0x288] ;  /* 0x0000a20000087ab9 */ /* 0x000fe40000000800 */
[----:B------:R-:W-:Y:S01]  /*af90*/  USEL UR43, UR4, 0x1, UP0 ;  /* 0x00000001042b7887 */ /* 0x000fe20008000000 */
[----:B------:R-:W-:Y:S01]  /*afa0*/  @UP1 ULDC UR5, c[0x0][0x44c] ;  /* 0x0001130000051ab9 */ /* 0x000fe20000000800 */
[----:B0-----:R-:W-:-:S04]  /*afb0*/  ISETP.NE.U32.AND P0, PT, R2, RZ, PT ;  /* 0x000000ff0200720c */ /* 0x001fc80003f05070 */
[----:B------:R-:W-:Y:S01]  /*afc0*/  ISETP.NE.AND.EX P0, PT, R3, RZ, PT, P0 ;  /* 0x000000ff0300720c */ /* 0x000fe20003f05300 */
[----:B-1----:R-:W-:Y:S02]  /*afd0*/  UIMAD UR6, UR49, UR6, 0xbf ;  /* 0x000000bf310674a4 */ /* 0x002fe4000f8e0206 */
[----:B------:R-:W-:Y:S02]  /*afe0*/  UIMAD UR43, UR43, UR7, URZ ;  /* 0x000000072b2b72a4 */ /* 0x000fe4000f8e023f */
[----:B------:R-:W-:Y:S01]  /*aff0*/  UIMAD.WIDE.U32 UR4, UR6, UR5, URZ ;  /* 0x00000005060472a5 */ /* 0x000fe2000f8e003f */
[----:B------:R-:W-:-:S03]  /*b000*/  @UP1 ULDC UR7, c[0x0][0x450] ;  /* 0x0001140000071ab9 */ /* 0x000fc60000000800 */
[----:B------:R-:W-:-:S04]  /*b010*/  @UP1 USHF.R.U32.HI UR6, URZ, UR7, UR5 ;  /* 0x000000073f061299 */ /* 0x000fc80008011605 */
[----:B------:R-:W0:Y:S01]  /*b020*/  @P0 LDC.64 R2, c[0x0][0xa28] ;  /* 0x00028a00ff020b82 */ /* 0x000e220000000a00 */
[----:B------:R-:W-:Y:S02]  /*b030*/  UIADD3 UR5, UR43, 0x80, -UR8 ;  /* 0x000000802b057890 */ /* 0x000fe4000fffe808 */
[----:B------:R-:W-:Y:S02]  /*b040*/  UIADD3 UR4, UR43, 0x7f, URZ ;  /* 0x0000007f2b047890 */ /* 0x000fe4000fffe03f */
[----:B------:R-:W-:Y:S02]  /*b050*/  UIADD3 UR6, UR5, UR6, URZ ;  /* 0x0000000605067290 */ /* 0x000fe4000fffe03f */
[----:B------:R-:W-:Y:S02]  /*b060*/  USHF.R.S32.HI UR5, URZ, 0x1f, UR4 ;  /* 0x0000001f3f057899 */ /* 0x000fe40008011404 */
[----:B------:R-:W-:Y:S02]  /*b070*/  USHF.R.S32.HI UR7, URZ, 0x1f, UR6 ;  /* 0x0000001f3f077899 */ /* 0x000fe40008011406 */
[----:B------:R-:W-:-:S02]  /*b080*/  ULEA.HI UR5, UR5, UR4, URZ, 0x7 ;  /* 0x0000000405057291 */ /* 0x000fc4000f8f383f */
[----:B------:R-:W-:Y:S02]  /*b090*/  ULEA.HI UR7, UR7, UR6, URZ, 0x7 ;  /* 0x0000000607077291 */ /* 0x000fe4000f8f383f */
[----:B------:R-:W-:Y:S02]  /*b0a0*/  USHF.R.S32.HI UR44, URZ, 0x7, UR5 ;  /* 0x000000073f2c7899 */ /* 0x000fe40008011405 */
[----:B------:R-:W-:-:S04]  /*b0b0*/  USHF.R.S32.HI UR46, URZ, 0x7, UR7 ;  /* 0x000000073f2e7899 */ /* 0x000fc80008011407 */
[----:B------:R-:W-:Y:S02]  /*b0c0*/  UISETP.LT.AND UP0, UPT, UR44, UR46, UPT ;  /* 0x0000002e2c00728c */ /* 0x000fe4000bf01270 */
[----:B------:R-:W-:Y:S01]  /*b0d0*/  UP2UR UR50, UPR, URZ, 0x2 ;  /* 0x000000023f327883 */ /* 0x000fe20008000000 */
[----:B0-----:R-:W-:Y:S01]  /*b0e0*/  @P0 IMAD.WIDE R2, R24, 0x4, R2 ;  /* 0x0000000418020825 */ /* 0x001fe200078e0202 */
[----:B------:R-:W-:-:S04]  /*b0f0*/  USEL UR11, UR44, UR46, UP0 ;  /* 0x0000002e2c0b7287 */ /* 0x000fc80008000000 */
[----:B------:R-:W-:Y:S01]  /*b100*/  UISETP.GE.AND UP1, UPT, UR11, 0x1, UPT ;  /* 0x000000010b00788c */ /* 0x000fe2000bf26270 */
[----:B------:R0:W5:Y:S01]  /*b110*/  @P0 LDG.E R19, desc[UR38][R2.64] ;  /* 0x0000002602130981 */ /* 0x000162000c1e1900 */
[----:B------:R-:W-:Y:S02]  /*b120*/  USHF.R.U32.HI UR9, URZ, 0x10, UR45 ;  /* 0x000000103f097899 */ /* 0x000fe4000801162d */
[----:B------:R-:W-:Y:S02]  /*b130*/  ULOP3.LUT UR45, UR45, 0xffff, URZ, 0xc0, !UPT ;  /* 0x0000ffff2d2d7892 */ /* 0x000fe4000f8ec03f */
[----:B------:R-:W-:Y:S01]  /*b140*/  PLOP3.LUT P0, PT, PT, PT, UP1, 0x80, 0x0 ;  /* 0x000000000000781c */ /* 0x000fe20003f0f018 */
[----:B------:R-:W-:Y:S01]  /*b150*/  UISETP.NE.AND UP0, UPT, UR9, URZ, UPT ;  /* 0x0000003f0900728c */ /* 0x000fe2000bf05270 */
[----:B------:R-:W-:-:S10]  /*b160*/  UMOV UR41, URZ ;  /* 0x0000003f00297c82 */ /* 0x000fd40008000000 */
[----:B------:R-:W-:Y:S01]  /*b170*/  @!UP0 ULDC UR9, c[0x0][0x9f0] ;  /* 0x00027c0000098ab9 */ /* 0x000fe20000000800 */
[----:B0-----:R-:W-:Y:S05]  /*b180*/  @!P0 BRA `(.L_x_2206) ;  /* 0x0000000000788947 */ /* 0x001fea0003800000 */
[----:B------:R-:W-:Y:S01]  /*b190*/  IABS R2, UR9 ;  /* 0x0000000900027c13 */ /* 0x000fe20008000000 */
[----:B------:R-:W-:Y:S02]  /*b1a0*/  UIADD3 UR6, UR9, -0x1, UR11 ;  /* 0xffffffff09067890 */ /* 0x000fe4000fffe00b */
[----:B------:R-:W-:Y:S01]  /*b1b0*/  IABS R5, UR9 ;  /* 0x0000000900057c13 */ /* 0x000fe20008000000 */
[----:B------:R-:W-:Y:S01]  /*b1c0*/  UMOV UR4, URZ ;  /* 0x0000003f00047c82 */ /* 0x000fe20008000000 */
[----:B------:R-:W-:Y:S02]  /*b1d0*/  R2UR UR10, R2 ;  /* 0x00000000020a72ca */ /* 0x000fe400000e0000 */
[----:B------:R-:W-:Y:S01]  /*b1e0*/  IABS R4, UR6 ;  /* 0x0000000600047c13 */ /* 0x000fe20008000000 */
[----:B------:R-:W-:-:S03]  /*b1f0*/  ULOP3.LUT UR6, UR6, UR9, URZ, 0x3c, !UPT ;  /* 0x0000000906067292 */ /* 0x000fc6000f8e3c3f */
[----:B------:R-:W-:-:S07]  /*b200*/  R2UR UR8, R4 ;  /* 0x00000000040872ca */ /* 0x000fce00000e0000 */
[----:B------:R-:W0:Y:S08]  /*b210*/  I2F.RP R2, UR10 ;  /* 0x0000000a00027d06 */ /* 0x000e300008209400 */
[----:B0-----:R-:W0:Y:S02]  /*b220*/  MUFU.RCP R2, R2 ;  /* 0x0000000200027308 */ /* 0x001e240000001000 */
[----:B0-----:R-:W-:Y:S01]  /*b230*/  IADD3 R3, R2, 0xffffffe, RZ ;  /* 0x0ffffffe02037810 */ /* 0x001fe20007ffe0ff */
[----:B------:R-:W-:-:S05]  /*b240*/  IMAD.MOV R2, RZ, RZ, -R5 ;  /* 0x000000ffff027224 */ /* 0x000fca00078e0a05 */
        /* <DEDUP_REMOVED lines=18> */
.L_x_2206:
[----:B------:R-:W-:Y:S02]  /*b370*/  UIMAD UR51, UR45, UR41, URZ ;  /* 0x000000292d3372a4 */ /* 0x000fe4000f8e023f */
[----:B------:R-:W-:Y:S02]  /*b380*/  IMAD.U32 R3, RZ, RZ, UR41 ;  /* 0x00000029ff037e24 */ /* 0x000fe4000f8e00ff */
[----:B------:R-:W-:Y:S02]  /*b390*/  IMAD.MOV.U32 R10, RZ, RZ, 0x1 ;  /* 0x00000001ff0a7424 */ /* 0x000fe400078e00ff */
[----:B------:R-:W-:-:S05]  /*b3a0*/  IMAD.U32 R2, RZ, RZ, UR51 ;  /* 0x00000033ff027e24 */ /* 0x000fca000f8e00ff */
[----:B------:R-:W-:-:S04]  /*b3b0*/  VIADDMNMX R2, R2, R3, UR11, PT ;  /* 0x0000000b02027e46 */ /* 0x000fc8000b800103 */
[----:B------:R-:W-:Y:S02]  /*b3c0*/  R2UR UR52, R2 ;  /* 0x00000000023472ca */ /* 0x000fe400000e0000 */
[----:B------:R-:W-:-:S11]  /*b3d0*/  MOV R2, RZ ;  /* 0x000000ff00027202 */ /* 0x000fd60000000f00 */
        /* <DEDUP_REMOVED lines=14> */
[----:B------:R-:W-:Y:S01]  /*b4c0*/  MOV R6, UR6 ;  /* 0x0000000600067c02 */ /* 0x000fe20008000f00 */
[----:B------:R-:W-:Y:S01]  /*b4d0*/  IMAD.U32 R5, RZ, RZ, UR5 ;  /* 0x00000005ff057e24 */ /* 0x000fe2000f8e00ff */
[----:B------:R-:W0:Y:S01]  /*b4e0*/  LDC.64 R2, c[0x4][R2] ;  /* 0x0100000002027b82 */ /* 0x000e220000000a00 */
[----:B------:R-:W-:Y:S01]  /*b4f0*/  ULDC.64 UR4, c[0x4][0x8] ;  /* 0x0100020000047ab9 */ /* 0x000fe20000000a00 */
[----:B------:R-:W-:Y:S01]  /*b500*/  IMAD.U32 R7, RZ, RZ, UR7 ;  /* 0x00000007ff077e24 */ /* 0x000fe2000f8e00ff */
[----:B------:R-:W-:Y:S01]  /*b510*/  MOV R8, 0x70 ;  /* 0x0000007000087802 */ /* 0x000fe20000000f00 */
[----:B------:R-:W-:-:S02]  /*b520*/  IMAD.U32 R10, RZ, RZ, UR4 ;  /* 0x00000004ff0a7e24 */ /* 0x000fc4000f8e00ff */
[----:B------:R-:W-:Y:S02]  /*b530*/  IMAD.U32 R11, RZ, RZ, UR5 ;  /* 0x00000005ff0b7e24 */ /* 0x000fe4000f8e00ff */
[----:B------:R-:W-:Y:S02]  /*b540*/  IMAD.MOV.U32 R12, RZ, RZ, 0x1 ;  /* 0x00000001ff0c7424 */ /* 0x000fe400078e00ff */
[----:B------:R-:W-:-:S07]  /*b550*/  IMAD.MOV.U32 R13, RZ, RZ, RZ ;  /* 0x000000ffff0d7224 */ /* 0x000fce00078e00ff */
[----:B------:R-:W-:-:S07]  /*b560*/  LEPC R20, `(.L_x_2207) ;  /* 0x000000001014794e */ /* 0x000fce0000000000 */
[----:B0----5:R-:W-:Y:S05]  /*b570*/  CALL.ABS.NOINC R2 ;  /* 0x0000000002007343 */ /* 0x021fea0003c00000 */
.L_x_2207:
        /* <DEDUP_REMOVED lines=19> */
[----:B-1---5:R-:W-:Y:S05]  /*b6b0*/  CALL.ABS.NOINC R2 ;  /* 0x0000000002007343 */ /* 0x022fea0003c00000 */
.L_x_2209:
[----:B------:R0:W1:Y:S01]  /*b6c0*/  LDC.64 R2, c[0x4][R16] ;  /* 0x0100000010027b82 */ /* 0x0000620000000a00 */
[----:B------:R-:W-:Y:S01]  /*b6d0*/  ULDC.64 UR4, c[0x4][0x88] ;  /* 0x0100220000047ab9 */ /* 0x000fe20000000a00 */
[----:B------:R-:W-:Y:S01]  /*b6e0*/  ULDC.64 UR6, c[0x4][0x90] ;  /* 0x0100240000067ab9 */ /* 0x000fe20000000a00 */
[----:B------:R-:W-:Y:S01]  /*b6f0*/  MOV R4, UR4 ;  /* 0x0000000400047c02 */ /* 0x000fe20008000f00 */
[----:B------:R-:W-:Y:S01]  /*b700*/  IMAD.U32 R5, RZ, RZ, UR5 ;  /* 0x00000005ff057e24 */ /* 0x000fe2000f8e00ff */
[----:B------:R-:W-:Y:S01]  /*b710*/  ULDC.64 UR4, c[0x4][0x18] ;  /* 0x0100060000047ab9 */ /* 0x000fe20000000a00 */
[----:B------:R-:W-:Y:S01]  /*b720*/  IMAD.U32 R6, RZ, RZ, UR6 ;  /* 0x00000006ff067e24 */ /* 0x000fe2000f8e00ff */
[----:B------:R-:W-:Y:S01]  /*b730*/  MOV R10, UR4 ;  /* 0x00000004000a7c02 */ /* 0x000fe20008000f00 */
[----:B------:R-:W-:Y:S01]  /*b740*/  IMAD.U32 R7, RZ, RZ, UR7 ;  /* 0x00000007ff077e24 */ /* 0x000fe2000f8e00ff */
[----:B------:R-:W-:Y:S01]  /*b750*/  MOV R13, RZ ;  /* 0x000000ff000d7202 */ /* 0x000fe20000000f00 */
[----:B------:R-:W-:-:S02]  /*b760*/  IMAD.U32 R11, RZ, RZ, UR5 ;  /* 0x00000005ff0b7e24 */ /* 0x000fc4000f8e00ff */
[----:B------:R-:W-:Y:S02]  /*b770*/  IMAD.MOV.U32 R8, RZ, RZ, 0x70 ;  /* 0x00000070ff087424 */ /* 0x000fe400078e00ff */
[----:B0-----:R-:W-:-:S07]  /*b780*/  IMAD.MOV.U32 R12, RZ, RZ, 0x1 ;  /* 0x00000001ff0c7424 */ /* 0x001fce00078e00ff */
[----:B------:R-:W-:-:S07]  /*b790*/  LEPC R20, `(.L_x_2208) ;  /* 0x000000001014794e */ /* 0x000fce0000000000 */
[----:B-1----:R-:W-:Y:S05]  /*b7a0*/  CALL.ABS.NOINC R2 ;  /* 0x0000000002007343 */ /* 0x002fea0003c00000 */
.L_x_2208:
        /* <DEDUP_REMOVED lines=8> */
[----:B------:R-:W-:Y:S01]  /*b830*/  IMAD.U32 R0, RZ, RZ, UR52 ;  /* 0x00000034ff007e24 */ /* 0x000fe2000f8e00ff */
[C---:B------:R-:W-:Y:S01]  /*b840*/  LOP3.LUT R9, R22.reuse, 0x7f, RZ, 0xc0, !PT ;  /* 0x0000007f16097812 */ /* 0x040fe200078ec0ff */
[----:B------:R-:W-:Y:S01]  /*b850*/  IMAD.SHL.U32 R23, R22, 0x10, RZ ;  /* 0x0000001016177824 */ /* 0x000fe200078e00ff */
[----:B-1----:R-:W-:Y:S01]  /*b860*/  ISETP.NE.AND P1, PT, R16, 0x1, PT ;  /* 0x000000011000780c */ /* 0x002fe20003f25270 */
[----:B------:R-:W-:Y:S01]  /*b870*/  IMAD.MOV.U32 R6, RZ, RZ, RZ ;  /* 0x000000ffff067224 */ /* 0x000fe200078e00ff */
[----:B------:R-:W-:Y:S02]  /*b880*/  IADD3 R0, R0, -0x1, RZ ;  /* 0xffffffff00007810 */ /* 0x000fe40007ffe0ff */
[----:B------:R-:W-:Y:S02]  /*b890*/  SHF.R.U32.HI R4, RZ, 0x3, R9 ;  /* 0x00000003ff047819 */ /* 0x000fe40000011609 */
[----:B------:R-:W-:-:S03]  /*b8a0*/  LOP3.LUT R23, R23, 0x70, RZ, 0xc0, !PT ;  /* 0x0000007017177812 */ /* 0x000fc600078ec0ff */
[----:B------:R-:W-:-:S04]  /*b8b0*/  IMAD R4, R0, 0x80, R4 ;  /* 0x0000008000047824 */ /* 0x000fc800078e0204 */
[----:B------:R-:W-:Y:S01]  /*b8c0*/  IMAD.IADD R4, R23, 0x1, R4 ;  /* 0x0000000117047824 */ /* 0x000fe200078e0204 */
[----:B0-----:R-:W0:Y:S03]  /*b8d0*/  @P1 LDC R2, c[0x0][0x434] ;  /* 0x00010d00ff021b82 */ /* 0x001e260000000800 */
[C---:B-----5:R-:W-:Y:S01]  /*b8e0*/  IMAD.IADD R7, R4.reuse, 0x1, R19 ;  /* 0x0000000104077824 */ /* 0x060fe200078e0213 */
[----:B------:R-:W-:-:S04]  /*b8f0*/  ISETP.GE.AND P0, PT, R4, UR43, PT ;  /* 0x0000002b04007c0c */ /* 0x000fc8000bf06270 */
[----:B------:R-:W1:Y:S01]  /*b900*/  @P1 LDC R3, c[0x0][0x438] ;  /* 0x00010e00ff031b82 */ /* 0x000e620000000800 */
[----:B------:R-:W-:-:S08]  /*b910*/  MOV R8, R7 ;  /* 0x0000000700087202 */ /* 0x000fd00000000f00 */
[----:B------:R-:W3:Y:S01]  /*b920*/  @!P0 LDC.64 R10, c[0x0][0x428] ;  /* 0x00010a00ff0a8b82 */ /* 0x000ee20000000a00 */
[----:B0-----:R-:W-:-:S07]  /*b930*/  @P1 IMAD.HI.U32 R2, R7, R2, RZ ;  /* 0x0000000207021227 */ /* 0x001fce00078e00ff */
[----:B------:R-:W0:Y:S01]  /*b940*/  @!P0 LDC.64 R4, c[0x0][0x418] ;  /* 0x00010600ff048b82 */ /* 0x000e220000000a00 */
[----:B-1----:R-:W-:-:S04]  /*b950*/  @P1 SHF.R.U32.HI R8, RZ, R3, R2 ;  /* 0x00000003ff081219 */ /* 0x002fc80000011602 */
[----:B------:R-:W-:Y:S02]  /*b960*/  @!P0 SHF.R.S32.HI R3, RZ, 0x1f, R8 ;  /* 0x0000001fff038819 */ /* 0x000fe40000011408 */
[----:B--2---:R-:W-:-:S05]  /*b970*/  SHF.R.S32.HI R29, RZ, 0x1f, R28 ;  /* 0x0000001fff1d7819 */ /* 0x004fca000001141c */
[----:B---3--:R-:W-:-:S04]  /*b980*/  @!P0 IMAD R2, R29, R10, RZ ;  /* 0x0000000a1d028224 */ /* 0x008fc800078e02ff */
[----:B------:R-:W-:Y:S02]  /*b990*/  @!P0 IMAD R11, R28, R11, R2 ;  /* 0x0000000b1c0b8224 */ /* 0x000fe400078e0202 */
[----:B------:R-:W-:-:S04]  /*b9a0*/  @!P0 IMAD.MOV.U32 R2, RZ, RZ, R8 ;  /* 0x000000ffff028224 */ /* 0x000fc800078e0008 */
[----:B------:R-:W-:-:S04]  /*b9b0*/  @!P0 IMAD.WIDE.U32 R2, R28, R10, R2 ;  /* 0x0000000a1c028225 */ /* 0x000fc800078e0002 */
[----:B------:R-:W-:Y:S01]  /*b9c0*/  @!P0 IMAD.IADD R3, R3, 0x1, R11 ;  /* 0x0000000103038824 */ /* 0x000fe200078e020b */
[----:B0-----:R-:W-:-:S04]  /*b9d0*/  @!P0 LEA R4, P1, R2, R4, 0x2 ;  /* 0x0000000402048211 */ /* 0x001fc800078210ff */
[----:B------:R-:W-:-:S05]  /*b9e0*/  @!P0 LEA.HI.X R5, R2, R5, R3, 0x2, P1 ;  /* 0x0000000502058211 */ /* 0x000fca00008f1403 */
[----:B------:R0:W5:Y:S01]  /*b9f0*/  @!P0 LDG.E R6, desc[UR38][R4.64] ;  /* 0x0000002604068981 */ /* 0x000162000c1e1900 */
[----:B------:R-:W-:-:S03]  /*ba00*/  UMOV UR4, 0xffffffff ;  /* 0xffffffff00047882 */ /* 0x000fc60000000000 */
[----:B------:R-:W-:Y:S05]  /*ba10*/  BRA.DIV UR4, `(.L_x_2210) ;  /* 0x0000003204887947 */ /* 0x000fea000b800000 */
.L_x_2250:
[----:B------:R-:W-:Y:S01]  /*ba20*/  ULOP3.LUT UR4, UR40, 0x2, URZ, 0xfc, !UPT ;  /* 0x0000000228047892 */ /* 0x000fe2000f8efc3f */
[----:B------:R-:W-:Y:S01]  /*ba30*/  IMAD.MOV R2, RZ, RZ, -R8 ;  /* 0x000000ffff027224 */ /* 0x000fe200078e0a08 */
[----:B------:R-:W-:Y:S01]  /*ba40*/  MOV R26, R0 ;  /* 0x00000000001a7202 */ /* 0x000fe20000000f00 */
[----:B------:R-:W-:Y:S02]  /*ba50*/  IMAD.U32 R27, RZ, RZ, UR42 ;  /* 0x0000002aff1b7e24 */ /* 0x000fe4000f8e00ff */
[----:B0-----:R-:W-:Y:S01]  /*ba60*/  IMAD.SHL.U32 R4, R22, 0x8, RZ ;  /* 0x0000000816047824 */ /* 0x001fe200078e00ff */
[----:B------:R-:W-:Y:S01]  /*ba70*/  MOV R3, UR4 ;  /* 0x0000000400037c02 */ /* 0x000fe20008000f00 */
[----:B------:R-:W-:Y:S01]  /*ba80*/  IMAD R7, R16, R2, R7 ;  /* 0x0000000210077224 */ /* 0x000fe200078e0207 */
[----:B------:R-:W-:Y:S02]  /*ba90*/  SHF.R.S32.HI R27, RZ, 0x1f, R27 ;  /* 0x0000001fff1b7819 */ /* 0x000fe4000001141b */
[----:B------:R-:W-:-:S02]  /*baa0*/  ISETP.NE.AND P0, PT, R3, 0x3, PT ;  /* 0x000000030300780c */ /* 0x000fc40003f05270 */
[----:B------:R-:W-:-:S11]  /*bab0*/  LOP3.LUT R16, R4, 0x38, RZ, 0xc0, !PT ;  /* 0x0000003804107812 */ /* 0x000fd600078ec0ff */
[----:B------:R-:W-:Y:S05]  /*bac0*/  @!P0 BRA `(.L_x_2211) ;  /* 0x0000000000048947 */ /* 0x000fea0003800000 */
[----:B------:R-:W-:Y:S01]  /*bad0*/  BPT.TRAP 0x1 ;  /* 0x000000040000795c */ /* 0x000fe20000300000 */
.L_x_2211:
[----:B------:R-:W-:Y:S01]  /*bae0*/  IMAD.MOV.U32 R10, RZ, RZ, 0x1 ;  /* 0x00000001ff0a7424 */ /* 0x000fe200078e00ff */
[----:B------:R-:W-:Y:S01]  /*baf0*/  SHF.R.S32.HI R8, RZ, 0x1f, R7 ;  /* 0x0000001fff087819 */ /* 0x000fe20000011407 */
[----:B------:R-:W-:Y:S01]  /*bb00*/  ULDC.64 UR4, c[0x0][0x328] ;  /* 0x0000ca0000047ab9 */ /* 0x000fe20000000a00 */
[----:B------:R-:W-:Y:S02]  /*bb10*/  R2UR UR6, R27 ;  /* 0x000000001b0672ca */ /* 0x000fe400000e0000 */
[----:B------:R-:W-:Y:S01]  /*bb20*/  SHF.L.U32 R10, R10, 0x1f, RZ ;  /* 0x0000001f0a0a7819 */ /* 0x000fe200000006ff */
[----:B------:R-:W-:-:S03]  /*bb30*/  IMAD R2, R8, UR4, RZ ;  /* 0x0000000408027c24 */ /* 0x000fc6000f8e02ff */
[----:B------:R-:W0:Y:S01]  /*bb40*/  SYNCS.PHASECHK.TRANS64.TRYWAIT P0, [UR47+0x16840], R10 ;  /* 0x0168400aff0075a7 */ /* 0x000e22000800016f */
[C---:B------:R-:W-:Y:S02]  /*bb50*/  IMAD R5, R7.reuse, UR5, R2 ;  /* 0x0000000507057c24 */ /* 0x040fe4000f8e0202 */
[----:B------:R-:W-:Y:S01]  /*bb60*/  IMAD.WIDE.U32 R2, R7, UR4, RZ ;  /* 0x0000000407027c25 */ /* 0x000fe2000f8e00ff */
[----:B------:R-:W-:-:S03]  /*bb70*/  ULDC.64 UR4, c[0x0][0x338] ;  /* 0x0000ce0000047ab9 */ /* 0x000fc60000000a00 */
[----:B------:R-:W-:Y:S01]  /*bb80*/  IMAD.IADD R3, R3, 0x1, R5 ;  /* 0x0000000103037824 */ /* 0x000fe200078e0205 */
[----:B-----5:R-:W-:Y:S01]  /*bb90*/  SHF.R.S32.HI R5, RZ, 0x1f, R6 ;  /* 0x0000001fff057819 */ /* 0x020fe20000011406 */
[----:B------:R-:W-:-:S04]  /*bba0*/  IMAD.WIDE.U32 R2, R6, UR4, R2 ;  /* 0x0000000406027c25 */ /* 0x000fc8000f8e0002 */
[----:B------:R-:W-:-:S04]  /*bbb0*/  IMAD R11, R5, UR4, RZ ;  /* 0x00000004050b7c24 */ /* 0x000fc8000f8e02ff */
        /* <DEDUP_REMOVED lines=8> */
[----:B------:R-:W-:Y:S01]  /*bc40*/  VIADD R3, R3, UR4 ;  /* 0x0000000403037c36 */ /* 0x000fe20008000000 */
[----:B------:R-:W-:-:S04]  /*bc50*/  LEA R17, P1, R2, UR6, 0x1 ;  /* 0x0000000602117c11 */ /* 0x000fc8000f8208ff */
[----:B------:R-:W-:Y:S01]  /*bc60*/  LEA.HI.X R18, R2, UR7, R3, 0x1, P1 ;  /* 0x0000000702127c11 */ /* 0x000fe200088f0c03 */
[----:B0-----:R-:W-:Y:S08]  /*bc70*/  @!P0 BRA `(.L_x_2212) ;  /* 0x0000003000108947 */ /* 0x001ff00003800000 */
.L_x_2251:
[----:B------:R-:W-:Y:S01]  /*bc80*/  ULDC.64 UR4, c[0x0][0x300] ;  /* 0x0000c00000047ab9 */ /* 0x000fe20000000a00 */
[----:B------:R-:W-:Y:S01]  /*bc90*/  R2UR UR6, R27 ;  /* 0x000000001b0672ca */ /* 0x000fe200000e0000 */
[----:B------:R-:W-:Y:S01]  /*bca0*/  IMAD R8, R8, UR4, RZ ;  /* 0x0000000408087c24 */ /* 0x000fe2000f8e02ff */
[----:B------:R-:W-:Y:S01]  /*bcb0*/  SHF.R.U32.HI R12, RZ, 0x3, R9 ;  /* 0x00000003ff0c7819 */ /* 0x000fe20000011609 */
[----:B0-----:R-:W-:-:S04]  /*bcc0*/  IMAD.WIDE.U32 R2, R7, UR4, RZ ;  /* 0x0000000407027c25 */ /* 0x001fc8000f8e00ff */
[----:B------:R-:W-:Y:S01]  /*bcd0*/  IMAD R11, R7, UR5, R8 ;  /* 0x00000005070b7c24 */ /* 0x000fe2000f8e0208 */
[----:B------:R-:W-:Y:S01]  /*bce0*/  ULDC.64 UR4, c[0x0][0x310] ;  /* 0x0000c40000047ab9 */ /* 0x000fe20000000a00 */
[----:B------:R-:W-:Y:S02]  /*bcf0*/  IMAD.MOV.U32 R7, RZ, RZ, -0x80 ;  /* 0xffffff80ff077424 */ /* 0x000fe400078e00ff */
[----:B------:R-:W-:Y:S02]  /*bd00*/  IMAD.IADD R3, R3, 0x1, R11 ;  /* 0x0000000103037824 */ /* 0x000fe400078e020b */
[----:B------:R-:W-:Y:S02]  /*bd10*/  IMAD R5, R5, UR4, RZ ;  /* 0x0000000405057c24 */ /* 0x000fe4000f8e02ff */
[----:B------:R-:W-:-:S04]  /*bd20*/  IMAD.WIDE.U32 R2, R6, UR4, R2 ;  /* 0x0000000406027c25 */ /* 0x000fc8000f8e0002 */
[----:B------:R-:W-:Y:S01]  /*bd30*/  IMAD R5, R6, UR5, R5 ;  /* 0x0000000506057c24 */ /* 0x000fe2000f8e0205 */
[----:B------:R-:W-:Y:S01]  /*bd40*/  ULDC.64 UR4, c[0x0][0x308] ;  /* 0x0000c20000047ab9 */ /* 0x000fe20000000a00 */
[----:B------:R-:W-:Y:S02]  /*bd50*/  IMAD R6, R0, R7, UR43 ;  /* 0x0000002b00067e24 */ /* 0x000fe4000f8e0207 */
[----:B------:R-:W-:Y:S01]  /*bd60*/  IMAD.IADD R3, R3, 0x1, R5 ;  /* 0x0000000103037824 */ /* 0x000fe200078e0205 */
[----:B------:R-:W-:Y:S01]  /*bd70*/  MOV R5, UR4 ;  /* 0x0000000400057c02 */ /* 0x000fe20008000f00 */
[----:B------:R-:W-:-:S03]  /*bd80*/  UIMAD UR4, UR6, UR4, URZ ;  /* 0x00000004060472a4 */ /* 0x000fc6000f8e023f */
[----:B------:R-:W-:Y:S01]  /*bd90*/  ULDC.64 UR6, c[0x0][0x2e8] ;  /* 0x0000ba0000067ab9 */ /* 0x000fe20000000a00 */
[----:B------:R-:W-:Y:S02]  /*bda0*/  UIMAD UR4, UR42, UR5, UR4 ;  /* 0x000000052a0472a4 */ /* 0x000fe4000f8e0204 */
[----:B------:R-:W-:Y:S01]  /*bdb0*/  IMAD.WIDE.U32 R2, R5, UR42, R2 ;  /* 0x0000002a05027c25 */ /* 0x000fe2000f8e0002 */
[----:B------:R-:W-:-:S03]  /*bdc0*/  LOP3.LUT R5, R4, 0x1c0, RZ, 0xc0, !PT ;  /* 0x000001c004057812 */ /* 0x000fc600078ec0ff */
[----:B------:R-:W-:Y:S01]  /*bdd0*/  VIADD R3, R3, UR4 ;  /* 0x0000000403037c36 */ /* 0x000fe20008000000 */
[----:B------:R-:W-:Y:S01]  /*bde0*/  ULDC UR4, c[0x0][0x2f4] ;  /* 0x0000bd0000047ab9 */ /* 0x000fe20000000800 */
[----:B------:R-:W-:Y:S02]  /*bdf0*/  LEA R0, P0, R2, UR6, 0x1 ;  /* 0x0000000602007c11 */ /* 0x000fe4000f8008ff */
[----:B------:R-:W-:Y:S01]  /*be00*/  ISETP.GE.AND P3, PT, R16, UR4, PT ;  /* 0x0000000410007c0c */ /* 0x000fe2000bf66270 */
[----:B------:R-:W-:Y:S01]  /*be10*/  UMOV UR4, 0xffffffff ;  /* 0xffffffff00047882 */ /* 0x000fe20000000000 */
[----:B------:R-:W-:Y:S02]  /*be20*/  LOP3.LUT R5, R5, 0x38, R4, 0xf8, !PT ;  /* 0x0000003805057812 */ /* 0x000fe400078ef804 */
[----:B------:R-:W-:Y:S02]  /*be30*/  LEA.HI.X R4, R2, UR7, R3, 0x1, P0 ;  /* 0x0000000702047c11 */ /* 0x000fe400080f0c03 */
[----:B------:R-:W-:-:S02]  /*be40*/  P2R R2, PR, RZ, 0x8 ;  /* 0x00000008ff027803 */ /* 0x000fc40000000000 */
[----:B------:R-:W-:Y:S01]  /*be50*/  LOP3.LUT R3, R5, 0x38, R22, 0x78, !PT ;  /* 0x0000003805037812 */ /* 0x000fe200078e7816 */
[----:B------:R-:W-:Y:S01]  /*be60*/  IMAD.IADD R5, R6, 0x1, -R12 ;  /* 0x0000000106057824 */ /* 0x000fe200078e0a0c */
[----:B------:R-:W-:Y:S01]  /*be70*/  SHF.L.U32 R22, R9, 0x3, RZ ;  /* 0x0000000309167819 */ /* 0x000fe200000006ff */
[----:B------:R0:W-:Y:S03]  /*be80*/  STL [R1], R2 ;  /* 0x0000000201007387 */ /* 0x0001e60000100800 */
[----:B------:R-:W-:Y:S02]  /*be90*/  ISETP.GE.AND P0, PT, R5, 0x1, PT ;  /* 0x000000010500780c */ /* 0x000fe40003f06270 */
[----:B------:R-:W-:Y:S01]  /*bea0*/  LOP3.LUT R22, R3, 0x200, R22, 0xf8, !PT ;  /* 0x0000020003167812 */ /* 0x000fe200078ef816 */
[----:B------:R-:W-:Y:S10]  /*beb0*/  BRA.DIV UR4, `(.L_x_2213) ;  /* 0x0000002e04987947 */ /* 0x000ff4000b800000 */
[----:B------:R-:W1:Y:S01]  /*bec0*/  SHFL.IDX PT, R14, R0, RZ, 0x181f ;  /* 0x00181fff000e7589 */ /* 0x000e6200000e0000 */
[----:B------:R-:W-:-:S03]  /*bed0*/  @P0 LEA R7, R22, UR47, 0x1 ;  /* 0x0000002f16070c11 */ /* 0x000fc6000f8e08ff */
[----:B0-----:R-:W0:Y:S04]  /*bee0*/  SHFL.IDX PT, R2, R4, RZ, 0x181f ;  /* 0x00181fff04027589 */ /* 0x001e2800000e0000 */
[----:B------:R-:W-:Y:S04]  /*bef0*/  SHFL.IDX PT, R8, R4, 0x1, 0x181f ;  /* 0x00381f0004087f89 */ /* 0x000fe800000e0000 */
[----:B------:R-:W-:Y:S04]  /*bf00*/  SHFL.IDX PT, R9, R0, 0x2, 0x181f ;  /* 0x00581f0000097f89 */ /* 0x000fe800000e0000 */
[----:B------:R-:W-:Y:S01]  /*bf10*/  SHFL.IDX PT, R6, R4, 0x2, 0x181f ;  /* 0x00581f0004067f89 */ /* 0x000fe200000e0000 */
[----:B-1----:R-:W-:-:S05]  /*bf20*/  @P0 LEA R14, P1, R16, R14, 0x1 ;  /* 0x0000000e100e0211 */ /* 0x002fca00078208ff */
[----:B0-----:R-:W-:Y:S01]  /*bf30*/  @P0 IMAD.X R3, RZ, RZ, R2, P1 ;  /* 0x000000ffff030224 */ /* 0x001fe200008e0602 */
[C---:B------:R-:W-:Y:S01]  /*bf40*/  ISETP.GE.AND P1, PT, R5.reuse, 0x21, PT ;  /* 0x000000210500780c */ /* 0x040fe20003f26270 */
[----:B------:R-:W-:Y:S02]  /*bf50*/  @P0 IMAD.MOV.U32 R2, RZ, RZ, R14 ;  /* 0x000000ffff020224 */ /* 0x000fe400078e000e */
[----:B------:R-:W0:Y:S04]  /*bf60*/  SHFL.IDX PT, R14, R0, 0x1, 0x181f ;  /* 0x00381f00000e7f89 */ /* 0x000e2800000e0000 */
[----:B------:R1:W-:Y:S01]  /*bf70*/  @P0 LDGSTS.E.BYPASS.LTC128B.128 [R7+0xe400], desc[UR38][R2.64], !P3 ;  /* 0x0e40000002070fae */ /* 0x0003e2000d901d66 */
[----:B------:R-:W-:-:S05]  /*bf80*/  ISETP.GE.AND P0, PT, R5, 0x11, PT ;  /* 0x000000110500780c */ /* 0x000fca0003f06270 */
[C---:B------:R-:W-:Y:S01]  /*bf90*/  @P1 LEA R25, R22.reuse, UR47, 0x1 ;  /* 0x0000002f16191c11 */ /* 0x040fe2000f8e08ff */
[----:B-1----:R-:W-:Y:S07]  /*bfa0*/  SHFL.IDX PT, R7, R4, 0x3, 0x181f ;  /* 0x00781f0004077f89 */ /* 0x002fee00000e0000 */
[----:B------:R-:W-:Y:S02]  /*bfb0*/  @P0 LEA R21, R22, UR47, 0x1 ;  /* 0x0000002f16150c11 */ /* 0x000fe4000f8e08ff */
[----:B0-----:R-:W-:-:S02]  /*bfc0*/  @P0 LEA R2, P2, R16, R14, 0x1 ;  /* 0x0000000e10020211 */ /* 0x001fc400078408ff */
[----:B------:R-:W0:Y:S03]  /*bfd0*/  SHFL.IDX PT, R14, R0, 0x3, 0x181f ;  /* 0x00781f00000e7f89 */ /* 0x000e2600000e0000 */
[----:B------:R-:W-:-:S05]  /*bfe0*/  @P0 IMAD.X R3, RZ, RZ, R8, P2 ;  /* 0x000000ffff030224 */ /* 0x000fca00010e0608 */
[----:B------:R1:W-:Y:S02]  /*bff0*/  @P0 LDGSTS.E.BYPASS.LTC128B.128 [R21+0xec00], desc[UR38][R2.64], !P3 ;  /* 0x0ec0000002150fae */ /* 0x0003e4000d901d66 */
[----:B-1----:R-:W-:Y:S02]  /*c000*/  @P1 LEA R2, P0, R16, R9, 0x1 ;  /* 0x0000000910021211 */ /* 0x002fe400078008ff */
[----:B------:R-:W1:Y:S02]  /*c010*/  SHFL.IDX PT, R9, R0, 0x4, 0x181f ;  /* 0x00981f0000097f89 */ /* 0x000e6400000e0000 */
[----:B------:R-:W-:Y:S02]  /*c020*/  @P1 IADD3.X R3, RZ, R6, RZ, P0, !PT ;  /* 0x00000006ff031210 */ /* 0x000fe400007fe4ff */
        /* <DEDUP_REMOVED lines=8> */
[----:B------:R-:W-:Y:S02]  /*c0b0*/  @P0 IMAD.X R3, RZ, RZ, R7, P2 ;  /* 0x000000ffff030224 */ /* 0x000fe400010e0607 */
[----:B------:R-:W3:Y:S04]  /*c0c0*/  SHFL.IDX PT, R7, R4, 0x5, 0x181f ;  /* 0x00b81f0004077f89 */ /* 0x000ee800000e0000 */
[----:B------:R1:W-:Y:S02]  /*c0d0*/  @P0 LDGSTS.E.BYPASS.LTC128B.128 [R21+0xfc00], desc[UR38][R2.64], !P3 ;  /* 0x0fc0000002150fae */ /* 0x0003e4000d901d66 */
[----:B-1----:R-:W-:-:S02]  /*c0e0*/  @P1 LEA R2, P0, R16, R9, 0x1 ;  /* 0x0000000910021211 */ /* 0x002fc400078008ff */
[----:B------:R-:W1:Y:S03]  /*c0f0*/  SHFL.IDX PT, R9, R0, 0x6, 0x181f ;  /* 0x00d81f0000097f89 */ /* 0x000e6600000e0000 */
[----:B--2---:R-:W-:Y:S01]  /*c100*/  @P1 IMAD.X R3, RZ, RZ, R6, P0 ;  /* 0x000000ffff031224 */ /* 0x004fe200000e0606 */
[C---:B------:R-:W-:Y:S01]  /*c110*/  ISETP.GE.AND P0, PT, R5.reuse, 0x51, PT ;  /* 0x000000510500780c */ /* 0x040fe20003f06270 */
[----:B------:R-:W2:Y:S04]  /*c120*/  SHFL.IDX PT, R6, R4, 0x6, 0x181f ;  /* 0x00d81f0004067f89 */ /* 0x000ea800000e0000 */
[----:B------:R0:W-:Y:S01]  /*c130*/  @P1 LDGSTS.E.BYPASS.LTC128B.128 [R25+0x10400], desc[UR38][R2.64], !P3 ;  /* 0x1040000002191fae */ /* 0x0001e2000d901d66 */
[----:B------:R-:W-:-:S03]  /*c140*/  ISETP.GE.AND P1, PT, R5, 0x61, PT ;  /* 0x000000610500780c */ /* 0x000fc60003f26270 */
[----:B------:R-:W4:Y:S04]  /*c150*/  SHFL.IDX PT, R4, R4, 0x7, 0x181f ;  /* 0x00f81f0004047f89 */ /* 0x000f2800000e0000 */
[----:B0-----:R-:W-:Y:S02]  /*c160*/  @P0 LEA R2, P2, R16, R14, 0x1 ;  /* 0x0000000e10020211 */ /* 0x001fe400078408ff */
[----:B------:R0:W0:Y:S03]  /*c170*/  SHFL.IDX PT, R14, R0, 0x7, 0x181f ;  /* 0x00f81f00000e7f89 */ /* 0x00002600000e0000 */
[----:B---3--:R-:W-:Y:S01]  /*c180*/  @P0 IMAD.X R3, RZ, RZ, R7, P2 ;  /* 0x000000ffff030224 */ /* 0x008fe200010e0607 */
[----:B------:R-:W-:-:S05]  /*c190*/  @P0 LEA R7, R22, UR47, 0x1 ;  /* 0x0000002f16070c11 */ /* 0x000fca000f8e08ff */
[----:B------:R1:W-:Y:S02]  /*c1a0*/  @P0 LDGSTS.E.BYPASS.LTC128B.128 [R7+0x10c00], desc[UR38][R2.64], !P3 ;  /* 0x10c0000002070fae */ /* 0x0003e4000d901d66 */
[----:B-1----:R-:W-:Y:S02]  /*c1b0*/  @P1 LEA R2, P0, R16, R9, 0x1 ;  /* 0x0000000910021211 */ /* 0x002fe400078008ff */
[----:B------:R-:W-:Y:S02]  /*c1c0*/  @P1 LEA R9, R22, UR47, 0x1 ;  /* 0x0000002f16091c11 */ /* 0x000fe4000f8e08ff */
[----:B--2---:R-:W-:-:S05]  /*c1d0*/  @P1 IADD3.X R3, RZ, R6, RZ, P0, !PT ;  /* 0x00000006ff031210 */ /* 0x004fca00007fe4ff */
[----:B0---4-:R1:W-:Y:S04]  /*c1e0*/  @P1 LDGSTS.E.BYPASS.LTC128B.128 [R9+0x11400], desc[UR38][R2.64], !P3 ;  /* 0x1140000002091fae */ /* 0x0113e8000d901d66 */
.L_x_2269:
        /* <DEDUP_REMOVED lines=17> */
.L_x_2214:
        /* <DEDUP_REMOVED lines=23> */
[----:B------:R-:W-:Y:S02]  /*c470*/  IMAD.U32 R7, RZ, RZ, UR9 ;  /* 0x00000009ff077e24 */ /* 0x000fe4000f8e00ff */
[----:B------:R-:W-:-:S02]  /*c480*/  IMAD.U32 R10, RZ, RZ, UR4 ;  /* 0x00000004ff0a7e24 */ /* 0x000fc4000f8e00ff */
[----:B------:R-:W-:Y:S02]  /*c490*/  IMAD.MOV.U32 R8, RZ, RZ, 0x70 ;  /* 0x00000070ff087424 */ /* 0x000fe400078e00ff */
[----:B------:R-:W-:Y:S02]  /*c4a0*/  IMAD.MOV.U32 R12, RZ, RZ, 0x1 ;  /* 0x00000001ff0c7424 */ /* 0x000fe400078e00ff */
[----:B------:R-:W-:-:S07]  /*c4b0*/  IMAD.MOV.U32 R13, RZ, RZ, RZ ;  /* 0x000000ffff0d7224 */ /* 0x000fce00078e00ff */
[----:B------:R-:W-:-:S07]  /*c4c0*/  LEPC R20, `(.L_x_2215) ;  /* 0x000000001014794e */ /* 0x000fce0000000000 */
[----:B0-----:R-:W-:Y:S05]  /*c4d0*/  CALL.ABS.NOINC R2 ;  /* 0x0000000002007343 */ /* 0x001fea0003c00000 */
.L_x_2215:
[----:B------:R-:W-:Y:S01]  /*c4e0*/  IMAD.U32 R4, RZ, RZ, UR36 ;  /* 0x00000024ff047e24 */ /* 0x000fe2000f8e00ff */
[----:B------:R-:W-:Y:S01]  /*c4f0*/  ULDC.64 UR4, c[0x0][0x2e0] ;  /* 0x0000b80000047ab9 */ /* 0x000fe20000000a00 */
[----:B------:R-:W-:Y:S01]  /*c500*/  MOV R3, UR48 ;  /* 0x0000003000037c02 */ /* 0x000fe20008000f00 */
[----:B------:R-:W-:Y:S01]  /*c510*/  IMAD R25, R25, UR4, RZ ;  /* 0x0000000419197c24 */ /* 0x000fe2000f8e02ff */
[----:B------:R-:W-:Y:S01]  /*c520*/  UISETP.NE.AND UP0, UPT, UR50, URZ, UPT ;  /* 0x0000003f3200728c */ /* 0x000fe2000bf05270 */
[----:B------:R-:W-:Y:S01]  /*c530*/  IMAD.MOV.U32 R2, RZ, RZ, R4 ;  /* 0x000000ffff027224 */ /* 0x000fe200078e0004 */
[----:B------:R-:W0:Y:S01]  /*c540*/  LDC R9, c[0x0][0x448] ;  /* 0x00011200ff097b82 */ /* 0x000e220000000800 */
[C---:B------:R-:W-:Y:S02]  /*c550*/  IMAD R25, R24.reuse, UR5, R25 ;  /* 0x0000000518197c24 */ /* 0x040fe4000f8e0219 */
[----:B------:R-:W-:Y:S01]  /*c560*/  IMAD.WIDE.U32 R2, R24, UR4, R2 ;  /* 0x0000000418027c25 */ /* 0x000fe2000f8e0002 */
[----:B------:R-:W-:Y:S01]  /*c570*/  PLOP3.LUT P0, PT, PT, PT, UP0, 0x80, 0x0 ;  /* 0x000000000000781c */ /* 0x000fe20003f0f008 */
[----:B------:R-:W1:Y:S01]  /*c580*/  S2R R24, SR_TID.X ;  /* 0x0000000000187919 */ /* 0x000e620000002100 */
[----:B------:R-:W-:Y:S01]  /*c590*/  PLOP3.LUT P1, PT, PT, PT, UP0, 0x80, 0x0 ;  /* 0x000000000000781c */ /* 0x000fe20003f2f008 */
[----:B------:R-:W-:Y:S01]  /*c5a0*/  IMAD.U32 R5, RZ, RZ, UR37 ;  /* 0x00000025ff057e24 */ /* 0x000fe2000f8e00ff */
[----:B------:R-:W-:Y:S01]  /*c5b0*/  PLOP3.LUT P2, PT, PT, PT, UP0, 0x80, 0x0 ;  /* 0x000000000000781c */ /* 0x000fe20003f4f008 */
[----:B------:R-:W-:Y:S01]  /*c5c0*/  IMAD.U32 R5, RZ, RZ, UR49 ;  /* 0x00000031ff057e24 */ /* 0x000fe2000f8e00ff */
[----:B------:R-:W-:Y:S01]  /*c5d0*/  @UP0 ULDC UR4, c[0x0][0x44c] ;  /* 0x0001130000040ab9 */ /* 0x000fe20000000800 */
[----:B------:R-:W-:Y:S01]  /*c5e0*/  @UP0 ULDC UR5, c[0x0][0x450] ;  /* 0x0001140000050ab9 */ /* 0x000fe20000000800 */
[----:B------:R-:W-:-:S02]  /*c5f0*/  IADD3 R3, R3, R25, RZ ;  /* 0x0000001903037210 */ /* 0x000fc40007ffe0ff */
[----:B-1----:R-:W-:-:S04]  /*c600*/  LOP3.LUT R24, R24, 0x7f, RZ, 0xc0, !PT ;  /* 0x0000007f18187812 */ /* 0x002fc800078ec0ff */
[----:B------:R-:W-:-:S05]  /*c610*/  SHF.R.U32.HI R24, RZ, 0x3, R24 ;  /* 0x00000003ff187819 */ /* 0x000fca0000011618 */
[----:B------:R-:W-:-:S04]  /*c620*/  IMAD.IADD R0, R23, 0x1, R24 ;  /* 0x0000000117007824 */ /* 0x000fc800078e0218 */
[----:B------:R-:W-:-:S04]  /*c630*/  IMAD R4, R5, 0xc0, R0 ;  /* 0x000000c005047824 */ /* 0x000fc800078e0200 */
[C---:B------:R-:W-:Y:S01]  /*c640*/  @P0 IMAD.HI.U32 R0, R4.reuse, UR4, RZ ;  /* 0x0000000404000c27 */ /* 0x040fe2000f8e00ff */
[----:B------:R-:W-:Y:S01]  /*c650*/  PLOP3.LUT P0, PT, PT, PT, UP0, 0x80, 0x0 ;  /* 0x000000000000781c */ /* 0x000fe20003f0f008 */
[----:B------:R-:W-:Y:S02]  /*c660*/  @UP0 ULDC UR4, c[0x0][0x44c] ;  /* 0x0001130000040ab9 */ /* 0x000fe40000000800 */
[----:B------:R-:W-:Y:S01]  /*c670*/  IMAD.MOV.U32 R5, RZ, RZ, R4 ;  /* 0x000000ffff057224 */ /* 0x000fe200078e0004 */
[----:B------:R-:W-:Y:S02]  /*c680*/  @P1 SHF.R.U32.HI R5, RZ, UR5, R0 ;  /* 0x00000005ff051c19 */ /* 0x000fe40008011600 */
[----:B------:R-:W-:-:S03]  /*c690*/  IADD3 R0, R4, 0x80, RZ ;  /* 0x0000008004007810 */ /* 0x000fc60007ffe0ff */
[----:B------:R-:W-:Y:S02]  /*c6a0*/  IMAD.MOV R15, RZ, RZ, -R5 ;  /* 0x000000ffff0f7224 */ /* 0x000fe400078e0a05 */
[----:B------:R-:W-:Y:S01]  /*c6b0*/  @P2 IMAD.HI.U32 R6, R0, UR4, RZ ;  /* 0x0000000400062c27 */ /* 0x000fe2000f8e00ff */
[----:B------:R-:W-:-:S03]  /*c6c0*/  @UP0 ULDC UR4, c[0x0][0x450] ;  /* 0x0001140000040ab9 */ /* 0x000fc60000000800 */
[----:B0-----:R-:W-:Y:S01]  /*c6d0*/  IMAD R15, R9, R15, R4 ;  /* 0x0000000f090f7224 */ /* 0x001fe200078e0204 */
[----:B------:R-:W-:Y:S01]  /*c6e0*/  SHF.R.S32.HI R4, RZ, 0x1f, R5 ;  /* 0x0000001fff047819 */ /* 0x000fe20000011405 */
[----:B------:R-:W-:Y:S01]  /*c6f0*/  IMAD.MOV.U32 R11, RZ, RZ, R0 ;  /* 0x000000ffff0b7224 */ /* 0x000fe200078e0000 */
[----:B------:R-:W-:Y:S01]  /*c700*/  @P0 SHF.R.U32.HI R11, RZ, UR4, R6 ;  /* 0x00000004ff0b0c19 */ /* 0x000fe20008011606 */
[----:B------:R-:W-:Y:S02]  /*c710*/  ULDC.64 UR4, c[0x0][0x2d0] ;  /* 0x0000b40000047ab9 */ /* 0x000fe40000000a00 */
[----:B------:R-:W-:Y:S01]  /*c720*/  IMAD R6, R4, UR4, RZ ;  /* 0x0000000404067c24 */ /* 0x000fe2000f8e02ff */
[--C-:B------:R-:W-:Y:S01]  /*c730*/  SHF.R.S32.HI R4, RZ, 0x1f, R11.reuse ;  /* 0x0000001fff047819 */ /* 0x100fe2000001140b */
[----:B------:R-:W-:Y:S02]  /*c740*/  IMAD.MOV R8, RZ, RZ, -R11 ;  /* 0x000000ffff087224 */ /* 0x000fe400078e0a0b */
[----:B------:R-:W-:-:S02]  /*c750*/  IMAD R13, R5, UR5, R6 ;  /* 0x00000005050d7c24 */ /* 0x000fc4000f8e0206 */
[----:B------:R-:W-:Y:S02]  /*c760*/  IMAD R10, R4, UR4, RZ ;  /* 0x00000004040a7c24 */ /* 0x000fe4000f8e02ff */
[----:B------:R-:W-:-:S04]  /*c770*/  IMAD.WIDE.U32 R6, R11, UR4, R2 ;  /* 0x000000040b067c25 */ /* 0x000fc8000f8e0002 */
[----:B------:R-:W-:Y:S02]  /*c780*/  IMAD R21, R11, UR5, R10 ;  /* 0x000000050b157c24 */ /* 0x000fe4000f8e020a */
[----:B------:R-:W-:Y:S01]  /*c790*/  IMAD R11, R9, R8, R0 ;  /* 0x00000008090b7224 */ /* 0x000fe200078e0200 */
[----:B------:R-:W-:Y:S01]  /*c7a0*/  SHF.R.S32.HI R0, RZ, 0x1f, R15 ;  /* 0x0000001fff007819 */ /* 0x000fe2000001140f */
[----:B------:R-:W-:Y:S01]  /*c7b0*/  IMAD.WIDE.U32 R4, R5, UR4, R2 ;  /* 0x0000000405047c25 */ /* 0x000fe2000f8e0002 */
[----:B------:R-:W-:-:S03]  /*c7c0*/  ULDC.64 UR4, c[0x0][0x2c8] ;  /* 0x0000b20000047ab9 */ /* 0x000fc60000000a00 */
[----:B------:R-:W-:Y:S01]  /*c7d0*/  IMAD R0, R0, UR4, RZ ;  /* 0x0000000400007c24 */ /* 0x000fe2000f8e02ff */
[----:B------:R-:W-:Y:S01]  /*c7e0*/  IADD3 R3, R5, R13, RZ ;  /* 0x0000000d05037210 */ /* 0x000fe20007ffe0ff */
[----:B------:R-:W-:Y:S02]  /*c7f0*/  IMAD.MOV.U32 R2, RZ, RZ, R4 ;  /* 0x000000ffff027224 */ /* 0x000fe400078e0004 */
[C---:B------:R-:W-:Y:S01]  /*c800*/  IMAD R13, R15.reuse, UR5, R0 ;  /* 0x000000050f0d7c24 */ /* 0x040fe2000f8e0200 */
[----:B------:R-:W-:Y:S01]  /*c810*/  SHF.R.S32.HI R0, RZ, 0x1f, R11 ;  /* 0x0000001fff007819 */ /* 0x000fe2000001140b */
[----:B------:R-:W-:-:S04]  /*c820*/  IMAD.WIDE.U32 R4, R15, UR4, R2 ;  /* 0x000000040f047c25 */ /* 0x000fc8000f8e0002 */
[----:B------:R-:W-:Y:S01]  /*c830*/  IMAD.IADD R3, R7, 0x1, R21 ;  /* 0x0000000107037824 */ /* 0x000fe200078e0215 */
[----:B------:R-:W-:Y:S01]  /*c840*/  IADD3 R13, R5, R13, RZ ;  /* 0x0000000d050d7210 */ /* 0x000fe20007ffe0ff */
[----:B------:R-:W-:Y:S02]  /*c850*/  IMAD R0, R0, UR4, RZ ;  /* 0x0000000400007c24 */ /* 0x000fe4000f8e02ff */
[----:B------:R-:W-:Y:S02]  /*c860*/  IMAD.MOV.U32 R2, RZ, RZ, R6 ;  /* 0x000000ffff027224 */ /* 0x000fe400078e0006 */
[C---:B------:R-:W-:Y:S02]  /*c870*/  IMAD R15, R11.reuse, UR5, R0 ;  /* 0x000000050b0f7c24 */ /* 0x040fe4000f8e0200 */
[----:B------:R-:W-:Y:S01]  /*c880*/  IMAD.WIDE.U32 R2, R11, UR4, R2 ;  /* 0x000000040b027c25 */ /* 0x000fe2000f8e0002 */
[----:B------:R-:W-:Y:S02]  /*c890*/  ULDC.64 UR4, c[0x0][0x280] ;  /* 0x0000a00000047ab9 */ /* 0x000fe40000000a00 */
[----:B------:R-:W-:Y:S01]  /*c8a0*/  LEA R7, P0, R4, UR4, 0x1 ;  /* 0x0000000404077c11 */ /* 0x000fe2000f8008ff */
        /* <DEDUP_REMOVED lines=8> */
[----:B------:R-:W0:Y:S01]  /*c930*/  SHFL.IDX PT, R14, R7, RZ, 0x181f ;  /* 0x00181fff070e7589 */ /* 0x000e2200000e0000 */
[----:B------:R-:W-:Y:S01]  /*c940*/  IMAD.U32 R5, RZ, RZ, UR49 ;  /* 0x00000031ff057e24 */ /* 0x000fe2000f8e00ff */
[----:B------:R-:W-:Y:S02]  /*c950*/  ULDC UR4, c[0x0][0x288] ;  /* 0x0000a20000047ab9 */ /* 0x000fe40000000800 */
[----:B------:R-:W1:Y:S01]  /*c960*/  SHFL.IDX PT, R2, R8, RZ, 0x181f ;  /* 0x00181fff08027589 */ /* 0x000e6200000e0000 */
[----:B------:R-:W-:Y:S02]  /*c970*/  IMAD R4, R9, UR4, RZ ;  /* 0x0000000409047c24 */ /* 0x000fe4000f8e02ff */
[----:B------:R-:W-:Y:S01]  /*c980*/  IMAD R5, R5, 0xc0, R24 ;  /* 0x000000c005057824 */ /* 0x000fe200078e0218 */
[----:B------:R-:W2:Y:S03]  /*c990*/  SHFL.IDX PT, R21, R7, 0x1, 0x181f ;  /* 0x00381f0007157f89 */ /* 0x000ea600000e0000 */
[C---:B------:R-:W-:Y:S01]  /*c9a0*/  VIADD R9, R5.reuse, 0x10 ;  /* 0x0000001005097836 */ /* 0x040fe20000000000 */
[C---:B------:R-:W-:Y:S01]  /*c9b0*/  ISETP.GE.AND P1, PT, R5.reuse, R4, PT ;  /* 0x000000040500720c */ /* 0x040fe20003f26270 */
[----:B------:R-:W3:Y:S01]  /*c9c0*/  SHFL.IDX PT, R10, R8, 0x1, 0x181f ;  /* 0x00381f00080a7f89 */ /* 0x000ee200000e0000 */
[----:B------:R-:W-:-:S02]  /*c9d0*/  VIADD R11, R5, 0x20 ;  /* 0x00000020050b7836 */ /* 0x000fc40000000000 */
[----:B------:R-:W-:Y:S02]  /*c9e0*/  ISETP.GE.AND P3, PT, R9, R4, PT ;  /* 0x000000040900720c */ /* 0x000fe40003f66270 */
[----:B------:R-:W-:Y:S07]  /*c9f0*/  SHFL.IDX PT, R9, R8, 0x2, 0x181f ;  /* 0x00581f0008097f89 */ /* 0x000fee00000e0000 */
[----:B0-----:R-:W-:Y:S02]  /*ca00*/  @!P1 LEA R14, P2, R16, R14, 0x1 ;  /* 0x0000000e100e9211 */ /* 0x001fe400078408ff */
[----:B------:R-:W-:-:S03]  /*ca10*/  @!P1 LEA R25, R22, UR47, 0x1 ;  /* 0x0000002f16199c11 */ /* 0x000fc6000f8e08ff */
[----:B-1----:R-:W-:Y:S01]  /*ca20*/  @!P1 IMAD.X R3, RZ, RZ, R2, P2 ;  /* 0x000000ffff039224 */ /* 0x002fe200010e0602 */
[----:B------:R-:W-:Y:S02]  /*ca30*/  @!P1 MOV R2, R14 ;  /* 0x0000000e00029202 */ /* 0x000fe40000000f00 */
[----:B------:R-:W0:Y:S04]  /*ca40*/  SHFL.IDX PT, R14, R7, 0x2, 0x181f ;  /* 0x00581f00070e7f89 */ /* 0x000e2800000e0000 */
[----:B------:R2:W-:Y:S01]  /*ca50*/  @!P1 LDGSTS.E.BYPASS.LTC128B.128 [R25+0x8400], desc[UR38][R2.64], !P0 ;  /* 0x0840000002199fae */ /* 0x0005e2000c101d66 */
[----:B------:R-:W-:Y:S01]  /*ca60*/  ISETP.GE.AND P1, PT, R11, R4, PT ;  /* 0x000000040b00720c */ /* 0x000fe20003f26270 */
[----:B------:R-:W-:Y:S01]  /*ca70*/  VIADD R11, R5, 0x40 ;  /* 0x00000040050b7836 */ /* 0x000fe20000000000 */
[----:B--2---:R-:W-:-:S02]  /*ca80*/  @!P3 LEA R2, P2, R16, R21, 0x1 ;  /* 0x000000151002b211 */ /* 0x004fc400078408ff */
[C---:B------:R-:W-:Y:S01]  /*ca90*/  @!P3 LEA R25, R22.reuse, UR47, 0x1 ;  /* 0x0000002f1619bc11 */ /* 0x040fe2000f8e08ff */
[----:B------:R-:W1:Y:S08]  /*caa0*/  SHFL.IDX PT, R21, R7, 0x3, 0x181f ;  /* 0x00781f0007157f89 */ /* 0x000e7000000e0000 */
[----:B------:R-:W-:Y:S01]  /*cab0*/  @!P1 LEA R20, R22, UR47, 0x1 ;  /* 0x0000002f16149c11 */ /* 0x000fe2000f8e08ff */
[----:B---3--:R-:W-:-:S02]  /*cac0*/  @!P3 IMAD.X R3, RZ, RZ, R10, P2 ;  /* 0x000000ffff03b224 */ /* 0x008fc400010e060a */
[----:B------:R-:W2:Y:S04]  /*cad0*/  SHFL.IDX PT, R10, R8, 0x3, 0x181f ;  /* 0x00781f00080a7f89 */ /* 0x000ea800000e0000 */
[----:B------:R0:W-:Y:S02]  /*cae0*/  @!P3 LDGSTS.E.BYPASS.LTC128B.128 [R25+0x8c00], desc[UR38][R2.64], !P0 ;  /* 0x08c000000219bfae */ /* 0x0001e4000c101d66 */
[----:B0-----:R-:W-:Y:S02]  /*caf0*/  @!P1 LEA R2, P2, R16, R14, 0x1 ;  /* 0x0000000e10029211 */ /* 0x001fe400078408ff */
[----:B------:R-:W0:Y:S02]  /*cb00*/  SHFL.IDX PT, R14, R7, 0x4, 0x181f ;  /* 0x00981f00070e7f89 */ /* 0x000e2400000e0000 */
[----:B------:R-:W-:Y:S01]  /*cb10*/  @!P1 IADD3.X R3, RZ, R9, RZ, P2, !PT ;  /* 0x00000009ff039210 */ /* 0x000fe200017fe4ff */
[----:B------:R-:W-:-:S04]  /*cb20*/  VIADD R9, R5, 0x30 ;  /* 0x0000003005097836 */ /* 0x000fc80000000000 */
[----:B------:R1:W-:Y:S01]  /*cb30*/  @!P1 LDGSTS.E.BYPASS.LTC128B.128 [R20+0x9400], desc[UR38][R2.64], !P0 ;  /* 0x0940000002149fae */ /* 0x0003e2000c101d66 */
[-C--:B------:R-:W-:Y:S02]  /*cb40*/  ISETP.GE.AND P3, PT, R9, R4.reuse, PT ;  /* 0x000000040900720c */ /* 0x080fe40003f66270 */
[----:B------:R-:W-:Y:S01]  /*cb50*/  ISETP.GE.AND P1, PT, R11, R4, PT ;  /* 0x000000040b00720c */ /* 0x000fe20003f26270 */
[----:B------:R-:W3:Y:S01]  /*cb60*/  SHFL.IDX PT, R9, R8, 0x4, 0x181f ;  /* 0x00981f0008097f89 */ /* 0x000ee200000e0000 */
[----:B------:R-:W-:-:S09]  /*cb70*/  VIADD R11, R5, 0x60 ;  /* 0x00000060050b7836 */ /* 0x000fd20000000000 */
[----:B-1----:R-:W-:Y:S02]  /*cb80*/  @!P3 LEA R2, P2, R16, R21, 0x1 ;  /* 0x000000151002b211 */ /* 0x002fe400078408ff */
[C---:B------:R-:W-:Y:S01]  /*cb90*/  @!P3 LEA R25, R22.reuse, UR47, 0x1 ;  /* 0x0000002f1619bc11 */ /* 0x040fe2000f8e08ff */
[----:B------:R-:W1:Y:S01]  /*cba0*/  SHFL.IDX PT, R21, R7, 0x5, 0x181f ;  /* 0x00b81f0007157f89 */ /* 0x000e6200000e0000 */
[----:B------:R-:W-:Y:S01]  /*cbb0*/  @!P1 LEA R20, R22, UR47, 0x1 ;  /* 0x0000002f16149c11 */ /* 0x000fe2000f8e08ff */
[----:B--2---:R-:W-:Y:S02]  /*cbc0*/  @!P3 IMAD.X R3, RZ, RZ, R10, P2 ;  /* 0x000000ffff03b224 */ /* 0x004fe400010e060a */
[----:B------:R-:W2:Y:S04]  /*cbd0*/  SHFL.IDX PT, R10, R8, 0x5, 0x181f ;  /* 0x00b81f00080a7f89 */ /* 0x000ea800000e0000 */
[----:B------:R0:W-:Y:S02]  /*cbe0*/  @!P3 LDGSTS.E.BYPASS.LTC128B.128 [R25+0x9c00], desc[UR38][R2.64], !P0 ;  /* 0x09c000000219bfae */ /* 0x0001e4000c101d66 */
[----:B0-----:R-:W-:-:S02]  /*cbf0*/  @!P1 LEA R2, P2, R16, R14, 0x1 ;  /* 0x0000000e10029211 */ /* 0x001fc400078408ff */
[----:B------:R-:W0:Y:S02]  /*cc00*/  SHFL.IDX PT, R14, R7, 0x6, 0x181f ;  /* 0x00d81f00070e7f89 */ /* 0x000e2400000e0000 */
[----:B---3--:R-:W-:Y:S01]  /*cc10*/  @!P1 IADD3.X R3, RZ, R9, RZ, P2, !PT ;  /* 0x00000009ff039210 */ /* 0x008fe200017fe4ff */
[----:B------:R-:W-:-:S04]  /*cc20*/  VIADD R9, R5, 0x50 ;  /* 0x0000005005097836 */ /* 0x000fc80000000000 */
[----:B------:R1:W-:Y:S01]  /*cc30*/  @!P1 LDGSTS.E.BYPASS.LTC128B.128 [R20+0xa400], desc[UR38][R2.64], !P0 ;  /* 0x0a40000002149fae */ /* 0x0003e2000c101d66 */
[-C--:B------:R-:W-:Y:S02]  /*cc40*/  ISETP.GE.AND P3, PT, R9, R4.reuse, PT ;  /* 0x000000040900720c */ /* 0x080fe40003f66270 */
[----:B------:R-:W-:Y:S01]  /*cc50*/  ISETP.GE.AND P1, PT, R11, R4, PT ;  /* 0x000000040b00720c */ /* 0x000fe20003f26270 */
[----:B------:R-:W3:Y:S01]  /*cc60*/  SHFL.IDX PT, R9, R8, 0x6, 0x181f ;  /* 0x00d81f0008097f89 */ /* 0x000ee200000e0000 */
[----:B------:R-:W-:-:S03]  /*cc70*/  VIADD R11, R5, 0x80 ;  /* 0x00000080050b7836 */ /* 0x000fc60000000000 */
[----:B------:R-:W-:Y:S06]  /*cc80*/  SHFL.IDX PT, R8, R8, 0x7, 0x181f ;  /* 0x00f81f0008087f89 */ /* 0x000fec00000e0000 */
[----:B-1----:R-:W-:Y:S02]  /*cc90*/  @!P3 LEA R2, P2, R16, R21, 0x1 ;  /* 0x000000151002b211 */ /* 0x002fe400078408ff */
        /* <DEDUP_REMOVED lines=11> */
[----:B0-----:R-:W-:Y:S01]  /*cd50*/  VIADD R7, R5, 0x90 ;  /* 0x0000009005077836 */ /* 0x001fe20000000000 */
[----:B------:R-:W-:Y:S01]  /*cd60*/  ISETP.GE.AND P1, PT, R11, R4, PT ;  /* 0x000000040b00720c */ /* 0x000fe20003f26270 */
[----:B------:R-:W0:Y:S01]  /*cd70*/  SHFL.IDX PT, R9, R6, RZ, 0x181f ;  /* 0x00181fff06097589 */ /* 0x000e2200000e0000 */
[----:B------:R-:W-:-:S09]  /*cd80*/  VIADD R11, R5, 0xa0 ;  /* 0x000000a0050b7836 */ /* 0x000fd20000000000 */
[----:B------:R-:W-:Y:S02]  /*cd90*/  @!P3 LEA R25, R22, UR47, 0x1 ;  /* 0x0000002f1619bc11 */ /* 0x000fe4000f8e08ff */
[----:B-1----:R-:W-:Y:S02]  /*cda0*/  @!P3 LEA R2, P2, R16, R14, 0x1 ;  /* 0x0000000e1002b211 */ /* 0x002fe400078408ff */
[----:B------:R-:W-:Y:S03]  /*cdb0*/  SHFL.IDX PT, R14, R0, 0x2, 0x181f ;  /* 0x00581f00000e7f89 */ /* 0x000fe600000e0000 */
[----:B------:R-:W-:Y:S02]  /*cdc0*/  @!P3 IMAD.X R3, RZ, RZ, R8, P2 ;  /* 0x000000ffff03b224 */ /* 0x000fe400010e0608 */
[----:B------:R-:W-:Y:S04]  /*cdd0*/  SHFL.IDX PT, R8, R6, 0x1, 0x181f ;  /* 0x00381f0006087f89 */ /* 0x000fe800000e0000 */
[----:B------:R1:W-:Y:S01]  /*cde0*/  @!P3 LDGSTS.E.BYPASS.LTC128B.128 [R25+0xbc00], desc[UR38][R2.64], !P0 ;  /* 0x0bc000000219bfae */ /* 0x0003e2000c101d66 */
[----:B------:R-:W-:-:S03]  /*cdf0*/  ISETP.GE.AND P3, PT, R7, R4, PT ;  /* 0x000000040700720c */ /* 0x000fc60003f66270 */
[----:B------:R-:W-:Y:S04]  /*ce00*/  SHFL.IDX PT, R7, R6, 0x2, 0x181f ;  /* 0x00581f0006077f89 */ /* 0x000fe800000e0000 */
[----:B------:R-:W-:Y:S01]  /*ce10*/  SHFL.IDX PT, R6, R6, 0x3, 0x181f ;  /* 0x00781f0006067f89 */ /* 0x000fe200000e0000 */
[----:B-1----:R-:W-:Y:S02]  /*ce20*/  @!P1 LEA R2, P2, R16, R21, 0x1 ;  /* 0x0000001510029211 */ /* 0x002fe400078408ff */
[----:B------:R-:W-:Y:S02]  /*ce30*/  @!P1 LEA R21, R22, UR47, 0x1 ;  /* 0x0000002f16159c11 */ /* 0x000fe4000f8e08ff */
[----:B0-----:R-:W-:Y:S02]  /*ce40*/  @!P1 IADD3.X R3, RZ, R9, RZ, P2, !PT ;  /* 0x00000009ff039210 */ /* 0x001fe400017fe4ff */
[----:B------:R-:W0:Y:S04]  /*ce50*/  SHFL.IDX PT, R9, R0, 0x1, 0x181f ;  /* 0x00381f0000097f89 */ /* 0x000e2800000e0000 */
[----:B------:R0:W-:Y:S01]  /*ce60*/  @!P1 LDGSTS.E.BYPASS.LTC128B.128 [R21+0xc400], desc[UR38][R2.64], !P0 ;  /* 0x0c40000002159fae */ /* 0x0001e2000c101d66 */
[----:B------:R-:W-:-:S02]  /*ce70*/  ISETP.GE.AND P1, PT, R11, R4, PT ;  /* 0x000000040b00720c */ /* 0x000fc40003f26270 */
[----:B0-----:R-:W-:Y:S02]  /*ce80*/  @!P3 LEA R2, P2, R16, R9, 0x1 ;  /* 0x000000091002b211 */ /* 0x001fe400078408ff */
[----:B------:R-:W-:-:S03]  /*ce90*/  @!P3 LEA R9, R22, UR47, 0x1 ;  /* 0x0000002f1609bc11 */ /* 0x000fc6000f8e08ff */
[----:B------:R-:W-:-:S05]  /*cea0*/  @!P3 IMAD.X R3, RZ, RZ, R8, P2 ;  /* 0x000000ffff03b224 */ /* 0x000fca00010e0608 */
[----:B------:R0:W-:Y:S02]  /*ceb0*/  @!P3 LDGSTS.E.BYPASS.LTC128B.128 [R9+0xcc00], desc[UR38][R2.64], !P0 ;  /* 0x0cc000000209bfae */ /* 0x0001e4000c101d66 */
[----:B0-----:R-:W-:Y:S02]  /*cec0*/  @!P1 LEA R2, P2, R16, R14, 0x1 ;  /* 0x0000000e10029211 */ /* 0x001fe400078408ff */
[----:B------:R0:W1:Y:S02]  /*ced0*/  SHFL.IDX PT, R14, R0, 0x3, 0x181f ;  /* 0x00781f00000e7f89 */ /* 0x00006400000e0000 */
[----:B------:R-:W-:Y:S02]  /*cee0*/  @!P1 IADD3.X R3, RZ, R7, RZ, P2, !PT ;  /* 0x00000007ff039210 */ /* 0x000fe400017fe4ff */
[----:B------:R-:W-:-:S05]  /*cef0*/  @!P1 LEA R7, R22, UR47, 0x1 ;  /* 0x0000002f16079c11 */ /* 0x000fca000f8e08ff */
[----:B------:R0:W-:Y:S02]  /*cf00*/  @!P1 LDGSTS.E.BYPASS.LTC128B.128 [R7+0xd400], desc[UR38][R2.64], !P0 ;  /* 0x0d40000002079fae */ /* 0x0001e4000c101d66 */
.L_x_2294:
        /* <DEDUP_REMOVED lines=18> */
.L_x_2295:
        /* <DEDUP_REMOVED lines=9> */
[----:B------:R-:W-:Y:S01]  /*d0c0*/  ULOP3.LUT UR5, URZ, UR46, URZ, 0x33, !UPT ;  /* 0x0000002e3f057292 */ /* 0x000fe2000f8e333f */
[----:B------:R-:W-:Y:S01]  /*d0d0*/  IMAD.SHL.U32 R4, R16, 0x2, RZ ;  /* 0x0000000210047824 */ /* 0x000fe200078e00ff */
[----:B------:R-:W-:Y:S01]  /*d0e0*/  UIMAD UR4, UR4, UR41, URZ ;  /* 0x00000029040472a4 */ /* 0x000fe2000f8e023f */
[----:B------:R-:W-:Y:S01]  /*d0f0*/  BSSY B0, `(.L_x_2218) ;  /* 0x00000f8000007945 */ /* 0x000fe20003800000 */
[----:B------:R-:W-:Y:S01]  /*d100*/  MOV R21, 0x1 ;  /* 0x0000000100157802 */ /* 0x000fe20000000f00 */
[----:B------:R-:W-:-:S03]  /*d110*/  IMAD.MOV.U32 R8, RZ, RZ, RZ ;  /* 0x000000ffff087224 */ /* 0x000fc600078e00ff */
[----:B------:R-:W-:Y:S01]  /*d120*/  LOP3.LUT R3, RZ, UR4, RZ, 0x33, !PT ;  /* 0x00000004ff037c12 */ /* 0x000fe2000f8e33ff */
[----:B------:R-:W-:Y:S02]  /*d130*/  ULDC UR4, c[0x0][0x2f4] ;  /* 0x0000bd0000047ab9 */ /* 0x000fe40000000800 */
[----:B------:R-:W-:Y:S02]  /*d140*/  ISETP.GE.AND P1, PT, R16, UR4, PT ;  /* 0x0000000410007c0c */ /* 0x000fe4000bf26270 */
[----:B------:R-:W-:-:S04]  /*d150*/  VIMNMX3 R3, R0, UR5, R3, !PT ;  /* 0x0000000500037c0f */ /* 0x000fc8000f800103 */
[----:B------:R-:W-:Y:S02]  /*d160*/  IADD3 R26, -R3, -0x2, RZ ;  /* 0xfffffffe031a7810 */ /* 0x000fe40007ffe1ff */
[----:B-1----:R-:W-:-:S04]  /*d170*/  LOP3.LUT R2, R2, 0x7f, RZ, 0xc0, !PT ;  /* 0x0000007f02027812 */ /* 0x002fc800078ec0ff */
[----:B------:R-:W-:-:S04]  /*d180*/  SHF.R.U32.HI R2, RZ, 0x3, R2 ;  /* 0x00000003ff027819 */ /* 0x000fc80000011602 */
[----:B------:R-:W-:Y:S02]  /*d190*/  IADD3 R19, R23, R19, R2 ;  /* 0x0000001317137210 */ /* 0x000fe40007ffe002 */
[----:B------:R-:W-:-:S03]  /*d1a0*/  IADD3 R0, -R2, UR43, RZ ;  /* 0x0000002b02007c10 */ /* 0x000fc6000fffe1ff */
[----:B------:R-:W-:Y:S02]  /*d1b0*/  VIADD R2, R19, 0xfffffe80 ;  /* 0xfffffe8013027836 */ /* 0x000fe40000000000 */
[C---:B------:R-:W-:Y:S02]  /*d1c0*/  IMAD R4, R3.reuse, 0x80, R0 ;  /* 0x0000008003047824 */ /* 0x040fe400078e0200 */
[----:B------:R-:W-:Y:S02]  /*d1d0*/  IMAD R0, R3, -0x80, R2 ;  /* 0xffffff8003007824 */ /* 0x000fe400078e0202 */
[----:B------:R-:W-:-:S07]  /*d1e0*/  VIADD R4, R4, 0x100 ;  /* 0x0000010004047836 */ /* 0x000fce0000000000 */
.L_x_2231:
[----:B------:R-:W0:Y:S01]  /*d1f0*/  LDC R2, c[0x0][0x430] ;  /* 0x00010c00ff027b82 */ /* 0x000e220000000800 */
[----:B------:R-:W-:Y:S01]  /*d200*/  MOV R9, R0 ;  /* 0x0000000000097202 */ /* 0x000fe20000000f00 */
[----:B------:R-:W-:Y:S01]  /*d210*/  ULDC.64 UR4, c[0x0][0x428] ;  /* 0x00010a0000047ab9 */ /* 0x000fe20000000a00 */
[----:B0-----:R-:W-:-:S13]  /*d220*/  ISETP.NE.AND P0, PT, R2, 0x1, PT ;  /* 0x000000010200780c */ /* 0x001fda0003f05270 */
[----:B------:R-:W0:Y:S08]  /*d230*/  @P0 LDC R3, c[0x0][0x434] ;  /* 0x00010d00ff030b82 */ /* 0x000e300000000800 */
[----:B------:R-:W1:Y:S01]  /*d240*/  @P0 LDC R5, c[0x0][0x438] ;  /* 0x00010e00ff050b82 */ /* 0x000e620000000800 */
[----:B0-----:R-:W-:-:S05]  /*d250*/  @P0 IMAD.HI.U32 R2, R0, R3, RZ ;  /* 0x0000000300020227 */ /* 0x001fca00078e00ff */
[----:B-1----:R-:W-:Y:S01]  /*d260*/  @P0 SHF.R.U32.HI R9, RZ, R5, R2 ;  /* 0x00000005ff090219 */ /* 0x002fe20000011602 */
[----:B------:R-:W-:-:S03]  /*d270*/  IMAD R5, R29, UR4, RZ ;  /* 0x000000041d057c24 */ /* 0x000fc6000f8e02ff */
[--C-:B------:R-:W-:Y:S01]  /*d280*/  SHF.R.S32.HI R3, RZ, 0x1f, R9.reuse ;  /* 0x0000001fff037819 */ /* 0x100fe20000011409 */
[----:B------:R-:W-:Y:S02]  /*d290*/  IMAD.MOV.U32 R2, RZ, RZ, R9 ;  /* 0x000000ffff027224 */ /* 0x000fe400078e0009 */
[C---:B------:R-:W-:Y:S02]  /*d2a0*/  IMAD R5, R28.reuse, UR5, R5 ;  /* 0x000000051c057c24 */ /* 0x040fe4000f8e0205 */
[----:B------:R-:W-:Y:S01]  /*d2b0*/  IMAD.WIDE.U32 R2, R28, UR4, R2 ;  /* 0x000000041c027c25 */ /* 0x000fe2000f8e0002 */
[----:B------:R-:W-:-:S03]  /*d2c0*/  ULDC.64 UR4, c[0x0][0x418] ;  /* 0x0001060000047ab9 */ /* 0x000fc60000000a00 */
[----:B------:R-:W-:Y:S01]  /*d2d0*/  IMAD.IADD R3, R5, 0x1, R3 ;  /* 0x0000000105037824 */ /* 0x000fe200078e0203 */
[----:B------:R-:W-:-:S04]  /*d2e0*/  LEA R6, P0, R2, UR4, 0x2 ;  /* 0x0000000402067c11 */ /* 0x000fc8000f8010ff */
[----:B------:R-:W-:-:S05]  /*d2f0*/  LEA.HI.X R7, R2, UR5, R3, 0x2, P0 ;  /* 0x0000000502077c11 */ /* 0x000fca00080f1403 */
[----:B------:R-:W2:Y:S01]  /*d300*/  LDG.E R5, desc[UR38][R6.64] ;  /* 0x0000002606057981 */ /* 0x000ea2000c1e1900 */
[----:B------:R-:W-:Y:S01]  /*d310*/  ULOP3.LUT UR6, UR40, 0x2, URZ, 0xfc, !UPT ;  /* 0x0000000228067892 */ /* 0x000fe2000f8efc3f */
[----:B------:R-:W-:-:S04]  /*d320*/  IADD3 R20, R8, 0x1, RZ ;  /* 0x0000000108147810 */ /* 0x000fc80007ffe0ff */
[----:B------:R-:W-:Y:S01]  /*d330*/  ISETP.NE.AND P0, PT, R20, 0x2, PT ;  /* 0x000000021400780c */ /* 0x000fe20003f05270 */
[----:B------:R-:W-:-:S03]  /*d340*/  IMAD.U32 R10, RZ, RZ, UR6 ;  /* 0x00000006ff0a7e24 */ /* 0x000fc6000f8e00ff */
[----:B------:R-:W-:Y:S02]  /*d350*/  SEL R24, RZ, 0x1, P0 ;  /* 0x00000001ff187807 */ /* 0x000fe40000000000 */
[----:B------:R-:W-:Y:S02]  /*d360*/  ISETP.NE.AND P2, PT, R10, 0x3, PT ;  /* 0x000000030a00780c */ /* 0x000fe40003f45270 */
[----:B------:R-:W-:Y:S02]  /*d370*/  SEL R20, R20, RZ, P0 ;  /* 0x000000ff14147207 */ /* 0x000fe40000000000 */
[----:B------:R-:W-:Y:S02]  /*d380*/  LOP3.LUT R24, R21, R24, RZ, 0x3c, !PT ;  /* 0x0000001815187212 */ /* 0x000fe400078e3cff */
[----:B--2---:R-:W-:-:S07]  /*d390*/  SHF.R.S32.HI R25, RZ, 0x1f, R5 ;  /* 0x0000001fff197819 */ /* 0x004fce0000011405 */
[----:B------:R-:W-:Y:S05]  /*d3a0*/  @!P2 BRA `(.L_x_2219) ;  /* 0x000000000004a947 */ /* 0x000fea0003800000 */
[----:B------:R-:W-:Y:S01]  /*d3b0*/  BPT.TRAP 0x1 ;  /* 0x000000040000795c */ /* 0x000fe20000300000 */
.L_x_2219:
[----:B------:R-:W-:Y:S01]  /*d3c0*/  LEA R7, R20, UR47, 0x3 ;  /* 0x0000002f14077c11 */ /* 0x000fe2000f8e18ff */
[----:B------:R-:W-:Y:S01]  /*d3d0*/  BSSY B1, `(.L_x_2220) ;  /* 0x0000004000017945 */ /* 0x000fe20003800000 */
[----:B------:R-:W-:-:S04]  /*d3e0*/  SHF.L.U32 R2, R24, 0x1f, RZ ;  /* 0x0000001f18027819 */ /* 0x000fc800000006ff */
[----:B------:R-:W0:Y:S02]  /*d3f0*/  SYNCS.PHASECHK.TRANS64.TRYWAIT P0, [R7+URZ+0x16840], R2 ;  /* 0x01684002070075a7 */ /* 0x000e24000800017f */
[----:B0-----:R-:W-:Y:S05]  /*d400*/  @!P0 BRA `(.L_x_2221) ;  /* 0x0000003000448947 */ /* 0x001fea0003800000 */
.L_x_2296:
[----:B------:R-:W-:Y:S05]  /*d410*/  BSYNC B1 ;  /* 0x0000000000017941 */ /* 0x000fea0003800000 */
.L_x_2220:
[----:B------:R-:W2:Y:S01]  /*d420*/  LDL R3, [R1] ;  /* 0x0000000001037983 */ /* 0x000ea20000100800 */
[----:B------:R-:W-:Y:S01]  /*d430*/  ULDC UR4, c[0x0][0x430] ;  /* 0x00010c0000047ab9 */ /* 0x000fe20000000800 */
[----:B------:R-:W-:Y:S01]  /*d440*/  R2UR UR6, R27 ;  /* 0x000000001b0672ca */ /* 0x000fe200000e0000 */
[----:B------:R-:W-:-:S06]  /*d450*/  UIADD3 UR4, -UR4, URZ, URZ ;  /* 0x0000003f04047290 */ /* 0x000fcc000fffe13f */
[----:B------:R-:W-:Y:S01]  /*d460*/  IMAD R6, R9, UR4, R0 ;  /* 0x0000000409067c24 */ /* 0x000fe2000f8e0200 */
[----:B------:R-:W-:-:S04]  /*d470*/  ULDC.64 UR4, c[0x0][0x300] ;  /* 0x0000c00000047ab9 */ /* 0x000fc80000000a00 */
[----:B------:R-:W-:Y:S02]  /*d480*/  SHF.R.S32.HI R23, RZ, 0x1f, R6 ;  /* 0x0000001fff177819 */ /* 0x000fe40000011406 */
[----:B--2---:R-:W-:-:S03]  /*d490*/  ISETP.NE.AND P2, PT, R3, RZ, PT ;  /* 0x000000ff0300720c */ /* 0x004fc60003f45270 */
        /* <DEDUP_REMOVED lines=10> */
[----:B------:R-:W-:Y:S01]  /*d540*/  IMAD.U32 R9, RZ, RZ, UR4 ;  /* 0x00000004ff097e24 */ /* 0x000fe2000f8e00ff */
[----:B------:R-:W-:-:S03]  /*d550*/  UIMAD UR4, UR6, UR4, URZ ;  /* 0x00000004060472a4 */ /* 0x000fc6000f8e023f */
[----:B------:R-:W-:Y:S01]  /*d560*/  IMAD.WIDE.U32 R2, R9, UR42, R2 ;  /* 0x0000002a09027c25 */ /* 0x000fe2000f8e0002 */
[----:B------:R-:W-:Y:S01]  /*d570*/  UIMAD UR4, UR42, UR5, UR4 ;  /* 0x000000052a0472a4 */ /* 0x000fe2000f8e0204 */
[----:B------:R-:W-:Y:S02]  /*d580*/  ULDC.64 UR6, c[0x0][0x2e8] ;  /* 0x0000ba0000067ab9 */ /* 0x000fe40000000a00 */
[----:B------:R-:W-:Y:S01]  /*d590*/  IMAD R9, R20, 0x2000, R22 ;  /* 0x0000200014097824 */ /* 0x000fe200078e0216 */
[----:B------:R-:W-:Y:S02]  /*d5a0*/  LEA R10, P0, R2, UR6, 0x1 ;  /* 0x00000006020a7c11 */ /* 0x000fe4000f8008ff */
[----:B------:R-:W-:Y:S01]  /*d5b0*/  IADD3 R19, R3, UR4, RZ ;  /* 0x0000000403137c10 */ /* 0x000fe2000fffe0ff */
[----:B------:R-:W-:-:S03]  /*d5c0*/  UMOV UR4, 0xffffffff ;  /* 0xffffffff00047882 */ /* 0x000fc60000000000 */
        /* <DEDUP_REMOVED lines=41> */
.L_x_2314:
        /* <DEDUP_REMOVED lines=9> */
.L_x_2223:
        /* <DEDUP_REMOVED lines=8> */
[----:B0-----:R-:W-:-:S04]  /*d970*/  MOV R2, UR5 ;  /* 0x0000000500027c02 */ /* 0x001fc80008000f00 */
[----:B------:R-:W-:-:S13]  /*d980*/  ISETP.NE.AND P3, PT, R2, 0x3, PT ;  /* 0x000000030200780c */ /* 0x000fda0003f65270 */
[----:B------:R-:W-:Y:S05]  /*d990*/  @!P3 BRA `(.L_x_2224) ;  /* 0x000000000004b947 */ /* 0x000fea0003800000 */
[----:B------:R-:W-:Y:S01]  /*d9a0*/  BPT.TRAP 0x1 ;  /* 0x000000040000795c */ /* 0x000fe20000300000 */
.L_x_2224:
[----:B------:R0:W-:Y:S01]  /*d9b0*/  SYNCS.ARRIVE.TRANS64.A1T0 RZ, [R7+URZ+0x16830], RZ ;  /* 0x016830ff07ff79a7 */ /* 0x0001e2000810003f */
[----:B------:R-:W-:Y:S05]  /*d9c0*/  @!P3 BRA `(.L_x_2225) ;  /* 0x000000000004b947 */ /* 0x000fea0003800000 */
[----:B------:R-:W-:Y:S01]  /*d9d0*/  BPT.TRAP 0x1 ;  /* 0x000000040000795c */ /* 0x000fe20000300000 */
.L_x_2225:
[----:B------:R-:W-:Y:S01]  /*d9e0*/  SHF.L.U32 R2, R21, 0x1f, RZ ;  /* 0x0000001f15027819 */ /* 0x000fe200000006ff */
[----:B------:R-:W-:Y:S01]  /*d9f0*/  BSSY B1, `(.L_x_2226) ;  /* 0x0000004000017945 */ /* 0x000fe20003800000 */
[----:B0-----:R-:W-:-:S04]  /*da00*/  LEA R7, R8, UR47, 0x3 ;  /* 0x0000002f08077c11 */ /* 0x001fc8000f8e18ff */
[----:B------:R-:W0:Y:S02]  /*da10*/  SYNCS.PHASECHK.TRANS64.TRYWAIT P0, [R7+URZ+0x16860], R2 ;  /* 0x01686002070075a7 */ /* 0x000e24000800017f */
[----:B0-----:R-:W-:Y:S05]  /*da20*/  @!P0 BRA `(.L_x_2227) ;  /* 0x0000003400308947 */ /* 0x001fea0003800000 */
.L_x_2315:
[----:B------:R-:W-:Y:S05]  /*da30*/  BSYNC B1 ;  /* 0x0000000000017941 */ /* 0x000fea0003800000 */
.L_x_2226:
        /* <DEDUP_REMOVED lines=18> */
[----:B------:R-:W0:Y:S02]  /*db60*/  SHFL.IDX PT, R11, R17, 0x3, 0x181f ;  /* 0x00781f00110b7f89 */ /* 0x000e2400000e0000 */
[----:B---3--:R-:W-:Y:S02]  /*db70*/  IADD3.X R3, RZ, R9, RZ, P2, !PT ;  /* 0x00000009ff037210 */ /* 0x008fe400017fe4ff */
[----:B------:R-:W1:Y:S05]  /*db80*/  SHFL.IDX PT, R9, R18, 0x3, 0x181f ;  /* 0x00781f0012097f89 */ /* 0x000e6a00000e0000 */
        /* <DEDUP_REMOVED lines=28> */
.L_x_2333:
        /* <DEDUP_REMOVED lines=17> */
[----:B------:R-:W-:-:S05]  /*de60*/  IMAD R9, R5, UR5, R6 ;  /* 0x0000000505097c24 */ /* 0x000fca000f8e0206 */
[----:B------:R-:W-:-:S07]  /*de70*/  IADD3 R19, R3, R9, RZ ;  /* 0x0000000903137210 */ /* 0x000fce0007ffe0ff */
.L_x_2229:
        /* <DEDUP_REMOVED lines=12> */
.L_x_2230:
[----:B------:R-:W-:Y:S01]  /*df40*/  R2UR UR4, R27 ;  /* 0x000000001b0472ca */ /* 0x000fe200000e0000 */
[----:B------:R-:W-:Y:S01]  /*df50*/  ULDC.64 UR6, c[0x0][0x330] ;  /* 0x0000cc0000067ab9 */ /* 0x000fe20000000a00 */
[----:B------:R-:W-:Y:S01]  /*df60*/  IADD3 R26, R26, -0x1, RZ ;  /* 0xffffffff1a1a7810 */ /* 0x000fe20007ffe0ff */
[----:B------:R-:W-:Y:S01]  /*df70*/  IMAD.U32 R3, RZ, RZ, UR6 ;  /* 0x00000006ff037e24 */ /* 0x000fe2000f8e00ff */
[----:B------:R0:W-:Y:S01]  /*df80*/  SYNCS.ARRIVE.TRANS64.A1T0 RZ, [R7+URZ+0x16850], RZ ;  /* 0x016850ff07ff79a7 */ /* 0x0001e2000810003f */
[----:B------:R-:W-:Y:S01]  /*df90*/  IMAD.MOV.U32 R18, RZ, RZ, R2 ;  /* 0x000000ffff127224 */ /* 0x000fe200078e0002 */
        /* <DEDUP_REMOVED lines=9> */
[----:B------:R-:W-:Y:S01]  /*e030*/  LEA R17, P2, R18, UR6, 0x1 ;  /* 0x0000000612117c11 */ /* 0x000fe2000f8408ff */
[----:B------:R-:W-:-:S05]  /*e040*/  VIADD R3, R19, UR4 ;  /* 0x0000000413037c36 */ /* 0x000fca0008000000 */
[----:B------:R-:W-:Y:S01]  /*e050*/  LEA.HI.X R18, R18, UR7, R3, 0x1, P2 ;  /* 0x0000000712127c11 */ /* 0x000fe200090f0c03 */
[----:B0-----:R-:W-:Y:S06]  /*e060*/  @P0 BRA `(.L_x_2231) ;  /* 0xfffffff000600947 */ /* 0x001fec000383ffff */
[----:B------:R-:W-:Y:S05]  /*e070*/  BSYNC B0 ;  /* 0x0000000000007941 */ /* 0x000fea0003800000 */
.L_x_2218:
[----:B------:R-:W-:-:S06]  /*e080*/  ULOP3.LUT UR4, UR40, 0x2, URZ, 0xfc, !UPT ;  /* 0x0000000228047892 */ /* 0x000fcc000f8efc3f */
[----:B0-----:R-:W-:-:S05]  /*e090*/  IMAD.U32 R0, RZ, RZ, UR4 ;  /* 0x00000004ff007e24 */ /* 0x001fca000f8e00ff */
[----:B------:R-:W-:-:S13]  /*e0a0*/  ISETP.NE.AND P0, PT, R0, 0x3, PT ;  /* 0x000000030000780c */ /* 0x000fda0003f05270 */
[----:B------:R-:W-:Y:S05]  /*e0b0*/  @!P0 BRA `(.L_x_2232) ;  /* 0x0000000000048947 */ /* 0x000fea0003800000 */
[----:B------:R-:W-:Y:S01]  /*e0c0*/  BPT.TRAP 0x1 ;  /* 0x000000040000795c */ /* 0x000fe20000300000 */
.L_x_2232:
[----:B------:R-:W-:Y:S01]  /*e0d0*/  LEA R0, R20, UR47, 0x3 ;  /* 0x0000002f14007c11 */ /* 0x000fe2000f8e18ff */
[----:B------:R-:W0:Y:S01]  /*e0e0*/  S2R R2, SR_TID.X ;  /* 0x0000000000027919 */ /* 0x000e220000002100 */
[----:B------:R-:W-:Y:S01]  /*e0f0*/  SHF.L.U32 R3, R24, 0x1f, RZ ;  /* 0x0000001f18037819 */ /* 0x000fe200000006ff */
[----:B------:R-:W-:Y:S01]  /*e100*/  IMAD.MOV.U32 R5, RZ, RZ, -0x80 ;  /* 0xffffff80ff057424 */ /* 0x000fe200078e00ff */
[----:B------:R-:W-:Y:S01]  /*e110*/  BSSY B0, `(.L_x_2233) ;  /* 0x0000008000007945 */ /* 0x000fe20003800000 */
[----:B------:R-:W-:Y:S01]  /*e120*/  LEA R4, R20, R22, 0xd ;  /* 0x0000001614047211 */ /* 0x000fe200078e68ff */
[----:B------:R-:W1:Y:S01]  /*e130*/  SYNCS.PHASECHK.TRANS64.TRYWAIT P0, [R0+URZ+0x16860], R3 ;  /* 0x01686003000075a7 */ /* 0x000e62000800017f */
[----:B------:R-:W-:Y:S01]  /*e140*/  IMAD R5, R26, R5, UR43 ;  /* 0x0000002b1a057e24 */ /* 0x000fe2000f8e0205 */
[----:B0-----:R-:W-:-:S04]  /*e150*/  LOP3.LUT R2, R2, 0x7f, RZ, 0xc0, !PT ;  /* 0x0000007f02027812 */ /* 0x001fc800078ec0ff */
[----:B------:R-:W-:-:S05]  /*e160*/  SHF.R.U32.HI R2, RZ, 0x3, R2 ;  /* 0x00000003ff027819 */ /* 0x000fca0000011602 */
[----:B------:R-:W-:Y:S01]  /*e170*/  IMAD.IADD R5, R5, 0x1, -R2 ;  /* 0x0000000105057824 */ /* 0x000fe200078e0a02 */
[----:B-1----:R-:W-:Y:S06]  /*e180*/  @!P0 BRA `(.L_x_2234) ;  /* 0x0000003400b88947 */ /* 0x002fec0003800000 */
.L_x_2334:
[----:B------:R-:W-:Y:S05]  /*e190*/  BSYNC B0 ;  /* 0x0000000000007941 */ /* 0x000fea0003800000 */
.L_x_2233:
        /* <DEDUP_REMOVED lines=23> */
[----:B----4-:R-:W-:-:S03]  /*e310*/  IADD3.X R7, RZ, R7, RZ, P4, !PT ;  /* 0x00000007ff077210 */ /* 0x010fc600027fe4ff */
[----:B------:R-:W2:Y:S01]  /*e320*/  SHFL.IDX PT, R25, R17, 0x5, 0x181f ;  /* 0x00b81f0011197f89 */ /* 0x000ea200000e0000 */
[----:B-----5:R-:W-:-:S03]  /*e330*/  IMAD.X R3, RZ, RZ, R19, P5 ;  /* 0x000000ffff037224 */ /* 0x020fc600028e0613 */
        /* <DEDUP_REMOVED lines=25> */
.L_x_2352:
        /* <DEDUP_REMOVED lines=9> */
.L_x_2236:
        /* <DEDUP_REMOVED lines=12> */
.L_x_2237:
[----:B------:R-:W-:Y:S01]  /*e620*/  VIADD R2, R20, 0x1 ;  /* 0x0000000114027836 */ /* 0x000fe20000000000 */
[----:B------:R0:W-:Y:S04]  /*e630*/  SYNCS.ARRIVE.TRANS64.A1T0 RZ, [R0+URZ+0x16850], RZ ;  /* 0x016850ff00ff79a7 */ /* 0x0001e8000810003f */
[----:B------:R-:W-:-:S04]  /*e640*/  ISETP.NE.AND P0, PT, R2, 0x2, PT ;  /* 0x000000020200780c */ /* 0x000fc80003f05270 */
[----:B------:R-:W-:Y:S02]  /*e650*/  SEL R3, RZ, 0x1, P0 ;  /* 0x00000001ff037807 */ /* 0x000fe40000000000 */
[----:B------:R-:W-:Y:S02]  /*e660*/  SEL R2, R2, RZ, P0 ;  /* 0x000000ff02027207 */ /* 0x000fe40000000000 */
[----:B0-----:R-:W-:-:S07]  /*e670*/  LOP3.LUT R0, R24, R3, RZ, 0x3c, !PT ;  /* 0x0000000318007212 */ /* 0x001fce00078e3cff */
.L_x_2205:
[----:B------:R-:W0:Y:S01]  /*e680*/  S2R R4, SR_CgaCtaId ;  /* 0x0000000000047919 */ /* 0x000e220000008800 */
[----:B------:R-:W-:Y:S02]  /*e690*/  MOV R3, 0x400 ;  /* 0x0000040000037802 */ /* 0x000fe40000000f00 */
[----:B------:R-:W-:Y:S02]  /*e6a0*/  SHF.L.U32 R10, R10, 0x1f, RZ ;  /* 0x0000001f0a0a7819 */ /* 0x000fe400000006ff */
[----:B0-----:R-:W-:-:S04]  /*e6b0*/  LEA R7, R4, R3, 0x18 ;  /* 0x0000000304077211 */ /* 0x001fc800078ec0ff */
[----:B------:R-:W0:Y:S02]  /*e6c0*/  SYNCS.PHASECHK.TRANS64.TRYWAIT P0, [R7+URZ+0x16820], R10 ;  /* 0x0168200a070075a7 */ /* 0x000e24000800017f */
[----:B0-----:R-:W-:Y:S05]  /*e6d0*/  @!P0 BRA `(.L_x_2238) ;  /* 0x0000003800bc8947 */ /* 0x001fea0003800000 */
.L_x_2353:
[----:B------:R-:W-:-:S03]  /*e6e0*/  UMOV UR4, 0xffffffff ;  /* 0xffffffff00047882 */ /* 0x000fc60000000000 */
[----:B------:R-:W-:Y:S05]  /*e6f0*/  BRA.DIV UR4, `(.L_x_2239) ;  /* 0x0000003a04c87947 */ /* 0x000fea000b800000 */
[----:B------:R-:W1:Y:S02]  /*e700*/  S2R R3, SR_TID.X ;  /* 0x0000000000037919 */ /* 0x000e640000002100 */
[----:B-1----:R-:W-:-:S04]  /*e710*/  SHF.R.U32.HI R3, RZ, 0x5, R3 ;  /* 0x00000005ff037819 */ /* 0x002fc80000011603 */
[----:B------:R-:W-:-:S05]  /*e720*/  LOP3.LUT R3, R3, 0x3, RZ, 0xc0, !PT ;  /* 0x0000000303037812 */ /* 0x000fca00078ec0ff */
[----:B------:R1:W2:Y:S02]  /*e730*/  SHFL.IDX PT, R14, R3, RZ, 0x1f ;  /* 0x00001fff030e7589 */ /* 0x0002a400000e0000 */
.L_x_2356:
[----:B--2---:R-:W-:-:S13]  /*e740*/  ISETP.NE.AND P0, PT, R14, RZ, PT ;  /* 0x000000ff0e00720c */ /* 0x004fda0003f05270 */
[----:B------:R-:W-:Y:S05]  /*e750*/  @P0 BRA `(.L_x_2161) ;  /* 0x0000000000880947 */ /* 0x000fea0003800000 */
[----:B------:R-:W-:-:S03]  /*e760*/  UMOV UR4, 0xffffffff ;  /* 0xffffffff00047882 */ /* 0x000fc60000000000 */
[----:B------:R-:W-:Y:S05]  /*e770*/  BRA.DIV UR4, `(.L_x_2240) ;  /* 0x0000003a04dc7947 */ /* 0x000fea000b800000 */
[----:B------:R-:W-:-:S13]  /*e780*/  ELECT P6, URZ, PT ;  /* 0x00000000003f782f */ /* 0x000fda00038c0000 */
.L_x_2359:
[----:B------:R-:W-:Y:S05]  /*e790*/  @!P6 BRA `(.L_x_2161) ;  /* 0x000000000078e947 */ /* 0x000fea0003800000 */
[----:B------:R-:W-:-:S06]  /*e7a0*/  ULOP3.LUT UR4, UR40, 0x2, URZ, 0xfc, !UPT ;  /* 0x0000000228047892 */ /* 0x000fcc000f8efc3f */
[----:B-1----:R-:W-:-:S05]  /*e7b0*/  IMAD.U32 R3, RZ, RZ, UR4 ;  /* 0x00000004ff037e24 */ /* 0x002fca000f8e00ff */
[----:B------:R-:W-:-:S13]  /*e7c0*/  ISETP.NE.AND P0, PT, R3, 0x3, PT ;  /* 0x000000030300780c */ /* 0x000fda0003f05270 */
[----:B------:R-:W-:Y:S05]  /*e7d0*/  @!P0 BRA `(.L_x_2241) ;  /* 0x0000000000048947 */ /* 0x000fea0003800000 */
[----:B------:R-:W-:Y:S01]  /*e7e0*/  BPT.TRAP 0x1 ;  /* 0x000000040000795c */ /* 0x000fe20000300000 */
.L_x_2241:
[----:B------:R-:W-:Y:S01]  /*e7f0*/  IMAD R5, R2, 0x8, R7 ;  /* 0x0000000802057824 */ /* 0x000fe200078e0207 */
[----:B------:R-:W-:Y:S02]  /*e800*/  SHF.L.U32 R4, R0, 0x1f, RZ ;  /* 0x0000001f00047819 */ /* 0x000fe400000006ff */
[----:B------:R-:W-:Y:S02]  /*e810*/  IADD3 R2, R2, 0x1, RZ ;  /* 0x0000000102027810 */ /* 0x000fe40007ffe0ff */
[----:B------:R-:W1:Y:S02]  /*e820*/  SYNCS.PHASECHK.TRANS64.TRYWAIT P1, [R5+URZ+0x16840], R4 ;  /* 0x01684004050075a7 */ /* 0x000e64000802017f */
[----:B------:R-:W-:-:S04]  /*e830*/  ISETP.NE.AND P2, PT, R2, 0x2, PT ;  /* 0x000000020200780c */ /* 0x000fc80003f45270 */
[----:B------:R-:W-:Y:S01]  /*e840*/  SEL R3, RZ, 0x1, P2 ;  /* 0x00000001ff037807 */ /* 0x000fe20001000000 */
[----:B-1----:R-:W-:Y:S08]  /*e850*/  @!P1 BRA `(.L_x_2242) ;  /* 0x0000003800c49947 */ /* 0x002ff00003800000 */
.L_x_2360:
[----:B------:R-:W-:Y:S02]  /*e860*/  SEL R2, R2, RZ, P2 ;  /* 0x000000ff02027207 */ /* 0x000fe40001000000 */
[----:B------:R-:W-:Y:S01]  /*e870*/  LOP3.LUT R0, R0, R3, RZ, 0x3c, !PT ;  /* 0x0000000300007212 */ /* 0x000fe200078e3cff */
[----:B------:R-:W-:Y:S06]  /*e880*/  @!P0 BRA `(.L_x_2243) ;  /* 0x0000000000048947 */ /* 0x000fec0003800000 */
[----:B------:R-:W-:Y:S01]  /*e890*/  BPT.TRAP 0x1 ;  /* 0x000000040000795c */ /* 0x000fe20000300000 */
.L_x_2243:
[----:B------:R-:W-:Y:S01]  /*e8a0*/  IMAD R3, R2, 0x8, R7 ;  /* 0x0000000802037824 */ /* 0x000fe200078e0207 */
[----:B------:R-:W-:-:S04]  /*e8b0*/  SHF.L.U32 R0, R0, 0x1f, RZ ;  /* 0x0000001f00007819 */ /* 0x000fc800000006ff */
[----:B------:R-:W2:Y:S02]  /*e8c0*/  SYNCS.PHASECHK.TRANS64.TRYWAIT P1, [R3+URZ+0x16840], R0 ;  /* 0x01684000030075a7 */ /* 0x000ea4000802017f */
[----:B--2---:R-:W-:Y:S05]  /*e8d0*/  @!P1 BRA `(.L_x_2244) ;  /* 0x0000003800b89947 */ /* 0x004fea0003800000 */
.L_x_2361:
[----:B------:R-:W-:Y:S05]  /*e8e0*/  @!P0 BRA `(.L_x_2245) ;  /* 0x0000000000048947 */ /* 0x000fea0003800000 */
[----:B------:R-:W-:Y:S01]  /*e8f0*/  BPT.TRAP 0x1 ;  /* 0x000000040000795c */ /* 0x000fe20000300000 */
.L_x_2245:
[----:B------:R-:W3:Y:S02]  /*e900*/  SYNCS.PHASECHK.TRANS64.TRYWAIT P1, [R5+URZ+0x16860], R4 ;  /* 0x01686004050075a7 */ /* 0x000ee4000802017f */
[----:B---3--:R-:W-:Y:S05]  /*e910*/  @!P1 BRA `(.L_x_2246) ;  /* 0x0000003800bc9947 */ /* 0x008fea0003800000 */
.L_x_2362:
[----:B------:R-:W-:Y:S05]  /*e920*/  @!P0 BRA `(.L_x_2247) ;  /* 0x0000000000048947 */ /* 0x000fea0003800000 */
[----:B------:R-:W-:Y:S01]  /*e930*/  BPT.TRAP 0x1 ;  /* 0x000000040000795c */ /* 0x000fe20000300000 */
.L_x_2247:
[----:B----4-:R4:W0:Y:S02]  /*e940*/  SYNCS.PHASECHK.TRANS64.TRYWAIT P0, [R3+URZ+0x16860], R0 ;  /* 0x01686000030075a7 */ /* 0x010824000800017f */
[----:B0-----:R-:W-:Y:S05]  /*e950*/  @!P0 NANOSLEEP.SYNCS 0x989680 ;  /* 0x009896800000895d */ /* 0x001fea0003900000 */
[----:B------:R-:W0:Y:S02]  /*e960*/  @!P0 SYNCS.PHASECHK.TRANS64 P0, [R3+URZ+0x16860], R0 ;  /* 0x01686000030085a7 */ /* 0x000e24000800007f */
[----:B0-----:R-:W-:Y:S05]  /*e970*/  @!P0 BRA `(.L_x_2247) ;  /* 0xfffffffc00f08947 */ /* 0x001fea000383ffff */
.L_x_2161:
[----:B------:R-:W-:Y:S05]  /*e980*/  BSYNC B6 ;  /* 0x0000000000067941 */ /* 0x000fea0003800000 */
.L_x_2158:
[----:B------:R-:W-:Y:S05]  /*e990*/  EXIT ;  /* 0x000000000000794d */ /* 0x000fea0003800000 */
.L_x_2165:
[----:B0-----:R-:W-:-:S04]  /*e9a0*/  IMAD.U32 R3, RZ, RZ, UR42 ;  /* 0x0000002aff037e24 */ /* 0x001fc8000f8e00ff */
[----:B------:R0:W1:Y:S03]  /*e9b0*/  SYNCS.PHASECHK.TRANS64.TRYWAIT P0, [R3+URZ+0x16800], R0 ;  /* 0x01680000030075a7 */ /* 0x000066000800017f */
[----:B-1----:R-:W-:Y:S05]  /*e9c0*/  @!P0 NANOSLEEP.SYNCS 0x989680 ;  /* 0x009896800000895d */ /* 0x002fea0003900000 */
[----:B------:R-:W1:Y:S02]  /*e9d0*/  @!P0 SYNCS.PHASECHK.TRANS64 P0, [R3+URZ+0x16800], R0 ;  /* 0x01680000030085a7 */ /* 0x000e64000800007f */
[----:B-1----:R-:W-:Y:S05]  /*e9e0*/  @!P0 BRA `(.L_x_2165) ;  /* 0xfffffffc00ec8947 */ /* 0x002fea000383ffff */
[----:B------:R-:W-:Y:S05]  /*e9f0*/  BRA `(.L_x_2248) ;  /* 0xffffff2800207947 */ /* 0x000fea000383ffff */
.L_x_2169:
[----:B0-----:R-:W-:-:S04]  /*ea00*/  IMAD.U32 R3, RZ, RZ, UR42 ;  /* 0x0000002aff037e24 */ /* 0x001fc8000f8e00ff */
[----:B------:R0:W2:Y:S03]  /*ea10*/  SYNCS.PHASECHK.TRANS64.TRYWAIT P1, [R3+URZ+0x16830], R0 ;  /* 0x01683000030075a7 */ /* 0x0000a6000802017f */
[----:B--2---:R-:W-:Y:S05]  /*ea20*/  @!P1 NANOSLEEP.SYNCS 0x989680 ;  /* 0x009896800000995d */ /* 0x004fea0003900000 */
[----:B------:R-:W2:Y:S02]  /*ea30*/  @!P1 SYNCS.PHASECHK.TRANS64 P1, [R3+URZ+0x16830], R0 ;  /* 0x01683000030095a7 */ /* 0x000ea4000802007f */
[----:B--2---:R-:W-:Y:S05]  /*ea40*/  @!P1 BRA `(.L_x_2169) ;  /* 0xfffffffc00ec9947 */ /* 0x004fea000383ffff */
[----:B------:R-:W-:Y:S05]  /*ea50*/  BRA `(.L_x_2168) ;  /* 0xffffff28003c7947 */ /* 0x000fea000383ffff */
.L_x_2175:
[----:B-1----:R-:W-:-:S04]  /*ea60*/  MOV R10, UR4 ;  /* 0x00000004000a7c02 */ /* 0x002fc80008000f00 */
[----:B------:R1:W2:Y:S03]  /*ea70*/  SYNCS.PHASECHK.TRANS64.TRYWAIT P1, [R10+URZ+0x16830], R9 ;  /* 0x016830090a0075a7 */ /* 0x0002a6000802017f */
[----:B--2---:R-:W-:Y:S05]  /*ea80*/  @!P1 NANOSLEEP.SYNCS 0x989680 ;  /* 0x009896800000995d */ /* 0x004fea0003900000 */
[----:B------:R-:W2:Y:S02]  /*ea90*/  @!P1 SYNCS.PHASECHK.TRANS64 P1, [R10+URZ+0x16830], R9 ;  /* 0x016830090a0095a7 */ /* 0x000ea4000802007f */
[----:B--2---:R-:W-:Y:S05]  /*eaa0*/  @!P1 BRA `(.L_x_2175) ;  /* 0xfffffffc00ec9947 */ /* 0x004fea000383ffff */
[----:B------:R-:W-:Y:S05]  /*eab0*/  BRA `(.L_x_2172) ;  /* 0xffffff5400387947 */ /* 0x000fea000383ffff */
.L_x_2179:
[----:B-1----:R-:W-:-:S04]  /*eac0*/  IMAD.U32 R10, RZ, RZ, UR10 ;  /* 0x0000000aff0a7e24 */ /* 0x002fc8000f8e00ff */
[----:B------:R1:W2:Y:S03]  /*ead0*/  SYNCS.PHASECHK.TRANS64.TRYWAIT P1, [R10+URZ+0x16850], R9 ;  /* 0x016850090a0075a7 */ /* 0x0002a6000802017f */
[----:B--2---:R-:W-:Y:S05]  /*eae0*/  @!P1 NANOSLEEP.SYNCS 0x989680 ;  /* 0x009896800000995d */ /* 0x004fea0003900000 */
[----:B------:R-:W2:Y:S02]  /*eaf0*/  @!P1 SYNCS.PHASECHK.TRANS64 P1, [R10+URZ+0x16850], R9 ;  /* 0x016850090a0095a7 */ /* 0x000ea4000802007f */
[----:B--2---:R-:W-:Y:S05]  /*eb00*/  @!P1 BRA `(.L_x_2179) ;  /* 0xfffffffc00ec9947 */ /* 0x004fea000383ffff */
[----:B------:R-:W-:Y:S05]  /*eb10*/  BRA `(.L_x_2176) ;  /* 0xffffff5400bc7947 */ /* 0x000fea000383ffff */
.L_x_2187:
[----:B-1----:R-:W-:-:S04]  /*eb20*/  IMAD.U32 R9, RZ, RZ, UR10 ;  /* 0x0000000aff097e24 */ /* 0x002fc8000f8e00ff */
[----:B------:R1:W2:Y:S03]  /*eb30*/  SYNCS.PHASECHK.TRANS64.TRYWAIT P1, [R9+URZ+0x16830], R8 ;  /* 0x01683008090075a7 */ /* 0x0002a6000802017f */
[----:B--2---:R-:W-:Y:S05]  /*eb40*/  @!P1 NANOSLEEP.SYNCS 0x989680 ;  /* 0x009896800000995d */ /* 0x004fea0003900000 */
[----:B------:R-:W2:Y:S02]  /*eb50*/  @!P1 SYNCS.PHASECHK.TRANS64 P1, [R9+URZ+0x16830], R8 ;  /* 0x01683008090095a7 */ /* 0x000ea4000802007f */
[----:B--2---:R-:W-:Y:S05]  /*eb60*/  @!P1 BRA `(.L_x_2187) ;  /* 0xfffffffc00ec9947 */ /* 0x004fea000383ffff */
[----:B------:R-:W-:Y:S05]  /*eb70*/  BRA `(.L_x_2184) ;  /* 0xffffff8000d87947 */ /* 0x000fea000383ffff */
.L_x_2191:
[----:B-1----:R-:W-:-:S04]  /*eb80*/  IMAD.U32 R9, RZ, RZ, UR10 ;  /* 0x0000000aff097e24 */ /* 0x002fc8000f8e00ff */
[----:B------:R1:W2:Y:S03]  /*eb90*/  SYNCS.PHASECHK.TRANS64.TRYWAIT P1, [R9+URZ+0x16850], R8 ;  /* 0x01685008090075a7 */ /* 0x0002a6000802017f */
[----:B--2---:R-:W-:Y:S05]  /*eba0*/  @!P1 NANOSLEEP.SYNCS 0x989680 ;  /* 0x009896800000995d */ /* 0x004fea0003900000 */
[----:B------:R-:W2:Y:S02]  /*ebb0*/  @!P1 SYNCS.PHASECHK.TRANS64 P1, [R9+URZ+0x16850], R8 ;  /* 0x01685008090095a7 */ /* 0x000ea4000802007f */
[----:B--2---:R-:W-:Y:S05]  /*ebc0*/  @!P1 BRA `(.L_x_2191) ;  /* 0xfffffffc00ec9947 */ /* 0x004fea000383ffff */
[----:B------:R-:W-:Y:S05]  /*ebd0*/  BRA `(.L_x_2188) ;  /* 0xffffff84004c7947 */ /* 0x000fea000383ffff */
.L_x_2198:
[----:B-1----:R-:W-:-:S04]  /*ebe0*/  MOV R4, UR7 ;  /* 0x0000000700047c02 */ /* 0x002fc80008000f00 */
[----:B------:R1:W3:Y:S03]  /*ebf0*/  SYNCS.PHASECHK.TRANS64.TRYWAIT P1, [R4+URZ+0x16850], R3 ;  /* 0x01685003040075a7 */ /* 0x0002e6000802017f */
[----:B---3--:R-:W-:Y:S05]  /*ec00*/  @!P1 NANOSLEEP.SYNCS 0x989680 ;  /* 0x009896800000995d */ /* 0x008fea0003900000 */
[----:B------:R-:W3:Y:S02]  /*ec10*/  @!P1 SYNCS.PHASECHK.TRANS64 P1, [R4+URZ+0x16850], R3 ;  /* 0x01685003040095a7 */ /* 0x000ee4000802007f */
[----:B---3--:R-:W-:Y:S05]  /*ec20*/  @!P1 BRA `(.L_x_2198) ;  /* 0xfffffffc00ec9947 */ /* 0x008fea000383ffff */
[----:B------:R-:W-:Y:S05]  /*ec30*/  BRA `(.L_x_2197) ;  /* 0xffffffa400ac7947 */ /* 0x000fea000383ffff */
.L_x_2210:
[----:B------:R-:W-:Y:S01]  /*ec40*/  IMAD.MOV.U32 R13, RZ, RZ, R17 ;  /* 0x000000ffff0d7224 */ /* 0x000fe200078e0011 */
[----:B------:R-:W-:Y:S01]  /*ec50*/  MOV R15, 0xffffffff ;  /* 0xffffffff000f7802 */ /* 0x000fe20000000f00 */
[----:B------:R-:W-:Y:S02]  /*ec60*/  IMAD.MOV.U32 R12, RZ, RZ, RZ ;  /* 0x000000ffff0c7224 */ /* 0x000fe400078e00ff */
[----:B------:R-:W-:-:S07]  /*ec70*/  IMAD.MOV.U32 R11, RZ, RZ, 0x1f ;  /* 0x0000001fff0b7424 */ /* 0x000fce00078e00ff */
[----:B0----5:R-:W-:Y:S05]  /*ec80*/  WARPSYNC.COLLECTIVE R15, `(.L_x_2249) ;  /* 0x000000000f087348 */ /* 0x021fea0003c00000 */
[----:B------:R1:W2:Y:S02]  /*ec90*/  SHFL.IDX P6, R14, R13, R12, R11 ;  /* 0x0000000c0d0e7389 */ /* 0x0002a400000c000b */
[----:B012--5:R-:W-:Y:S01]  /*eca0*/  ENDCOLLECTIVE ;  /* 0x000000000000791b */ /* 0x027fe20003800000 */
.L_x_2249:
[----:B------:R-:W-:Y:S05]  /*ecb0*/  BRA `(.L_x_2250) ;  /* 0xffffffcc00587947 */ /* 0x000fea000383ffff */
.L_x_2212:
[----:B0-----:R-:W-:-:S04]  /*ecc0*/  IMAD.U32 R3, RZ, RZ, UR47 ;  /* 0x0000002fff037e24 */ /* 0x001fc8000f8e00ff */
[----:B------:R0:W1:Y:S03]  /*ecd0*/  SYNCS.PHASECHK.TRANS64.TRYWAIT P0, [R3+URZ+0x16840], R10 ;  /* 0x0168400a030075a7 */ /* 0x000066000800017f */
[----:B-1----:R-:W-:Y:S05]  /*ece0*/  @!P0 NANOSLEEP.SYNCS 0x989680 ;  /* 0x009896800000895d */ /* 0x002fea0003900000 */
[----:B------:R-:W1:Y:S02]  /*ecf0*/  @!P0 SYNCS.PHASECHK.TRANS64 P0, [R3+URZ+0x16840], R10 ;  /* 0x0168400a030085a7 */ /* 0x000e64000800007f */
[----:B-1----:R-:W-:Y:S05]  /*ed00*/  @!P0 BRA `(.L_x_2212) ;  /* 0xfffffffc00ec8947 */ /* 0x002fea000383ffff */
[----:B------:R-:W-:Y:S05]  /*ed10*/  BRA `(.L_x_2251) ;  /* 0xffffffcc00d87947 */ /* 0x000fea000383ffff */
.L_x_2213:
        /* <DEDUP_REMOVED lines=8> */
.L_x_2253:
[----:B------:R-:W-:Y:S05]  /*eda0*/  BSYNC B0 ;  /* 0x0000000000007941 */ /* 0x000fea0003800000 */
.L_x_2252:
[----:B------:R-:W-:Y:S01]  /*edb0*/  IMAD.MOV.U32 R13, RZ, RZ, R0 ;  /* 0x000000ffff0d7224 */ /* 0x000fe200078e0000 */
[----:B------:R-:W-:Y:S01]  /*edc0*/  MOV R12, RZ ;  /* 0x000000ff000c7202 */ /* 0x000fe20000000f00 */
[----:B------:R-:W-:Y:S01]  /*edd0*/  IMAD.MOV.U32 R11, RZ, RZ, 0x181f ;  /* 0x0000181fff0b7424 */ /* 0x000fe200078e00ff */
[----:B------:R-:W-:Y:S01]  /*ede0*/  @P0 LEA R7, R22, UR47, 0x1 ;  /* 0x0000002f16070c11 */ /* 0x000fe2000f8e08ff */
[----:B------:R-:W-:Y:S02]  /*edf0*/  IMAD.MOV.U32 R15, RZ, RZ, -0x1 ;  /* 0xffffffffff0f7424 */ /* 0x000fe400078e00ff */
[----:B------:R-:W-:-:S07]  /*ee00*/  IMAD.MOV.U32 R2, RZ, RZ, R14 ;  /* 0x000000ffff027224 */ /* 0x000fce00078e000e */
[----:B------:R-:W-:Y:S05]  /*ee10*/  WARPSYNC.COLLECTIVE R15, `(.L_x_2254) ;  /* 0x000000000f087348 */ /* 0x000fea0003c00000 */
[----:B------:R0:W1:Y:S02]  /*ee20*/  SHFL.IDX P6, R14, R13, R12, R11 ;  /* 0x0000000c0d0e7389 */ /* 0x00006400000c000b */
[----:B01----:R-:W-:Y:S01]  /*ee30*/  ENDCOLLECTIVE ;  /* 0x000000000000791b */ /* 0x003fe20003800000 */
.L_x_2254:
        /* <DEDUP_REMOVED lines=8> */
.L_x_2255:
[C---:B------:R-:W-:Y:S01]  /*eec0*/  ISETP.GE.AND P1, PT, R5.reuse, 0x21, PT ;  /* 0x000000210500780c */ /* 0x040fe20003f26270 */
[----:B------:R-:W-:Y:S01]  /*eed0*/  @!PT LDS RZ, [RZ] ;  /* 0x00000000fffff984 */ /* 0x000fe20000000800 */
[----:B------:R-:W-:Y:S01]  /*eee0*/  @!PT LDS RZ, [RZ] ;  /* 0x00000000fffff984 */ /* 0x000fe20000000800 */
[----:B------:R-:W-:Y:S01]  /*eef0*/  @!PT LDS RZ, [RZ] ;  /* 0x00000000fffff984 */ /* 0x000fe20000000800 */
[----:B------:R0:W-:Y:S01]  /*ef00*/  @P0 LDGSTS.E.BYPASS.LTC128B.128 [R7+0xe400], desc[UR38][R2.64], !P3 ;  /* 0x0e40000002070fae */ /* 0x0001e2000d901d66 */
[----:B------:R-:W-:Y:S02]  /*ef10*/  ISETP.GE.AND P0, PT, R5, 0x11, PT ;  /* 0x000000110500780c */ /* 0x000fe40003f06270 */
[----:B------:R-:W-:-:S09]  /*ef20*/  MOV R13, R0 ;  /* 0x00000000000d7202 */ /* 0x000fd20000000f00 */
[C---:B------:R-:W-:Y:S02]  /*ef30*/  @P1 LEA R25, R22.reuse, UR47, 0x1 ;  /* 0x0000002f16191c11 */ /* 0x040fe4000f8e08ff */
[----:B------:R-:W-:Y:S01]  /*ef40*/  @P0 LEA R21, R22, UR47, 0x1 ;  /* 0x0000002f16150c11 */ /* 0x000fe2000f8e08ff */
[----:B0-----:R-:W-:-:S07]  /*ef50*/  IMAD.MOV.U32 R8, RZ, RZ, R14 ;  /* 0x000000ffff087224 */ /* 0x001fce00078e000e */
[----:B------:R-:W-:Y:S05]  /*ef60*/  WARPSYNC.COLLECTIVE R15, `(.L_x_2256) ;  /* 0x000000000f087348 */ /* 0x000fea0003c00000 */
[----:B------:R0:W1:Y:S02]  /*ef70*/  SHFL.IDX P6, R14, R13, R12, R11 ;  /* 0x0000000c0d0e7389 */ /* 0x00006400000c000b */
[----:B01----:R-:W-:Y:S01]  /*ef80*/  ENDCOLLECTIVE ;  /* 0x000000000000791b */ /* 0x003fe20003800000 */
.L_x_2256:
[----:B------:R-:W-:Y:S02]  /*ef90*/  IMAD.MOV.U32 R13, RZ, RZ, R4 ;  /* 0x000000ffff0d7224 */ /* 0x000fe400078e0004 */
[----:B------:R-:W-:Y:S01]  /*efa0*/  IMAD.MOV.U32 R12, RZ, RZ, 0x2 ;  /* 0x00000002ff0c7424 */ /* 0x000fe200078e00ff */
[----:B------:R-:W-:-:S13]  /*efb0*/  @P0 LEA R2, P2, R16, R14, 0x1 ;  /* 0x0000000e10020211 */ /* 0x000fda00078408ff */
[----:B------:R-:W-:Y:S05]  /*efc0*/  WARPSYNC.COLLECTIVE R15, `(.L_x_2257) ;  /* 0x000000000f087348 */ /* 0x000fea0003c00000 */
[----:B------:R0:W1:Y:S02]  /*efd0*/  SHFL.IDX P6, R14, R13, R12, R11 ;  /* 0x0000000c0d0e7389 */ /* 0x00006400000c000b */
[----:B01----:R-:W-:Y:S01]  /*efe0*/  ENDCOLLECTIVE ;  /* 0x000000000000791b */ /* 0x003fe20003800000 */
.L_x_2257:
[----:B------:R-:W-:-:S05]  /*eff0*/  @P0 IMAD.X R3, RZ, RZ, R8, P2 ;  /* 0x000000ffff030224 */ /* 0x000fca00010e0608 */
        /* <DEDUP_REMOVED lines=9> */
.L_x_2258:
[----:B------:R-:W-:Y:S01]  /*f090*/  MOV R13, R4 ;  /* 0x00000004000d7202 */ /* 0x000fe20000000f00 */
[----:B------:R-:W-:Y:S02]  /*f0a0*/  IMAD.MOV.U32 R12, RZ, RZ, 0x3 ;  /* 0x00000003ff0c7424 */ /* 0x000fe400078e00ff */
[----:B------:R-:W-:-:S07]  /*f0b0*/  IMAD.MOV.U32 R9, RZ, RZ, R14 ;  /* 0x000000ffff097224 */ /* 0x000fce00078e000e */
[----:B------:R-:W-:Y:S05]  /*f0c0*/  WARPSYNC.COLLECTIVE R15, `(.L_x_2259) ;  /* 0x000000000f087348 */ /* 0x000fea0003c00000 */
[----:B------:R0:W1:Y:S02]  /*f0d0*/  SHFL.IDX P6, R14, R13, R12, R11 ;  /* 0x0000000c0d0e7389 */ /* 0x00006400000c000b */
[----:B01----:R-:W-:Y:S01]  /*f0e0*/  ENDCOLLECTIVE ;  /* 0x000000000000791b */ /* 0x003fe20003800000 */
.L_x_2259:
        /* <DEDUP_REMOVED lines=14> */
.L_x_2260:
[----:B------:R-:W-:Y:S01]  /*f1d0*/  @P1 LEA R25, R22, UR47, 0x1 ;  /* 0x0000002f16191c11 */ /* 0x000fe2000f8e08ff */
[----:B------:R-:W-:Y:S02]  /*f1e0*/  IMAD.MOV.U32 R13, RZ, RZ, R4 ;  /* 0x000000ffff0d7224 */ /* 0x000fe400078e0004 */
[----:B------:R-:W-:Y:S01]  /*f1f0*/  IMAD.MOV.U32 R12, RZ, RZ, 0x4 ;  /* 0x00000004ff0c7424 */ /* 0x000fe200078e00ff */
[----:B------:R-:W-:-:S13]  /*f200*/  @P0 LEA R2, P2, R16, R14, 0x1 ;  /* 0x0000000e10020211 */ /* 0x000fda00078408ff */
[----:B------:R-:W-:Y:S05]  /*f210*/  WARPSYNC.COLLECTIVE R15, `(.L_x_2261) ;  /* 0x000000000f087348 */ /* 0x000fea0003c00000 */
[----:B------:R0:W1:Y:S02]  /*f220*/  SHFL.IDX P6, R14, R13, R12, R11 ;  /* 0x0000000c0d0e7389 */ /* 0x00006400000c000b */
[----:B01----:R-:W-:Y:S01]  /*f230*/  ENDCOLLECTIVE ;  /* 0x000000000000791b */ /* 0x003fe20003800000 */
.L_x_2261:
[----:B------:R-:W-:-:S05]  /*f240*/  @P0 IADD3.X R3, RZ, R7, RZ, P2, !PT ;  /* 0x00000007ff030210 */ /* 0x000fca00017fe4ff */
        /* <DEDUP_REMOVED lines=9> */
.L_x_2262:
[----:B------:R-:W-:Y:S01]  /*f2e0*/  IMAD.MOV.U32 R13, RZ, RZ, R4 ;  /* 0x000000ffff0d7224 */ /* 0x000fe200078e0004 */
[----:B------:R-:W-:Y:S01]  /*f2f0*/  MOV R12, 0x5 ;  /* 0x00000005000c7802 */ /* 0x000fe20000000f00 */
[----:B------:R-:W-:-:S07]  /*f300*/  IMAD.MOV.U32 R9, RZ, RZ, R14 ;  /* 0x000000ffff097224 */ /* 0x000fce00078e000e */
[----:B------:R-:W-:Y:S05]  /*f310*/  WARPSYNC.COLLECTIVE R15, `(.L_x_2263) ;  /* 0x000000000f087348 */ /* 0x000fea0003c00000 */
[----:B------:R0:W1:Y:S02]  /*f320*/  SHFL.IDX P6, R14, R13, R12, R11 ;  /* 0x0000000c0d0e7389 */ /* 0x00006400000c000b */
[----:B01----:R-:W-:Y:S01]  /*f330*/  ENDCOLLECTIVE ;  /* 0x000000000000791b */ /* 0x003fe20003800000 */
.L_x_2263:
        /* <DEDUP_REMOVED lines=13> */
.L_x_2264:
[----:B------:R-:W-:Y:S01]  /*f410*/  MOV R13, R4 ;  /* 0x00000004000d7202 */ /* 0x000fe20000000f00 */
[----:B------:R-:W-:Y:S01]  /*f420*/  IMAD.MOV.U32 R12, RZ, RZ, 0x6 ;  /* 0x00000006ff0c7424 */ /* 0x000fe200078e00ff */
[----:B------:R-:W-:-:S13]  /*f430*/  @P0 LEA R2, P2, R16, R14, 0x1 ;  /* 0x0000000e10020211 */ /* 0x000fda00078408ff */
[----:B------:R-:W-:Y:S05]  /*f440*/  WARPSYNC.COLLECTIVE R15, `(.L_x_2265) ;  /* 0x000000000f087348 */ /* 0x000fea0003c00000 */
[----:B------:R0:W1:Y:S02]  /*f450*/  SHFL.IDX P6, R14, R13, R12, R11 ;  /* 0x0000000c0d0e7389 */ /* 0x00006400000c000b */
[----:B01----:R-:W-:Y:S01]  /*f460*/  ENDCOLLECTIVE ;  /* 0x000000000000791b */ /* 0x003fe20003800000 */
.L_x_2265:
        /* <DEDUP_REMOVED lines=11> */
.L_x_2266:
[----:B------:R-:W-:Y:S02]  /*f520*/  IMAD.MOV.U32 R13, RZ, RZ, R4 ;  /* 0x000000ffff0d7224 */ /* 0x000fe400078e0004 */
[----:B------:R-:W-:Y:S01]  /*f530*/  IMAD.MOV.U32 R12, RZ, RZ, 0x7 ;  /* 0x00000007ff0c7424 */ /* 0x000fe200078e00ff */
[----:B------:R-:W-:-:S07]  /*f540*/  MOV R9, R14 ;  /* 0x0000000e00097202 */ /* 0x000fce0000000f00 */
[----:B------:R-:W-:Y:S05]  /*f550*/  WARPSYNC.COLLECTIVE R15, `(.L_x_2267) ;  /* 0x000000000f087348 */ /* 0x000fea0003c00000 */
[----:B------:R0:W1:Y:S02]  /*f560*/  SHFL.IDX P6, R14, R13, R12, R11 ;  /* 0x0000000c0d0e7389 */ /* 0x00006400000c000b */
[----:B01----:R-:W-:Y:S01]  /*f570*/  ENDCOLLECTIVE ;  /* 0x000000000000791b */ /* 0x003fe20003800000 */
.L_x_2267:
[----:B------:R-:W-:Y:S02]  /*f580*/  @P1 LEA R2, P0, R16, R9, 0x1 ;  /* 0x0000000910021211 */ /* 0x000fe400078008ff */
[----:B------:R-:W-:-:S03]  /*f590*/  @P1 LEA R9, R22, UR47, 0x1 ;  /* 0x0000002f16091c11 */ /* 0x000fc6000f8e08ff */
        /* <DEDUP_REMOVED lines=10> */
.L_x_2268:
[----:B------:R-:W-:Y:S05]  /*f640*/  BRA `(.L_x_2269) ;  /* 0xffffffc800e87947 */ /* 0x000fea000383ffff */
.L_x_2216:
[----:B------:R-:W-:Y:S01]  /*f650*/  IMAD.MOV.U32 R13, RZ, RZ, R8 ;  /* 0x000000ffff0d7224 */ /* 0x000fe200078e0008 */
[----:B------:R-:W-:Y:S01]  /*f660*/  MOV R11, 0x181f ;  /* 0x0000181f000b7802 */ /* 0x000fe20000000f00 */
[----:B------:R-:W-:Y:S02]  /*f670*/  IMAD.MOV.U32 R12, RZ, RZ, RZ ;  /* 0x000000ffff0c7224 */ /* 0x000fe400078e00ff */
[----:B------:R-:W-:Y:S02]  /*f680*/  IMAD.MOV.U32 R15, RZ, RZ, -0x1 ;  /* 0xffffffffff0f7424 */ /* 0x000fe400078e00ff */
[----:B------:R-:W-:-:S07]  /*f690*/  IMAD.U32 R5, RZ, RZ, UR49 ;  /* 0x00000031ff057e24 */ /* 0x000fce000f8e00ff */
[----:B------:R-:W-:Y:S05]  /*f6a0*/  WARPSYNC.COLLECTIVE R15, `(.L_x_2270) ;  /* 0x000000000f087348 */ /* 0x000fea0003c00000 */
[----:B------:R0:W1:Y:S02]  /*f6b0*/  SHFL.IDX P6, R14, R13, R12, R11 ;  /* 0x0000000c0d0e7389 */ /* 0x00006400000c000b */
[----:B01----:R-:W-:Y:S01]  /*f6c0*/  ENDCOLLECTIVE ;  /* 0x000000000000791b */ /* 0x003fe20003800000 */
.L_x_2270:
[----:B------:R-:W-:Y:S01]  /*f6d0*/  IMAD R5, R5, 0xc0, R24 ;  /* 0x000000c005057824 */ /* 0x000fe200078e0218 */
[----:B------:R-:W-:Y:S01]  /*f6e0*/  MOV R13, R7 ;  /* 0x00000007000d7202 */ /* 0x000fe20000000f00 */
[----:B------:R-:W-:-:S07]  /*f6f0*/  IMAD.MOV.U32 R2, RZ, RZ, R14 ;  /* 0x000000ffff027224 */ /* 0x000fce00078e000e */
[----:B------:R-:W-:Y:S05]  /*f700*/  WARPSYNC.COLLECTIVE R15, `(.L_x_2271) ;  /* 0x000000000f087348 */ /* 0x000fea0003c00000 */
[----:B------:R0:W1:Y:S02]  /*f710*/  SHFL.IDX P6, R14, R13, R12, R11 ;  /* 0x0000000c0d0e7389 */ /* 0x00006400000c000b */
[----:B01----:R-:W-:Y:S01]  /*f720*/  ENDCOLLECTIVE ;  /* 0x000000000000791b */ /* 0x003fe20003800000 */
.L_x_2271:
[----:B------:R-:W-:Y:S02]  /*f730*/  ULDC UR4, c[0x0][0x288] ;  /* 0x0000a20000047ab9 */ /* 0x000fe40000000800 */
[----:B------:R-:W-:Y:S02]  /*f740*/  IMAD R4, R9, UR4, RZ ;  /* 0x0000000409047c24 */ /* 0x000fe4000f8e02ff */
[----:B------:R-:W-:-:S03]  /*f750*/  VIADD R9, R5, 0x10 ;  /* 0x0000001005097836 */ /* 0x000fc60000000000 */
[----:B------:R-:W-:Y:S02]  /*f760*/  ISETP.GE.AND P1, PT, R5, R4, PT ;  /* 0x000000040500720c */ /* 0x000fe40003f26270 */
[----:B------:R-:W-:Y:S01]  /*f770*/  MOV R13, R8 ;  /* 0x00000008000d7202 */ /* 0x000fe20000000f00 */
        /* <DEDUP_REMOVED lines=8> */
.L_x_2272:
        /* <DEDUP_REMOVED lines=12> */
.L_x_2273:
[----:B------:R-:W-:Y:S01]  /*f8c0*/  IMAD.MOV.U32 R13, RZ, RZ, R8 ;  /* 0x000000ffff0d7224 */ /* 0x000fe200078e0008 */
[----:B------:R-:W-:Y:S02]  /*f8d0*/  MOV R12, 0x2 ;  /* 0x00000002000c7802 */ /* 0x000fe40000000f00 */
[----:B------:R-:W-:-:S07]  /*f8e0*/  MOV R21, R14 ;  /* 0x0000000e00157202 */ /* 0x000fce0000000f00 */
[----:B------:R-:W-:Y:S05]  /*f8f0*/  WARPSYNC.COLLECTIVE R15, `(.L_x_2274) ;  /* 0x000000000f087348 */ /* 0x000fea0003c00000 */
[----:B------:R0:W1:Y:S02]  /*f900*/  SHFL.IDX P6, R14, R13, R12, R11 ;  /* 0x0000000c0d0e7389 */ /* 0x00006400000c000b */
[----:B01----:R-:W-:Y:S01]  /*f910*/  ENDCOLLECTIVE ;  /* 0x000000000000791b */ /* 0x003fe20003800000 */
.L_x_2274:
[----:B------:R-:W-:-:S05]  /*f920*/  @!P1 LEA R2, P2, R16, R21, 0x1 ;  /* 0x0000001510029211 */ /* 0x000fca00078408ff */
[----:B------:R-:W-:-:S05]  /*f930*/  @!P1 IMAD.X R3, RZ, RZ, R10, P2 ;  /* 0x000000ffff039224 */ /* 0x000fca00010e060a */
        /* <DEDUP_REMOVED lines=10> */
.L_x_2275:
[----:B------:R-:W-:Y:S01]  /*f9e0*/  @!P1 LEA R20, R22, UR47, 0x1 ;  /* 0x0000002f16149c11 */ /* 0x000fe2000f8e08ff */
[----:B------:R-:W-:Y:S02]  /*f9f0*/  IMAD.MOV.U32 R13, RZ, RZ, R8 ;  /* 0x000000ffff0d7224 */ /* 0x000fe400078e0008 */
[----:B------:R-:W-:Y:S01]  /*fa00*/  IMAD.MOV.U32 R12, RZ, RZ, 0x3 ;  /* 0x00000003ff0c7424 */ /* 0x000fe200078e00ff */
[----:B------:R-:W-:-:S13]  /*fa10*/  @!P1 LEA R2, P2, R16, R14, 0x1 ;  /* 0x0000000e10029211 */ /* 0x000fda00078408ff */
[----:B------:R-:W-:Y:S05]  /*fa20*/  WARPSYNC.COLLECTIVE R15, `(.L_x_2276) ;  /* 0x000000000f087348 */ /* 0x000fea0003c00000 */
[----:B------:R0:W1:Y:S02]  /*fa30*/  SHFL.IDX P6, R14, R13, R12, R11 ;  /* 0x0000000c0d0e7389 */ /* 0x00006400000c000b */
[----:B01----:R-:W-:Y:S01]  /*fa40*/  ENDCOLLECTIVE ;  /* 0x000000000000791b */ /* 0x003fe20003800000 */
.L_x_2276:
[----:B------:R-:W-:Y:S01]  /*fa50*/  @!P1 IMAD.X R3, RZ, RZ, R9, P2 ;  /* 0x000000ffff039224 */ /* 0x000fe200010e0609 */
[----:B------:R-:W-:-:S04]  /*fa60*/  IADD3 R9, R5, 0x30, RZ ;  /* 0x0000003005097810 */ /* 0x000fc80007ffe0ff */
[----:B------:R-:W-:Y:S01]  /*fa70*/  @!PT LDS RZ, [RZ] ;  /* 0x00000000fffff984 */ /* 0x000fe20000000800 */
[----:B------:R-:W-:Y:S01]  /*fa80*/  @!PT LDS RZ, [RZ] ;  /* 0x00000000fffff984 */ /* 0x000fe20000000800 */
[----:B------:R-:W-:Y:S01]  /*fa90*/  @!PT LDS RZ, [RZ] ;  /* 0x00000000fffff984 */ /* 0x000fe20000000800 */
[----:B------:R0:W-:Y:S01]  /*faa0*/  @!P1 LDGSTS.E.BYPASS.LTC128B.128 [R20+0x9400], desc[UR38][R2.64], !P0 ;  /* 0x0940000002149fae */ /* 0x0001e2000c101d66 */
[----:B------:R-:W-:Y:S01]  /*fab0*/  ISETP.GE.AND P1, PT, R9, R4, PT ;  /* 0x000000040900720c */ /* 0x000fe20003f26270 */
[----:B------:R-:W-:Y:S01]  /*fac0*/  VIADD R9, R5, 0x40 ;  /* 0x0000004005097836 */ /* 0x000fe20000000000 */
[----:B------:R-:W-:-:S11]  /*fad0*/  MOV R13, R7 ;  /* 0x00000007000d7202 */ /* 0x000fd60000000f00 */
[----:B------:R-:W-:Y:S01]  /*fae0*/  @!P1 LEA R25, R22, UR47, 0x1 ;  /* 0x0000002f16199c11 */ /* 0x000fe2000f8e08ff */
[----:B0-----:R-:W-:-:S07]  /*faf0*/  IMAD.MOV.U32 R10, RZ, RZ, R14 ;  /* 0x000000ffff0a7224 */ /* 0x001fce00078e000e */
[----:B------:R-:W-:Y:S05]  /*fb00*/  WARPSYNC.COLLECTIVE R15, `(.L_x_2277) ;  /* 0x000000000f087348 */ /* 0x000fea0003c00000 */
[----:B------:R0:W1:Y:S02]  /*fb10*/  SHFL.IDX P6, R14, R13, R12, R11 ;  /* 0x0000000c0d0e7389 */ /* 0x00006400000c000b */
[----:B01----:R-:W-:Y:S01]  /*fb20*/  ENDCOLLECTIVE ;  /* 0x000000000000791b */ /* 0x003fe20003800000 */
.L_x_2277:
[----:B------:R-:W-:Y:S01]  /*fb30*/  MOV R13, R8 ;  /* 0x00000008000d7202 */ /* 0x000fe20000000f00 */
[----:B------:R-:W-:Y:S02]  /*fb40*/  IMAD.MOV.U32 R12, RZ, RZ, 0x4 ;  /* 0x00000004ff0c7424 */ /* 0x000fe400078e00ff */
[----:B------:R-:W-:-:S07]  /*fb50*/  IMAD.MOV.U32 R21, RZ, RZ, R14 ;  /* 0x000000ffff157224 */ /* 0x000fce00078e000e */
[----:B------:R-:W-:Y:S05]  /*fb60*/  WARPSYNC.COLLECTIVE R15, `(.L_x_2278) ;  /* 0x000000000f087348 */ /* 0x000fea0003c00000 */
[----:B------:R0:W1:Y:S02]  /*fb70*/  SHFL.IDX P6, R14, R13, R12, R11 ;  /* 0x0000000c0d0e7389 */ /* 0x00006400000c000b */
[----:B01----:R-:W-:Y:S01]  /*fb80*/  ENDCOLLECTIVE ;  /* 0x000000000000791b */ /* 0x003fe20003800000 */
.L_x_2278:
        /* <DEDUP_REMOVED lines=12> */
.L_x_2279:
[----:B------:R-:W-:Y:S01]  /*fc50*/  @!P1 LEA R20, R22, UR47, 0x1 ;  /* 0x0000002f16149c11 */ /* 0x000fe2000f8e08ff */
[----:B------:R-:W-:Y:S02]  /*fc60*/  IMAD.MOV.U32 R13, RZ, RZ, R8 ;  /* 0x000000ffff0d7224 */ /* 0x000fe400078e0008 */
[----:B------:R-:W-:Y:S01]  /*fc70*/  IMAD.MOV.U32 R12, RZ, RZ, 0x5 ;  /* 0x00000005ff0c7424 */ /* 0x000fe200078e00ff */
[----:B------:R-:W-:-:S13]  /*fc80*/  @!P1 LEA R2, P2, R16, R14, 0x1 ;  /* 0x0000000e10029211 */ /* 0x000fda00078408ff */
[----:B------:R-:W-:Y:S05]  /*fc90*/  WARPSYNC.COLLECTIVE R15, `(.L_x_2280) ;  /* 0x000000000f087348 */ /* 0x000fea0003c00000 */
[----:B------:R0:W1:Y:S02]  /*fca0*/  SHFL.IDX P6, R14, R13, R12, R11 ;  /* 0x0000000c0d0e7389 */ /* 0x00006400000c000b */
[----:B01----:R-:W-:Y:S01]  /*fcb0*/  ENDCOLLECTIVE ;  /* 0x000000000000791b */ /* 0x003fe20003800000 */
.L_x_2280:
[----:B------:R-:W-:Y:S01]  /*fcc0*/  @!P1 IADD3.X R3, RZ, R9, RZ, P2, !PT ;  /* 0x00000009ff039210 */ /* 0x000fe200017fe4ff */
[----:B------:R-:W-:-:S04]  /*fcd0*/  VIADD R9, R5, 0x50 ;  /* 0x0000005005097836 */ /* 0x000fc80000000000 */
[----:B------:R-:W-:Y:S01]  /*fce0*/  @!PT LDS RZ, [RZ] ;  /* 0x00000000fffff984 */ /* 0x000fe20000000800 */
[----:B------:R-:W-:Y:S01]  /*fcf0*/  @!PT LDS RZ, [RZ] ;  /* 0x00000000fffff984 */ /* 0x000fe20000000800 */
[----:B------:R-:W-:Y:S01]  /*fd00*/  @!PT LDS RZ, [RZ] ;  /* 0x00000000fffff984 */ /* 0x000fe20000000800 */
[----:B------:R0:W-:Y:S01]  /*fd10*/  @!P1 LDGSTS.E.BYPASS.LTC128B.128 [R20+0xa400], desc[UR38][R2.64], !P0 ;  /* 0x0a40000002149fae */ /* 0x0001e2000c101d66 */
[----:B------:R-:W-:Y:S02]  /*fd20*/  ISETP.GE.AND P1, PT, R9, R4, PT ;  /* 0x000000040900720c */ /* 0x000fe40003f26270 */
[----:B------:R-:W-:Y:S01]  /*fd30*/  IADD3 R9, R5, 0x60, RZ ;  /* 0x0000006005097810 */ /* 0x000fe20007ffe0ff */
[----:B------:R-:W-:-:S10]  /*fd40*/  IMAD.MOV.U32 R13, RZ, RZ, R7 ;  /* 0x000000ffff0d7224 */ /* 0x000fd400078e0007 */
[----:B------:R-:W-:Y:S02]  /*fd50*/  @!P1 LEA R25, R22, UR47, 0x1 ;  /* 0x0000002f16199c11 */ /* 0x000fe4000f8e08ff */
[----:B0-----:R-:W-:-:S07]  /*fd60*/  MOV R10, R14 ;  /* 0x0000000e000a7202 */ /* 0x001fce0000000f00 */
[----:B------:R-:W-:Y:S05]  /*fd70*/  WARPSYNC.COLLECTIVE R15, `(.L_x_2281) ;  /* 0x000000000f087348 */ /* 0x000fea0003c00000 */
[----:B------:R0:W1:Y:S02]  /*fd80*/  SHFL.IDX P6, R14, R13, R12, R11 ;  /* 0x0000000c0d0e7389 */ /* 0x00006400000c000b */
[----:B01----:R-:W-:Y:S01]  /*fd90*/  ENDCOLLECTIVE ;  /* 0x000000000000791b */ /* 0x003fe20003800000 */
.L_x_2281:
[----:B------:R-:W-:Y:S02]  /*fda0*/  IMAD.MOV.U32 R13, RZ, RZ, R8 ;  /* 0x000000ffff0d7224 */ /* 0x000fe400078e0008 */
[----:B------:R-:W-:Y:S02]  /*fdb0*/  IMAD.MOV.U32 R12, RZ, RZ, 0x6 ;  /* 0x00000006ff0c7424 */ /* 0x000fe400078e00ff */
[----:B------:R-:W-:-:S07]  /*fdc0*/  IMAD.MOV.U32 R21, RZ, RZ, R14 ;  /* 0x000000ffff157224 */ /* 0x000fce00078e000e */
[----:B------:R-:W-:Y:S05]  /*fdd0*/  WARPSYNC.COLLECTIVE R15, `(.L_x_2282) ;  /* 0x000000000f087348 */ /* 0x000fea0003c00000 */
[----:B------:R0:W1:Y:S02]  /*fde0*/  SHFL.IDX P6, R14, R13, R12, R11 ;  /* 0x0000000c0d0e7389 */ /* 0x00006400000c000b */
[----:B01----:R-:W-:Y:S01]  /*fdf0*/  ENDCOLLECTIVE ;  /* 0x000000000000791b */ /* 0x003fe20003800000 */
.L_x_2282:
[----:B------:R-:W-:-:S05]  /*fe00*/  @!P1 LEA R2, P2, R16, R21, 0x1 ;  /* 0x0000001510029211 */ /* 0x000fca00078408ff */
[----:B------:R-:W-:-:S05]  /*fe10*/  @!P1 IMAD.X R3, RZ, RZ, R10, P2 ;  /* 0x000000ffff039224 */ /* 0x000fca00010e060a */
[----:B------:R-:W-:Y:S01]  /*fe20*/  @!PT LDS RZ, [RZ] ;  /* 0x00000000fffff984 */ /* 0x000fe20000000800 */
[----:B------:R-:W-:Y:S01]  /*fe30*/  @!PT LDS RZ, [RZ] ;  /* 0x00000000fffff984 */ /* 0x000fe20000000800 */
[----:B------:R-:W-:Y:S01]  /*fe40*/  @!PT LDS RZ, [RZ] ;  /* 0x00000000fffff984 */ /* 0x000fe20000000800 */
[----:B------:R0:W-:Y:S01]  /*fe50*/  @!P1 LDGSTS.E.BYPASS.LTC128B.128 [R25+0xac00], desc[UR38][R2.64], !P0 ;  /* 0x0ac0000002199fae */ /* 0x0001e2000c101d66 */
[----:B------:R-:W-:Y:S02]  /*fe60*/  MOV R13, R7 ;  /* 0x00000007000d7202 */ /* 0x000fe40000000f00 */
[----:B------:R-:W-:Y:S01]  /*fe70*/  ISETP.GE.AND P1, PT, R9, R4, PT ;  /* 0x000000040900720c */ /* 0x000fe20003f26270 */
[----:B------:R-:W-:-:S12]  /*fe80*/  IMAD.MOV.U32 R9, RZ, RZ, R14 ;  /* 0x000000ffff097224 */ /* 0x000fd800078e000e */
[----:B0-----:R-:W-:Y:S05]  /*fe90*/  WARPSYNC.COLLECTIVE R15, `(.L_x_2283) ;  /* 0x000000000f087348 */ /* 0x001fea0003c00000 */
[----:B------:R1:W2:Y:S02]  /*fea0*/  SHFL.IDX P6, R14, R13, R12, R11 ;  /* 0x0000000c0d0e7389 */ /* 0x0002a400000c000b */
[----:B012---:R-:W-:Y:S01]  /*feb0*/  ENDCOLLECTIVE ;  /* 0x000000000000791b */ /* 0x007fe20003800000 */
.L_x_2283:
[----:B------:R-:W-:Y:S01]  /*fec0*/  @!P1 LEA R10, R22, UR47, 0x1 ;  /* 0x0000002f160a9c11 */ /* 0x000fe2000f8e08ff */
[----:B------:R-:W-:Y:S02]  /*fed0*/  IMAD.MOV.U32 R13, RZ, RZ, R8 ;  /* 0x000000ffff0d7224 */ /* 0x000fe400078e0008 */
[----:B------:R-:W-:Y:S01]  /*fee0*/  IMAD.MOV.U32 R12, RZ, RZ, 0x7 ;  /* 0x00000007ff0c7424 */ /* 0x000fe200078e00ff */
[----:B------:R-:W-:-:S13]  /*fef0*/  @!P1 LEA R2, P2, R16, R14, 0x1 ;  /* 0x0000000e10029211 */ /* 0x000fda00078408ff */
[----:B------:R-:W-:Y:S05]  /*ff00*/  WARPSYNC.COLLECTIVE R15, `(.L_x_2284) ;  /* 0x000000000f087348 */ /* 0x000fea0003c00000 */
[----:B------:R0:W1:Y:S02]  /*ff10*/  SHFL.IDX P6, R14, R13, R12, R11 ;  /* 0x0000000c0d0e7389 */ /* 0x00006400000c000b */
[----:B01----:R-:W-:Y:S01]  /*ff20*/  ENDCOLLECTIVE ;  /* 0x000000000000791b */ /* 0x003fe20003800000 */
.L_x_2284:
[----:B------:R-:W-:-:S05]  /*ff30*/  @!P1 IMAD.X R3, RZ, RZ, R9, P2 ;  /* 0x000000ffff039224 */ /* 0x000fca00010e0609 */
[----:B------:R-:W-:Y:S01]  /*ff40*/  @!PT LDS RZ, [RZ] ;  /* 0x00000000fffff984 */ /* 0x000fe20000000800 */
[----:B------:R-:W-:Y:S01]  /*ff50*/  @!PT LDS RZ, [RZ] ;  /* 0x00000000fffff984 */ /* 0x000fe20000000800 */
[----:B------:R-:W-:Y:S01]  /*ff60*/  @!PT LDS RZ, [RZ] ;  /* 0x00000000fffff984 */ /* 0x000fe20000000800 */
[----:B------:R0:W-:Y:S01]  /*ff70*/  @!P1 LDGSTS.E.BYPASS.LTC128B.128 [R10+0xb400], desc[UR38][R2.64], !P0 ;  /* 0x0b400000020a9fae */ /* 0x0001e2000c101d66 */
[----:B------:R-:W-:Y:S01]  /*ff80*/  IMAD.MOV.U32 R13, RZ, RZ, R7 ;  /* 0x000000ffff0d7224 */ /* 0x000fe200078e0007 */
[C---:B------:R-:W-:Y:S01]  /*ff90*/  IADD3 R7, R5.reuse, 0x80, RZ ;  /* 0x0000008005077810 */ /* 0x040fe20007ffe0ff */
[----:B0-----:R-:W-:Y:S01]  /*ffa0*/  VIADD R3, R5, 0x70 ;  /* 0x0000007005037836 */ /* 0x001fe20000000000 */
[----:B------:R-:W-:-:S07]  /*ffb0*/  MOV R8, R14 ;  /* 0x0000000e00087202 */ /* 0x000fce0000000f00 */
[----:B------:R-:W-:Y:S05]  /*ffc0*/  WARPSYNC.COLLECTIVE R15, `(.L_x_2285) ;  /* 0x000000000f087348 */ /* 0x000fea0003c00000 */
[----:B------:R0:W1:Y:S02]  /*ffd0*/  SHFL.IDX P6, R14, R13, R12, R11 ;  /* 0x0000000c0d0e7389 */ /* 0x00006400000c000b */
[----:B01----:R-:W-:Y:S01]  /*ffe0*/  ENDCOLLECTIVE ;  /* 0x000000000000791b */ /* 0x003fe20003800000 */
.L_x_2285:
[----:B------:R-:W-:Y:S01]  /*fff0*/  ISETP.GE.AND P1, PT, R3, R4, PT ;  /* 0x000000040300720c */ /* 0x000fe20003f26270 */
[----:B------:R-:W-:-:S12]  /*10000*/  IMAD.MOV.U32 R13, RZ, RZ, R6 ;  /* 0x000000ffff0d7224 */ /* 0x000fd800078e0006 */
[----:B------:R-:W-:Y:S01]  /*10010*/  @!P1 LEA R25, R22, UR47, 0x1 ;  /* 0x0000002f16199c11 */ /* 0x000fe2000f8e08ff */
[----:B------:R-:W-:Y:S01]  /*10020*/  IMAD.MOV.U32 R12, RZ, RZ, RZ ;  /* 0x000000ffff0c7224 */ /* 0x000fe200078e00ff */
[----:B------:R-:W-:-:S13]  /*10030*/  @!P1 LEA R2, P2, R16, R14, 0x1 ;  /* 0x0000000e10029211 */ /* 0x000fda00078408ff */
[----:B------:R-:W-:Y:S05]  /*10040*/  WARPSYNC.COLLECTIVE R15, `(.L_x_2286) ;  /* 0x000000000f087348 */ /* 0x000fea0003c00000 */
[----:B------:R0:W1:Y:S02]  /*10050*/  SHFL.IDX P6, R14, R13, R12, R11 ;  /* 0x0000000c0d0e7389 */ /* 0x00006400000c000b */
[----:B01----:R-:W-:Y:S01]  /*10060*/  ENDCOLLECTIVE ;  /* 0x000000000000791b */ /* 0x003fe20003800000 */
.L_x_2286:
[----:B------:R-:W-:-:S05]  /*10070*/  @!P1 IMAD.X R3, RZ, RZ, R8, P2 ;  /* 0x000000ffff039224 */ /* 0x000fca00010e0608 */
[----:B------:R-:W-:Y:S01]  /*10080*/  @!PT LDS RZ, [RZ] ;  /* 0x00000000fffff984 */ /* 0x000fe20000000800 */
[----:B------:R-:W-:Y:S01]  /*10090*/  @!PT LDS RZ, [RZ] ;  /* 0x00000000fffff984 */ /* 0x000fe20000000800 */
[----:B------:R-:W-:Y:S01]  /*100a0*/  @!PT LDS RZ, [RZ] ;  /* 0x00000000fffff984 */ /* 0x000fe20000000800 */
[----:B------:R0:W-:Y:S01]  /*100b0*/  @!P1 LDGSTS.E.BYPASS.LTC128B.128 [R25+0xbc00], desc[UR38][R2.64], !P0 ;  /* 0x0bc0000002199fae */ /* 0x0001e2000c101d66 */
[----:B------:R-:W-:Y:S01]  /*100c0*/  ISETP.GE.AND P1, PT, R7, R4, PT ;  /* 0x000000040700720c */ /* 0x000fe20003f26270 */
[----:B------:R-:W-:Y:S01]  /*100d0*/  VIADD R7, R5, 0x90 ;  /* 0x0000009005077836 */ /* 0x000fe20000000000 */
[----:B------:R-:W-:Y:S01]  /*100e0*/  MOV R13, R0 ;  /* 0x00000000000d7202 */ /* 0x000fe20000000f00 */
[----:B------:R-:W-:-:S10]  /*100f0*/  IMAD.MOV.U32 R9, RZ, RZ, R14 ;  /* 0x000000ffff097224 */ /* 0x000fd400078e000e */
[----:B0-----:R-:W-:Y:S05]  /*10100*/  WARPSYNC.COLLECTIVE R15, `(.L_x_2287) ;  /* 0x000000000f087348 */ /* 0x001fea0003c00000 */
[----:B------:R1:W2:Y:S02]  /*10110*/  SHFL.IDX P6, R14, R13, R12, R11 ;  /* 0x0000000c0d0e7389 */ /* 0x0002a400000c000b */
[----:B012---:R-:W-:Y:S01]  /*10120*/  ENDCOLLECTIVE ;  /* 0x000000000000791b */ /* 0x007fe20003800000 */
.L_x_2287:
[----:B------:R-:W-:Y:S01]  /*10130*/  MOV R13, R6 ;  /* 0x00000006000d7202 */ /* 0x000fe20000000f00 */
[----:B------:R-:W-:Y:S02]  /*10140*/  IMAD.MOV.U32 R12, RZ, RZ, 0x1 ;  /* 0x00000001ff0c7424 */ /* 0x000fe400078e00ff */
[----:B------:R-:W-:-:S07]  /*10150*/  IMAD.MOV.U32 R21, RZ, RZ, R14 ;  /* 0x000000ffff157224 */ /* 0x000fce00078e000e */
[----:B------:R-:W-:Y:S05]  /*10160*/  WARPSYNC.COLLECTIVE R15, `(.L_x_2288) ;  /* 0x000000000f087348 */ /* 0x000fea0003c00000 */
[----:B------:R0:W1:Y:S02]  /*10170*/  SHFL.IDX P6, R14, R13, R12, R11 ;  /* 0x0000000c0d0e7389 */ /* 0x00006400000c000b */
[----:B01----:R-:W-:Y:S01]  /*10180*/  ENDCOLLECTIVE ;  /* 0x000000000000791b */ /* 0x003fe20003800000 */
.L_x_2288:
[----:B------:R-:W-:Y:S02]  /*10190*/  @!P1 LEA R2, P2, R16, R21, 0x1 ;  /* 0x0000001510029211 */ /* 0x000fe400078408ff */
[----:B------:R-:W-:-:S03]  /*101a0*/  @!P1 LEA R21, R22, UR47, 0x1 ;  /* 0x0000002f16159c11 */ /* 0x000fc6000f8e08ff */
        /* <DEDUP_REMOVED lines=11> */
.L_x_2289:
[----:B------:R-:W-:Y:S02]  /*10260*/  IMAD.MOV.U32 R13, RZ, RZ, R6 ;  /* 0x000000ffff0d7224 */ /* 0x000fe400078e0006 */
[----:B------:R-:W-:Y:S01]  /*10270*/  IMAD.MOV.U32 R12, RZ, RZ, 0x2 ;  /* 0x00000002ff0c7424 */ /* 0x000fe200078e00ff */
[----:B------:R-:W-:-:S07]  /*10280*/  MOV R9, R14 ;  /* 0x0000000e00097202 */ /* 0x000fce0000000f00 */
[----:B------:R-:W-:Y:S05]  /*10290*/  WARPSYNC.COLLECTIVE R15, `(.L_x_2290) ;  /* 0x000000000f087348 */ /* 0x000fea0003c00000 */
[----:B------:R0:W1:Y:S02]  /*102a0*/  SHFL.IDX P6, R14, R13, R12, R11 ;  /* 0x0000000c0d0e7389 */ /* 0x00006400000c000b */
[----:B01----:R-:W-:Y:S01]  /*102b0*/  ENDCOLLECTIVE ;  /* 0x000000000000791b */ /* 0x003fe20003800000 */
.L_x_2290:
        /* <DEDUP_REMOVED lines=8> */
[----:B------:R-:W-:Y:S01]  /*10340*/  MOV R7, R14 ;  /* 0x0000000e00077202 */ /* 0x000fe20000000f00 */
[----:B0-----:R-:W-:-:S07]  /*10350*/  VIADD R3, R5, 0xa0 ;  /* 0x000000a005037836 */ /* 0x001fce0000000000 */
[----:B------:R-:W-:Y:S05]  /*10360*/  WARPSYNC.COLLECTIVE R15, `(.L_x_2291) ;  /* 0x000000000f087348 */ /* 0x000fea0003c00000 */
[----:B------:R0:W1:Y:S02]  /*10370*/  SHFL.IDX P6, R14, R13, R12, R11 ;  /* 0x0000000c0d0e7389 */ /* 0x00006400000c000b */
[----:B01----:R-:W-:Y:S01]  /*10380*/  ENDCOLLECTIVE ;  /* 0x000000000000791b */ /* 0x003fe20003800000 */
.L_x_2291:
[----:B------:R-:W-:Y:S02]  /*10390*/  ISETP.GE.AND P1, PT, R3, R4, PT ;  /* 0x000000040300720c */ /* 0x000fe40003f26270 */
[----:B------:R-:W-:Y:S01]  /*103a0*/  MOV R13, R6 ;  /* 0x00000006000d7202 */ /* 0x000fe20000000f00 */
[----:B------:R-:W-:-:S10]  /*103b0*/  IMAD.MOV.U32 R12, RZ, RZ, 0x3 ;  /* 0x00000003ff0c7424 */ /* 0x000fd400078e00ff */
[----:B------:R-:W-:-:S13]  /*103c0*/  @!P1 LEA R2, P2, R16, R14, 0x1 ;  /* 0x0000000e10029211 */ /* 0x000fda00078408ff */
[----:B------:R-:W-:Y:S05]  /*103d0*/  WARPSYNC.COLLECTIVE R15, `(.L_x_2292) ;  /* 0x000000000f087348 */ /* 0x000fea0003c00000 */
[----:B------:R0:W1:Y:S02]  /*103e0*/  SHFL.IDX P6, R14, R13, R12, R11 ;  /* 0x0000000c0d0e7389 */ /* 0x00006400000c000b */
[----:B01----:R-:W-:Y:S01]  /*103f0*/  ENDCOLLECTIVE ;  /* 0x000000000000791b */ /* 0x003fe20003800000 */
.L_x_2292:
        /* <DEDUP_REMOVED lines=11> */
.L_x_2293:
[----:B------:R-:W-:Y:S05]  /*104b0*/  BRA `(.L_x_2294) ;  /* 0xffffffc800947947 */ /* 0x000fea000383ffff */
.L_x_2217:
[----:B0-----:R-:W-:-:S04]  /*104c0*/  MOV R3, UR47 ;  /* 0x0000002f00037c02 */ /* 0x001fc80008000f00 */
[----:B------:R0:W1:Y:S03]  /*104d0*/  SYNCS.PHASECHK.TRANS64.TRYWAIT P0, [R3+URZ+0x16820], R0 ;  /* 0x01682000030075a7 */ /* 0x000066000800017f */
[----:B-1----:R-:W-:Y:S05]  /*104e0*/  @!P0 NANOSLEEP.SYNCS 0x989680 ;  /* 0x009896800000895d */ /* 0x002fea0003900000 */
[----:B------:R-:W1:Y:S02]  /*104f0*/  @!P0 SYNCS.PHASECHK.TRANS64 P0, [R3+URZ+0x16820], R0 ;  /* 0x01682000030085a7 */ /* 0x000e64000800007f */
[----:B-1----:R-:W-:Y:S05]  /*10500*/  @!P0 BRA `(.L_x_2217) ;  /* 0xfffffffc00ec8947 */ /* 0x002fea000383ffff */
[----:B------:R-:W-:Y:S05]  /*10510*/  BRA `(.L_x_2295) ;  /* 0xffffffc800c47947 */ /* 0x000fea000383ffff */
.L_x_2221:
[----:B0-----:R0:W1:Y:S02]  /*10520*/  SYNCS.PHASECHK.TRANS64.TRYWAIT P0, [R7+URZ+0x16840], R2 ;  /* 0x01684002070075a7 */ /* 0x001064000800017f */
[----:B-1----:R-:W-:Y:S05]  /*10530*/  @!P0 NANOSLEEP.SYNCS 0x989680 ;  /* 0x009896800000895d */ /* 0x002fea0003900000 */
[----:B------:R-:W1:Y:S02]  /*10540*/  @!P0 SYNCS.PHASECHK.TRANS64 P0, [R7+URZ+0x16840], R2 ;  /* 0x01684002070085a7 */ /* 0x000e64000800007f */
[----:B-1----:R-:W-:Y:S05]  /*10550*/  @!P0 BRA `(.L_x_2221) ;  /* 0xfffffffc00f08947 */ /* 0x002fea000383ffff */
[----:B------:R-:W-:Y:S05]  /*10560*/  BRA `(.L_x_2296) ;  /* 0xffffffcc00a87947 */ /* 0x000fea000383ffff */
.L_x_2222:
        /* <DEDUP_REMOVED lines=8> */
.L_x_2298:
[----:B------:R-:W-:Y:S05]  /*105f0*/  BSYNC B1 ;  /* 0x0000000000017941 */ /* 0x000fea0003800000 */
.L_x_2297:
[----:B------:R-:W-:Y:S01]  /*10600*/  IMAD.MOV.U32 R13, RZ, RZ, R10 ;  /* 0x000000ffff0d7224 */ /* 0x000fe200078e000a */
[----:B------:R-:W-:Y:S01]  /*10610*/  MOV R11, 0x181f ;  /* 0x0000181f000b7802 */ /* 0x000fe20000000f00 */
[----:B------:R-:W-:Y:S01]  /*10620*/  IMAD.MOV.U32 R12, RZ, RZ, RZ ;  /* 0x000000ffff0c7224 */ /* 0x000fe200078e00ff */
[----:B------:R-:W-:Y:S01]  /*10630*/  LEA R9, R9, UR47, 0x1 ;  /* 0x0000002f09097c11 */ /* 0x000fe2000f8e08ff */
[----:B------:R-:W-:Y:S02]  /*10640*/  IMAD.MOV.U32 R15, RZ, RZ, -0x1 ;  /* 0xffffffffff0f7424 */ /* 0x000fe400078e00ff */
[----:B------:R-:W-:-:S07]  /*10650*/  IMAD.MOV.U32 R3, RZ, RZ, R14 ;  /* 0x000000ffff037224 */ /* 0x000fce00078e000e */
[----:B------:R-:W-:Y:S05]  /*10660*/  WARPSYNC.COLLECTIVE R15, `(.L_x_2299) ;  /* 0x000000000f087348 */ /* 0x000fea0003c00000 */
[----:B------:R0:W1:Y:S02]  /*10670*/  SHFL.IDX P6, R14, R13, R12, R11 ;  /* 0x0000000c0d0e7389 */ /* 0x00006400000c000b */
[----:B01----:R-:W-:Y:S01]  /*10680*/  ENDCOLLECTIVE ;  /* 0x000000000000791b */ /* 0x003fe20003800000 */
.L_x_2299:
[----:B------:R-:W-:Y:S02]  /*10690*/  IMAD.SHL.U32 R15, R16, 0x2, RZ ;  /* 0x00000002100f7824 */ /* 0x000fe400078e00ff */
[----:B------:R-:W-:Y:S02]  /*106a0*/  IMAD.MOV.U32 R13, RZ, RZ, R19 ;  /* 0x000000ffff0d7224 */ /* 0x000fe400078e0013 */
[----:B------:R-:W-:Y:S02]  /*106b0*/  IMAD.MOV.U32 R12, RZ, RZ, 0x1 ;  /* 0x00000001ff0c7424 */ /* 0x000fe400078e00ff */
[----:B------:R-:W-:-:S05]  /*106c0*/  IMAD.MOV.U32 R2, RZ, RZ, R14 ;  /* 0x000000ffff027224 */ /* 0x000fca00078e000e */
[----:B------:R-:W-:Y:S01]  /*106d0*/  IADD3 R2, P0, R2, R15, RZ ;  /* 0x0000000f02027210 */ /* 0x000fe20007f1e0ff */
[----:B------:R-:W-:-:S03]  /*106e0*/  IMAD.MOV.U32 R15, RZ, RZ, -0x1 ;  /* 0xffffffffff0f7424 */ /* 0x000fc600078e00ff */
[----:B------:R-:W-:-:S09]  /*106f0*/  IADD3.X R3, RZ, R3, RZ, P0, !PT ;  /* 0x00000003ff037210 */ /* 0x000fd200007fe4ff */
[----:B------:R-:W-:Y:S05]  /*10700*/  WARPSYNC.COLLECTIVE R15, `(.L_x_2300) ;  /* 0x000000000f087348 */ /* 0x000fea0003c00000 */
[----:B------:R0:W1:Y:S02]  /*10710*/  SHFL.IDX P6, R14, R13, R12, R11 ;  /* 0x0000000c0d0e7389 */ /* 0x00006400000c000b */
[----:B01----:R-:W-:Y:S01]  /*10720*/  ENDCOLLECTIVE ;  /* 0x000000000000791b */ /* 0x003fe20003800000 */
.L_x_2300:
        /* <DEDUP_REMOVED lines=9> */
.L_x_2301:
        /* <DEDUP_REMOVED lines=10> */
.L_x_2302:
        /* <DEDUP_REMOVED lines=9> */
.L_x_2303:
        /* <DEDUP_REMOVED lines=10> */
.L_x_2304:
        /* <DEDUP_REMOVED lines=9> */
.L_x_2305:
        /* <DEDUP_REMOVED lines=10> */
.L_x_2306:
        /* <DEDUP_REMOVED lines=9> */
.L_x_2307:
        /* <DEDUP_REMOVED lines=10> */
.L_x_2308:
        /* <DEDUP_REMOVED lines=9> */
.L_x_2309:
        /* <DEDUP_REMOVED lines=10> */
.L_x_2310:
        /* <DEDUP_REMOVED lines=9> */
.L_x_2311:
        /* <DEDUP_REMOVED lines=10> */
.L_x_2312:
        /* <DEDUP_REMOVED lines=9> */
.L_x_2313:
[----:B------:R-:W-:Y:S05]  /*10ee0*/  BRA `(.L_x_2314) ;  /* 0xffffffc8005c7947 */ /* 0x000fea000383ffff */
.L_x_2227:
[----:B0-----:R0:W1:Y:S02]  /*10ef0*/  SYNCS.PHASECHK.TRANS64.TRYWAIT P0, [R7+URZ+0x16860], R2 ;  /* 0x01686002070075a7 */ /* 0x001064000800017f */
[----:B-1----:R-:W-:Y:S05]  /*10f00*/  @!P0 NANOSLEEP.SYNCS 0x989680 ;  /* 0x009896800000895d */ /* 0x002fea0003900000 */
[----:B------:R-:W1:Y:S02]  /*10f10*/  @!P0 SYNCS.PHASECHK.TRANS64 P0, [R7+URZ+0x16860], R2 ;  /* 0x01686002070085a7 */ /* 0x000e64000800007f */
[----:B-1----:R-:W-:Y:S05]  /*10f20*/  @!P0 BRA `(.L_x_2227) ;  /* 0xfffffffc00f08947 */ /* 0x002fea000383ffff */
[----:B------:R-:W-:Y:S05]  /*10f30*/  BRA `(.L_x_2315) ;  /* 0xffffffc800bc7947 */ /* 0x000fea000383ffff */
.L_x_2228:
        /* <DEDUP_REMOVED lines=8> */
.L_x_2317:
[----:B------:R-:W-:Y:S05]  /*10fc0*/  BSYNC B1 ;  /* 0x0000000000017941 */ /* 0x000fea0003800000 */
.L_x_2316:
[----:B------:R-:W-:Y:S01]  /*10fd0*/  IMAD.MOV.U32 R13, RZ, RZ, R17 ;  /* 0x000000ffff0d7224 */ /* 0x000fe200078e0011 */
[----:B------:R-:W-:Y:S01]  /*10fe0*/  MOV R12, RZ ;  /* 0x000000ff000c7202 */ /* 0x000fe20000000f00 */
[----:B------:R-:W-:Y:S01]  /*10ff0*/  IMAD.MOV.U32 R11, RZ, RZ, 0x181f ;  /* 0x0000181fff0b7424 */ /* 0x000fe200078e00ff */
[----:B------:R-:W-:Y:S01]  /*11000*/  ISETP.LT.OR P2, PT, R4, 0x1, P1 ;  /* 0x000000010400780c */ /* 0x000fe20000f41670 */
[----:B------:R-:W-:Y:S01]  /*11010*/  IMAD.MOV.U32 R15, RZ, RZ, -0x1 ;  /* 0xffffffffff0f7424 */ /* 0x000fe200078e00ff */
[----:B------:R-:W-:Y:S01]  /*11020*/  LEA R8, R8, UR47, 0x1 ;  /* 0x0000002f08087c11 */ /* 0x000fe2000f8e08ff */
[----:B------:R-:W-:-:S10]  /*11030*/  IMAD.MOV.U32 R3, RZ, RZ, R14 ;  /* 0x000000ffff037224 */ /* 0x000fd400078e000e */
[----:B------:R-:W-:Y:S05]  /*11040*/  WARPSYNC.COLLECTIVE R15, `(.L_x_2318) ;  /* 0x000000000f087348 */ /* 0x000fea0003c00000 */
[----:B------:R0:W1:Y:S02]  /*11050*/  SHFL.IDX P6, R14, R13, R12, R11 ;  /* 0x0000000c0d0e7389 */ /* 0x00006400000c000b */
[----:B01----:R-:W-:Y:S01]  /*11060*/  ENDCOLLECTIVE ;  /* 0x000000000000791b */ /* 0x003fe20003800000 */
.L_x_2318:
[----:B------:R-:W-:Y:S01]  /*11070*/  MOV R13, R18 ;  /* 0x00000012000d7202 */ /* 0x000fe20000000f00 */
[----:B------:R-:W-:Y:S01]  /*11080*/  IMAD.MOV.U32 R12, RZ, RZ, 0x1 ;  /* 0x00000001ff0c7424 */ /* 0x000fe200078e00ff */
[----:B------:R-:W-:-:S13]  /*11090*/  IADD3 R2, P0, R14, R19, RZ ;  /* 0x000000130e027210 */ /* 0x000fda0007f1e0ff */
[----:B------:R-:W-:Y:S05]  /*110a0*/  WARPSYNC.COLLECTIVE R15, `(.L_x_2319) ;  /* 0x000000000f087348 */ /* 0x000fea0003c00000 */
[----:B------:R0:W1:Y:S02]  /*110b0*/  SHFL.IDX P6, R14, R13, R12, R11 ;  /* 0x0000000c0d0e7389 */ /* 0x00006400000c000b */
[----:B01----:R-:W-:Y:S01]  /*110c0*/  ENDCOLLECTIVE ;  /* 0x000000000000791b */ /* 0x003fe20003800000 */
.L_x_2319:
        /* <DEDUP_REMOVED lines=11> */
.L_x_2320:
        /* <DEDUP_REMOVED lines=9> */
.L_x_2321:
        /* <DEDUP_REMOVED lines=10> */
.L_x_2322:
        /* <DEDUP_REMOVED lines=8> */
.L_x_2323:
        /* <DEDUP_REMOVED lines=10> */
.L_x_2324:
        /* <DEDUP_REMOVED lines=9> */
.L_x_2325:
        /* <DEDUP_REMOVED lines=10> */
.L_x_2326:
        /* <DEDUP_REMOVED lines=8> */
.L_x_2327:
        /* <DEDUP_REMOVED lines=10> */
.L_x_2328:
        /* <DEDUP_REMOVED lines=9> */
.L_x_2329:
        /* <DEDUP_REMOVED lines=10> */
.L_x_2330:
        /* <DEDUP_REMOVED lines=8> */
.L_x_2331:
        /* <DEDUP_REMOVED lines=9> */
.L_x_2332:
[----:B------:R-:W-:Y:S05]  /*11860*/  BRA `(.L_x_2333) ;  /* 0xffffffc400387947 */ /* 0x000fea000383ffff */
.L_x_2234:
[----:B0-----:R0:W1:Y:S02]  /*11870*/  SYNCS.PHASECHK.TRANS64.TRYWAIT P0, [R0+URZ+0x16860], R3 ;  /* 0x01686003000075a7 */ /* 0x001064000800017f */
[----:B-1----:R-:W-:Y:S05]  /*11880*/  @!P0 NANOSLEEP.SYNCS 0x989680 ;  /* 0x009896800000895d */ /* 0x002fea0003900000 */
[----:B------:R-:W1:Y:S02]  /*11890*/  @!P0 SYNCS.PHASECHK.TRANS64 P0, [R0+URZ+0x16860], R3 ;  /* 0x01686003000085a7 */ /* 0x000e64000800007f */
[----:B-1----:R-:W-:Y:S05]  /*118a0*/  @!P0 BRA `(.L_x_2234) ;  /* 0xfffffffc00f08947 */ /* 0x002fea000383ffff */
[----:B------:R-:W-:Y:S05]  /*118b0*/  BRA `(.L_x_2334) ;  /* 0xffffffc800347947 */ /* 0x000fea000383ffff */
.L_x_2235:
        /* <DEDUP_REMOVED lines=8> */
.L_x_2336:
[----:B------:R-:W-:Y:S05]  /*11940*/  BSYNC B0 ;  /* 0x0000000000007941 */ /* 0x000fea0003800000 */
.L_x_2335:
        /* <DEDUP_REMOVED lines=11> */
.L_x_2337:
[----:B------:R-:W-:Y:S01]  /*11a00*/  IMAD.MOV.U32 R13, RZ, RZ, R18 ;  /* 0x000000ffff0d7224 */ /* 0x000fe200078e0012 */
[----:B------:R-:W-:Y:S02]  /*11a10*/  MOV R12, 0x1 ;  /* 0x00000001000c7802 */ /* 0x000fe40000000f00 */
[----:B------:R-:W-:-:S13]  /*11a20*/  IADD3 R2, P1, R14, R16, RZ ;  /* 0x000000100e027210 */ /* 0x000fda0007f3e0ff */
[----:B------:R-:W-:Y:S05]  /*11a30*/  WARPSYNC.COLLECTIVE R15, `(.L_x_2338) ;  /* 0x000000000f087348 */ /* 0x000fea0003c00000 */
[----:B------:R0:W1:Y:S02]  /*11a40*/  SHFL.IDX P6, R14, R13, R12, R11 ;  /* 0x0000000c0d0e7389 */ /* 0x00006400000c000b */
[----:B01----:R-:W-:Y:S01]  /*11a50*/  ENDCOLLECTIVE ;  /* 0x000000000000791b */ /* 0x003fe20003800000 */
.L_x_2338:
        /* <DEDUP_REMOVED lines=11> */
.L_x_2339:
[----:B------:R-:W-:Y:S01]  /*11b10*/  IMAD.MOV.U32 R13, RZ, RZ, R18 ;  /* 0x000000ffff0d7224 */ /* 0x000fe200078e0012 */
[----:B------:R-:W-:Y:S02]  /*11b20*/  MOV R12, 0x2 ;  /* 0x00000002000c7802 */ /* 0x000fe40000000f00 */
[----:B------:R-:W-:-:S07]  /*11b30*/  MOV R9, R14 ;  /* 0x0000000e00097202 */ /* 0x000fce0000000f00 */
[----:B------:R-:W-:Y:S05]  /*11b40*/  WARPSYNC.COLLECTIVE R15, `(.L_x_2340) ;  /* 0x000000000f087348 */ /* 0x000fea0003c00000 */
[----:B------:R0:W1:Y:S02]  /*11b50*/  SHFL.IDX P6, R14, R13, R12, R11 ;  /* 0x0000000c0d0e7389 */ /* 0x00006400000c000b */
[----:B01----:R-:W-:Y:S01]  /*11b60*/  ENDCOLLECTIVE ;  /* 0x000000000000791b */ /* 0x003fe20003800000 */
.L_x_2340:
        /* <DEDUP_REMOVED lines=12> */
.L_x_2341:
[----:B------:R-:W-:Y:S01]  /*11c30*/  IMAD.MOV.U32 R13, RZ, RZ, R18 ;  /* 0x000000ffff0d7224 */ /* 0x000fe200078e0012 */
[----:B------:R-:W-:Y:S02]  /*11c40*/  MOV R12, 0x3 ;  /* 0x00000003000c7802 */ /* 0x000fe40000000f00 */
[----:B------:R-:W-:-:S07]  /*11c50*/  MOV R21, R14 ;  /* 0x0000000e00157202 */ /* 0x000fce0000000f00 */
[----:B------:R-:W-:Y:S05]  /*11c60*/  WARPSYNC.COLLECTIVE R15, `(.L_x_2342) ;  /* 0x000000000f087348 */ /* 0x000fea0003c00000 */
[----:B------:R0:W1:Y:S02]  /*11c70*/  SHFL.IDX P6, R14, R13, R12, R11 ;  /* 0x0000000c0d0e7389 */ /* 0x00006400000c000b */
[----:B01----:R-:W-:Y:S01]  /*11c80*/  ENDCOLLECTIVE ;  /* 0x000000000000791b */ /* 0x003fe20003800000 */
.L_x_2342:
        /* <DEDUP_REMOVED lines=12> */
.L_x_2343:
[----:B------:R-:W-:Y:S02]  /*11d50*/  IMAD.MOV.U32 R13, RZ, RZ, R18 ;  /* 0x000000ffff0d7224 */ /* 0x000fe400078e0012 */
[----:B------:R-:W-:Y:S01]  /*11d60*/  IMAD.MOV.U32 R12, RZ, RZ, 0x4 ;  /* 0x00000004ff0c7424 */ /* 0x000fe200078e00ff */
[----:B------:R-:W-:-:S13]  /*11d70*/  IADD3 R2, P1, R14, R16, RZ ;  /* 0x000000100e027210 */ /* 0x000fda0007f3e0ff */
[----:B------:R-:W-:Y:S05]  /*11d80*/  WARPSYNC.COLLECTIVE R15, `(.L_x_2344) ;  /* 0x000000000f087348 */ /* 0x000fea0003c00000 */
[----:B------:R0:W1:Y:S02]  /*11d90*/  SHFL.IDX P6, R14, R13, R12, R11 ;  /* 0x0000000c0d0e7389 */ /* 0x00006400000c000b */
[----:B01----:R-:W-:Y:S01]  /*11da0*/  ENDCOLLECTIVE ;  /* 0x000000000000791b */ /* 0x003fe20003800000 */
.L_x_2344:
        /* <DEDUP_REMOVED lines=12> */
.L_x_2345:
[----:B------:R-:W-:Y:S02]  /*11e70*/  IMAD.MOV.U32 R13, RZ, RZ, R18 ;  /* 0x000000ffff0d7224 */ /* 0x000fe400078e0012 */
[----:B------:R-:W-:Y:S02]  /*11e80*/  IMAD.MOV.U32 R12, RZ, RZ, 0x5 ;  /* 0x00000005ff0c7424 */ /* 0x000fe400078e00ff */
[----:B------:R-:W-:-:S07]  /*11e90*/  IMAD.MOV.U32 R23, RZ, RZ, R14 ;  /* 0x000000ffff177224 */ /* 0x000fce00078e000e */
[----:B------:R-:W-:Y:S05]  /*11ea0*/  WARPSYNC.COLLECTIVE R15, `(.L_x_2346) ;  /* 0x000000000f087348 */ /* 0x000fea0003c00000 */
[----:B------:R0:W1:Y:S02]  /*11eb0*/  SHFL.IDX P6, R14, R13, R12, R11 ;  /* 0x0000000c0d0e7389 */ /* 0x00006400000c000b */
[----:B01----:R-:W-:Y:S01]  /*11ec0*/  ENDCOLLECTIVE ;  /* 0x000000000000791b */ /* 0x003fe20003800000 */
.L_x_2346:
        /* <DEDUP_REMOVED lines=12> */
.L_x_2347:
[----:B------:R-:W-:Y:S02]  /*11f90*/  IMAD.MOV.U32 R13, RZ, RZ, R18 ;  /* 0x000000ffff0d7224 */ /* 0x000fe400078e0012 */
[----:B------:R-:W-:Y:S02]  /*11fa0*/  IMAD.MOV.U32 R12, RZ, RZ, 0x6 ;  /* 0x00000006ff0c7424 */ /* 0x000fe400078e00ff */
[----:B------:R-:W-:-:S07]  /*11fb0*/  IMAD.MOV.U32 R25, RZ, RZ, R14 ;  /* 0x000000ffff197224 */ /* 0x000fce00078e000e */
[----:B------:R-:W-:Y:S05]  /*11fc0*/  WARPSYNC.COLLECTIVE R15, `(.L_x_2348) ;  /* 0x000000000f087348 */ /* 0x000fea0003c00000 */
[----:B------:R0:W1:Y:S02]  /*11fd0*/  SHFL.IDX P6, R14, R13, R12, R11 ;  /* 0x0000000c0d0e7389 */ /* 0x00006400000c000b */
[----:B01----:R-:W-:Y:S01]  /*11fe0*/  ENDCOLLECTIVE ;  /* 0x000000000000791b */ /* 0x003fe20003800000 */
.L_x_2348:
        /* <DEDUP_REMOVED lines=12> */
.L_x_2349:
[----:B------:R-:W-:Y:S02]  /*120b0*/  IMAD.MOV.U32 R13, RZ, RZ, R18 ;  /* 0x000000ffff0d7224 */ /* 0x000fe400078e0012 */
[----:B------:R-:W-:Y:S02]  /*120c0*/  IMAD.MOV.U32 R12, RZ, RZ, 0x7 ;  /* 0x00000007ff0c7424 */ /* 0x000fe400078e00ff */
[----:B------:R-:W-:-:S07]  /*120d0*/  IMAD.MOV.U32 R27, RZ, RZ, R14 ;  /* 0x000000ffff1b7224 */ /* 0x000fce00078e000e */
[----:B------:R-:W-:Y:S05]  /*120e0*/  WARPSYNC.COLLECTIVE R15, `(.L_x_2350) ;  /* 0x000000000f087348 */ /* 0x000fea0003c00000 */
[----:B------:R0:W1:Y:S02]  /*120f0*/  SHFL.IDX P6, R14, R13, R12, R11 ;  /* 0x0000000c0d0e7389 */ /* 0x00006400000c000b */
[----:B01----:R-:W-:Y:S01]  /*12100*/  ENDCOLLECTIVE ;  /* 0x000000000000791b */ /* 0x003fe20003800000 */
.L_x_2350:
        /* <DEDUP_REMOVED lines=11> */
.L_x_2351:
[----:B------:R-:W-:Y:S05]  /*121c0*/  BRA `(.L_x_2352) ;  /* 0xffffffc000c07947 */ /* 0x000fea000383ffff */
.L_x_2238:
[----:B0-----:R0:W1:Y:S02]  /*121d0*/  SYNCS.PHASECHK.TRANS64.TRYWAIT P0, [R7+URZ+0x16820], R10 ;  /* 0x0168200a070075a7 */ /* 0x001064000800017f */
[----:B-1----:R-:W-:Y:S05]  /*121e0*/  @!P0 NANOSLEEP.SYNCS 0x989680 ;  /* 0x009896800000895d */ /* 0x002fea0003900000 */
[----:B------:R-:W1:Y:S02]  /*121f0*/  @!P0 SYNCS.PHASECHK.TRANS64 P0, [R7+URZ+0x16820], R10 ;  /* 0x0168200a070085a7 */ /* 0x000e64000800007f */
[----:B-1----:R-:W-:Y:S05]  /*12200*/  @!P0 BRA `(.L_x_2238) ;  /* 0xfffffffc00f08947 */ /* 0x002fea000383ffff */
[----:B------:R-:W-:Y:S05]  /*12210*/  BRA `(.L_x_2353) ;  /* 0xffffffc400307947 */ /* 0x000fea000383ffff */
.L_x_2239:
        /* <DEDUP_REMOVED lines=11> */
.L_x_2355:
[----:B------:R-:W-:Y:S05]  /*122d0*/  BSYNC B0 ;  /* 0x0000000000007941 */ /* 0x000fea0003800000 */
.L_x_2354:
[----:B------:R-:W-:Y:S05]  /*122e0*/  BRA `(.L_x_2356) ;  /* 0xffffffc400147947 */ /* 0x000fea000383ffff */
.L_x_2240:
[----:B------:R-:W-:Y:S01]  /*122f0*/  BSSY B0, `(.L_x_2357) ;  /* 0x0000006000007945 */ /* 0x000fe20003800000 */
[----:B------:R-:W-:-:S07]  /*12300*/  IMAD.MOV.U32 R15, RZ, RZ, -0x1 ;  /* 0xffffffffff0f7424 */ /* 0x000fce00078e00ff */
[----:B01---5:R-:W-:Y:S05]  /*12310*/  WARPSYNC.COLLECTIVE R15, `(.L_x_2358) ;  /* 0x000000000f0c7348 */ /* 0x023fea0003c00000 */
[----:B------:R-:W-:Y:S02]  /*12320*/  ELECT P6, UR62, PT ;  /* 0x00000000003e782f */ /* 0x000fe400038c0000 */
[----:B------:R-:W-:Y:S01]  /*12330*/  MOV R14, UR62 ;  /* 0x0000003e000e7c02 */ /* 0x000fe20008000f00 */
[----:B01---5:R-:W-:Y:S10]  /*12340*/  ENDCOLLECTIVE ;  /* 0x000000000000791b */ /* 0x023ff40003800000 */
.L_x_2358:
[----:B------:R-:W-:Y:S05]  /*12350*/  BSYNC B0 ;  /* 0x0000000000007941 */ /* 0x000fea0003800000 */
.L_x_2357:
[----:B------:R-:W-:Y:S05]  /*12360*/  BRA `(.L_x_2359) ;  /* 0xffffffc400087947 */ /* 0x000fea000383ffff */
.L_x_2242:
[----:B-1----:R1:W2:Y:S02]  /*12370*/  SYNCS.PHASECHK.TRANS64.TRYWAIT P1, [R5+URZ+0x16840], R4 ;  /* 0x01684004050075a7 */ /* 0x0022a4000802017f */
[----:B--2---:R-:W-:Y:S05]  /*12380*/  @!P1 NANOSLEEP.SYNCS 0x989680 ;  /* 0x009896800000995d */ /* 0x004fea0003900000 */
[----:B------:R-:W2:Y:S02]  /*12390*/  @!P1 SYNCS.PHASECHK.TRANS64 P1, [R5+URZ+0x16840], R4 ;  /* 0x01684004050095a7 */ /* 0x000ea4000802007f */
[----:B--2---:R-:W-:Y:S05]  /*123a0*/  @!P1 BRA `(.L_x_2242) ;  /* 0xfffffffc00f09947 */ /* 0x004fea000383ffff */
[----:B------:R-:W-:Y:S05]  /*123b0*/  BRA `(.L_x_2360) ;  /* 0xffffffc400287947 */ /* 0x000fea000383ffff */
.L_x_2244:
[----:B--2---:R2:W3:Y:S02]  /*123c0*/  SYNCS.PHASECHK.TRANS64.TRYWAIT P1, [R3+URZ+0x16840], R0 ;  /* 0x01684000030075a7 */ /* 0x0044e4000802017f */
[----:B---3--:R-:W-:Y:S05]  /*123d0*/  @!P1 NANOSLEEP.SYNCS 0x989680 ;  /* 0x009896800000995d */ /* 0x008fea0003900000 */
[----:B------:R-:W3:Y:S02]  /*123e0*/  @!P1 SYNCS.PHASECHK.TRANS64 P1, [R3+URZ+0x16840], R0 ;  /* 0x01684000030095a7 */ /* 0x000ee4000802007f */
[----:B---3--:R-:W-:Y:S05]  /*123f0*/  @!P1 BRA `(.L_x_2244) ;  /* 0xfffffffc00f09947 */ /* 0x008fea000383ffff */
[----:B------:R-:W-:Y:S05]  /*12400*/  BRA `(.L_x_2361) ;  /* 0xffffffc400347947 */ /* 0x000fea000383ffff */
.L_x_2246:
[----:B---3--:R3:W4:Y:S02]  /*12410*/  SYNCS.PHASECHK.TRANS64.TRYWAIT P1, [R5+URZ+0x16860], R4 ;  /* 0x01686004050075a7 */ /* 0x008724000802017f */
[----:B----4-:R-:W-:Y:S05]  /*12420*/  @!P1 NANOSLEEP.SYNCS 0x989680 ;  /* 0x009896800000995d */ /* 0x010fea0003900000 */
[----:B------:R-:W4:Y:S02]  /*12430*/  @!P1 SYNCS.PHASECHK.TRANS64 P1, [R5+URZ+0x16860], R4 ;  /* 0x01686004050095a7 */ /* 0x000f24000802007f */
[----:B----4-:R-:W-:Y:S05]  /*12440*/  @!P1 BRA `(.L_x_2246) ;  /* 0xfffffffc00f09947 */ /* 0x010fea000383ffff */
[----:B------:R-:W-:Y:S05]  /*12450*/  BRA `(.L_x_2362) ;  /* 0xffffffc400307947 */ /* 0x000fea000383ffff */
.L_x_2363:
        /* <DEDUP_REMOVED lines=10> */
.L_x_3172:


//--------------------- .text._ZN7cutlass13device_kernelIN5flash11enable_sm90INS1_16FlashAttnFwdSm90INS1_25CollectiveMainloopFwdSm90ILi2EN4cute5tupleIJNS5_1CILi1EEES8_S8_EEENS6_IJNS7_ILi192EEENS7_ILi128EEENS7_ILi64EEEEEELi64ENS_6half_tEfNS_4arch4Sm90ELb1ELb0ELb1ELb1ELb1ELb0ELb0ELb1ELb1ELb1ELb1ELb0EEENS1_21CollectiveEpilogueFwdINS6_IJSA_SC_SB_EEES9_SE_SG_Li384ELb1ELb1ELb1ELb0EEENS1_36VarlenDynamicPersistentTileSchedulerILi192ELi128ELi384ELi128ELb1ELb1ELb1ELb1ELb1ELb1EEEEEEEEEvNT_6ParamsE --------------------------
	.section	.text._ZN7cutlass13device_kernelIN5flash11enable_sm90INS1_16FlashAttnFwdSm90INS1_25CollectiveMainloopFwdSm90ILi2EN4cute5tupleIJNS5_1CILi1EEES8_S8_EEENS6_IJNS7_ILi192EEENS7_ILi128EEENS7_ILi64EEEEEELi64ENS_6half_tEfNS_4arch4Sm90ELb1ELb0ELb1ELb1ELb1ELb0ELb0ELb1ELb1ELb1ELb1ELb0EEENS1_21CollectiveEpilogueFwdINS6_IJSA_SC_SB_EEES9_SE_SG_Li384ELb1ELb1ELb1ELb0EEENS1_36VarlenDynamicPersistentTileSchedulerILi192ELi128ELi384ELi128ELb1ELb1ELb1ELb1ELb1ELb1EEEEEEEEEvNT_6ParamsE,"ax",@progbits
	.align	128
.text._ZN7cutlass13device_kernelIN5flash11enable_sm90INS1_16FlashAttnFwdSm90INS1_25CollectiveMainloopFwdSm90ILi2EN4cute5tupleIJNS5_1CILi1EEES8_S8_EEENS6_IJNS7_ILi192EEENS7_ILi128EEENS7_ILi64EEEEEELi64ENS_6half_tEfNS_4arch4Sm90ELb1ELb0ELb1ELb1ELb1ELb0ELb0ELb1ELb1ELb1ELb1ELb0EEENS1_21CollectiveEpilogueFwdINS6_IJSA_SC_SB_EEES9_SE_SG_Li384ELb1ELb1ELb1ELb0EEENS1_36VarlenDynamicPersistentTileSchedulerILi192ELi128ELi384ELi128ELb1ELb1ELb1ELb1ELb1ELb1EEEEEEEEEvNT_6ParamsE:
        .type           _ZN7cutlass13device_kernelIN5flash11enable_sm90INS1_16FlashAttnFwdSm90INS1_25CollectiveMainloopFwdSm90ILi2EN4cute5tupleIJNS5_1CILi1EEES8_S8_EEENS6_IJNS7_ILi192EEENS7_ILi128EEENS7_ILi64EEEEEELi64ENS_6half_tEfNS_4arch4Sm90ELb1ELb0ELb1ELb1ELb1ELb0ELb0ELb1ELb1ELb1ELb1ELb0EEENS1_21CollectiveEpilogueFwdINS6_IJSA_SC_SB_EEES9_SE_SG_Li384ELb1ELb1ELb1ELb0EEENS1_36VarlenDynamicPersistentTileSchedulerILi192ELi128ELi384ELi128ELb1ELb1ELb1ELb1ELb1ELb1EEEEEEEEEvNT_6ParamsE,@function
        .size           _ZN7cutlass13device_kernelIN5flash11enable_sm90INS1_16FlashAttnFwdSm90INS1_25CollectiveMainloopFwdSm90ILi2EN4cute5tupleIJNS5_1CILi1EEES8_S8_EEENS6_IJNS7_ILi192EEENS7_ILi128EEENS7_ILi64EEEEEELi64ENS_6half_tEfNS_4arch4Sm90ELb1ELb0ELb1ELb1ELb1ELb0ELb0ELb1ELb1ELb1ELb1ELb0EEENS1_21CollectiveEpilogueFwdINS6_IJSA_SC_SB_EEES9_SE_SG_Li384ELb1ELb1ELb1ELb0EEENS1_36VarlenDynamicPersistentTileSchedulerILi192ELi128ELi384ELi128ELb1ELb1ELb1ELb1ELb1ELb1EEEEEEEEEvNT_6ParamsE,(.L_x_3173 - _ZN7cutlass13device_kernelIN5flash11enable_sm90INS1_16FlashAttnFwdSm90INS1_25CollectiveMainloopFwdSm90ILi2EN4cute5tupleIJNS5_1CILi1EEES8_S8_EEENS6_IJNS7_ILi192EEENS7_ILi128EEENS7_ILi64EEEEEELi64ENS_6half_tEfNS_4arch4Sm90ELb1ELb0ELb1ELb1ELb1ELb0ELb0ELb1ELb1ELb1ELb1ELb0EEENS1_21CollectiveEpilogueFwdINS6_IJSA_SC_SB_EEES9_SE_SG_Li384ELb1ELb1ELb1ELb0EEENS1_36VarlenDynamicPersistentTileSchedulerILi192ELi128ELi384ELi128ELb1ELb1ELb1ELb1ELb1ELb1EEEEEEEEEvNT_6ParamsE)
        .other          _ZN7cutlass13device_kernelIN5flash11enable_sm90INS1_16FlashAttnFwdSm90INS1_25CollectiveMainloopFwdSm90ILi2EN4cute5tupleIJNS5_1CILi1EEES8_S8_EEENS6_IJNS7_ILi192EEENS7_ILi128EEENS7_ILi64EEEEEELi64ENS_6half_tEfNS_4arch4Sm90ELb1ELb0ELb1ELb1ELb1ELb0ELb0ELb1ELb1ELb1ELb1ELb0EEENS1_21CollectiveEpilogueFwdINS6_IJSA_SC_SB_EEES9_SE_SG_Li384ELb1ELb1ELb1ELb0EEENS1_36VarlenDynamicPersistentTileSchedulerILi192ELi128ELi384ELi128ELb1ELb1ELb1ELb1ELb1ELb1EEEEEEEEEvNT_6ParamsE,@"STO_CUDA_ENTRY STV_DEFAULT"
_ZN7cutlass13device_kernelIN5flash11enable_sm90INS1_16FlashAttnFwdSm90INS1_25CollectiveMainloopFwdSm90ILi2EN4cute5tupleIJNS5_1CILi1EEES8_S8_EEENS6_IJNS7_ILi192EEENS7_ILi128EEENS7_ILi64EEEEEELi64ENS_6half_tEfNS_4arch4Sm90ELb1ELb0ELb1ELb1ELb1ELb0ELb0ELb1ELb1ELb1ELb1ELb0EEENS1_21CollectiveEpilogueFwdINS6_IJSA_SC_SB_EEES9_SE_SG_Li384ELb1ELb1ELb1ELb0EEENS1_36VarlenDynamicPersistentTileSchedulerILi192ELi128ELi384ELi128ELb1ELb1ELb1ELb1ELb1ELb1EEEEEEEEEvNT_6ParamsE:
        /* <DEDUP_REMOVED lines=45> */
.L_x_2364:
        /* <DEDUP_REMOVED lines=22> */
.L_x_2365:
        /* <DEDUP_REMOVED lines=18> */
.L_x_2366:
        /* <DEDUP_REMOVED lines=22> */
.L_x_2367:
        /* <DEDUP_REMOVED lines=23> */
.L_x_2368:
        /* <DEDUP_REMOVED lines=8> */
.L_x_2370:
        /* <DEDUP_REMOVED lines=25> */
[----:B------:R-:W-:Y:S02]  /*0a30*/  UMOV UR47, URZ ;  /* 0x0000003f002f7c82 */ /* 0x000fe40008000000 */
[CC--:B------:R-:W-:Y:S02]  /*0a40*/  LEA.HI R2, R0.reuse, R13.reuse, RZ, 0x7 ;  /* 0x0000000d00027211 */ /* 0x0c0fe400078f38ff */
[----:B------:R-:W-:-:S02]  /*0a50*/  LEA.HI R3, R0, R13, RZ, 0x4 ;  /* 0x0000000d00037211 */ /* 0x000fc400078f20ff */
[----:B------:R-:W-:Y:S02]  /*0a60*/  LOP3.LUT R4, R2, 0xffffff80, RZ, 0xc0, !PT ;  /* 0xffffff8002047812 */ /* 0x000fe400078ec0ff */
[----:B------:R-:W-:Y:S02]  /*0a70*/  SHF.R.S32.HI R6, RZ, 0x4, R3 ;  /* 0x00000004ff067819 */ /* 0x000fe40000011403 */
[----:B------:R-:W-:Y:S01]  /*0a80*/  SHF.R.S32.HI R14, RZ, 0x7, R2 ;  /* 0x00000007ff0e7819 */ /* 0x000fe20000011402 */
[----:B------:R-:W-:Y:S01]  /*0a90*/  IMAD.IADD R12, R13, 0x1, -R4 ;  /* 0x000000010d0c7824 */ /* 0x000fe200078e0a04 */
[CC--:B------:R-:W-:Y:S02]  /*0aa0*/  LEA.HI R4, R0.reuse, R13.reuse, RZ, 0x5 ;  /* 0x0000000d00047211 */ /* 0x0c0fe400078f28ff */
[----:B------:R-:W-:Y:S01]  /*0ab0*/  LEA.HI R11, R0, R13, RZ, 0x2 ;  /* 0x0000000d000b7211 */ /* 0x000fe200078f10ff */
[----:B------:R-:W-:Y:S01]  /*0ac0*/  IMAD.HI R2, R14, 0x55555556, RZ ;  /* 0x555555560e027827 */ /* 0x000fe200078e02ff */
[----:B------:R-:W-:-:S02]  /*0ad0*/  SHF.R.S32.HI R7, RZ, 0x1f, R12 ;  /* 0x0000001fff077819 */ /* 0x000fc4000001140c */
[----:B------:R-:W-:Y:S01]  /*0ae0*/  LOP3.LUT R11, R11, 0xfffffffc, RZ, 0xc0, !PT ;  /* 0xfffffffc0b0b7812 */ /* 0x000fe200078ec0ff */
[----:B------:R-:W-:Y:S01]  /*0af0*/  IMAD.SHL.U32 R5, R4, 0x20, RZ ;  /* 0x0000002004057824 */ /* 0x000fe200078e00ff */
[----:B------:R-:W-:Y:S02]  /*0b00*/  LEA.HI R8, R7, R12, RZ, 0x2 ;  /* 0x0000000c07087211 */ /* 0x000fe400078f10ff */
[----:B------:R-:W-:Y:S01]  /*0b10*/  LOP3.LUT R4, R3, 0x3fffff0, RZ, 0xc0, !PT ;  /* 0x03fffff003047812 */ /* 0x000fe200078ec0ff */
[C---:B------:R-:W-:Y:S01]  /*0b20*/  IMAD.IADD R11, R13.reuse, 0x1, -R11 ;  /* 0x000000010d0b7824 */ /* 0x040fe200078e0a0b */
[--C-:B------:R-:W-:Y:S02]  /*0b30*/  SHF.R.S32.HI R9, RZ, 0x2, R8.reuse ;  /* 0x00000002ff097819 */ /* 0x100fe40000011408 */
[----:B------:R-:W-:Y:S01]  /*0b40*/  SHF.R.S32.HI R10, RZ, 0x1f, R8 ;  /* 0x0000001fff0a7819 */ /* 0x000fe20000011408 */
[----:B------:R-:W-:Y:S01]  /*0b50*/  IMAD.IADD R4, R13, 0x1, -R4 ;  /* 0x000000010d047824 */ /* 0x000fe200078e0a04 */
[----:B------:R-:W-:-:S02]  /*0b60*/  LEA.HI R3, R3, R6, RZ, 0x1 ;  /* 0x0000000603037211 */ /* 0x000fc400078f08ff */
[----:B------:R-:W-:Y:S02]  /*0b70*/  LEA.HI R10, R10, R9, RZ, 0x3 ;  /* 0x000000090a0a7211 */ /* 0x000fe400078f18ff */
[----:B------:R-:W-:Y:S02]  /*0b80*/  LEA.HI R7, R7, R12, RZ, 0x5 ;  /* 0x0000000c07077211 */ /* 0x000fe400078f28ff */
[----:B------:R-:W-:Y:S02]  /*0b90*/  LOP3.LUT R10, R10, 0xfffffff8, RZ, 0xc0, !PT ;  /* 0xfffffff80a0a7812 */ /* 0x000fe400078ec0ff */
[----:B------:R-:W-:Y:S02]  /*0ba0*/  LOP3.LUT R5, R5, 0xfffffc00, RZ, 0xc0, !PT ;  /* 0xfffffc0005057812 */ /* 0x000fe400078ec0ff */
[----:B------:R-:W-:Y:S01]  /*0bb0*/  LOP3.LUT R3, R3, 0x1ffffffe, RZ, 0xc0, !PT ;  /* 0x1ffffffe03037812 */ /* 0x000fe200078ec0ff */
[----:B------:R-:W-:Y:S01]  /*0bc0*/  IMAD.IADD R10, R9, 0x1, -R10 ;  /* 0x00000001090a7824 */ /* 0x000fe200078e0a0a */
[----:B------:R-:W-:Y:S01]  /*0bd0*/  LEA.HI R2, R2, R2, RZ, 0x1 ;  /* 0x0000000202027211 */ /* 0x000fe200078f08ff */
[----:B------:R-:W-:Y:S01]  /*0be0*/  IMAD R4, R4, 0x40, R5 ;  /* 0x0000004004047824 */ /* 0x000fe200078e0205 */
[----:B------:R-:W-:Y:S01]  /*0bf0*/  SHF.R.S32.HI R7, RZ, 0x5, R7 ;  /* 0x00000005ff077819 */ /* 0x000fe20000011407 */
[----:B------:R-:W-:Y:S01]  /*0c00*/  IMAD.IADD R3, R6, 0x1, -R3 ;  /* 0x0000000106037824 */ /* 0x000fe200078e0a03 */
[----:B------:R-:W-:Y:S01]  /*0c10*/  LEA.HI R0, R0, R13, RZ, 0x3 ;  /* 0x0000000d00007211 */ /* 0x000fe200078f18ff */
[----:B------:R-:W-:Y:S01]  /*0c20*/  IMAD R2, R2, -0x3, R14 ;  /* 0xfffffffd02027824 */ /* 0x000fe200078e020e */
[----:B------:R-:W-:Y:S01]  /*0c30*/  LOP3.LUT R8, R8, 0x7ffffffc, RZ, 0xc0, !PT ;  /* 0x7ffffffc08087812 */ /* 0x000fe200078ec0ff */
[----:B------:R-:W-:Y:S01]  /*0c40*/  IMAD R7, R7, 0x10, R10 ;  /* 0x0000001007077824 */ /* 0x000fe200078e020a */
[----:B------:R-:W-:-:S02]  /*0c50*/  LEA R3, R3, R4, 0x3 ;  /* 0x0000000403037211 */ /* 0x000fc400078e18ff */
[----:B------:R-:W-:Y:S01]  /*0c60*/  LOP3.LUT R18, R0, 0xfffffff8, RZ, 0xc0, !PT ;  /* 0xfffffff800127812 */ /* 0x000fe200078ec0ff */
[----:B------:R-:W-:Y:S01]  /*0c70*/  IMAD R5, R2, 0x40, R7 ;  /* 0x0000004002057824 */ /* 0x000fe200078e0207 */
[----:B------:R-:W-:Y:S01]  /*0c80*/  SHF.R.S32.HI R157, RZ, 0x3, R0 ;  /* 0x00000003ff9d7819 */ /* 0x000fe20000011400 */
[----:B------:R0:W-:Y:S01]  /*0c90*/  STL [R1+0x2c], R3 ;  /* 0x00002c0301007387 */ /* 0x0001e20000100800 */
[----:B------:R-:W-:Y:S02]  /*0ca0*/  IMAD.IADD R8, R12, 0x1, -R8 ;  /* 0x000000010c087824 */ /* 0x000fe400078e0a08 */
[----:B------:R-:W-:Y:S01]  /*0cb0*/  IMAD.IADD R18, R13, 0x1, -R18 ;  /* 0x000000010d127824 */ /* 0x000fe200078e0a12 */
[----:B------:R1:W-:Y:S01]  /*0cc0*/  STL [R1+0x28], R5 ;  /* 0x0000280501007387 */ /* 0x0003e20000100800 */
[----:B------:R-:W-:-:S03]  /*0cd0*/  IMAD.SHL.U32 R16, R8, 0x2, RZ ;  /* 0x0000000208107824 */ /* 0x000fc600078e00ff */
[----:B------:R-:W-:Y:S01]  /*0ce0*/  SHF.L.U32 R19, R18, 0x3, RZ ;  /* 0x0000000312137819 */ /* 0x000fe200000006ff */
[C---:B------:R-:W-:Y:S01]  /*0cf0*/  VIADD R156, R16.reuse, 0x8 ;  /* 0x00000008109c7836 */ /* 0x040fe20000000000 */
[----:B0-----:R-:W-:Y:S01]  /*0d00*/  LEA.HI R3, R11, R11, RZ, 0x1 ;  /* 0x0000000b0b037211 */ /* 0x001fe200078f08ff */
[C---:B------:R-:W-:Y:S01]  /*0d10*/  VIADD R155, R16.reuse, 0x10 ;  /* 0x00000010109b7836 */ /* 0x040fe20000000000 */
[C---:B------:R-:W-:Y:S01]  /*0d20*/  IADD3 R22, R16.reuse, 0x38, RZ ;  /* 0x0000003810167810 */ /* 0x040fe20007ffe0ff */
[C---:B------:R-:W-:Y:S01]  /*0d30*/  VIADD R154, R16.reuse, 0x18 ;  /* 0x00000018109a7836 */ /* 0x040fe20000000000 */
[----:B------:R-:W-:Y:S01]  /*0d40*/  LOP3.LUT R4, R3, 0x1ffffffe, RZ, 0xc0, !PT ;  /* 0x1ffffffe03047812 */ /* 0x000fe200078ec0ff */
        /* <DEDUP_REMOVED lines=10> */
[----:B------:R-:W-:Y:S02]  /*0df0*/  SHF.R.S32.HI R3, RZ, 0x1f, R152 ;  /* 0x0000001fff037819 */ /* 0x000fe40000011498 */
[----:B------:R-:W-:Y:S02]  /*0e00*/  SHF.R.S32.HI R2, RZ, 0x1f, R23 ;  /* 0x0000001fff027819 */ /* 0x000fe40000011417 */
[----:B-1----:R-:W-:-:S07]  /*0e10*/  SHF.R.S32.HI R0, RZ, 0x1f, R22 ;  /* 0x0000001fff007819 */ /* 0x002fce0000011416 */
.L_x_2422:
[----:B012-4-:R-:W0:Y:S01]  /*0e20*/  LDC.64 R2, c[0x0][0xc88] ;  /* 0x00032200ff027b82 */ /* 0x017e220000000a00 */
[----:B------:R-:W-:Y:S01]  /*0e30*/  ULDC.64 UR8, c[0x0][0xa28] ;  /* 0x00028a0000087ab9 */ /* 0x000fe20000000a00 */
[----:B------:R-:W-:Y:S01]  /*0e40*/  ULDC.64 UR10, c[0x0][0xa18] ;  /* 0x00028600000a7ab9 */ /* 0x000fe20000000a00 */
[----:B------:R-:W-:Y:S01]  /*0e50*/  ULDC UR4, c[0x0][0x424] ;  /* 0x0001090000047ab9 */ /* 0x000fe20000000800 */
[----:B------:R-:W-:Y:S01]  /*0e60*/  ULDC UR7, c[0x0][0x2f0] ;  /* 0x0000bc0000077ab9 */ /* 0x000fe20000000800 */
[----:B0-----:R-:W-:-:S06]  /*0e70*/  IMAD.WIDE R2, R31, 0x4, R2 ;  /* 0x000000041f027825 */ /* 0x001fcc00078e0202 */
[----:B------:R-:W2:Y:S01]  /*0e80*/  LDG.E R2, desc[UR54][R2.64] ;  /* 0x0000003602027981 */ /* 0x000ea2000c1e1900 */
[----:B------:R-:W-:Y:S02]  /*0e90*/  UISETP.NE.U32.AND UP0, UPT, UR8, URZ, UPT ;  /* 0x0000003f0800728c */ /* 0x000fe4000bf05070 */
[----:B------:R-:W-:Y:S02]  /*0ea0*/  UISETP.NE.U32.AND UP1, UPT, UR10, URZ, UPT ;  /* 0x0000003f0a00728c */ /* 0x000fe4000bf25070 */
[----:B------:R-:W-:Y:S02]  /*0eb0*/  UISETP.NE.AND.EX UP0, UPT, UR9, URZ, UPT, UP0 ;  /* 0x0000003f0900728c */ /* 0x000fe4000bf05300 */
[----:B------:R-:W-:-:S04]  /*0ec0*/  UISETP.NE.AND.EX UP1, UPT, UR11, URZ, UPT, UP1 ;  /* 0x0000003f0b00728c */ /* 0x000fc8000bf25310 */
[----:B------:R-:W-:Y:S02]  /*0ed0*/  PLOP3.LUT P0, PT, PT, PT, UP0, 0x80, 0x0 ;  /* 0x000000000000781c */ /* 0x000fe40003f0f008 */
[----:B------:R-:W-:Y:S02]  /*0ee0*/  PLOP3.LUT P2, PT, PT, PT, UP1, 0x80, 0x0 ;  /* 0x000000000000781c */ /* 0x000fe40003f4f018 */
[----:B--2---:R-:W-:-:S13]  /*0ef0*/  R2UR UR37, R2 ;  /* 0x00000000022572ca */ /* 0x004fda00000e0000 */
[----:B------:R-:W-:Y:S02]  /*0f00*/  USHF.R.S32.HI UR38, URZ, 0x1f, UR37 ;  /* 0x0000001f3f267899 */ /* 0x000fe40008011425 */
[----:B------:R-:W-:-:S04]  /*0f10*/  @UP0 ULEA UR8, UP2, UR37, UR8, 0x2 ;  /* 0x0000000825080291 */ /* 0x000fc8000f84103f */
[----:B------:R-:W-:Y:S02]  /*0f20*/  @UP0 ULEA.HI.X UR9, UR37, UR9, UR38, 0x2, UP2 ;  /* 0x0000000925090291 */ /* 0x000fe400090f1426 */
[----:B------:R-:W-:Y:S01]  /*0f30*/  @UP1 ULEA UR10, UP0, UR37, UR10, 0x2 ;  /* 0x0000000a250a1291 */ /* 0x000fe2000f80103f */
[----:B------:R-:W-:-:S03]  /*0f40*/  IMAD.U32 R2, RZ, RZ, UR8 ;  /* 0x00000008ff027e24 */ /* 0x000fc6000f8e00ff */
[----:B------:R-:W-:Y:S01]  /*0f50*/  @UP1 ULEA.HI.X UR11, UR37, UR11, UR38, 0x2, UP0 ;  /* 0x0000000b250b1291 */ /* 0x000fe200080f1426 */
[----:B------:R-:W-:Y:S01]  /*0f60*/  IMAD.U32 R3, RZ, RZ, UR9 ;  /* 0x00000009ff037e24 */ /* 0x000fe2000f8e00ff */
[----:B------:R-:W-:Y:S01]  /*0f70*/  ULDC.64 UR8, c[0x0][0x418] ;  /* 0x0001060000087ab9 */ /* 0x000fe20000000a00 */
[----:B------:R-:W-:-:S03]  /*0f80*/  IMAD.U32 R4, RZ, RZ, UR10 ;  /* 0x0000000aff047e24 */ /* 0x000fc6000f8e00ff */
[----:B---3--:R-:W-:Y:S01]  /*0f90*/  IMAD.U32 R5, RZ, RZ, UR11 ;  /* 0x0000000bff057e24 */ /* 0x008fe2000f8e00ff */
[----:B------:R-:W2:Y:S01]  /*0fa0*/  @P0 LDG.E R2, desc[UR54][R2.64] ;  /* 0x0000003602020981 */ /* 0x000ea2000c1e1900 */
[----:B------:R-:W-:Y:S01]  /*0fb0*/  UISETP.NE.U32.AND UP0, UPT, UR8, URZ, UPT ;  /* 0x0000003f0800728c */ /* 0x000fe2000bf05070 */
[----:B------:R-:W-:Y:S02]  /*0fc0*/  ULDC.64 UR10, c[0x0][0xa20] ;  /* 0x00028800000a7ab9 */ /* 0x000fe40000000a00 */
[----:B------:R-:W3:Y:S01]  /*0fd0*/  @P2 LDG.E R4, desc[UR54][R4.64] ;  /* 0x0000003604042981 */ /* 0x000ee2000c1e1900 */
[----:B------:R-:W-:Y:S01]  /*0fe0*/  UISETP.NE.AND.EX UP0, UPT, UR9, URZ, UPT, UP0 ;  /* 0x0000003f0900728c */ /* 0x000fe2000bf05300 */
[----:B------:R-:W-:Y:S01]  /*0ff0*/  ISETP.NE.U32.AND P1, PT, RZ, UR10, PT ;  /* 0x0000000aff007c0c */ /* 0x000fe2000bf25070 */
[----:B------:R-:W-:Y:S01]  /*1000*/  UMOV UR51, URZ ;  /* 0x0000003f00337c82 */ /* 0x000fe20008000000 */
[----:B------:R-:W-:Y:S02]  /*1010*/  ULOP3.LUT UR39, UR5, 0xffff, URZ, 0xc0, !UPT ;  /* 0x0000ffff05277892 */ /* 0x000fe4000f8ec03f */
[----:B------:R-:W-:Y:S01]  /*1020*/  USEL UR4, UR4, 0x1, UP0 ;  /* 0x0000000104047887 */ /* 0x000fe20008000000 */
[----:B------:R-:W-:-:S03]  /*1030*/  ISETP.NE.AND.EX P1, PT, RZ, UR11, PT, P1 ;  /* 0x0000000bff007c0c */ /* 0x000fc6000bf25310 */
[----:B------:R-:W-:Y:S01]  /*1040*/  UIMAD UR4, UR4, UR7, URZ ;  /* 0x00000007040472a4 */ /* 0x000fe2000f8e023f */
[----:B--2---:R-:W-:Y:S02]  /*1050*/  @P0 R2UR UR51, R2 ;  /* 0x00000000023302ca */ /* 0x004fe400000e0000 */
[----:B---3--:R-:W-:Y:S01]  /*1060*/  @P2 R2UR UR52, R4 ;  /* 0x00000000043422ca */ /* 0x008fe200000e0000 */
[----:B-----5:R-:W-:-:S14]  /*1070*/  @P2 BRA `(.L_x_2371) ;  /* 0x0000000000382947 */ /* 0x020fdc0003800000 */
        /* <DEDUP_REMOVED lines=14> */
.L_x_2371:
[----:B------:R-:W-:Y:S05]  /*1160*/  @!P1 BRA `(.L_x_2372) ;  /* 0x00000000001c9947 */ /* 0x000fea0003800000 */
[----:B------:R-:W-:-:S04]  /*1170*/  ULEA UR4, UP0, UR37, UR10, 0x2 ;  /* 0x0000000a25047291 */ /* 0x000fc8000f80103f */
[----:B------:R-:W-:Y:S02]  /*1180*/  ULEA.HI.X UR7, UR37, UR11, UR38, 0x2, UP0 ;  /* 0x0000000b25077291 */ /* 0x000fe400080f1426 */
[----:B------:R-:W-:-:S04]  /*1190*/  MOV R2, UR4 ;  /* 0x0000000400027c02 */ /* 0x000fc80008000f00 */
[----:B------:R-:W-:-:S05]  /*11a0*/  IMAD.U32 R3, RZ, RZ, UR7 ;  /* 0x00000007ff037e24 */ /* 0x000fca000f8e00ff */
[----:B------:R-:W2:Y:S02]  /*11b0*/  LDG.E R2, desc[UR54][R2.64] ;  /* 0x0000003602027981 */ /* 0x000ea4000c1e1900 */
[----:B--2---:R-:W-:Y:S01]  /*11c0*/  R2UR UR4, R2 ;  /* 0x00000000020472ca */ /* 0x004fe200000e0000 */
[----:B------:R-:W-:-:S14]  /*11d0*/  BRA `(.L_x_2373) ;  /* 0x0000000000347947 */ /* 0x000fdc0003800000 */
.L_x_2372:
        /* <DEDUP_REMOVED lines=13> */
.L_x_2373:
[----:B------:R-:W-:Y:S01]  /*12b0*/  ULDC UR7, c[0x0][0x448] ;  /* 0x0001120000077ab9 */ /* 0x000fe20000000800 */
[----:B------:R-:W-:Y:S02]  /*12c0*/  UIMAD UR40, UR6, 0xc0, URZ ;  /* 0x000000c0062878a4 */ /* 0x000fe4000f8e023f */
[----:B------:R-:W-:Y:S02]  /*12d0*/  UISETP.NE.AND UP0, UPT, UR7, 0x1, UPT ;  /* 0x000000010700788c */ /* 0x000fe4000bf05270 */
[----:B------:R-:W-:Y:S02]  /*12e0*/  UIADD3 UR8, UR40, 0xbf, URZ ;  /* 0x000000bf28087890 */ /* 0x000fe4000fffe03f */
[----:B------:R-:W-:Y:S02]  /*12f0*/  UIADD3 UR51, -UR51, UR4, URZ ;  /* 0x0000000433337290 */ /* 0x000fe4000fffe13f */
[----:B------:R-:W-:Y:S02]  /*1300*/  UP2UR UR53, UPR, URZ, 0x1 ;  /* 0x000000013f357883 */ /* 0x000fe40008000000 */
[----:B------:R-:W-:-:S03]  /*1310*/  UIADD3 UR9, UR51, 0x80, -UR52 ;  /* 0x0000008033097890 */ /* 0x000fc6000fffe834 */
[----:B------:R-:W-:Y:S01]  /*1320*/  @UP0 ULDC UR6, c[0x0][0x44c] ;  /* 0x0001130000060ab9 */ /* 0x000fe20000000800 */
[----:B------:R-:W-:Y:S01]  /*1330*/  @UP0 ULDC UR4, c[0x0][0x450] ;  /* 0x0001140000040ab9 */ /* 0x000fe20000000800 */
[----:B------:R-:W-:-:S04]  /*1340*/  UIMAD.WIDE.U32 UR6, UR8, UR6, URZ ;  /* 0x00000006080672a5 */ /* 0x000fc8000f8e003f */
[----:B------:R-:W-:Y:S02]  /*1350*/  @UP0 USHF.R.U32.HI UR8, URZ, UR4, UR7 ;  /* 0x000000043f080299 */ /* 0x000fe40008011607 */
[----:B------:R-:W-:Y:S02]  /*1360*/  UIADD3 UR4, UR51, 0x7f, URZ ;  /* 0x0000007f33047890 */ /* 0x000fe4000fffe03f */
[----:B------:R-:W-:Y:S02]  /*1370*/  UIADD3 UR8, UR9, UR8, URZ ;  /* 0x0000000809087290 */ /* 0x000fe4000fffe03f */
[----:B------:R-:W-:Y:S02]  /*1380*/  USHF.R.S32.HI UR6, URZ, 0x1f, UR4 ;  /* 0x0000001f3f067899 */ /* 0x000fe40008011404 */
[----:B------:R-:W-:Y:S02]  /*1390*/  USHF.R.S32.HI UR7, URZ, 0x1f, UR8 ;  /* 0x0000001f3f077899 */ /* 0x000fe40008011408 */
[----:B------:R-:W-:-:S02]  /*13a0*/  ULEA.HI UR6, UR6, UR4, URZ, 0x7 ;  /* 0x0000000406067291 */ /* 0x000fc4000f8f383f */
[----:B------:R-:W-:Y:S02]  /*13b0*/  ULEA.HI UR7, UR7, UR8, URZ, 0x7 ;  /* 0x0000000807077291 */ /* 0x000fe4000f8f383f */
[----:B------:R-:W-:Y:S02]  /*13c0*/  USHF.R.S32.HI UR6, URZ, 0x7, UR6 ;  /* 0x000000073f067899 */ /* 0x000fe40008011406 */
[----:B------:R-:W-:Y:S02]  /*13d0*/  USHF.R.S32.HI UR7, URZ, 0x7, UR7 ;  /* 0x000000073f077899 */ /* 0x000fe40008011407 */
[----:B------:R-:W-:Y:S02]  /*13e0*/  ULOP3.LUT UR4, UR5, 0xff000000, URZ, 0xc0, !UPT ;  /* 0xff00000005047892 */ /* 0x000fe4000f8ec03f */
[----:B------:R-:W-:Y:S02]  /*13f0*/  UISETP.LT.AND UP0, UPT, UR6, UR7, UPT ;  /* 0x000000070600728c */ /* 0x000fe4000bf01270 */
[----:B------:R-:W-:-:S02]  /*1400*/  ULOP3.LUT UR5, UR5, 0xff0000, URZ, 0xc0, !UPT ;  /* 0x00ff000005057892 */ /* 0x000fc4000f8ec03f */
[----:B------:R-:W-:Y:S02]  /*1410*/  USEL UR9, UR6, UR7, UP0 ;  /* 0x0000000706097287 */ /* 0x000fe40008000000 */
[----:B------:R-:W-:Y:S02]  /*1420*/  USHF.R.U32.HI UR4, URZ, 0x8, UR4 ;  /* 0x000000083f047899 */ /* 0x000fe40008011604 */
[----:B------:R-:W-:Y:S02]  /*1430*/  UISETP.GE.AND UP0, UPT, UR9, 0x1, UPT ;  /* 0x000000010900788c */ /* 0x000fe4000bf06270 */
        /* <DEDUP_REMOVED lines=8> */
[----:B------:R-:W-:-:S03]  /*14c0*/  USEL UR10, UR46, UR4, UP0 ;  /* 0x000000042e0a7287 */ /* 0x000fc60008000000 */
[----:B------:R-:W-:Y:S01]  /*14d0*/  UMOV UR4, URZ ;  /* 0x0000003f00047c82 */ /* 0x000fe20008000000 */
[----:B------:R-:W-:Y:S02]  /*14e0*/  UIADD3 UR6, UR10, -0x1, UR9 ;  /* 0xffffffff0a067890 */ /* 0x000fe4000fffe009 */
[----:B------:R-:W-:-:S04]  /*14f0*/  IMAD.U32 R3, RZ, RZ, UR10 ;  /* 0x0000000aff037e24 */ /* 0x000fc8000f8e00ff */
[----:B------:R-:W-:Y:S01]  /*1500*/  IMAD.U32 R4, RZ, RZ, UR6 ;  /* 0x00000006ff047e24 */ /* 0x000fe2000f8e00ff */
[-C--:B------:R-:W-:Y:S01]  /*1510*/  IABS R0, R3.reuse ;  /* 0x0000000300007213 */ /* 0x080fe20000000000 */
[----:B------:R-:W-:Y:S01]  /*1520*/  ULOP3.LUT UR6, UR6, UR10, URZ, 0x3c, !UPT ;  /* 0x0000000a06067292 */ /* 0x000fe2000f8e3c3f */
[----:B------:R-:W-:Y:S02]  /*1530*/  IABS R5, R3 ;  /* 0x0000000300057213 */ /* 0x000fe40000000000 */
[----:B------:R-:W-:Y:S02]  /*1540*/  R2UR UR11, R0 ;  /* 0x00000000000b72ca */ /* 0x000fe400000e0000 */
[----:B------:R-:W-:-:S05]  /*1550*/  IABS R4, R4 ;  /* 0x0000000400047213 */ /* 0x000fca0000000000 */
[----:B------:R-:W-:-:S05]  /*1560*/  IMAD.MOV.U32 R3, RZ, RZ, R4 ;  /* 0x000000ffff037224 */ /* 0x000fca00078e0004 */
[----:B------:R-:W-:Y:S01]  /*1570*/  R2UR UR8, R3 ;  /* 0x00000000030872ca */ /* 0x000fe200000e0000 */
[----:B------:R-:W0:Y:S08]  /*1580*/  I2F.RP R0, UR11 ;  /* 0x0000000b00007d06 */ /* 0x000e300008209400 */
[----:B0-----:R-:W0:Y:S02]  /*1590*/  MUFU.RCP R0, R0 ;  /* 0x0000000000007308 */ /* 0x001e240000001000 */
[----:B0-----:R-:W-:Y:S01]  /*15a0*/  VIADD R2, R0, 0xffffffe ;  /* 0x0ffffffe00027836 */ /* 0x001fe20000000000 */
[----:B------:R-:W-:-:S05]  /*15b0*/  IADD3 R0, RZ, -R5, RZ ;  /* 0x80000005ff007210 */ /* 0x000fca0007ffe0ff */
        /* <DEDUP_REMOVED lines=18> */
.L_x_2374:
[----:B------:R-:W-:Y:S01]  /*16e0*/  UIMAD UR42, UR41, UR4, URZ ;  /* 0x00000004292a72a4 */ /* 0x000fe2000f8e023f */
        /* <DEDUP_REMOVED lines=11> */
[----:B------:R-:W-:Y:S02]  /*17a0*/  R2UR UR56, R0 ;  /* 0x00000000003872ca */ /* 0x000fe400000e0000 */
        /* <DEDUP_REMOVED lines=10> */
[----:B------:R-:W-:-:S06]  /*1850*/  UISETP.GT.AND UP0, UPT, UR56, UR42, UPT ;  /* 0x0000002a3800728c */ /* 0x000fcc000bf04270 */
[----:B------:R-:W-:-:S13]  /*1860*/  PLOP3.LUT P1, PT, PT, PT, UP0, 0x80, 0x0 ;  /* 0x000000000000781c */ /* 0x000fda0003f2f008 */
[----:B------:R-:W-:Y:S05]  /*1870*/  @!P1 BRA `(.L_x_2375) ;  /* 0x0000008800089947 */ /* 0x000fea0003800000 */
[----:B------:R-:W0:Y:S01]  /*1880*/  S2R R4, SR_TID.X ;  /* 0x0000000000047919 */ /* 0x000e220000002100 */
[----:B------:R-:W1:Y:S01]  /*1890*/  S2UR UR43, SR_CgaCtaId ;  /* 0x00000000002b79c3 */ /* 0x000e620000008800 */
[----:B------:R-:W-:Y:S02]  /*18a0*/  UMOV UR45, 0x400 ;  /* 0x00000400002d7882 */ /* 0x000fe40000000000 */
[----:B-1----:R-:W-:Y:S01]  /*18b0*/  ULEA UR45, UR43, UR45, 0x18 ;  /* 0x0000002d2b2d7291 */ /* 0x002fe2000f8ec03f */
[----:B0-----:R-:W-:-:S05]  /*18c0*/  VIADD R5, R4, 0xffffff80 ;  /* 0xffffff8004057836 */ /* 0x001fca0000000000 */
[----:B------:R-:W-:-:S04]  /*18d0*/  SHF.R.S32.HI R4, RZ, 0x1f, R5 ;  /* 0x0000001fff047819 */ /* 0x000fc80000011405 */
[----:B------:R-:W-:-:S04]  /*18e0*/  LEA.HI R4, R4, R5, RZ, 0x7 ;  /* 0x0000000504047211 */ /* 0x000fc800078f38ff */
[----:B------:R-:W-:-:S05]  /*18f0*/  SHF.R.S32.HI R4, RZ, 0x7, R4 ;  /* 0x00000007ff047819 */ /* 0x000fca0000011404 */
        /* <DEDUP_REMOVED lines=19> */
[----:B------:R-:W-:Y:S01]  /*1a30*/  MOV R10, UR6 ;  /* 0x00000006000a7c02 */ /* 0x000fe20008000f00 */
        /* <DEDUP_REMOVED lines=8> */
.L_x_2376:
        /* <DEDUP_REMOVED lines=9> */
.L_x_2509:
[----:B------:R-:W-:Y:S05]  /*1b50*/  @!P0 BRA `(.L_x_2378) ;  /* 0x0000000000048947 */ /* 0x000fea0003800000 */
[----:B------:R-:W-:Y:S01]  /*1b60*/  BPT.TRAP 0x1 ;  /* 0x000000040000795c */ /* 0x000fe20000300000 */
.L_x_2378:
[----:B0-----:R-:W-:Y:S01]  /*1b70*/  IMAD.U32 R0, RZ, RZ, UR47 ;  /* 0x0000002fff007e24 */ /* 0x001fe2000f8e00ff */
[----:B------:R-:W-:-:S04]  /*1b80*/  MOV R3, UR48 ;  /* 0x0000003000037c02 */ /* 0x000fc80008000f00 */
[----:B------:R-:W-:Y:S02]  /*1b90*/  LEA R0, R0, UR45, 0x3 ;  /* 0x0000002d00007c11 */ /* 0x000fe4000f8e18ff */
[----:B------:R-:W-:-:S04]  /*1ba0*/  SHF.L.U32 R3, R3, 0x1f, RZ ;  /* 0x0000001f03037819 */ /* 0x000fc800000006ff */
[----:B------:R0:W1:Y:S01]  /*1bb0*/  SYNCS.PHASECHK.TRANS64.TRYWAIT P1, [R0+URZ+0x16830], R3 ;  /* 0x01683003000075a7 */ /* 0x000062000802017f */
[----:B------:R-:W-:Y:S05]  /*1bc0*/  @!P0 BRA `(.L_x_2379) ;  /* 0x0000000000048947 */ /* 0x000fea0003800000 */
[----:B------:R-:W-:Y:S01]  /*1bd0*/  BPT.TRAP 0x1 ;  /* 0x000000040000795c */ /* 0x000fe20000300000 */
.L_x_2379:
[----:B-1----:R-:W-:Y:S05]  /*1be0*/  @P1 BRA `(.L_x_2380) ;  /* 0x0000000000081947 */ /* 0x002fea0003800000 */
[----:B------:R-:W1:Y:S02]  /*1bf0*/  SYNCS.PHASECHK.TRANS64.TRYWAIT P1, [R0+URZ+0x16830], R3 ;  /* 0x01683003000075a7 */ /* 0x000e64000802017f */
[----:B-1----:R-:W-:Y:S05]  /*1c00*/  @!P1 BRA `(.L_x_2381) ;  /* 0x0000010c00e09947 */ /* 0x002fea0003800000 */
.L_x_2380:
        /* <DEDUP_REMOVED lines=35> */
.L_x_2382:
[----:B------:R-:W-:Y:S01]  /*1e40*/  UISETP.NE.AND UP0, UPT, UR53, URZ, UPT ;  /* 0x0000003f3500728c */ /* 0x000fe2000bf05270 */
[----:B------:R-:W-:Y:S01]  /*1e50*/  R2UR UR11, R0 ;  /* 0x00000000000b72ca */ /* 0x000fe200000e0000 */
[----:B------:R-:W-:Y:S01]  /*1e60*/  ULDC UR7, c[0x0][0x9d8] ;  /* 0x0002760000077ab9 */ /* 0x000fe20000000800 */
[----:B------:R-:W-:Y:S01]  /*1e70*/  ULDC UR21, c[0x0][0x988] ;  /* 0x0002620000157ab9 */ /* 0x000fe20000000800 */
[----:B------:R-:W-:Y:S01]  /*1e80*/  FMUL.FTZ R10, R41, UR7 ;  /* 0x00000007290a7c20 */ /* 0x000fe20008410000 */
[----:B------:R-:W-:Y:S01]  /*1e90*/  FMUL.FTZ R41, R48, UR7 ;  /* 0x0000000730297c20 */ /* 0x000fe20008410000 */
[----:B------:R-:W-:Y:S01]  /*1ea0*/  PLOP3.LUT P1, PT, PT, PT, UP0, 0x80, 0x0 ;  /* 0x000000000000781c */ /* 0x000fe20003f2f008 */
[----:B------:R-:W-:Y:S01]  /*1eb0*/  VIADD R48, R17, UR40 ;  /* 0x0000002811307c36 */ /* 0x000fe20008000000 */
[----:B------:R-:W-:Y:S01]  /*1ec0*/  PLOP3.LUT P2, PT, PT, PT, UP0, 0x80, 0x0 ;  /* 0x000000000000781c */ /* 0x000fe20003f4f008 */
[----:B------:R-:W-:Y:S01]  /*1ed0*/  FMUL.FTZ R99, R26, UR7 ;  /* 0x000000071a637c20 */ /* 0x000fe20008410000 */
[----:B------:R-:W-:Y:S01]  /*1ee0*/  FMUL.FTZ R6, R28, UR7 ;  /* 0x000000071c067c20 */ /* 0x000fe20008410000 */
[----:B------:R-:W-:Y:S01]  /*1ef0*/  @UP0 ULDC UR6, c[0x0][0x44c] ;  /* 0x0001130000060ab9 */ /* 0x000fe20000000800 */
[----:B------:R-:W-:Y:S01]  /*1f00*/  FMUL.FTZ R97, R27, UR7 ;  /* 0x000000071b617c20 */ /* 0x000fe20008410000 */
[----:B------:R-:W-:Y:S01]  /*1f10*/  FMUL.FTZ R50, R50, UR7 ;  /* 0x0000000732327c20 */ /* 0x000fe20008410000 */
[----:B------:R-:W-:Y:S01]  /*1f20*/  FMUL.FTZ R95, R30, UR7 ;  /* 0x000000071e5f7c20 */ /* 0x000fe20008410000 */
[----:B------:R-:W-:Y:S01]  /*1f30*/  FMUL.FTZ R4, R29, UR7 ;  /* 0x000000071d047c20 */ /* 0x000fe20008410000 */
[----:B------:R-:W-:Y:S01]  /*1f40*/  FMUL.FTZ R5, R33, UR7 ;  /* 0x0000000721057c20 */ /* 0x000fe20008410000 */
[----:B------:R-:W2:Y:S01]  /*1f50*/  MUFU.TANH R99, R99 ;  /* 0x0000006300637308 */ /* 0x000ea20000002400 */
[----:B------:R-:W-:-:S02]  /*1f60*/  IMAD.U32 R33, RZ, RZ, UR52 ;  /* 0x00000034ff217e24 */ /* 0x000fc4000f8e00ff */
[----:B------:R-:W-:Y:S01]  /*1f70*/  FMUL.FTZ R91, R31, UR7 ;  /* 0x000000071f5b7c20 */ /* 0x000fe20008410000 */
[----:B------:R-:W-:Y:S01]  /*1f80*/  @P1 IMAD.HI.U32 R26, R48, UR6, RZ ;  /* 0x00000006301a1c27 */ /* 0x000fe2000f8e00ff */
[----:B------:R-:W-:-:S03]  /*1f90*/  @UP0 ULDC UR6, c[0x0][0x450] ;  /* 0x0001140000060ab9 */ /* 0x000fc60000000800 */
[----:B------:R-:W-:Y:S01]  /*1fa0*/  FMUL.FTZ R89, R34, UR7 ;  /* 0x0000000722597c20 */ /* 0x000fe20008410000 */
[----:B------:R-:W-:Y:S01]  /*1fb0*/  FMUL.FTZ R15, R35, UR7 ;  /* 0x00000007230f7c20 */ /* 0x000fe20008410000 */
[----:B------:R-:W-:Y:S01]  /*1fc0*/  FMUL.FTZ R21, R38, UR7 ;  /* 0x0000000726157c20 */ /* 0x000fe20008410000 */
[----:B------:R-:W-:Y:S01]  /*1fd0*/  @P2 SHF.R.U32.HI R48, RZ, UR6, R26 ;  /* 0x00000006ff302c19 */ /* 0x000fe2000801161a */
[----:B------:R-:W-:Y:S01]  /*1fe0*/  UMOV UR6, 0xffffff80 ;  /* 0xffffff8000067882 */ /* 0x000fe20000000000 */
[----:B------:R-:W3:Y:S01]  /*1ff0*/  MUFU.TANH R97, R97 ;  /* 0x0000006100617308 */ /* 0x000ee20000002400 */
[----:B------:R-:W-:Y:S01]  /*2000*/  UIMAD UR6, UR56, UR6, 0x80 ;  /* 0x00000080380674a4 */ /* 0x000fe2000f8e0206 */
[----:B------:R-:W-:Y:S01]  /*2010*/  FMUL.FTZ R20, R39, UR7 ;  /* 0x0000000727147c20 */ /* 0x000fe20008410000 */
[----:B------:R-:W4:Y:S01]  /*2020*/  SHFL.IDX PT, R28, R48, 0x1, 0x1c1f ;  /* 0x003c1f00301c7f89 */ /* 0x000f2200000e0000 */
[----:B------:R-:W-:Y:S01]  /*2030*/  FMUL.FTZ R2, R25, UR7 ;  /* 0x0000000719027c20 */ /* 0x000fe20008410000 */
[----:B------:R-:W-:Y:S01]  /*2040*/  FMUL.FTZ R25, R42, UR7 ;  /* 0x000000072a197c20 */ /* 0x000fe20008410000 */
[----:B01----:R-:W-:Y:S01]  /*2050*/  FMUL.FTZ R3, R24, UR7 ;  /* 0x0000000718037c20 */ /* 0x003fe20008410000 */
[----:B------:R-:W-:Y:S01]  /*2060*/  IMAD.U32 R93, RZ, RZ, UR6 ;  /* 0x00000006ff5d7e24 */ /* 0x000fe2000f8e00ff */
[----:B------:R0:W-:Y:S01]  /*2070*/  MUFU.TANH R29, R50 ;  /* 0x00000032001d7308 */ /* 0x0001e20000002400 */
        /* <DEDUP_REMOVED lines=8> */
[C-C-:B0-----:R-:W-:Y:S01]  /*2100*/  IADD3 R50, -R16.reuse, 0x1, R93.reuse ;  /* 0x0000000110327810 */ /* 0x141fe20007ffe15d */
[----:B------:R-:W-:Y:S01]  /*2110*/  FMUL.FTZ R45, R57, UR7 ;  /* 0x00000007392d7c20 */ /* 0x000fe20008410000 */
[----:B------:R-:W-:Y:S01]  /*2120*/  IADD3 R93, -R16, UR51, R93 ;  /* 0x00000033105d7c10 */ /* 0x000fe2000fffe15d */
[----:B------:R-:W-:Y:S01]  /*2130*/  FMUL.FTZ R8, R32, UR7 ;  /* 0x0000000720087c20 */ /* 0x000fe20008410000 */
[----:B------:R-:W-:Y:S01]  /*2140*/  IADD3 R50, -R33, UR51, R50 ;  /* 0x0000003321327c10 */ /* 0x000fe2000fffe132 */
[----:B------:R-:W-:Y:S01]  /*2150*/  FMUL.FTZ R51, R51, UR7 ;  /* 0x0000000733337c20 */ /* 0x000fe20008410000 */
[----:B------:R-:W-:Y:S01]  /*2160*/  FMUL.FTZ R54, R54, UR7 ;  /* 0x0000000736367c20 */ /* 0x000fe20008410000 */
[----:B------:R-:W0:Y:S01]  /*2170*/  MUFU.TANH R91, R91 ;  /* 0x0000005b005b7308 */ /* 0x000e220000002400 */
[----:B------:R-:W-:Y:S01]  /*2180*/  FMUL.FTZ R43, R53, UR7 ;  /* 0x00000007352b7c20 */ /* 0x000fe20008410000 */
[----:B------:R-:W-:Y:S01]  /*2190*/  FMUL.FTZ R58, R58, UR7 ;  /* 0x000000073a3a7c20 */ /* 0x000fe20008410000 */
[----:B----4-:R-:W-:Y:S01]  /*21a0*/  VIADDMNMX R28, R28, R50, R93, PT ;  /* 0x000000321c1c7246 */ /* 0x010fe2000380015d */
[----:B------:R-:W-:Y:S01]  /*21b0*/  FMUL.FTZ R14, R49, UR7 ;  /* 0x00000007310e7c20 */ /* 0x000fe20008410000 */
[----:B------:R-:W-:Y:S01]  /*21c0*/  FMUL.FTZ R62, R62, UR7 ;  /* 0x000000073e3e7c20 */ /* 0x000fe20008410000 */
[----:B------:R-:W-:Y:S01]  /*21d0*/  FMUL.FTZ R66, R66, UR7 ;  /* 0x0000000742427c20 */ /* 0x000fe20008410000 */
[C---:B------:R-:W-:Y:S01]  /*21e0*/  ISETP.GT.AND P1, PT, R28.reuse, RZ, PT ;  /* 0x000000ff1c00720c */ /* 0x040fe20003f24270 */
[----:B------:R-:W4:Y:S01]  /*21f0*/  MUFU.TANH R89, R89 ;  /* 0x0000005900597308 */ /* 0x000f220000002400 */
[C---:B------:R-:W-:Y:S01]  /*2200*/  ISETP.GT.AND P2, PT, R28.reuse, 0x1, PT ;  /* 0x000000011c00780c */ /* 0x040fe20003f44270 */
[----:B------:R-:W-:Y:S01]  /*2210*/  FMUL.FTZ R67, R67, UR7 ;  /* 0x0000000743437c20 */ /* 0x000fe20008410000 */
[----:B------:R-:W-:Y:S01]  /*2220*/  ISETP.GT.AND P3, PT, R28, 0x8, PT ;  /* 0x000000081c00780c */ /* 0x000fe20003f64270 */
[----:B------:R-:W-:Y:S01]  /*2230*/  FMUL.FTZ R70, R70, UR7 ;  /* 0x0000000746467c20 */ /* 0x000fe20008410000 */
[----:B--2---:R-:W-:Y:S01]  /*2240*/  FSEL R99, R99, -INF , P1 ;  /* 0xff80000063637808 */ /* 0x004fe20000800000 */
[----:B------:R-:W-:Y:S01]  /*2250*/  FMUL.FTZ R71, R71, UR7 ;  /* 0x0000000747477c20 */ /* 0x000fe20008410000 */
[----:B---3--:R-:W-:Y:S01]  /*2260*/  FSEL R97, R97, -INF , P2 ;  /* 0xff80000061617808 */ /* 0x008fe20001000000 */
[----:B------:R-:W2:Y:S01]  /*2270*/  MUFU.TANH R15, R15 ;  /* 0x0000000f000f7308 */ /* 0x000ea20000002400 */
        /* <DEDUP_REMOVED lines=8> */
[----:B0-----:R-:W-:Y:S01]  /*2300*/  FSEL R91, R91, -INF , P1 ;  /* 0xff8000005b5b7808 */ /* 0x001fe20000800000 */
[----:B------:R-:W-:Y:S01]  /*2310*/  FMUL.FTZ R79, R79, UR7 ;  /* 0x000000074f4f7c20 */ /* 0x000fe20008410000 */
[----:B------:R-:W-:Y:S01]  /*2320*/  FMNMX.FTZ R30, R95, R30, !PT ;  /* 0x0000001e5f1e7209 */ /* 0x000fe20007810000 */
[----:B------:R-:W-:Y:S01]  /*2330*/  FMUL.FTZ R82, R82, UR7 ;  /* 0x0000000752527c20 */ /* 0x000fe20008410000 */
[----:B------:R-:W-:Y:S01]  /*2340*/  ISETP.GT.AND P1, PT, R28, 0x11, PT ;  /* 0x000000111c00780c */ /* 0x000fe20003f24270 */
[----:B------:R-:W-:Y:S01]  /*2350*/  FMUL.FTZ R83, R83, UR7 ;  /* 0x0000000753537c20 */ /* 0x000fe20008410000 */
[----:B----4-:R-:W-:Y:S01]  /*2360*/  FSEL R89, R89, -INF , P2 ;  /* 0xff80000059597808 */ /* 0x010fe20001000000 */
        /* <DEDUP_REMOVED lines=11> */
[----:B------:R-:W-:Y:S01]  /*2420*/  FMNMX.FTZ R30, R63, R30, !PT ;  /* 0x0000001e3f1e7209 */ /* 0x000fe20007810000 */
[----:B------:R-:W-:Y:S01]  /*2430*/  FMUL.FTZ R12, R40, UR7 ;  /* 0x00000007280c7c20 */ /* 0x000fe20008410000 */
[----:B------:R-:W1:Y:S01]  /*2440*/  SHFL.IDX PT, R48, R48, RZ, 0x1c1f ;  /* 0x001c1fff30307589 */ /* 0x000e6200000e0000 */
[----:B------:R-:W-:Y:S01]  /*2450*/  FMUL.FTZ R13, R44, UR7 ;  /* 0x000000072c0d7c20 */ /* 0x000fe20008410000 */
[----:B------:R-:W-:Y:S01]  /*2460*/  FMUL.FTZ R44, R52, UR7 ;  /* 0x00000007342c7c20 */ /* 0x000fe20008410000 */
[----:B------:R-:W2:Y:S01]  /*2470*/  MUFU.TANH R24, R24 ;  /* 0x0000001800187308 */ /* 0x000ea20000002400 */
[----:B0-----:R-:W-:Y:S01]  /*2480*/  FSEL R57, R20, -INF , P1 ;  /* 0xff80000014397808 */ /* 0x001fe20000800000 */
[----:B------:R-:W-:Y:S01]  /*2490*/  @UP0 ULDC UR6, c[0x0][0x44c] ;  /* 0x0001130000060ab9 */ /* 0x000fe20000000800 */
[----:B------:R-:W-:Y:S01]  /*24a0*/  ISETP.GT.AND P1, PT, R28, 0x21, PT ;  /* 0x000000211c00780c */ /* 0x000fe20003f24270 */
[----:B------:R-:W-:Y:S01]  /*24b0*/  @UP0 ULDC UR14, c[0x0][0x450] ;  /* 0x00011400000e0ab9 */ /* 0x000fe20000000800 */
[----:B------:R-:W-:Y:S01]  /*24c0*/  UMOV UR10, UR40 ;  /* 0x00000028000a7c82 */ /* 0x000fe20008000000 */
[----:B------:R-:W-:Y:S01]  /*24d0*/  UIADD3 UR25, UR56, -0x2, URZ ;  /* 0xfffffffe38197890 */ /* 0x000fe2000fffe03f */
[----:B------:R-:W-:Y:S01]  /*24e0*/  CS2R R118, SRZ ;  /* 0x0000000000767805 */ /* 0x000fe2000001ff00 */
[----:B------:R0:W-:Y:S01]  /*24f0*/  MUFU.TANH R27, R46 ;  /* 0x0000002e001b7308 */ /* 0x0001e20000002400 */
[----:B------:R-:W-:-:S02]  /*2500*/  CS2R R116, SRZ ;  /* 0x0000000000747805 */ /* 0x000fc4000001ff00 */
[----:B------:R-:W-:Y:S02]  /*2510*/  CS2R R114, SRZ ;  /* 0x0000000000727805 */ /* 0x000fe4000001ff00 */
[----:B------:R-:W-:Y:S02]  /*2520*/  CS2R R112, SRZ ;  /* 0x0000000000707805 */ /* 0x000fe4000001ff00 */
[----:B------:R-:W-:Y:S02]  /*2530*/  CS2R R110, SRZ ;  /* 0x00000000006e7805 */ /* 0x000fe4000001ff00 */
[----:B------:R-:W-:Y:S02]  /*2540*/  CS2R R108, SRZ ;  /* 0x00000000006c7805 */ /* 0x000fe4000001ff00 */
[----:B------:R-:W-:Y:S02]  /*2550*/  CS2R R106, SRZ ;  /* 0x00000000006a7805 */ /* 0x000fe4000001ff00 */
[----:B------:R-:W-:Y:S01]  /*2560*/  CS2R R104, SRZ ;  /* 0x0000000000687805 */ /* 0x000fe2000001ff00 */
[----:B------:R3:W-:Y:S01]  /*2570*/  MUFU.TANH R33, R59 ;  /* 0x0000003b00217308 */ /* 0x0007e20000002400 */
[----:B--2---:R-:W-:Y:S01]  /*2580*/  FSEL R53, R24, -INF , P1 ;  /* 0xff80000018357808 */ /* 0x004fe20000800000 */
[----:B0-----:R-:W-:Y:S01]  /*2590*/  FMUL.FTZ R46, R56, UR7 ;  /* 0x00000007382e7c20 */ /* 0x001fe20008410000 */
[----:B------:R-:W-:Y:S01]  /*25a0*/  ISETP.GT.AND P1, PT, R28, 0x29, PT ;  /* 0x000000291c00780c */ /* 0x000fe20003f24270 */
[----:B------:R-:W-:Y:S01]  /*25b0*/  FMUL.FTZ R56, R60, UR7 ;  /* 0x000000073c387c20 */ /* 0x000fe20008410000 */
[----:B------:R-:W-:Y:S01]  /*25c0*/  FMUL.FTZ R60, R65, UR7 ;  /* 0x00000007413c7c20 */ /* 0x000fe20008410000 */
[----:B------:R-:W-:Y:S01]  /*25d0*/  FMUL.FTZ R65, R73, UR7 ;  /* 0x0000000749417c20 */ /* 0x000fe20008410000 */
[----:B-1----:R-:W-:Y:S01]  /*25e0*/  VIADDMNMX R93, R48, R50, R93, PT ;  /* 0x00000032305d7246 */ /* 0x002fe2000380015d */
[----:B------:R-:W0:Y:S01]  /*25f0*/  MUFU.TANH R47, R47 ;  /* 0x0000002f002f7308 */ /* 0x000e220000002400 */
[----:B---3--:R-:W-:-:S02]  /*2600*/  FSEL R59, R21, -INF , P2 ;  /* 0xff800000153b7808 */ /* 0x008fc40001000000 */
[----:B------:R-:W-:Y:S02]  /*2610*/  CS2R R102, SRZ ;  /* 0x0000000000667805 */ /* 0x000fe4000001ff00 */
[----:B------:R-:W-:Y:S02]  /*2620*/  ISETP.GT.AND P2, PT, R28, 0x20, PT ;  /* 0x000000201c00780c */ /* 0x000fe40003f44270 */
[----:B------:R-:W-:Y:S02]  /*2630*/  CS2R R100, SRZ ;  /* 0x0000000000647805 */ /* 0x000fe4000001ff00 */
[----:B------:R-:W-:Y:S02]  /*2640*/  FMNMX.FTZ R30, R59, R30, !PT ;  /* 0x0000001e3b1e7209 */ /* 0x000fe40007810000 */
[----:B------:R-:W-:Y:S01]  /*2650*/  ISETP.GT.AND P3, PT, R93, 0x8, PT ;  /* 0x000000085d00780c */ /* 0x000fe20003f64270 */
[----:B------:R1:W-:Y:S01]  /*2660*/  MUFU.TANH R32, R55 ;  /* 0x0000003700207308 */ /* 0x0003e20000002400 */
[----:B------:R-:W-:-:S07]  /*2670*/  FMNMX.FTZ R30, R57, R30, !PT ;  /* 0x0000001e391e7209 */ /* 0x000fce0007810000 */
[----:B------:R2:W3:Y:S01]  /*2680*/  MUFU.TANH R31, R51 ;  /* 0x00000033001f7308 */ /* 0x0004e20000002400 */
[----:B-1----:R-:W-:Y:S02]  /*2690*/  FSEL R55, R25, -INF , P2 ;  /* 0xff80000019377808 */ /* 0x002fe40001000000 */
[----:B------:R-:W-:Y:S02]  /*26a0*/  ISETP.GT.AND P2, PT, R28, 0x28, PT ;  /* 0x000000281c00780c */ /* 0x000fe40003f44270 */
[----:B------:R-:W-:Y:S02]  /*26b0*/  FMNMX.FTZ R30, R55, R30, !PT ;  /* 0x0000001e371e7209 */ /* 0x000fe40007810000 */
[----:B0-----:R-:W-:Y:S01]  /*26c0*/  FSEL R49, R47, -INF , P1 ;  /* 0xff8000002f317808 */ /* 0x001fe20000800000 */
[----:B------:R-:W0:Y:S01]  /*26d0*/  MUFU.TANH R54, R54 ;  /* 0x0000003600367308 */ /* 0x000e220000002400 */
[----:B--2---:R-:W-:Y:S02]  /*26e0*/  FSEL R51, R27, -INF , P2 ;  /* 0xff8000001b337808 */ /* 0x004fe40001000000 */
[----:B------:R-:W-:-:S02]  /*26f0*/  FMNMX.FTZ R30, R53, R30, !PT ;  /* 0x0000001e351e7209 */ /* 0x000fc40007810000 */
[C---:B------:R-:W-:Y:S02]  /*2700*/  ISETP.GT.AND P2, PT, R28.reuse, 0x30, PT ;  /* 0x000000301c00780c */ /* 0x040fe40003f44270 */
[----:B------:R-:W-:Y:S01]  /*2710*/  FMNMX.FTZ R30, R51, R30, !PT ;  /* 0x0000001e331e7209 */ /* 0x000fe20007810000 */
[----:B------:R-:W1:Y:S01]  /*2720*/  MUFU.TANH R58, R58 ;  /* 0x0000003a003a7308 */ /* 0x000e620000002400 */
[C---:B------:R-:W-:Y:S02]  /*2730*/  ISETP.GT.AND P1, PT, R28.reuse, 0x31, PT ;  /* 0x000000311c00780c */ /* 0x040fe40003f24270 */
[----:B------:R-:W-:Y:S02]  /*2740*/  FSEL R47, R29, -INF , P2 ;  /* 0xff8000001d2f7808 */ /* 0x000fe40001000000 */
[----:B------:R-:W-:Y:S02]  /*2750*/  FMNMX.FTZ R30, R49, R30, !PT ;  /* 0x0000001e311e7209 */ /* 0x000fe40007810000 */
[----:B------:R-:W-:Y:S01]  /*2760*/  ISETP.GT.AND P2, PT, R28, 0x38, PT ;  /* 0x000000381c00780c */ /* 0x000fe20003f44270 */
[----:B------:R-:W2:Y:S01]  /*2770*/  MUFU.TANH R62, R62 ;  /* 0x0000003e003e7308 */ /* 0x000ea20000002400 */
[----:B---3--:R-:W-:-:S02]  /*2780*/  FSEL R25, R31, -INF , P1 ;  /* 0xff8000001f197808 */ /* 0x008fc40000800000 */
[----:B------:R-:W-:Y:S02]  /*2790*/  FMNMX.FTZ R30, R47, R30, !PT ;  /* 0x0000001e2f1e7209 */ /* 0x000fe40007810000 */
[----:B------:R-:W-:Y:S02]  /*27a0*/  ISETP.GT.AND P1, PT, R28, 0x39, PT ;  /* 0x000000391c00780c */ /* 0x000fe40003f24270 */
[----:B0-----:R-:W-:Y:S01]  /*27b0*/  FSEL R24, R54, -INF , P2 ;  /* 0xff80000036187808 */ /* 0x001fe20001000000 */
[----:B------:R0:W3:Y:S01]  /*27c0*/  MUFU.TANH R34, R26 ;  /* 0x0000001a00227308 */ /* 0x0000e20000002400 */
[----:B------:R-:W-:Y:S02]  /*27d0*/  FMNMX.FTZ R21, R25, R30, !PT ;  /* 0x0000001e19157209 */ /* 0x000fe40007810000 */
[----:B------:R-:W-:Y:S02]  /*27e0*/  ISETP.GT.AND P2, PT, R28, 0x40, PT ;  /* 0x000000401c00780c */ /* 0x000fe40003f44270 */
[----:B------:R-:W-:-:S02]  /*27f0*/  FSEL R15, R32, -INF , P1 ;  /* 0xff800000200f7808 */ /* 0x000fc40000800000 */
[----:B------:R-:W-:Y:S01]  /*2800*/  FMNMX.FTZ R20, R24, R21, !PT ;  /* 0x0000001518147209 */ /* 0x000fe20007810000 */
[----:B------:R-:W4:Y:S01]  /*2810*/  MUFU.TANH R66, R66 ;  /* 0x0000004200427308 */ /* 0x000f220000002400 */
[----:B------:R-:W-:Y:S02]  /*2820*/  ISETP.GT.AND P1, PT, R28, 0x41, PT ;  /* 0x000000411c00780c */ /* 0x000fe40003f24270 */
[----:B-1----:R-:W-:Y:S01]  /*2830*/  FSEL R21, R58, -INF , P2 ;  /* 0xff8000003a157808 */ /* 0x002fe20001000000 */
[----:B------:R-:W-:Y:S01]  /*2840*/  FMUL.FTZ R58, R61, UR7 ;  /* 0x000000073d3a7c20 */ /* 0x000fe20008410000 */
[----:B0-----:R-:W-:Y:S01]  /*2850*/  FMNMX.FTZ R26, R15, R20, !PT ;  /* 0x000000140f1a7209 */ /* 0x001fe20007810000 */
[----:B------:R-:W-:Y:S01]  /*2860*/  FMUL.FTZ R61, R64, UR7 ;  /* 0x00000007403d7c20 */ /* 0x000fe20008410000 */
[C---:B------:R-:W-:Y:S01]  /*2870*/  ISETP.GT.AND P2, PT, R28.reuse, 0x48, PT ;  /* 0x000000481c00780c */ /* 0x040fe20003f44270 */
[----:B------:R-:W0:Y:S01]  /*2880*/  MUFU.TANH R67, R67 ;  /* 0x0000004300437308 */ /* 0x000e220000002400 */
[----:B------:R-:W-:Y:S01]  /*2890*/  FSEL R20, R33, -INF , P1 ;  /* 0xff80000021147808 */ /* 0x000fe20000800000 */
[----:B------:R-:W-:Y:S01]  /*28a0*/  FMUL.FTZ R64, R69, UR7 ;  /* 0x0000000745407c20 */ /* 0x000fe20008410000 */
[----:B------:R-:W-:Y:S01]  /*28b0*/  FMNMX.FTZ R27, R21, R26, !PT ;  /* 0x0000001a151b7209 */ /* 0x000fe20007810000 */
[----:B------:R-:W-:Y:S01]  /*28c0*/  FMUL.FTZ R69, R77, UR7 ;  /* 0x000000074d457c20 */ /* 0x000fe20008410000 */
[----:B------:R-:W-:-:S02]  /*28d0*/  ISETP.GT.AND P1, PT, R28, 0x49, PT ;  /* 0x000000491c00780c */ /* 0x000fc40003f24270 */
[----:B--2---:R-:W-:Y:S01]  /*28e0*/  FSEL R26, R62, -INF , P2 ;  /* 0xff8000003e1a7808 */ /* 0x004fe20001000000 */
[----:B------:R-:W1:Y:S01]  /*28f0*/  MUFU.TANH R70, R70 ;  /* 0x0000004600467308 */ /* 0x000e620000002400 */
[----:B------:R-:W-:Y:S01]  /*2900*/  FMNMX.FTZ R29, R20, R27, !PT ;  /* 0x0000001b141d7209 */ /* 0x000fe20007810000 */
[----:B------:R-:W-:Y:S01]  /*2910*/  FMUL.FTZ R62, R68, UR7 ;  /* 0x00000007443e7c20 */ /* 0x000fe20008410000 */
[----:B------:R-:W-:Y:S01]  /*2920*/  ISETP.GT.AND P2, PT, R28, 0x50, PT ;  /* 0x000000501c00780c */ /* 0x000fe20003f44270 */
[----:B------:R-:W-:Y:S01]  /*2930*/  FMUL.FTZ R68, R76, UR7 ;  /* 0x000000074c447c20 */ /* 0x000fe20008410000 */
[----:B---3--:R-:W-:Y:S02]  /*2940*/  FSEL R27, R34, -INF , P1 ;  /* 0xff800000221b7808 */ /* 0x008fe40000800000 */
[----:B------:R-:W-:Y:S01]  /*2950*/  FMNMX.FTZ R30, R26, R29, !PT ;  /* 0x0000001d1a1e7209 */ /* 0x000fe20007810000 */
[----:B------:R-:W2:Y:S01]  /*2960*/  MUFU.TANH R71, R71 ;  /* 0x0000004700477308 */ /* 0x000ea20000002400 */
[----:B------:R-:W-:-:S02]  /*2970*/  ISETP.GT.AND P1, PT, R28, 0x51, PT ;  /* 0x000000511c00780c */ /* 0x000fc40003f24270 */
[----:B----4-:R-:W-:Y:S02]  /*2980*/  FSEL R29, R66, -INF , P2 ;  /* 0xff800000421d7808 */ /* 0x010fe40001000000 */
[----:B------:R-:W-:Y:S02]  /*2990*/  FMNMX.FTZ R32, R27, R30, !PT ;  /* 0x0000001e1b207209 */ /* 0x000fe40007810000 */
[C---:B------:R-:W-:Y:S01]  /*29a0*/  ISETP.GT.AND P2, PT, R28.reuse, 0x58, PT ;  /* 0x000000581c00780c */ /* 0x040fe20003f44270 */
[----:B------:R-:W3:Y:S01]  /*29b0*/  MUFU.TANH R74, R74 ;  /* 0x0000004a004a7308 */ /* 0x000ee20000002400 */
[----:B0-----:R-:W-:Y:S02]  /*29c0*/  FSEL R30, R67, -INF , P1 ;  /* 0xff800000431e7808 */ /* 0x001fe40000800000 */
[----:B------:R-:W-:Y:S02]  /*29d0*/  FMNMX.FTZ R33, R29, R32, !PT ;  /* 0x000000201d217209 */ /* 0x000fe40007810000 */
[----:B------:R-:W-:-:S02]  /*29e0*/  ISETP.GT.AND P1, PT, R28, 0x59, PT ;  /* 0x000000591c00780c */ /* 0x000fc40003f24270 */
[----:B-1----:R-:W-:Y:S01]  /*29f0*/  FSEL R31, R70, -INF , P2 ;  /* 0xff800000461f7808 */ /* 0x002fe20001000000 */
[----:B------:R-:W0:Y:S01]  /*2a00*/  MUFU.TANH R75, R75 ;  /* 0x0000004b004b7308 */ /* 0x000e220000002400 */
[----:B------:R-:W-:Y:S02]  /*2a10*/  FMNMX.FTZ R34, R30, R33, !PT ;  /* 0x000000211e227209 */ /* 0x000fe40007810000 */
[C---:B------:R-:W-:Y:S02]  /*2a20*/  ISETP.GT.AND P2, PT, R28.reuse, 0x60, PT ;  /* 0x000000601c00780c */ /* 0x040fe40003f44270 */
[----:B--2---:R-:W-:Y:S02]  /*2a30*/  FSEL R32, R71, -INF , P1 ;  /* 0xff80000047207808 */ /* 0x004fe40000800000 */
[----:B------:R-:W-:Y:S01]  /*2a40*/  FMNMX.FTZ R35, R31, R34, !PT ;  /* 0x000000221f237209 */ /* 0x000fe20007810000 */
[----:B------:R-:W1:Y:S01]  /*2a50*/  MUFU.TANH R78, R78 ;  /* 0x0000004e004e7308 */ /* 0x000e620000002400 */
[----:B------:R-:W-:-:S02]  /*2a60*/  ISETP.GT.AND P1, PT, R28, 0x61, PT ;  /* 0x000000611c00780c */ /* 0x000fc40003f24270 */
[----:B---3--:R-:W-:Y:S01]  /*2a70*/  FSEL R33, R74, -INF , P2 ;  /* 0xff8000004a217808 */ /* 0x008fe20001000000 */
[----:B------:R-:W-:Y:S01]  /*2a80*/  FMUL.FTZ R74, R84, UR7 ;  /* 0x00000007544a7c20 */ /* 0x000fe20008410000 */
[----:B------:R-:W-:Y:S02]  /*2a90*/  FMNMX.FTZ R36, R32, R35, !PT ;  /* 0x0000002320247209 */ /* 0x000fe40007810000 */
[C---:B------:R-:W-:Y:S01]  /*2aa0*/  ISETP.GT.AND P2, PT, R28.reuse, 0x68, PT ;  /* 0x000000681c00780c */ /* 0x040fe20003f44270 */
[----:B------:R-:W2:Y:S01]  /*2ab0*/  MUFU.TANH R38, R79 ;  /* 0x0000004f00267308 */ /* 0x000ea20000002400 */
[----:B0-----:R-:W-:Y:S02]  /*2ac0*/  FSEL R34, R75, -INF , P1 ;  /* 0xff8000004b227808 */ /* 0x001fe40000800000 */
[----:B------:R-:W-:Y:S02]  /*2ad0*/  FMNMX.FTZ R35, R33, R36, !PT ;  /* 0x0000002421237209 */ /* 0x000fe40007810000 */
[----:B------:R-:W-:-:S02]  /*2ae0*/  ISETP.GT.AND P1, PT, R28, 0x69, PT ;  /* 0x000000691c00780c */ /* 0x000fc40003f24270 */
[----:B------:R-:W-:Y:S01]  /*2af0*/  FMNMX.FTZ R35, R34, R35, !PT ;  /* 0x0000002322237209 */ /* 0x000fe20007810000 */
[----:B------:R-:W0:Y:S01]  /*2b00*/  MUFU.TANH R82, R82 ;  /* 0x0000005200527308 */ /* 0x000e220000002400 */
[----:B-1----:R-:W-:Y:S02]  /*2b10*/  FSEL R36, R78, -INF , P2 ;  /* 0xff8000004e247808 */ /* 0x002fe40001000000 */
[----:B------:R-:W-:Y:S02]  /*2b20*/  ISETP.GT.AND P2, PT, R28, 0x70, PT ;  /* 0x000000701c00780c */ /* 0x000fe40003f44270 */
[----:B------:R-:W-:-:S03]  /*2b30*/  FMNMX.FTZ R37, R36, R35, !PT ;  /* 0x0000002324257209 */ /* 0x000fc60007810000 */
[----:B------:R-:W1:Y:S01]  /*2b40*/  MUFU.TANH R83, R83 ;  /* 0x0000005300537308 */ /* 0x000e620000002400 */
[----:B--2---:R-:W-:Y:S02]  /*2b50*/  FSEL R38, R38, -INF , P1 ;  /* 0xff80000026267808 */ /* 0x004fe40000800000 */
[----:B------:R-:W-:Y:S02]  /*2b60*/  ISETP.GT.AND P1, PT, R28, 0x71, PT ;  /* 0x000000711c00780c */ /* 0x000fe40003f24270 */
[----:B------:R-:W-:-:S03]  /*2b70*/  FMNMX.FTZ R40, R38, R37, !PT ;  /* 0x0000002526287209 */ /* 0x000fc60007810000 */
[----:B------:R-:W2:Y:S01]  /*2b80*/  MUFU.TANH R39, R86 ;  /* 0x0000005600277308 */ /* 0x000ea20000002400 */
[----:B0-----:R-:W-:Y:S02]  /*2b90*/  FSEL R35, R82, -INF , P2 ;  /* 0xff80000052237808 */ /* 0x001fe40001000000 */
[----:B------:R-:W-:Y:S02]  /*2ba0*/  ISETP.GT.AND P2, PT, R28, 0x78, PT ;  /* 0x000000781c00780c */ /* 0x000fe40003f44270 */
[----:B------:R-:W-:-:S03]  /*2bb0*/  FMNMX.FTZ R40, R35, R40, !PT ;  /* 0x0000002823287209 */ /* 0x000fc60007810000 */
[----:B------:R-:W0:Y:S01]  /*2bc0*/  MUFU.TANH R87, R87 ;  /* 0x0000005700577308 */ /* 0x000e220000002400 */
[----:B-1----:R-:W-:Y:S02]  /*2bd0*/  FSEL R37, R83, -INF , P1 ;  /* 0xff80000053257808 */ /* 0x002fe40000800000 */
[----:B------:R-:W-:Y:S02]  /*2be0*/  ISETP.GT.AND P1, PT, R28, 0x79, PT ;  /* 0x000000791c00780c */ /* 0x000fe40003f24270 */
[----:B------:R-:W-:-:S03]  /*2bf0*/  FMNMX.FTZ R28, R37, R40, !PT ;  /* 0x00000028251c7209 */ /* 0x000fc60007810000 */
[----:B------:R-:W-:Y:S01]  /*2c00*/  MUFU.TANH R3, R3 ;  /* 0x0000000300037308 */ /* 0x000fe20000002400 */
[----:B--2---:R-:W-:Y:S02]  /*2c10*/  FSEL R39, R39, -INF , P2 ;  /* 0xff80000027277808 */ /* 0x004fe40001000000 */
[----:B------:R-:W-:Y:S02]  /*2c20*/  ISETP.GT.AND P2, PT, R93, 0x1, PT ;  /* 0x000000015d00780c */ /* 0x000fe40003f44270 */
[----:B------:R-:W-:-:S03]  /*2c30*/  FMNMX.FTZ R67, R39, R28, !PT ;  /* 0x0000001c27437209 */ /* 0x000fc60007810000 */
[----:B------:R-:W1:Y:S01]  /*2c40*/  MUFU.TANH R2, R2 ;  /* 0x0000000200027308 */ /* 0x000e620000002400 */
[----:B0-----:R-:W-:-:S04]  /*2c50*/  FSEL R40, R87, -INF , P1 ;  /* 0xff80000057287808 */ /* 0x001fc80000800000 */
[----:B------:R-:W-:Y:S01]  /*2c60*/  FMNMX.FTZ R28, R40, R67, !PT ;  /* 0x00000043281c7209 */ /* 0x000fe20007810000 */
[----:B------:R-:W-:Y:S01]  /*2c70*/  FMUL.FTZ R67, R72, UR7 ;  /* 0x0000000748437c20 */ /* 0x000fe20008410000 */
[----:B------:R-:W-:Y:S01]  /*2c80*/  FMUL.FTZ R72, R81, UR7 ;  /* 0x0000000751487c20 */ /* 0x000fe20008410000 */
[----:B------:R-:W0:Y:S02]  /*2c90*/  MUFU.TANH R6, R6 ;  /* 0x0000000600067308 */ /* 0x000e240000002400 */
[----:B------:R-:W2:Y:S06]  /*2ca0*/  SHFL.BFLY PT, R71, R28, 0x2, 0x1f ;  /* 0x0c401f001c477f89 */ /* 0x000eac00000e0000 */
[----:B------:R-:W-:Y:S01]  /*2cb0*/  MUFU.TANH R4, R4 ;  /* 0x0000000400047308 */ /* 0x000fe20000002400 */
[----:B-1----:R-:W-:-:S02]  /*2cc0*/  FSEL R50, R2, -INF , P2 ;  /* 0xff80000002327808 */ /* 0x002fc40001000000 */
[----:B------:R-:W-:-:S05]  /*2cd0*/  ISETP.GT.AND P2, PT, R93, 0x10, PT ;  /* 0x000000105d00780c */ /* 0x000fca0003f44270 */
[----:B------:R-:W1:Y:S01]  /*2ce0*/  MUFU.TANH R8, R8 ;  /* 0x0000000800087308 */ /* 0x000e620000002400 */
[----:B0-----:R-:W-:-:S07]  /*2cf0*/  FSEL R48, R6, -INF , P3 ;  /* 0xff80000006307808 */ /* 0x001fce0001800000 */
[----:B------:R-:W-:Y:S01]  /*2d00*/  MUFU.TANH R5, R5 ;  /* 0x0000000500057308 */ /* 0x000fe20000002400 */
[----:B--2---:R-:W-:Y:S01]  /*2d10*/  FMNMX.FTZ R42, R28, R71, !PT ;  /* 0x000000471c2a7209 */ /* 0x004fe20007810000 */
[----:B------:R-:W-:-:S04]  /*2d20*/  FMUL.FTZ R71, R80, UR7 ;  /* 0x0000000750477c20 */ /* 0x000fc80008410000 */
[----:B------:R-:W0:Y:S02]  /*2d30*/  SHFL.BFLY PT, R73, R42, 0x1, 0x1f ;  /* 0x0c201f002a497f89 */ /* 0x000e2400000e0000 */
[----:B------:R-:W2:Y:S01]  /*2d40*/  MUFU.TANH R9, R9 ;  /* 0x0000000900097308 */ /* 0x000ea20000002400 */
[----:B-1----:R-:W-:Y:S02]  /*2d50*/  FSEL R54, R8, -INF , P2 ;  /* 0xff80000008367808 */ /* 0x002fe40001000000 */
[----:B------:R-:W-:-:S05]  /*2d60*/  ISETP.GT.AND P2, PT, R93, 0x18, PT ;  /* 0x000000185d00780c */ /* 0x000fca0003f44270 */
[----:B------:R-:W-:Y:S08]  /*2d70*/  MUFU.TANH R7, R7 ;  /* 0x0000000700077308 */ /* 0x000ff00000002400 */
[----:B------:R-:W1:Y:S01]  /*2d80*/  MUFU.TANH R12, R12 ;  /* 0x0000000c000c7308 */ /* 0x000e620000002400 */
[----:B--2---:R-:W-:Y:S02]  /*2d90*/  FSEL R9, R9, -INF , P2 ;  /* 0xff80000009097808 */ /* 0x004fe40001000000 */
[----:B------:R-:W-:-:S02]  /*2da0*/  ISETP.GT.AND P2, PT, R93, 0x20, PT ;  /* 0x000000205d00780c */ /* 0x000fc40003f44270 */
[----:B0-----:R-:W-:-:S03]  /*2db0*/  FMNMX.FTZ R28, R42, R73, !PT ;  /* 0x000000492a1c7209 */ /* 0x001fc60007810000 */
[----:B------:R-:W0:Y:S01]  /*2dc0*/  MUFU.TANH R10, R10 ;  /* 0x0000000a000a7308 */ /* 0x000e220000002400 */
[----:B------:R-:W-:Y:S01]  /*2dd0*/  FMUL.FTZ R73, R85, UR7 ;  /* 0x0000000755497c20 */ /* 0x000fe20008410000 */
[----:B------:R-:W-:Y:S01]  /*2de0*/  UIMAD.WIDE.U32 UR6, UR40, UR6, URZ ;  /* 0x00000006280672a5 */ /* 0x000fe2000f8e003f */
[C---:B------:R-:W-:Y:S01]  /*2df0*/  FSETP.NEU.FTZ.AND P1, PT, R28.reuse, -INF , PT ;  /* 0xff8000001c00780b */ /* 0x040fe20003f3d000 */
[----:B------:R-:W-:Y:S01]  /*2e00*/  FMUL.FTZ R42, R28, UR21 ;  /* 0x000000151c2a7c20 */ /* 0x000fe20008410000 */
[----:B------:R-:W-:Y:S02]  /*2e10*/  UIADD3 UR6, UR11, 0x16840, URZ ;  /* 0x000168400b067890 */ /* 0x000fe4000fffe03f */
[----:B------:R-:W-:Y:S01]  /*2e20*/  @UP0 USHF.R.U32.HI UR10, URZ, UR14, UR7 ;  /* 0x0000000e3f0a0299 */ /* 0x000fe20008011607 */
[----:B------:R-:W2:Y:S01]  /*2e30*/  MUFU.TANH R13, R13 ;  /* 0x0000000d000d7308 */ /* 0x000ea20000002400 */
[----:B------:R-:W-:Y:S01]  /*2e40*/  FSEL R42, R42, RZ, P1 ;  /* 0x000000ff2a2a7208 */ /* 0x000fe20000800000 */
[----:B------:R-:W-:Y:S01]  /*2e50*/  UPRMT UR6, UR43, 0x654, UR6 ;  /* 0x000006542b067896 */ /* 0x000fe20008000006 */
[----:B------:R-:W-:Y:S01]  /*2e60*/  ISETP.GT.AND P1, PT, R93, RZ, PT ;  /* 0x000000ff5d00720c */ /* 0x000fe20003f24270 */
[----:B------:R-:W-:Y:S01]  /*2e70*/  UIADD3 UR7, UR10, UR51, -UR52 ;  /* 0x000000330a077290 */ /* 0x000fe2000fffe834 */
[----:B-1----:R-:W-:Y:S01]  /*2e80*/  FSEL R66, R12, -INF , P2 ;  /* 0xff8000000c427808 */ /* 0x002fe20001000000 */
[--C-:B------:R-:W-:Y:S01]  /*2e90*/  FFMA.FTZ R12, R57, UR21, -R42.reuse ;  /* 0x00000015390c7c23 */ /* 0x100fe2000801082a */
[----:B------:R-:W-:Y:S01]  /*2ea0*/  FSEL R3, R3, -INF , P1 ;  /* 0xff80000003037808 */ /* 0x000fe20000800000 */
[----:B------:R-:W1:Y:S01]  /*2eb0*/  MUFU.TANH R11, R11 ;  /* 0x0000000b000b7308 */ /* 0x000e620000002400 */
[----:B------:R-:W-:Y:S01]  /*2ec0*/  ISETP.GT.AND P1, PT, R93, 0x9, PT ;  /* 0x000000095d00780c */ /* 0x000fe20003f24270 */
[--C-:B------:R-:W-:Y:S01]  /*2ed0*/  FFMA.FTZ R141, R55, UR21, -R42.reuse ;  /* 0x00000015378d7c23 */ /* 0x100fe2000801082a */
[----:B------:R-:W-:Y:S01]  /*2ee0*/  FMNMX.FTZ R75, R3, R50, !PT ;  /* 0x00000032034b7209 */ /* 0x000fe20007810000 */
[--C-:B------:R-:W-:Y:S01]  /*2ef0*/  FFMA.FTZ R137, R47, UR21, -R42.reuse ;  /* 0x000000152f897c23 */ /* 0x100fe2000801082a */
[----:B------:R-:W-:Y:S01]  /*2f00*/  FSEL R52, R4, -INF , P1 ;  /* 0xff80000004347808 */ /* 0x000fe20000800000 */
[--C-:B------:R-:W-:Y:S01]  /*2f10*/  FFMA.FTZ R47, R25, UR21, -R42.reuse ;  /* 0x00000015192f7c23 */ /* 0x100fe2000801082a */
[----:B------:R-:W-:Y:S01]  /*2f20*/  FMNMX.FTZ R75, R48, R75, !PT ;  /* 0x0000004b304b7209 */ /* 0x000fe20007810000 */
[----:B------:R-:W3:Y:S01]  /*2f30*/  MUFU.TANH R41, R41 ;  /* 0x0000002900297308 */ /* 0x000ee20000002400 */
[----:B------:R-:W-:Y:S01]  /*2f40*/  ISETP.GT.AND P1, PT, R93, 0x11, PT ;  /* 0x000000115d00780c */ /* 0x000fe20003f24270 */
[--C-:B------:R-:W-:Y:S01]  /*2f50*/  FFMA.FTZ R139, R24, UR21, -R42.reuse ;  /* 0x00000015188b7c23 */ /* 0x100fe2000801082a */
[----:B------:R-:W-:Y:S01]  /*2f60*/  FMNMX.FTZ R75, R52, R75, !PT ;  /* 0x0000004b344b7209 */ /* 0x000fe20007810000 */
[--C-:B------:R-:W-:Y:S01]  /*2f70*/  FFMA.FTZ R135, R26, UR21, -R42.reuse ;  /* 0x000000151a877c23 */ /* 0x100fe2000801082a */
[----:B------:R-:W-:Y:S01]  /*2f80*/  FSEL R5, R5, -INF , P1 ;  /* 0xff80000005057808 */ /* 0x000fe20000800000 */
[--C-:B------:R-:W-:Y:S01]  /*2f90*/  FFMA.FTZ R26, R30, UR21, -R42.reuse ;  /* 0x000000151e1a7c23 */ /* 0x100fe2000801082a */
[----:B------:R-:W-:Y:S01]  /*2fa0*/  FMNMX.FTZ R6, R54, R75, !PT ;  /* 0x0000004b36067209 */ /* 0x000fe20007810000 */
[----:B------:R-:W4:Y:S01]  /*2fb0*/  MUFU.TANH R14, R14 ;  /* 0x0000000e000e7308 */ /* 0x000f220000002400 */
[----:B------:R-:W-:Y:S01]  /*2fc0*/  ISETP.GT.AND P1, PT, R93, 0x19, PT ;  /* 0x000000195d00780c */ /* 0x000fe20003f24270 */
[--C-:B------:R-:W-:Y:S01]  /*2fd0*/  FFMA.FTZ R30, R34, UR21, -R42.reuse ;  /* 0x00000015221e7c23 */ /* 0x100fe2000801082a */
[----:B------:R-:W-:Y:S01]  /*2fe0*/  FMNMX.FTZ R6, R5, R6, !PT ;  /* 0x0000000605067209 */ /* 0x000fe20007810000 */
[--C-:B------:R-:W-:Y:S01]  /*2ff0*/  FFMA.FTZ R34, R38, UR21, -R42.reuse ;  /* 0x0000001526227c23 */ /* 0x100fe2000801082a */
[----:B------:R-:W-:Y:S01]  /*3000*/  FSEL R7, R7, -INF , P1 ;  /* 0xff80000007077808 */ /* 0x000fe20000800000 */
[--C-:B------:R-:W-:Y:S01]  /*3010*/  FFMA.FTZ R149, R99, UR21, -R42.reuse ;  /* 0x0000001563957c23 */ /* 0x100fe2000801082a */
[----:B------:R-:W-:Y:S01]  /*3020*/  FMNMX.FTZ R6, R9, R6, !PT ;  /* 0x0000000609067209 */ /* 0x000fe20007810000 */
[----:B------:R-:W5:Y:S01]  /*3030*/  MUFU.TANH R44, R44 ;  /* 0x0000002c002c7308 */ /* 0x000f620000002400 */
[----:B------:R-:W-:Y:S01]  /*3040*/  ISETP.GT.AND P1, PT, R93, 0x21, PT ;  /* 0x000000215d00780c */ /* 0x000fe20003f24270 */
[--C-:B------:R-:W-:Y:S01]  /*3050*/  FFMA.FTZ R97, R97, UR21, -R42.reuse ;  /* 0x0000001561617c23 */ /* 0x100fe2000801082a */
[----:B------:R-:W-:Y:S01]  /*3060*/  FMNMX.FTZ R75, R7, R6, !PT ;  /* 0x00000006074b7209 */ /* 0x000fe20007810000 */
[--C-:B------:R-:W-:Y:S01]  /*3070*/  FFMA.FTZ R151, R95, UR21, -R42.reuse ;  /* 0x000000155f977c23 */ /* 0x100fe2000801082a */
[----:B------:R-:W-:Y:S01]  /*3080*/  ISETP.GT.AND P2, PT, R93, 0x28, PT ;  /* 0x000000285d00780c */ /* 0x000fe20003f44270 */
[--C-:B------:R-:W-:Y:S01]  /*3090*/  FFMA.FTZ R4, R91, UR21, -R42.reuse ;  /* 0x000000155b047c23 */ /* 0x100fe2000801082a */
[----:B0-----:R-:W-:Y:S01]  /*30a0*/  FSEL R70, R10, -INF , P1 ;  /* 0xff8000000a467808 */ /* 0x001fe20000800000 */
[----:B------:R-:W0:Y:S01]  /*30b0*/  MUFU.TANH R43, R43 ;  /* 0x0000002b002b7308 */ /* 0x000e220000002400 */
[----:B------:R-:W-:Y:S01]  /*30c0*/  FMNMX.FTZ R75, R66, R75, !PT ;  /* 0x0000004b424b7209 */ /* 0x000fe20007810000 */
[--C-:B------:R-:W-:Y:S01]  /*30d0*/  FFMA.FTZ R145, R89, UR21, -R42.reuse ;  /* 0x0000001559917c23 */ /* 0x100fe2000801082a */
[----:B------:R-:W-:Y:S01]  /*30e0*/  ISETP.GT.AND P1, PT, R93, 0x29, PT ;  /* 0x000000295d00780c */ /* 0x000fe20003f24270 */
[--C-:B------:R-:W-:Y:S01]  /*30f0*/  FFMA.FTZ R6, R63, UR21, -R42.reuse ;  /* 0x000000153f067c23 */ /* 0x100fe2000801082a */
[----:B--2---:R-:W-:Y:S01]  /*3100*/  FSEL R13, R13, -INF , P2 ;  /* 0xff8000000d0d7808 */ /* 0x004fe20001000000 */
[--C-:B------:R-:W-:Y:S01]  /*3110*/  FFMA.FTZ R147, R59, UR21, -R42.reuse ;  /* 0x000000153b937c23 */ /* 0x100fe2000801082a */
[----:B------:R-:W-:Y:S01]  /*3120*/  FMNMX.FTZ R8, R70, R75, !PT ;  /* 0x0000004b46087209 */ /* 0x000fe20007810000 */
[----:B------:R-:W2:Y:S01]  /*3130*/  MUFU.TANH R46, R46 ;  /* 0x0000002e002e7308 */ /* 0x000ea20000002400 */
[----:B------:R-:W-:Y:S01]  /*3140*/  ISETP.GT.AND P2, PT, R93, 0x30, PT ;  /* 0x000000305d00780c */ /* 0x000fe20003f44270 */
[--C-:B------:R-:W-:Y:S01]  /*3150*/  FFMA.FTZ R131, R31, UR21, -R42.reuse ;  /* 0x000000151f837c23 */ /* 0x100fe2000801082a */
[----:B-1----:R-:W-:Y:S01]  /*3160*/  FSEL R11, R11, -INF , P1 ;  /* 0xff8000000b0b7808 */ /* 0x002fe20000800000 */
[--C-:B------:R-:W-:Y:S01]  /*3170*/  FFMA.FTZ R125, R33, UR21, -R42.reuse ;  /* 0x00000015217d7c23 */ /* 0x100fe2000801082a */
[----:B------:R-:W-:Y:S01]  /*3180*/  FMNMX.FTZ R8, R13, R8, !PT ;  /* 0x000000080d087209 */ /* 0x000fe20007810000 */
[--C-:B------:R-:W-:Y:S01]  /*3190*/  FFMA.FTZ R143, R51, UR21, -R42.reuse ;  /* 0x00000015338f7c23 */ /* 0x100fe2000801082a */
[----:B------:R-:W-:Y:S01]  /*31a0*/  ISETP.GT.AND P1, PT, R93, 0x31, PT ;  /* 0x000000315d00780c */ /* 0x000fe20003f24270 */
[----:B------:R-:W1:Y:S01]  /*31b0*/  MUFU.TANH R45, R45 ;  /* 0x0000002d002d7308 */ /* 0x000e620000002400 */
[----:B---3--:R-:W-:Y:S01]  /*31c0*/  FSEL R41, R41, -INF , P2 ;  /* 0xff80000029297808 */ /* 0x008fe20001000000 */
[--C-:B------:R-:W-:Y:S01]  /*31d0*/  FFMA.FTZ R121, R35, UR21, -R42.reuse ;  /* 0x0000001523797c23 */ /* 0x100fe2000801082a */
[----:B------:R-:W-:Y:S01]  /*31e0*/  FMNMX.FTZ R8, R11, R8, !PT ;  /* 0x000000080b087209 */ /* 0x000fe20007810000 */
[--C-:B------:R-:W-:Y:S01]  /*31f0*/  FFMA.FTZ R127, R36, UR21, -R42.reuse ;  /* 0x00000015247f7c23 */ /* 0x100fe2000801082a */
[----:B------:R-:W-:Y:S01]  /*3200*/  ISETP.GT.AND P2, PT, R93, 0x38, PT ;  /* 0x000000385d00780c */ /* 0x000fe20003f44270 */
[--C-:B------:R-:W-:Y:S01]  /*3210*/  FFMA.FTZ R133, R21, UR21, -R42.reuse ;  /* 0x0000001515857c23 */ /* 0x100fe2000801082a */
[----:B----4-:R-:W-:Y:S01]  /*3220*/  FSEL R14, R14, -INF , P1 ;  /* 0xff8000000e0e7808 */ /* 0x010fe20000800000 */
[----:B------:R-:W3:Y:S01]  /*3230*/  MUFU.TANH R56, R56 ;  /* 0x0000003800387308 */ /* 0x000ee20000002400 */
[----:B------:R-:W-:Y:S01]  /*3240*/  FMNMX.FTZ R57, R41, R8, !PT ;  /* 0x0000000829397209 */ /* 0x000fe20007810000 */
[--C-:B------:R-:W-:Y:S01]  /*3250*/  FFMA.FTZ R129, R29, UR21, -R42.reuse ;  /* 0x000000151d817c23 */ /* 0x100fe2000801082a */
[----:B------:R-:W-:Y:S01]  /*3260*/  ISETP.GT.AND P1, PT, R93, 0x39, PT ;  /* 0x000000395d00780c */ /* 0x000fe20003f24270 */
[--C-:B------:R-:W-:Y:S01]  /*3270*/  FFMA.FTZ R32, R32, UR21, -R42.reuse ;  /* 0x0000001520207c23 */ /* 0x100fe2000801082a */
[----:B-----5:R-:W-:Y:S01]  /*3280*/  FSEL R44, R44, -INF , P2 ;  /* 0xff8000002c2c7808 */ /* 0x020fe20001000000 */
[--C-:B------:R-:W-:Y:S01]  /*3290*/  FFMA.FTZ R36, R37, UR21, -R42.reuse ;  /* 0x0000001525247c23 */ /* 0x100fe2000801082a */
[----:B------:R-:W-:Y:S01]  /*32a0*/  FMNMX.FTZ R57, R14, R57, !PT ;  /* 0x000000390e397209 */ /* 0x000fe20007810000 */
[----:B------:R-:W4:Y:S01]  /*32b0*/  MUFU.TANH R58, R58 ;  /* 0x0000003a003a7308 */ /* 0x000f220000002400 */
[----:B------:R-:W-:Y:S01]  /*32c0*/  ISETP.GT.AND P2, PT, R93, 0x40, PT ;  /* 0x000000405d00780c */ /* 0x000fe20003f44270 */
[--C-:B------:R-:W-:Y:S01]  /*32d0*/  FFMA.FTZ R123, R39, UR21, -R42.reuse ;  /* 0x00000015277b7c23 */ /* 0x100fe2000801082a */
[----:B0-----:R-:W-:Y:S01]  /*32e0*/  FSEL R43, R43, -INF , P1 ;  /* 0xff8000002b2b7808 */ /* 0x001fe20000800000 */
[--C-:B------:R-:W-:Y:S01]  /*32f0*/  FFMA.FTZ R40, R40, UR21, -R42.reuse ;  /* 0x0000001528287c23 */ /* 0x100fe2000801082a */
[----:B------:R-:W-:Y:S01]  /*3300*/  FMNMX.FTZ R10, R44, R57, !PT ;  /* 0x000000392c0a7209 */ /* 0x000fe20007810000 */
[----:B------:R-:W-:Y:S01]  /*3310*/  USHF.R.S32.HI UR10, URZ, 0x1f, UR7 ;  /* 0x0000001f3f0a7899 */ /* 0x000fe20008011407 */
[----:B------:R-:W-:Y:S01]  /*3320*/  ISETP.GT.AND P1, PT, R93, 0x41, PT ;  /* 0x000000415d00780c */ /* 0x000fe20003f24270 */
[----:B------:R-:W0:Y:S01]  /*3330*/  MUFU.TANH R61, R61 ;  /* 0x0000003d003d7308 */ /* 0x000e220000002400 */
[----:B--2---:R-:W-:Y:S01]  /*3340*/  FSEL R55, R46, -INF , P2 ;  /* 0xff8000002e377808 */ /* 0x004fe20001000000 */
[----:B------:R-:W-:Y:S01]  /*3350*/  FFMA.FTZ R46, R53, UR21, -R42 ;  /* 0x00000015352e7c23 */ /* 0x000fe2000801082a */
[----:B------:R-:W-:Y:S01]  /*3360*/  FMNMX.FTZ R10, R43, R10, !PT ;  /* 0x0000000a2b0a7209 */ /* 0x000fe20007810000 */
[----:B------:R-:W-:Y:S01]  /*3370*/  ULEA.HI UR10, UR10, UR7, URZ, 0x7 ;  /* 0x000000070a0a7291 */ /* 0x000fe2000f8f383f */
[----:B------:R-:W-:Y:S01]  /*3380*/  ISETP.GT.AND P2, PT, R93, 0x48, PT ;  /* 0x000000485d00780c */ /* 0x000fe20003f44270 */
[----:B------:R-:W-:Y:S01]  /*3390*/  SYNCS.ARRIVE.TRANS64.RED.A1T0 RZ, [UR6], RZ ;  /* 0x000000ffffff79a7 */ /* 0x000fe20008100406 */
[----:B-1----:R-:W-:Y:S01]  /*33a0*/  FSEL R45, R45, -INF , P1 ;  /* 0xff8000002d2d7808 */ /* 0x002fe20000800000 */
[----:B------:R-:W1:Y:S01]  /*33b0*/  MUFU.TANH R60, R60 ;  /* 0x0000003c003c7308 */ /* 0x000e620000002400 */
[----:B------:R-:W-:Y:S01]  /*33c0*/  ISETP.GT.AND P1, PT, R93, 0x49, PT ;  /* 0x000000495d00780c */ /* 0x000fe20003f24270 */
[----:B------:R-:W-:Y:S01]  /*33d0*/  USHF.R.S32.HI UR10, URZ, 0x7, UR10 ;  /* 0x000000073f0a7899 */ /* 0x000fe2000801140a */
[----:B---3--:R-:W-:-:S02]  /*33e0*/  FSEL R56, R56, -INF , P2 ;  /* 0xff80000038387808 */ /* 0x008fc40001000000 */
[----:B------:R-:W-:Y:S02]  /*33f0*/  CS2R R98, SRZ ;  /* 0x0000000000627805 */ /* 0x000fe4000001ff00 */
[C---:B------:R-:W-:Y:S01]  /*3400*/  ISETP.GT.AND P2, PT, R93.reuse, 0x50, PT ;  /* 0x000000505d00780c */ /* 0x040fe20003f44270 */
[----:B------:R-:W-:Y:S01]  /*3410*/  UISETP.LT.AND UP0, UPT, UR42, UR10, UPT ;  /* 0x0000000a2a00728c */ /* 0x000fe2000bf01270 */
[----:B----4-:R-:W-:Y:S01]  /*3420*/  FSEL R58, R58, -INF , P1 ;  /* 0xff8000003a3a7808 */ /* 0x010fe20000800000 */
[----:B------:R2:W-:Y:S01]  /*3430*/  MUFU.EX2 R8, R12 ;  /* 0x0000000c00087308 */ /* 0x0005e20000000800 */
[----:B------:R-:W-:Y:S01]  /*3440*/  ISETP.GT.AND P1, PT, R93, 0x51, PT ;  /* 0x000000515d00780c */ /* 0x000fe20003f24270 */
[----:B------:R-:W-:Y:S01]  /*3450*/  USEL UR23, UR42, UR10, !UP0 ;  /* 0x0000000a2a177287 */ /* 0x000fe2000c000000 */
[----:B0-----:R-:W-:Y:S02]  /*3460*/  FSEL R61, R61, -INF , P2 ;  /* 0xff8000003d3d7808 */ /* 0x001fe40001000000 */
[----:B------:R-:W-:-:S02]  /*3470*/  CS2R R94, SRZ ;  /* 0x00000000005e7805 */ /* 0x000fc4000001ff00 */
[----:B------:R-:W-:Y:S01]  /*3480*/  ISETP.GT.AND P2, PT, R93, 0x58, PT ;  /* 0x000000585d00780c */ /* 0x000fe20003f44270 */
[----:B------:R-:W-:Y:S01]  /*3490*/  UISETP.GE.AND UP0, UPT, UR25, UR23, UPT ;  /* 0x000000171900728c */ /* 0x000fe2000bf06270 */
[----:B------:R-:W-:Y:S01]  /*34a0*/  CS2R R90, SRZ ;  /* 0x00000000005a7805 */ /* 0x000fe2000001ff00 */
[----:B------:R-:W0:Y:S01]  /*34b0*/  MUFU.TANH R62, R62 ;  /* 0x0000003e003e7308 */ /* 0x000e220000002400 */
[----:B--2---:R-:W-:Y:S02]  /*34c0*/  FMNMX.FTZ R12, R55, R10, !PT ;  /* 0x0000000a370c7209 */ /* 0x004fe40007810000 */
[----:B------:R-:W-:Y:S02]  /*34d0*/  CS2R R88, SRZ ;  /* 0x0000000000587805 */ /* 0x000fe4000001ff00 */
[----:B-1----:R-:W-:Y:S02]  /*34e0*/  FSEL R60, R60, -INF , P1 ;  /* 0xff8000003c3c7808 */ /* 0x002fe40000800000 */
[----:B------:R-:W-:-:S02]  /*34f0*/  FMNMX.FTZ R53, R45, R12, !PT ;  /* 0x0000000c2d357209 */ /* 0x000fc40007810000 */
[----:B------:R-:W-:Y:S01]  /*3500*/  ISETP.GT.AND P1, PT, R93, 0x59, PT ;  /* 0x000000595d00780c */ /* 0x000fe20003f24270 */
[----:B------:R-:W1:Y:S01]  /*3510*/  MUFU.TANH R64, R64 ;  /* 0x0000004000407308 */ /* 0x000e620000002400 */
[----:B------:R-:W-:-:S04]  /*3520*/  FMNMX.FTZ R53, R56, R53, !PT ;  /* 0x0000003538357209 */ /* 0x000fc80007810000 */
[----:B------:R-:W-:-:S03]  /*3530*/  FMNMX.FTZ R12, R58, R53, !PT ;  /* 0x000000353a0c7209 */ /* 0x000fc60007810000 */
[----:B------:R-:W2:Y:S01]  /*3540*/  MUFU.TANH R67, R67 ;  /* 0x0000004300437308 */ /* 0x000ea20000002400 */
[----:B0-----:R-:W-:Y:S02]  /*3550*/  FSEL R62, R62, -INF , P2 ;  /* 0xff8000003e3e7808 */ /* 0x001fe40001000000 */
[----:B------:R-:W-:-:S05]  /*3560*/  ISETP.GT.AND P2, PT, R93, 0x60, PT ;  /* 0x000000605d00780c */ /* 0x000fca0003f44270 */
[----:B------:R0:W-:Y:S01]  /*3570*/  MUFU.EX2 R10, R46 ;  /* 0x0000002e000a7308 */ /* 0x0001e20000000800 */
[----:B-1----:R-:W-:Y:S02]  /*3580*/  FSEL R64, R64, -INF , P1 ;  /* 0xff80000040407808 */ /* 0x002fe40000800000 */
[----:B------:R-:W-:-:S05]  /*3590*/  ISETP.GT.AND P1, PT, R93, 0x61, PT ;  /* 0x000000615d00780c */ /* 0x000fca0003f24270 */
[----:B------:R-:W1:Y:S01]  /*35a0*/  MUFU.TANH R65, R65 ;  /* 0x0000004100417308 */ /* 0x000e620000002400 */
[----:B0-----:R-:W-:Y:S01]  /*35b0*/  FFMA.FTZ R46, R49, UR21, -R42 ;  /* 0x00000015312e7c23 */ /* 0x001fe2000801082a */
[----:B------:R-:W-:Y:S02]  /*35c0*/  FMNMX.FTZ R49, R61, R12, !PT ;  /* 0x0000000c3d317209 */ /* 0x000fe40007810000 */
[----:B--2---:R-:W-:Y:S02]  /*35d0*/  FSEL R67, R67, -INF , P2 ;  /* 0xff80000043437808 */ /* 0x004fe40001000000 */
[----:B------:R-:W-:Y:S02]  /*35e0*/  FMNMX.FTZ R49, R60, R49, !PT ;  /* 0x000000313c317209 */ /* 0x000fe40007810000 */
[----:B------:R-:W0:Y:S01]  /*35f0*/  MUFU.TANH R68, R68 ;  /* 0x0000004400447308 */ /* 0x000e220000002400 */
[----:B------:R-:W-:Y:S02]  /*3600*/  ISETP.GT.AND P2, PT, R93, 0x68, PT ;  /* 0x000000685d00780c */ /* 0x000fe40003f44270 */
[----:B------:R-:W-:-:S04]  /*3610*/  FMNMX.FTZ R49, R62, R49, !PT ;  /* 0x000000313e317209 */ /* 0x000fc80007810000 */
[----:B------:R-:W-:Y:S01]  /*3620*/  FMNMX.FTZ R12, R64, R49, !PT ;  /* 0x00000031400c7209 */ /* 0x000fe20007810000 */
[----:B------:R-:W2:Y:S01]  /*3630*/  MUFU.TANH R69, R69 ;  /* 0x0000004500457308 */ /* 0x000ea20000002400 */
[----:B-1----:R-:W-:Y:S02]  /*3640*/  FSEL R65, R65, -INF , P1 ;  /* 0xff80000041417808 */ /* 0x002fe40000800000 */
[----:B------:R-:W-:Y:S02]  /*3650*/  FMNMX.FTZ R76, R67, R12, !PT ;  /* 0x0000000c434c7209 */ /* 0x000fe40007810000 */
[----:B------:R-:W-:Y:S02]  /*3660*/  ISETP.GT.AND P1, PT, R93, 0x69, PT ;  /* 0x000000695d00780c */ /* 0x000fe40003f24270 */
[----:B------:R-:W-:Y:S01]  /*3670*/  FMNMX.FTZ R76, R65, R76, !PT ;  /* 0x0000004c414c7209 */ /* 0x000fe20007810000 */
[----:B------:R-:W1:Y:S01]  /*3680*/  MUFU.TANH R71, R71 ;  /* 0x0000004700477308 */ /* 0x000e620000002400 */
[----:B0-----:R-:W-:Y:S01]  /*3690*/  FSEL R25, R68, -INF , P2 ;  /* 0xff80000044197808 */ /* 0x001fe20001000000 */
[----:B------:R-:W-:Y:S01]  /*36a0*/  FFMA.FTZ R68, R15, UR21, -R42 ;  /* 0x000000150f447c23 */ /* 0x000fe2000801082a */
[----:B------:R-:W-:-:S02]  /*36b0*/  ISETP.GT.AND P2, PT, R93, 0x70, PT ;  /* 0x000000705d00780c */ /* 0x000fc40003f44270 */
[----:B------:R-:W-:-:S03]  /*36c0*/  FMNMX.FTZ R76, R25, R76, !PT ;  /* 0x0000004c194c7209 */ /* 0x000fc60007810000 */
[----:B------:R-:W-:Y:S01]  /*36d0*/  MUFU.TANH R72, R72 ;  /* 0x0000004800487308 */ /* 0x000fe20000002400 */
[----:B--2---:R-:W-:Y:S02]  /*36e0*/  FSEL R69, R69, -INF , P1 ;  /* 0xff80000045457808 */ /* 0x004fe40000800000 */
[----:B------:R-:W-:Y:S02]  /*36f0*/  ISETP.GT.AND P1, PT, R93, 0x71, PT ;  /* 0x000000715d00780c */ /* 0x000fe40003f24270 */
[----:B------:R-:W-:-:S03]  /*3700*/  FMNMX.FTZ R76, R69, R76, !PT ;  /* 0x0000004c454c7209 */ /* 0x000fc60007810000 */
[----:B------:R-:W0:Y:S01]  /*3710*/  MUFU.TANH R74, R74 ;  /* 0x0000004a004a7308 */ /* 0x000e220000002400 */
[----:B-1----:R-:W-:Y:S02]  /*3720*/  FSEL R71, R71, -INF , P2 ;  /* 0xff80000047477808 */ /* 0x002fe40001000000 */
[----:B------:R-:W-:Y:S02]  /*3730*/  ISETP.GT.AND P2, PT, R93, 0x78, PT ;  /* 0x000000785d00780c */ /* 0x000fe40003f44270 */
[----:B------:R-:W-:-:S03]  /*3740*/  FMNMX.FTZ R76, R71, R76, !PT ;  /* 0x0000004c474c7209 */ /* 0x000fc60007810000 */
[----:B------:R-:W1:Y:S08]  /*3750*/  MUFU.TANH R73, R73 ;  /* 0x0000004900497308 */ /* 0x000e700000002400 */
[----:B------:R2:W-:Y:S01]  /*3760*/  MUFU.EX2 R12, R47 ;  /* 0x0000002f000c7308 */ /* 0x0005e20000000800 */
[----:B0-----:R-:W-:-:S07]  /*3770*/  FSEL R74, R74, -INF , P2 ;  /* 0xff8000004a4a7808 */ /* 0x001fce0001000000 */
[----:B------:R-:W-:Y:S01]  /*3780*/  MUFU.EX2 R149, R149 ;  /* 0x0000009500957308 */ /* 0x000fe20000000800 */
[----:B--2---:R-:W-:Y:S01]  /*3790*/  FSEL R47, R72, -INF , P1 ;  /* 0xff800000482f7808 */ /* 0x004fe20000800000 */
[--C-:B------:R-:W-:Y:S01]  /*37a0*/  FFMA.FTZ R72, R20, UR21, -R42.reuse ;  /* 0x0000001514487c23 */ /* 0x100fe2000801082a */
[----:B------:R-:W-:Y:S01]  /*37b0*/  ISETP.GT.AND P1, PT, R93, 0x79, PT ;  /* 0x000000795d00780c */ /* 0x000fe20003f24270 */
[----:B------:R-:W-:Y:S01]  /*37c0*/  FFMA.FTZ R20, R27, UR21, -R42 ;  /* 0x000000151b147c23 */ /* 0x000fe2000801082a */
[----:B------:R-:W-:Y:S02]  /*37d0*/  FMNMX.FTZ R15, R47, R76, !PT ;  /* 0x0000004c2f0f7209 */ /* 0x000fe40007810000 */
[----:B------:R-:W-:Y:S02]  /*37e0*/  CS2R R92, SRZ ;  /* 0x00000000005c7805 */ /* 0x000fe4000001ff00 */
[----:B-1----:R-:W-:Y:S01]  /*37f0*/  FSEL R73, R73, -INF , P1 ;  /* 0xff80000049497808 */ /* 0x002fe20000800000 */
[----:B------:R0:W1:Y:S01]  /*3800*/  MUFU.EX2 R2, R97 ;  /* 0x0000006100027308 */ /* 0x0000620000000800 */
[----:B------:R-:W-:-:S04]  /*3810*/  FMNMX.FTZ R24, R74, R15, !PT ;  /* 0x0000000f4a187209 */ /* 0x000fc80007810000 */
[----:B------:R-:W-:-:S03]  /*3820*/  FMNMX.FTZ R24, R73, R24, !PT ;  /* 0x0000001849187209 */ /* 0x000fc60007810000 */
[----:B------:R-:W-:Y:S01]  /*3830*/  MUFU.EX2 R151, R151 ;  /* 0x0000009700977308 */ /* 0x000fe20000000800 */
[----:B0-----:R-:W-:Y:S01]  /*3840*/  CS2R R96, SRZ ;  /* 0x0000000000607805 */ /* 0x001fe2000001ff00 */
[----:B------:R-:W0:Y:S06]  /*3850*/  SHFL.BFLY PT, R15, R24, 0x2, 0x1f ;  /* 0x0c401f00180f7f89 */ /* 0x000e2c00000e0000 */
        /* <DEDUP_REMOVED lines=13> */
[----:B------:R-:W-:Y:S02]  /*3930*/  FSEL R38, R38, RZ, P1 ;  /* 0x000000ff26267208 */ /* 0x000fe40000800000 */
[----:B------:R-:W-:-:S03]  /*3940*/  PLOP3.LUT P1, PT, PT, PT, UP0, 0x80, 0x0 ;  /* 0x000000000000781c */ /* 0x000fc60003f2f008 */
        /* <DEDUP_REMOVED lines=10> */
[----:B------:R-:W-:Y:S01]  /*39f0*/  FFMA.FTZ R7, R7, UR21, -R38 ;  /* 0x0000001507077c23 */ /* 0x000fe20008010826 */
[----:B-1----:R-:W-:Y:S01]  /*3a00*/  FADD.FTZ R14, R149, R2 ;  /* 0x00000002950e7221 */ /* 0x002fe20000010000 */
        /* <DEDUP_REMOVED lines=11> */
[----:B------:R-:W-:Y:S01]  /*3ac0*/  F2FP.F16.F32.PACK_AB R149, R2, R149 ;  /* 0x000000950295723e */ /* 0x000fe200000000ff */
[--C-:B------:R-:W-:Y:S01]  /*3ad0*/  FFMA.FTZ R29, R58, UR21, -R38.reuse ;  /* 0x000000153a1d7c23 */ /* 0x100fe20008010826 */
[--C-:B------:R-:W-:Y:S01]  /*3ae0*/  FFMA.FTZ R128, R61, UR21, -R38.reuse ;  /* 0x000000153d807c23 */ /* 0x100fe20008010826 */
[--C-:B------:R-:W-:Y:S01]  /*3af0*/  FFMA.FTZ R130, R62, UR21, -R38.reuse ;  /* 0x000000153e827c23 */ /* 0x100fe20008010826 */
[--C-:B------:R-:W-:Y:S01]  /*3b00*/  FFMA.FTZ R64, R64, UR21, -R38.reuse ;  /* 0x0000001540407c23 */ /* 0x100fe20008010826 */
[--C-:B------:R-:W-:Y:S01]  /*3b10*/  FFMA.FTZ R124, R67, UR21, -R38.reuse ;  /* 0x00000015437c7c23 */ /* 0x100fe20008010826 */
[--C-:B------:R-:W-:Y:S01]  /*3b20*/  FFMA.FTZ R65, R65, UR21, -R38.reuse ;  /* 0x0000001541417c23 */ /* 0x100fe20008010826 */
[----:B------:R-:W2:Y:S01]  /*3b30*/  MUFU.EX2 R15, R15 ;  /* 0x0000000f000f7308 */ /* 0x000ea20000000800 */
[----:B0-----:R-:W-:Y:S01]  /*3b40*/  FADD.FTZ R31, R148, R3 ;  /* 0x00000003941f7221 */ /* 0x001fe20000010000 */
[----:B------:R-:W-:Y:S01]  /*3b50*/  F2FP.F16.F32.PACK_AB R148, R3, R148 ;  /* 0x000000940394723e */ /* 0x000fe200000000ff */
[--C-:B------:R-:W-:Y:S01]  /*3b60*/  FFMA.FTZ R69, R69, UR21, -R38.reuse ;  /* 0x0000001545457c23 */ /* 0x100fe20008010826 */
[--C-:B------:R-:W-:Y:S01]  /*3b70*/  FFMA.FTZ R71, R71, UR21, -R38.reuse ;  /* 0x0000001547477c23 */ /* 0x100fe20008010826 */
[--C-:B------:R-:W-:Y:S01]  /*3b80*/  FFMA.FTZ R47, R47, UR21, -R38.reuse ;  /* 0x000000152f2f7c23 */ /* 0x100fe20008010826 */
[----:B------:R-:W-:-:S02]  /*3b90*/  FFMA.FTZ R74, R74, UR21, -R38 ;  /* 0x000000154a4a7c23 */ /* 0x000fc40008010826 */
[----:B------:R-:W0:Y:S01]  /*3ba0*/  MUFU.EX2 R144, R144 ;  /* 0x0000009000907308 */ /* 0x000e220000000800 */
[----:B-1----:R-:W-:Y:S01]  /*3bb0*/  FADD.FTZ R44, R150, R31 ;  /* 0x0000001f962c7221 */ /* 0x002fe20000010000 */
[----:B------:R-:W-:Y:S01]  /*3bc0*/  FADD.FTZ R31, R151, R14 ;  /* 0x0000000e971f7221 */ /* 0x000fe20000010000 */
[----:B------:R-:W-:-:S03]  /*3bd0*/  F2FP.F16.F32.PACK_AB R151, R4, R151 ;  /* 0x000000970497723e */ /* 0x000fc600000000ff */
[----:B------:R-:W-:Y:S01]  /*3be0*/  FADD.FTZ R0, R4, R31 ;  /* 0x0000001f04007221 */ /* 0x000fe20000010000 */
[----:B------:R-:W-:Y:S01]  /*3bf0*/  FFMA.FTZ R31, R60, UR21, -R38 ;  /* 0x000000153c1f7c23 */ /* 0x000fe20008010826 */
[----:B------:R-:W1:Y:S01]  /*3c00*/  MUFU.EX2 R5, R5 ;  /* 0x0000000500057308 */ /* 0x000e620000000800 */
[C---:B--2---:R-:W-:Y:S01]  /*3c10*/  FADD.FTZ R33, R15.reuse, R44 ;  /* 0x0000002c0f217221 */ /* 0x044fe20000010000 */
[----:B------:R-:W-:-:S06]  /*3c20*/  F2FP.F16.F32.PACK_AB R150, R15, R150 ;  /* 0x000000960f96723e */ /* 0x000fcc00000000ff */
        /* <DEDUP_REMOVED lines=8> */
[--C-:B------:R-:W-:Y:S01]  /*3cb0*/  FFMA.FTZ R0, R25, UR21, -R38.reuse ;  /* 0x0000001519007c23 */ /* 0x100fe20008010826 */
[----:B------:R-:W-:Y:S01]  /*3cc0*/  F2FP.F16.F32.PACK_AB R144, R5, R144 ;  /* 0x000000900590723e */ /* 0x000fe200000000ff */
[----:B------:R-:W-:Y:S01]  /*3cd0*/  FFMA.FTZ R38, R73, UR21, -R38 ;  /* 0x0000001549267c23 */ /* 0x000fe20008010826 */
[----:B------:R-:W-:Y:S02]  /*3ce0*/  F2FP.F16.F32.PACK_AB R147, R8, R147 ;  /* 0x000000930893723e */ /* 0x000fe400000000ff */
[----:B------:R-:W1:Y:S01]  /*3cf0*/  MUFU.EX2 R140, R140 ;  /* 0x0000008c008c7308 */ /* 0x000e620000000800 */
[----:B--2---:R-:W-:-:S07]  /*3d00*/  FADD.FTZ R14, R146, R35 ;  /* 0x00000023920e7221 */ /* 0x004fce0000010000 */
[----:B------:R-:W2:Y:S01]  /*3d10*/  MUFU.EX2 R9, R9 ;  /* 0x0000000900097308 */ /* 0x000ea20000000800 */
[C---:B0-----:R-:W-:Y:S01]  /*3d20*/  FADD.FTZ R35, R7.reuse, R14 ;  /* 0x0000000e07237221 */ /* 0x041fe20000010000 */
[----:B------:R-:W-:Y:S01]  /*3d30*/  FADD.FTZ R14, R8, R33 ;  /* 0x00000021080e7221 */ /* 0x000fe20000010000 */
[----:B------:R-:W-:-:S03]  /*3d40*/  F2FP.F16.F32.PACK_AB R146, R7, R146 ;  /* 0x000000920792723e */ /* 0x000fc600000000ff */
[----:B------:R-:W-:Y:S01]  /*3d50*/  FADD.FTZ R33, R141, R14 ;  /* 0x0000000e8d217221 */ /* 0x000fe20000010000 */
[----:B------:R-:W-:Y:S01]  /*3d60*/  F2FP.F16.F32.PACK_AB R141, R10, R141 ;  /* 0x0000008d0a8d723e */ /* 0x000fe200000000ff */
[----:B------:R-:W0:Y:S01]  /*3d70*/  MUFU.EX2 R142, R142 ;  /* 0x0000008e008e7308 */ /* 0x000e220000000800 */
[----:B-1----:R-:W-:Y:S01]  /*3d80*/  FADD.FTZ R42, R140, R35 ;  /* 0x000000238c2a7221 */ /* 0x002fe20000010000 */
[----:B------:R-:W-:-:S04]  /*3d90*/  FADD.FTZ R14, R10, R33 ;  /* 0x000000210a0e7221 */ /* 0x000fc80000010000 */
[----:B------:R-:W-:Y:S01]  /*3da0*/  FADD.FTZ R33, R143, R14 ;  /* 0x0000000e8f217221 */ /* 0x000fe20000010000 */
[C---:B------:R-:W-:Y:S01]  /*3db0*/  F2FP.F16.F32.PACK_AB R143, R46.reuse, R143 ;  /* 0x0000008f2e8f723e */ /* 0x040fe200000000ff */
[----:B------:R-:W1:Y:S01]  /*3dc0*/  MUFU.EX2 R11, R11 ;  /* 0x0000000b000b7308 */ /* 0x000e620000000800 */
[C---:B--2---:R-:W-:Y:S01]  /*3dd0*/  FADD.FTZ R35, R9.reuse, R42 ;  /* 0x0000002a09237221 */ /* 0x044fe20000010000 */
[----:B------:R-:W-:Y:S01]  /*3de0*/  FADD.FTZ R14, R46, R33 ;  /* 0x000000212e0e7221 */ /* 0x000fe20000010000 */
[----:B------:R-:W-:-:S03]  /*3df0*/  F2FP.F16.F32.PACK_AB R140, R9, R140 ;  /* 0x0000008c098c723e */ /* 0x000fc600000000ff */
[----:B------:R-:W-:Y:S01]  /*3e00*/  FADD.FTZ R33, R137, R14 ;  /* 0x0000000e89217221 */ /* 0x000fe20000010000 */
[----:B------:R-:W-:Y:S01]  /*3e10*/  F2FP.F16.F32.PACK_AB R137, R12, R137 ;  /* 0x000000890c89723e */ /* 0x000fe200000000ff */
[----:B------:R-:W2:Y:S01]  /*3e20*/  MUFU.EX2 R136, R136 ;  /* 0x0000008800887308 */ /* 0x000ea20000000800 */
[----:B0-----:R-:W-:Y:S01]  /*3e30*/  FADD.FTZ R42, R142, R35 ;  /* 0x000000238e2a7221 */ /* 0x001fe20000010000 */
[----:B------:R-:W-:-:S06]  /*3e40*/  FADD.FTZ R2, R12, R33 ;  /* 0x000000210c027221 */ /* 0x000fcc0000010000 */
        /* <DEDUP_REMOVED lines=97> */
[----:B------:R-:W-:Y:S01]  /*4460*/  IMAD.MOV.U32 R4, RZ, RZ, R28 ;  /* 0x000000ffff047224 */ /* 0x000fe200078e001c */
[----:B------:R-:W-:Y:S01]  /*4470*/  UMOV UR26, UR48 ;  /* 0x00000030001a7c82 */ /* 0x000fe20008000000 */
[----:B------:R-:W-:Y:S01]  /*4480*/  IMAD.MOV.U32 R3, RZ, RZ, R24 ;  /* 0x000000ffff037224 */ /* 0x000fe200078e0018 */
[----:B------:R-:W-:Y:S01]  /*4490*/  UMOV UR24, UR47 ;  /* 0x0000002f00187c82 */ /* 0x000fe20008000000 */
[----:B------:R-:W-:Y:S01]  /*44a0*/  IMAD.MOV.U32 R119, RZ, RZ, RZ ;  /* 0x000000ffff777224 */ /* 0x000fe200078e00ff */
[----:B------:R-:W-:Y:S01]  /*44b0*/  ULDC UR22, c[0x0][0x9d8] ;  /* 0x0002760000167ab9 */ /* 0x000fe20000000800 */
[----:B------:R-:W-:-:S05]  /*44c0*/  ULDC UR21, c[0x0][0x988] ;  /* 0x0002620000157ab9 */ /* 0x000fca0000000800 */
.L_x_2394:
[----:B------:R-:W-:Y:S01]  /*44d0*/  ISETP.NE.AND P2, PT, RZ, UR44, PT ;  /* 0x0000002cff007c0c */ /* 0x000fe2000bf45270 */
[----:B------:R-:W-:-:S04]  /*44e0*/  UISETP.NE.AND UP0, UPT, UR24, 0x1, UPT ;  /* 0x000000011800788c */ /* 0x000fc8000bf05270 */
[----:B------:R-:W-:-:S04]  /*44f0*/  USEL UR48, URZ, 0x1, UP0 ;  /* 0x000000013f307887 */ /* 0x000fc80008000000 */
[----:B------:R-:W-:-:S04]  /*4500*/  ULOP3.LUT UR48, UR26, UR48, URZ, 0x3c, !UPT ;  /* 0x000000301a307292 */ /* 0x000fc8000f8e3c3f */
[----:B------:R-:W-:Y:S08]  /*4510*/  @P2 BRA `(.L_x_2384) ;  /* 0x0000000000382947 */ /* 0x000ff00003800000 */
[----:B------:R-:W-:Y:S05]  /*4520*/  @!P0 BRA `(.L_x_2385) ;  /* 0x0000000000048947 */ /* 0x000fea0003800000 */
[----:B------:R-:W-:Y:S01]  /*4530*/  BPT.TRAP 0x1 ;  /* 0x000000040000795c */ /* 0x000fe20000300000 */
.L_x_2385:
        /* <DEDUP_REMOVED lines=9> */
.L_x_2386:
[----:B-1----:R-:W-:Y:S05]  /*45d0*/  @P1 BRA `(.L_x_2384) ;  /* 0x0000000000081947 */ /* 0x002fea0003800000 */
[----:B------:R-:W1:Y:S02]  /*45e0*/  SYNCS.PHASECHK.TRANS64.TRYWAIT P1, [UR6+0x16830], R5 ;  /* 0x01683005ff0075a7 */ /* 0x000e640008020146 */
[----:B-1----:R-:W-:Y:S05]  /*45f0*/  @!P1 BRA `(.L_x_2387) ;  /* 0x000000e400789947 */ /* 0x002fea0003800000 */
.L_x_2384:
        /* <DEDUP_REMOVED lines=12> */
[----:B-1----:R-:W-:-:S04]  /*46c0*/  SHF.R.U32.HI R6, RZ, 0x7, R6 ;  /* 0x00000007ff067819 */ /* 0x002fc80000011606 */
[----:B0-----:R-:W-:-:S05]  /*46d0*/  IADD3 R5, R6, 0x8, RZ ;  /* 0x0000000806057810 */ /* 0x001fca0007ffe0ff */
        /* <DEDUP_REMOVED lines=16> */
.L_x_2389:
[----:B------:R-:W-:Y:S01]  /*47e0*/  ULEA UR6, UR24, UR45, 0x3 ;  /* 0x0000002d18067291 */ /* 0x000fe2000f8e183f */
[----:B------:R-:W-:-:S05]  /*47f0*/  IMAD.U32 R5, RZ, RZ, UR26 ;  /* 0x0000001aff057e24 */ /* 0x000fca000f8e00ff */
[----:B------:R-:W-:-:S04]  /*4800*/  SHF.L.U32 R5, R5, 0x1f, RZ ;  /* 0x0000001f05057819 */ /* 0x000fc800000006ff */
[----:B------:R0:W1:Y:S01]  /*4810*/  SYNCS.PHASECHK.TRANS64.TRYWAIT P1, [UR6+0x16850], R5 ;  /* 0x01685005ff0075a7 */ /* 0x0000620008020146 */
[----:B------:R-:W-:Y:S05]  /*4820*/  @!P0 BRA `(.L_x_2390) ;  /* 0x0000000000048947 */ /* 0x000fea0003800000 */
[----:B------:R-:W-:Y:S01]  /*4830*/  BPT.TRAP 0x1 ;  /* 0x000000040000795c */ /* 0x000fe20000300000 */
.L_x_2390:
[----:B-1----:R-:W-:Y:S05]  /*4840*/  @P1 BRA `(.L_x_2388) ;  /* 0x0000000000081947 */ /* 0x002fea0003800000 */
[----:B------:R-:W1:Y:S02]  /*4850*/  SYNCS.PHASECHK.TRANS64.TRYWAIT P1, [UR6+0x16850], R5 ;  /* 0x01685005ff0075a7 */ /* 0x000e640008020146 */
[----:B-1----:R-:W-:Y:S05]  /*4860*/  @!P1 BRA `(.L_x_2391) ;  /* 0x000000e000f49947 */ /* 0x002fea0003800000 */
.L_x_2388:
        /* <DEDUP_REMOVED lines=52> */
.L_x_2392:
[----:B------:R-:W-:Y:S01]  /*4bb0*/  UISETP.NE.AND UP0, UPT, UR53, URZ, UPT ;  /* 0x0000003f3500728c */ /* 0x000fe2000bf05270 */
[----:B------:R-:W-:Y:S01]  /*4bc0*/  FMUL.FTZ R125, R24, UR22 ;  /* 0x00000016187d7c20 */ /* 0x000fe20008410000 */
[----:B------:R-:W-:Y:S02]  /*4bd0*/  VIADD R24, R17, UR40 ;  /* 0x0000002811187c36 */ /* 0x000fe40008000000 */
[----:B------:R-:W-:Y:S01]  /*4be0*/  FMUL.FTZ R6, R27, UR22 ;  /* 0x000000161b067c20 */ /* 0x000fe20008410000 */
[----:B------:R-:W-:Y:S01]  /*4bf0*/  FMUL.FTZ R14, R43, UR22 ;  /* 0x000000162b0e7c20 */ /* 0x000fe20008410000 */
[----:B------:R-:W-:Y:S01]  /*4c00*/  FMUL.FTZ R121, R29, UR22 ;  /* 0x000000161d797c20 */ /* 0x000fe20008410000 */
[----:B------:R-:W-:Y:S01]  /*4c10*/  PLOP3.LUT P1, PT, PT, PT, UP0, 0x80, 0x0 ;  /* 0x000000000000781c */ /* 0x000fe20003f2f008 */
[----:B------:R-:W-:Y:S01]  /*4c20*/  IMAD.U32 R29, RZ, RZ, UR51 ;  /* 0x00000033ff1d7e24 */ /* 0x000fe2000f8e00ff */
[----:B------:R-:W-:Y:S01]  /*4c30*/  PLOP3.LUT P2, PT, PT, PT, UP0, 0x80, 0x0 ;  /* 0x000000000000781c */ /* 0x000fe20003f4f008 */
[----:B------:R-:W-:Y:S01]  /*4c40*/  FMUL.FTZ R124, R25, UR22 ;  /* 0x00000016197c7c20 */ /* 0x000fe20008410000 */
[----:B------:R-:W1:Y:S01]  /*4c50*/  MUFU.TANH R125, R125 ;  /* 0x0000007d007d7308 */ /* 0x000e620000002400 */
[----:B------:R-:W-:Y:S01]  /*4c60*/  @UP0 ULDC UR6, c[0x0][0x44c] ;  /* 0x0001130000060ab9 */ /* 0x000fe20000000800 */
[----:B------:R-:W-:Y:S01]  /*4c70*/  FMUL.FTZ R123, R28, UR22 ;  /* 0x000000161c7b7c20 */ /* 0x000fe20008410000 */
[----:B------:R-:W-:Y:S01]  /*4c80*/  FMUL.FTZ R9, R34, UR22 ;  /* 0x0000001622097c20 */ /* 0x000fe20008410000 */
[----:B------:R-:W-:Y:S01]  /*4c90*/  FMUL.FTZ R34, R41, UR22 ;  /* 0x0000001629227c20 */ /* 0x000fe20008410000 */
[----:B------:R-:W-:Y:S01]  /*4ca0*/  FMUL.FTZ R41, R56, UR22 ;  /* 0x0000001638297c20 */ /* 0x000fe20008410000 */
[----:B------:R-:W-:Y:S01]  /*4cb0*/  FMUL.FTZ R120, R32, UR22 ;  /* 0x0000001620787c20 */ /* 0x000fe20008410000 */
[----:B------:R-:W-:Y:S01]  /*4cc0*/  FMUL.FTZ R7, R30, UR22 ;  /* 0x000000161e077c20 */ /* 0x000fe20008410000 */
[----:B------:R-:W2:Y:S01]  /*4cd0*/  MUFU.TANH R124, R124 ;  /* 0x0000007c007c7308 */ /* 0x000ea20000002400 */
        /* <DEDUP_REMOVED lines=10> */
[----:B------:R-:W4:Y:S01]  /*4d80*/  SHFL.IDX PT, R43, R24, RZ, 0x1c1f ;  /* 0x001c1fff182b7589 */ /* 0x000f2200000e0000 */
[----:B------:R-:W-:Y:S01]  /*4d90*/  FMUL.FTZ R31, R37, UR22 ;  /* 0x00000016251f7c20 */ /* 0x000fe20008410000 */
[----:B------:R-:W-:Y:S01]  /*4da0*/  FMUL.FTZ R15, R46, UR22 ;  /* 0x000000162e0f7c20 */ /* 0x000fe20008410000 */
[----:B------:R-:W-:Y:S01]  /*4db0*/  FMUL.FTZ R33, R40, UR22 ;  /* 0x0000001628217c20 */ /* 0x000fe20008410000 */
[----:B------:R-:W-:Y:S01]  /*4dc0*/  IADD3 R122, R29, UR6, -R16 ;  /* 0x000000061d7a7c10 */ /* 0x000fe2000fffe810 */
[----:B------:R-:W5:Y:S01]  /*4dd0*/  MUFU.TANH R121, R121 ;  /* 0x0000007900797308 */ /* 0x000f620000002400 */
[----:B------:R-:W-:Y:S01]  /*4de0*/  FMUL.FTZ R20, R47, UR22 ;  /* 0x000000162f147c20 */ /* 0x000fe20008410000 */
[----:B------:R-:W-:Y:S01]  /*4df0*/  FMUL.FTZ R10, R35, UR22 ;  /* 0x00000016230a7c20 */ /* 0x000fe20008410000 */
[----:B------:R-:W-:Y:S01]  /*4e00*/  FMUL.FTZ R35, R44, UR22 ;  /* 0x000000162c237c20 */ /* 0x000fe20008410000 */
[----:B------:R-:W-:-:S02]  /*4e10*/  VIADD R122, R122, -UR52 ;  /* 0x800000347a7a7c36 */ /* 0x000fc40008000000 */
        /* <DEDUP_REMOVED lines=14> */
[----:B----4-:R-:W-:-:S02]  /*4f00*/  IMAD.IADD R56, R122, 0x1, R43 ;  /* 0x000000017a387824 */ /* 0x010fc400078e022b */
[----:B------:R-:W-:Y:S01]  /*4f10*/  FMUL.FTZ R43, R61, UR22 ;  /* 0x000000163d2b7c20 */ /* 0x000fe20008410000 */
[----:B------:R-:W-:Y:S01]  /*4f20*/  FMUL.FTZ R80, R80, UR22 ;  /* 0x0000001650507c20 */ /* 0x000fe20008410000 */
[----:B------:R-:W-:Y:S01]  /*4f30*/  FMUL.FTZ R81, R81, UR22 ;  /* 0x0000001651517c20 */ /* 0x000fe20008410000 */
[----:B------:R-:W-:Y:S01]  /*4f40*/  FMUL.FTZ R84, R84, UR22 ;  /* 0x0000001654547c20 */ /* 0x000fe20008410000 */
[C---:B------:R-:W-:Y:S01]  /*4f50*/  ISETP.GT.AND P1, PT, R56.reuse, RZ, PT ;  /* 0x000000ff3800720c */ /* 0x040fe20003f24270 */
[----:B------:R-:W4:Y:S01]  /*4f60*/  MUFU.TANH R32, R32 ;  /* 0x0000002000207308 */ /* 0x000f220000002400 */
[----:B------:R-:W-:Y:S01]  /*4f70*/  ISETP.GT.AND P2, PT, R56, 0x1, PT ;  /* 0x000000013800780c */ /* 0x000fe20003f44270 */
[----:B------:R-:W-:Y:S01]  /*4f80*/  FMUL.FTZ R85, R85, UR22 ;  /* 0x0000001655557c20 */ /* 0x000fe20008410000 */
[----:B-1----:R-:W-:Y:S01]  /*4f90*/  FSEL R125, R125, -INF , P1 ;  /* 0xff8000007d7d7808 */ /* 0x002fe20000800000 */
[----:B0-----:R-:W-:Y:S01]  /*4fa0*/  FMUL.FTZ R5, R26, UR22 ;  /* 0x000000161a057c20 */ /* 0x001fe20008410000 */
[----:B------:R-:W-:Y:S01]  /*4fb0*/  ISETP.GT.AND P1, PT, R56, 0x8, PT ;  /* 0x000000083800780c */ /* 0x000fe20003f24270 */
[----:B------:R-:W-:Y:S01]  /*4fc0*/  FMUL.FTZ R26, R54, UR22 ;  /* 0x00000016361a7c20 */ /* 0x000fe20008410000 */
[----:B--2---:R-:W-:Y:S01]  /*4fd0*/  FSEL R124, R124, -INF , P2 ;  /* 0xff8000007c7c7808 */ /* 0x004fe20001000000 */
[----:B------:R-:W0:Y:S01]  /*4fe0*/  MUFU.TANH R31, R31 ;  /* 0x0000001f001f7308 */ /* 0x000e220000002400 */
[----:B------:R-:W-:Y:S01]  /*4ff0*/  FMNMX.FTZ R45, R125, R3, !PT ;  /* 0x000000037d2d7209 */ /* 0x000fe20007810000 */
        /* <DEDUP_REMOVED lines=9> */
[----:B-----5:R-:W-:Y:S01]  /*5090*/  FSEL R121, R121, -INF , P2 ;  /* 0xff80000079797808 */ /* 0x020fe20001000000 */
[----:B------:R-:W-:Y:S01]  /*50a0*/  FMUL.FTZ R55, R62, UR22 ;  /* 0x000000163e377c20 */ /* 0x000fe20008410000 */
[----:B------:R-:W-:Y:S01]  /*50b0*/  FMNMX.FTZ R46, R123, R46, !PT ;  /* 0x0000002e7b2e7209 */ /* 0x000fe20007810000 */
[----:B------:R-:W-:Y:S01]  /*50c0*/  FMUL.FTZ R62, R71, UR22 ;  /* 0x00000016473e7c20 */ /* 0x000fe20008410000 */
[----:B------:R-:W-:Y:S01]  /*50d0*/  ISETP.GT.AND P2, PT, R56, 0x11, PT ;  /* 0x000000113800780c */ /* 0x000fe20003f44270 */
[----:B------:R-:W2:Y:S01]  /*50e0*/  MUFU.TANH R34, R34 ;  /* 0x0000002200227308 */ /* 0x000ea20000002400 */
[----:B------:R-:W-:Y:S01]  /*50f0*/  FSEL R120, R120, -INF , P1 ;  /* 0xff80000078787808 */ /* 0x000fe20000800000 */
[----:B------:R-:W-:Y:S01]  /*5100*/  FMUL.FTZ R60, R67, UR22 ;  /* 0x00000016433c7c20 */ /* 0x000fe20008410000 */
[----:B------:R-:W-:Y:S01]  /*5110*/  FMNMX.FTZ R47, R121, R46, !PT ;  /* 0x0000002e792f7209 */ /* 0x000fe20007810000 */
[----:B------:R-:W-:Y:S01]  /*5120*/  FMUL.FTZ R46, R65, UR22 ;  /* 0x00000016412e7c20 */ /* 0x000fe20008410000 */
[----:B------:R-:W-:Y:S01]  /*5130*/  ISETP.GT.AND P1, PT, R56, 0x18, PT ;  /* 0x000000183800780c */ /* 0x000fe20003f24270 */
[----:B------:R-:W-:Y:S01]  /*5140*/  FMUL.FTZ R67, R82, UR22 ;  /* 0x0000001652437c20 */ /* 0x000fe20008410000 */
[----:B------:R-:W-:Y:S01]  /*5150*/  FSEL R30, R30, -INF , P2 ;  /* 0xff8000001e1e7808 */ /* 0x000fe20001000000 */
[----:B------:R-:W3:Y:S01]  /*5160*/  MUFU.TANH R35, R35 ;  /* 0x0000002300237308 */ /* 0x000ee20000002400 */
[----:B------:R-:W-:Y:S01]  /*5170*/  FMNMX.FTZ R47, R120, R47, !PT ;  /* 0x0000002f782f7209 */ /* 0x000fe20007810000 */
[----:B------:R-:W-:Y:S01]  /*5180*/  ULEA UR6, UR47, UR45, 0x3 ;  /* 0x0000002d2f067291 */ /* 0x000fe2000f8e183f */
[----:B------:R-:W-:-:S02]  /*5190*/  ISETP.GT.AND P2, PT, R56, 0x19, PT ;  /* 0x000000193800780c */ /* 0x000fc40003f44270 */
[----:B----4-:R-:W-:Y:S01]  /*51a0*/  FSEL R32, R32, -INF , P1 ;  /* 0xff80000020207808 */ /* 0x010fe20000800000 */
[----:B------:R-:W-:Y:S01]  /*51b0*/  UIADD3 UR6, UR6, 0x16840, URZ ;  /* 0x0001684006067890 */ /* 0x000fe2000fffe03f */
[----:B------:R-:W-:Y:S01]  /*51c0*/  FMNMX.FTZ R47, R30, R47, !PT ;  /* 0x0000002f1e2f7209 */ /* 0x000fe20007810000 */
[----:B------:R-:W4:Y:S01]  /*51d0*/  MUFU.TANH R36, R36 ;  /* 0x0000002400247308 */ /* 0x000f220000002400 */
[----:B------:R-:W-:Y:S01]  /*51e0*/  ISETP.GT.AND P1, PT, R56, 0x20, PT ;  /* 0x000000203800780c */ /* 0x000fe20003f24270 */
[----:B------:R-:W-:Y:S01]  /*51f0*/  UPRMT UR6, UR43, 0x654, UR6 ;  /* 0x000006542b067896 */ /* 0x000fe20008000006 */
[----:B0-----:R-:W-:Y:S02]  /*5200*/  FSEL R31, R31, -INF , P2 ;  /* 0xff8000001f1f7808 */ /* 0x001fe40001000000 */
[----:B------:R-:W-:Y:S01]  /*5210*/  FMNMX.FTZ R48, R32, R47, !PT ;  /* 0x0000002f20307209 */ /* 0x000fe20007810000 */
[----:B------:R-:W-:Y:S01]  /*5220*/  FMUL.FTZ R47, R68, UR22 ;  /* 0x00000016442f7c20 */ /* 0x000fe20008410000 */
[C---:B------:R-:W-:Y:S01]  /*5230*/  ISETP.GT.AND P2, PT, R56.reuse, 0x21, PT ;  /* 0x000000213800780c */ /* 0x040fe20003f44270 */
[----:B------:R-:W0:Y:S01]  /*5240*/  MUFU.TANH R37, R37 ;  /* 0x0000002500257308 */ /* 0x000e220000002400 */
[----:B-1----:R-:W-:Y:S01]  /*5250*/  FSEL R33, R33, -INF , P1 ;  /* 0xff80000021217808 */ /* 0x002fe20000800000 */
[----:B------:R-:W-:Y:S01]  /*5260*/  FMUL.FTZ R68, R83, UR22 ;  /* 0x0000001653447c20 */ /* 0x000fe20008410000 */
[----:B------:R-:W-:Y:S01]  /*5270*/  FMNMX.FTZ R48, R31, R48, !PT ;  /* 0x000000301f307209 */ /* 0x000fe20007810000 */
[----:B------:R-:W-:Y:S01]  /*5280*/  SYNCS.ARRIVE.TRANS64.RED.A1T0 RZ, [UR6], RZ ;  /* 0x000000ffffff79a7 */ /* 0x000fe20008100406 */
[----:B------:R-:W-:-:S02]  /*5290*/  ISETP.GT.AND P1, PT, R56, 0x28, PT ;  /* 0x000000283800780c */ /* 0x000fc40003f24270 */
[----:B--2---:R-:W-:Y:S01]  /*52a0*/  FSEL R34, R34, -INF , P2 ;  /* 0xff80000022227808 */ /* 0x004fe20001000000 */
[----:B------:R-:W1:Y:S01]  /*52b0*/  MUFU.TANH R38, R38 ;  /* 0x0000002600267308 */ /* 0x000e620000002400 */
[----:B------:R-:W-:Y:S01]  /*52c0*/  FMNMX.FTZ R49, R33, R48, !PT ;  /* 0x0000003021317209 */ /* 0x000fe20007810000 */
[----:B------:R-:W-:Y:S01]  /*52d0*/  FMUL.FTZ R48, R69, UR22 ;  /* 0x0000001645307c20 */ /* 0x000fe20008410000 */
[----:B------:R-:W-:Y:S02]  /*52e0*/  ISETP.GT.AND P2, PT, R56, 0x29, PT ;  /* 0x000000293800780c */ /* 0x000fe40003f44270 */
[----:B---3--:R-:W-:Y:S02]  /*52f0*/  FSEL R35, R35, -INF , P1 ;  /* 0xff80000023237808 */ /* 0x008fe40000800000 */
[----:B------:R-:W-:Y:S01]  /*5300*/  FMNMX.FTZ R50, R34, R49, !PT ;  /* 0x0000003122327209 */ /* 0x000fe20007810000 */
[----:B------:R-:W2:Y:S01]  /*5310*/  MUFU.TANH R39, R39 ;  /* 0x0000002700277308 */ /* 0x000ea20000002400 */
[----:B------:R-:W-:-:S02]  /*5320*/  ISETP.GT.AND P1, PT, R56, 0x30, PT ;  /* 0x000000303800780c */ /* 0x000fc40003f24270 */
[----:B----4-:R-:W-:Y:S02]  /*5330*/  FSEL R36, R36, -INF , P2 ;  /* 0xff80000024247808 */ /* 0x010fe40001000000 */
[----:B------:R-:W-:Y:S01]  /*5340*/  FMNMX.FTZ R49, R35, R50, !PT ;  /* 0x0000003223317209 */ /* 0x000fe20007810000 */
[----:B------:R-:W-:Y:S01]  /*5350*/  FMUL.FTZ R50, R72, UR22 ;  /* 0x0000001648327c20 */ /* 0x000fe20008410000 */
[----:B------:R-:W-:Y:S01]  /*5360*/  ISETP.GT.AND P2, PT, R56, 0x31, PT ;  /* 0x000000313800780c */ /* 0x000fe20003f44270 */
[----:B------:R-:W3:Y:S01]  /*5370*/  MUFU.TANH R40, R40 ;  /* 0x0000002800287308 */ /* 0x000ee20000002400 */
[----:B0-----:R-:W-:Y:S01]  /*5380*/  FSEL R37, R37, -INF , P1 ;  /* 0xff80000025257808 */ /* 0x001fe20000800000 */
[----:B------:R-:W-:Y:S01]  /*5390*/  FMUL.FTZ R72, R87, UR22 ;  /* 0x0000001657487c20 */ /* 0x000fe20008410000 */
[----:B------:R-:W-:Y:S01]  /*53a0*/  FMNMX.FTZ R52, R36, R49, !PT ;  /* 0x0000003124347209 */ /* 0x000fe20007810000 */
[----:B------:R-:W-:Y:S01]  /*53b0*/  FMUL.FTZ R49, R73, UR22 ;  /* 0x0000001649317c20 */ /* 0x000fe20008410000 */
[----:B------:R-:W-:Y:S01]  /*53c0*/  ISETP.GT.AND P1, PT, R56, 0x38, PT ;  /* 0x000000383800780c */ /* 0x000fe20003f24270 */
[----:B------:R-:W0:Y:S01]  /*53d0*/  SHFL.IDX PT, R73, R24, 0x1, 0x1c1f ;  /* 0x003c1f0018497f89 */ /* 0x000e2200000e0000 */
[----:B-1----:R-:W-:Y:S01]  /*53e0*/  FSEL R38, R38, -INF , P2 ;  /* 0xff80000026267808 */ /* 0x002fe20001000000 */
[----:B------:R-:W1:Y:S01]  /*53f0*/  MUFU.TANH R41, R41 ;  /* 0x0000002900297308 */ /* 0x000e620000002400 */
[----:B------:R-:W-:-:S02]  /*5400*/  FMNMX.FTZ R51, R37, R52, !PT ;  /* 0x0000003425337209 */ /* 0x000fc40007810000 */
[----:B------:R-:W-:Y:S02]  /*5410*/  ISETP.GT.AND P2, PT, R56, 0x39, PT ;  /* 0x000000393800780c */ /* 0x000fe40003f44270 */
[----:B--2---:R-:W-:Y:S02]  /*5420*/  FSEL R39, R39, -INF , P1 ;  /* 0xff80000027277808 */ /* 0x004fe40000800000 */
[----:B------:R-:W-:Y:S01]  /*5430*/  FMNMX.FTZ R52, R38, R51, !PT ;  /* 0x0000003326347209 */ /* 0x000fe20007810000 */
[----:B------:R-:W2:Y:S01]  /*5440*/  MUFU.TANH R42, R42 ;  /* 0x0000002a002a7308 */ /* 0x000ea20000002400 */
[----:B------:R-:W-:Y:S01]  /*5450*/  ISETP.GT.AND P1, PT, R56, 0x40, PT ;  /* 0x000000403800780c */ /* 0x000fe20003f24270 */
[----:B------:R-:W-:Y:S01]  /*5460*/  FMUL.FTZ R51, R76, UR22 ;  /* 0x000000164c337c20 */ /* 0x000fe20008410000 */
[----:B---3--:R-:W-:Y:S02]  /*5470*/  FSEL R40, R40, -INF , P2 ;  /* 0xff80000028287808 */ /* 0x008fe40001000000 */
[----:B------:R-:W-:-:S02]  /*5480*/  FMNMX.FTZ R53, R39, R52, !PT ;  /* 0x0000003427357209 */ /* 0x000fc40007810000 */
[----:B------:R-:W-:Y:S01]  /*5490*/  ISETP.GT.AND P2, PT, R56, 0x41, PT ;  /* 0x000000413800780c */ /* 0x000fe20003f44270 */
[----:B------:R-:W3:Y:S01]  /*54a0*/  MUFU.TANH R44, R44 ;  /* 0x0000002c002c7308 */ /* 0x000ee20000002400 */
[----:B-1----:R-:W-:Y:S02]  /*54b0*/  FSEL R41, R41, -INF , P1 ;  /* 0xff80000029297808 */ /* 0x002fe40000800000 */
[----:B------:R-:W-:Y:S02]  /*54c0*/  FMNMX.FTZ R52, R40, R53, !PT ;  /* 0x0000003528347209 */ /* 0x000fe40007810000 */
[----:B------:R-:W-:Y:S01]  /*54d0*/  ISETP.GT.AND P1, PT, R56, 0x48, PT ;  /* 0x000000483800780c */ /* 0x000fe20003f24270 */
[----:B0-----:R-:W-:Y:S01]  /*54e0*/  IMAD.IADD R73, R122, 0x1, R73 ;  /* 0x000000017a497824 */ /* 0x001fe200078e0249 */
[----:B------:R-:W-:Y:S01]  /*54f0*/  FMNMX.FTZ R53, R41, R52, !PT ;  /* 0x0000003429357209 */ /* 0x000fe20007810000 */
[----:B------:R-:W0:Y:S01]  /*5500*/  MUFU.TANH R43, R43 ;  /* 0x0000002b002b7308 */ /* 0x000e220000002400 */
[----:B--2---:R-:W-:-:S02]  /*5510*/  FSEL R42, R42, -INF , P2 ;  /* 0xff8000002a2a7808 */ /* 0x004fc40001000000 */
[----:B------:R-:W-:Y:S02]  /*5520*/  ISETP.GT.AND P2, PT, R56, 0x49, PT ;  /* 0x000000493800780c */ /* 0x000fe40003f44270 */
[----:B------:R-:W-:Y:S02]  /*5530*/  FMNMX.FTZ R53, R42, R53, !PT ;  /* 0x000000352a357209 */ /* 0x000fe40007810000 */
[----:B------:R-:W-:Y:S01]  /*5540*/  ISETP.GT.AND P3, PT, R73, 0x1, PT ;  /* 0x000000014900780c */ /* 0x000fe20003f64270 */
[----:B------:R-:W1:Y:S01]  /*5550*/  MUFU.TANH R45, R45 ;  /* 0x0000002d002d7308 */ /* 0x000e620000002400 */
[----:B---3--:R-:W-:Y:S02]  /*5560*/  FSEL R44, R44, -INF , P1 ;  /* 0xff8000002c2c7808 */ /* 0x008fe40000800000 */
        /* <DEDUP_REMOVED lines=37> */
[----:B------:R-:W-:Y:S01]  /*57c0*/  FMNMX.FTZ R58, R52, R57, !PT ;  /* 0x00000039343a7209 */ /* 0x000fe20007810000 */
[----:B------:R-:W-:Y:S01]  /*57d0*/  FMUL.FTZ R57, R63, UR22 ;  /* 0x000000163f397c20 */ /* 0x000fe20008410000 */
[----:B------:R-:W-:Y:S01]  /*57e0*/  FMUL.FTZ R63, R74, UR22 ;  /* 0x000000164a3f7c20 */ /* 0x000fe20008410000 */
[----:B------:R-:W2:Y:S01]  /*57f0*/  MUFU.TANH R84, R84 ;  /* 0x0000005400547308 */ /* 0x000ea20000002400 */
[----:B0-----:R-:W-:Y:S02]  /*5800*/  FSEL R53, R80, -INF , P1 ;  /* 0xff80000050357808 */ /* 0x001fe40000800000 */
[----:B------:R-:W-:-:S02]  /*5810*/  ISETP.GT.AND P1, PT, R56, 0x78, PT ;  /* 0x000000783800780c */ /* 0x000fc40003f24270 */
[----:B------:R-:W-:-:S03]  /*5820*/  FMNMX.FTZ R59, R53, R58, !PT ;  /* 0x0000003a353b7209 */ /* 0x000fc60007810000 */
[----:B------:R-:W0:Y:S01]  /*5830*/  MUFU.TANH R85, R85 ;  /* 0x0000005500557308 */ /* 0x000e220000002400 */
[----:B-1----:R-:W-:Y:S02]  /*5840*/  FSEL R54, R81, -INF , P2 ;  /* 0xff80000051367808 */ /* 0x002fe40001000000 */
[----:B------:R-:W-:Y:S02]  /*5850*/  ISETP.GT.AND P2, PT, R56, 0x79, PT ;  /* 0x000000793800780c */ /* 0x000fe40003f44270 */
[----:B------:R-:W-:-:S03]  /*5860*/  FMNMX.FTZ R59, R54, R59, !PT ;  /* 0x0000003b363b7209 */ /* 0x000fc60007810000 */
[----:B------:R-:W1:Y:S01]  /*5870*/  MUFU.TANH R5, R5 ;  /* 0x0000000500057308 */ /* 0x000e620000002400 */
[----:B--2---:R-:W-:-:S04]  /*5880*/  FSEL R58, R84, -INF , P1 ;  /* 0xff800000543a7808 */ /* 0x004fc80000800000 */
[----:B------:R-:W-:Y:S01]  /*5890*/  FMNMX.FTZ R61, R58, R59, !PT ;  /* 0x0000003b3a3d7209 */ /* 0x000fe20007810000 */
[----:B------:R-:W-:Y:S01]  /*58a0*/  FMUL.FTZ R59, R66, UR22 ;  /* 0x00000016423b7c20 */ /* 0x000fe20008410000 */
[----:B------:R-:W-:Y:S01]  /*58b0*/  FMUL.FTZ R66, R79, UR22 ;  /* 0x000000164f427c20 */ /* 0x000fe20008410000 */
[----:B------:R-:W2:Y:S01]  /*58c0*/  MUFU.TANH R6, R6 ;  /* 0x0000000600067308 */ /* 0x000ea20000002400 */
[----:B0-----:R-:W-:Y:S02]  /*58d0*/  FSEL R56, R85, -INF , P2 ;  /* 0xff80000055387808 */ /* 0x001fe40001000000 */
[----:B------:R-:W-:Y:S02]  /*58e0*/  ISETP.GT.AND P2, PT, R73, RZ, PT ;  /* 0x000000ff4900720c */ /* 0x000fe40003f44270 */
[----:B------:R-:W-:Y:S01]  /*58f0*/  FMNMX.FTZ R65, R56, R61, !PT ;  /* 0x0000003d38417209 */ /* 0x000fe20007810000 */
[----:B------:R-:W-:Y:S02]  /*5900*/  FMUL.FTZ R61, R70, UR22 ;  /* 0x00000016463d7c20 */ /* 0x000fe40008410000 */
[----:B------:R-:W0:Y:S01]  /*5910*/  MUFU.TANH R7, R7 ;  /* 0x0000000700077308 */ /* 0x000e220000002400 */
[----:B-1----:R-:W-:Y:S01]  /*5920*/  FSEL R5, R5, -INF , P2 ;  /* 0xff80000005057808 */ /* 0x002fe20001000000 */
[----:B------:R-:W1:Y:S01]  /*5930*/  SHFL.BFLY PT, R64, R65, 0x2, 0x1f ;  /* 0x0c401f0041407f89 */ /* 0x000e6200000e0000 */
[----:B------:R-:W-:-:S05]  /*5940*/  ISETP.GT.AND P2, PT, R73, 0x8, PT ;  /* 0x000000084900780c */ /* 0x000fca0003f44270 */
[----:B------:R-:W3:Y:S01]  /*5950*/  MUFU.TANH R8, R8 ;  /* 0x0000000800087308 */ /* 0x000ee20000002400 */
[----:B--2---:R-:W-:Y:S02]  /*5960*/  FSEL R74, R6, -INF , P3 ;  /* 0xff800000064a7808 */ /* 0x004fe40001800000 */
[----:B------:R-:W-:-:S05]  /*5970*/  ISETP.GT.AND P3, PT, R73, 0x9, PT ;  /* 0x000000094900780c */ /* 0x000fca0003f64270 */
[----:B------:R-:W2:Y:S01]  /*5980*/  MUFU.TANH R9, R9 ;  /* 0x0000000900097308 */ /* 0x000ea20000002400 */
[----:B0-----:R-:W-:Y:S02]  /*5990*/  FSEL R7, R7, -INF , P2 ;  /* 0xff80000007077808 */ /* 0x001fe40001000000 */
[----:B------:R-:W-:-:S05]  /*59a0*/  ISETP.GT.AND P2, PT, R73, 0x10, PT ;  /* 0x000000104900780c */ /* 0x000fca0003f44270 */
[----:B------:R-:W0:Y:S01]  /*59b0*/  MUFU.TANH R10, R10 ;  /* 0x0000000a000a7308 */ /* 0x000e220000002400 */
[----:B---3--:R-:W-:Y:S02]  /*59c0*/  FSEL R8, R8, -INF , P3 ;  /* 0xff80000008087808 */ /* 0x008fe40001800000 */
[----:B-1----:R-:W-:Y:S01]  /*59d0*/  FMNMX.FTZ R69, R65, R64, !PT ;  /* 0x0000004041457209 */ /* 0x002fe20007810000 */
[----:B------:R-:W-:Y:S01]  /*59e0*/  FMUL.FTZ R64, R75, UR22 ;  /* 0x000000164b407c20 */ /* 0x000fe20008410000 */
[----:B------:R-:W-:Y:S01]  /*59f0*/  FMNMX.FTZ R75, R5, R4, !PT ;  /* 0x00000004054b7209 */ /* 0x000fe20007810000 */
[----:B------:R-:W-:Y:S01]  /*5a00*/  FMUL.FTZ R65, R78, UR22 ;  /* 0x000000164e417c20 */ /* 0x000fe20008410000 */
[----:B------:R-:W-:Y:S01]  /*5a10*/  ISETP.GT.AND P3, PT, R73, 0x11, PT ;  /* 0x000000114900780c */ /* 0x000fe20003f64270 */
[----:B------:R-:W1:Y:S01]  /*5a20*/  SHFL.BFLY PT, R70, R69, 0x1, 0x1f ;  /* 0x0c201f0045467f89 */ /* 0x000e6200000e0000 */
[----:B------:R-:W3:Y:S01]  /*5a30*/  MUFU.TANH R11, R11 ;  /* 0x0000000b000b7308 */ /* 0x000ee20000002400 */
[----:B------:R-:W-:-:S02]  /*5a40*/  FMNMX.FTZ R76, R74, R75, !PT ;  /* 0x0000004b4a4c7209 */ /* 0x000fc40007810000 */
[----:B--2---:R-:W-:Y:S02]  /*5a50*/  FSEL R75, R9, -INF , P2 ;  /* 0xff800000094b7808 */ /* 0x004fe40001000000 */
[----:B------:R-:W-:Y:S02]  /*5a60*/  FMNMX.FTZ R77, R7, R76, !PT ;  /* 0x0000004c074d7209 */ /* 0x000fe40007810000 */
[----:B------:R-:W-:Y:S01]  /*5a70*/  ISETP.GT.AND P2, PT, R73, 0x18, PT ;  /* 0x000000184900780c */ /* 0x000fe20003f44270 */
[----:B------:R-:W-:Y:S01]  /*5a80*/  MUFU.TANH R12, R12 ;  /* 0x0000000c000c7308 */ /* 0x000fe20000002400 */
[----:B------:R-:W-:Y:S02]  /*5a90*/  FMNMX.FTZ R76, R8, R77, !PT ;  /* 0x0000004d084c7209 */ /* 0x000fe40007810000 */
[----:B0-----:R-:W-:Y:S02]  /*5aa0*/  FSEL R10, R10, -INF , P3 ;  /* 0xff8000000a0a7808 */ /* 0x001fe40001800000 */
[----:B------:R-:W-:-:S02]  /*5ab0*/  FMNMX.FTZ R9, R75, R76, !PT ;  /* 0x0000004c4b097209 */ /* 0x000fc40007810000 */
[----:B------:R-:W-:Y:S01]  /*5ac0*/  ISETP.GT.AND P3, PT, R73, 0x19, PT ;  /* 0x000000194900780c */ /* 0x000fe20003f64270 */
[----:B------:R-:W0:Y:S01]  /*5ad0*/  MUFU.TANH R13, R13 ;  /* 0x0000000d000d7308 */ /* 0x000e220000002400 */
[----:B---3--:R-:W-:Y:S02]  /*5ae0*/  FSEL R11, R11, -INF , P2 ;  /* 0xff8000000b0b7808 */ /* 0x008fe40001000000 */
[----:B------:R-:W-:Y:S02]  /*5af0*/  FMNMX.FTZ R76, R10, R9, !PT ;  /* 0x000000090a4c7209 */ /* 0x000fe40007810000 */
[----:B------:R-:W-:Y:S02]  /*5b00*/  ISETP.GT.AND P2, PT, R73, 0x20, PT ;  /* 0x000000204900780c */ /* 0x000fe40003f44270 */
[----:B-1----:R-:W-:Y:S01]  /*5b10*/  FMNMX.FTZ R24, R69, R70, !PT ;  /* 0x0000004645187209 */ /* 0x002fe20007810000 */
[----:B------:R-:W1:Y:S01]  /*5b20*/  MUFU.TANH R14, R14 ;  /* 0x0000000e000e7308 */ /* 0x000e620000002400 */
[----:B------:R-:W-:Y:S01]  /*5b30*/  FMNMX.FTZ R77, R11, R76, !PT ;  /* 0x0000004c0b4d7209 */ /* 0x000fe20007810000 */
[----:B------:R-:W-:Y:S01]  /*5b40*/  FMUL.FTZ R69, R86, UR22 ;  /* 0x0000001656457c20 */ /* 0x000fe20008410000 */
[C---:B------:R-:W-:Y:S01]  /*5b50*/  FSETP.NEU.FTZ.AND P1, PT, R24.reuse, -INF , PT ;  /* 0xff8000001800780b */ /* 0x040fe20003f3d000 */
[----:B------:R-:W-:-:S04]  /*5b60*/  FMUL.FTZ R71, R24, UR21 ;  /* 0x0000001518477c20 */ /* 0x000fc80008410000 */
[----:B------:R-:W2:Y:S01]  /*5b70*/  MUFU.TANH R15, R15 ;  /* 0x0000000f000f7308 */ /* 0x000ea20000002400 */
[----:B------:R-:W-:Y:S02]  /*5b80*/  FSEL R71, R71, RZ, P1 ;  /* 0x000000ff47477208 */ /* 0x000fe40000800000 */
[----:B0-----:R-:W-:Y:S02]  /*5b90*/  FSEL R13, R13, -INF , P2 ;  /* 0xff8000000d0d7808 */ /* 0x001fe40001000000 */
[C---:B------:R-:W-:Y:S01]  /*5ba0*/  ISETP.GT.AND P2, PT, R73.reuse, 0x28, PT ;  /* 0x000000284900780c */ /* 0x040fe20003f44270 */
[--C-:B------:R-:W-:Y:S01]  /*5bb0*/  FFMA.FTZ R78, R30, UR21, -R71.reuse ;  /* 0x000000151e4e7c23 */ /* 0x100fe20008010847 */
[----:B------:R-:W-:Y:S01]  /*5bc0*/  FSEL R30, R12, -INF , P3 ;  /* 0xff8000000c1e7808 */ /* 0x000fe20001800000 */
[----:B------:R-:W0:Y:S01]  /*5bd0*/  MUFU.TANH R20, R20 ;  /* 0x0000001400147308 */ /* 0x000e220000002400 */
[----:B------:R-:W-:Y:S01]  /*5be0*/  ISETP.GT.AND P3, PT, R73, 0x21, PT ;  /* 0x000000214900780c */ /* 0x000fe20003f64270 */
[--C-:B------:R-:W-:Y:S01]  /*5bf0*/  FFMA.FTZ R146, R32, UR21, -R71.reuse ;  /* 0x0000001520927c23 */ /* 0x100fe20008010847 */
[----:B------:R-:W-:Y:S01]  /*5c00*/  FMNMX.FTZ R12, R30, R77, !PT ;  /* 0x0000004d1e0c7209 */ /* 0x000fe20007810000 */
[--C-:B------:R-:W-:Y:S01]  /*5c10*/  FFMA.FTZ R140, R33, UR21, -R71.reuse ;  /* 0x00000015218c7c23 */ /* 0x100fe20008010847 */
[----:B-1----:R-:W-:Y:S01]  /*5c20*/  FSEL R14, R14, -INF , P3 ;  /* 0xff8000000e0e7808 */ /* 0x002fe20001800000 */
[--C-:B------:R-:W-:Y:S01]  /*5c30*/  FFMA.FTZ R142, R35, UR21, -R71.reuse ;  /* 0x00000015238e7c23 */ /* 0x100fe20008010847 */
[----:B------:R-:W-:Y:S01]  /*5c40*/  FMNMX.FTZ R77, R13, R12, !PT ;  /* 0x0000000c0d4d7209 */ /* 0x000fe20007810000 */
[----:B------:R-:W1:Y:S01]  /*5c50*/  MUFU.TANH R21, R21 ;  /* 0x0000001500157308 */ /* 0x000e620000002400 */
[----:B------:R-:W-:Y:S01]  /*5c60*/  ISETP.GT.AND P3, PT, R73, 0x29, PT ;  /* 0x000000294900780c */ /* 0x000fe20003f64270 */
[--C-:B------:R-:W-:Y:S01]  /*5c70*/  FFMA.FTZ R12, R31, UR21, -R71.reuse ;  /* 0x000000151f0c7c23 */ /* 0x100fe20008010847 */
[----:B--2---:R-:W-:Y:S01]  /*5c80*/  FSEL R32, R15, -INF , P2 ;  /* 0xff8000000f207808 */ /* 0x004fe20001000000 */
[--C-:B------:R-:W-:Y:S01]  /*5c90*/  FFMA.FTZ R15, R34, UR21, -R71.reuse ;  /* 0x00000015220f7c23 */ /* 0x100fe20008010847 */
[----:B------:R-:W-:Y:S01]  /*5ca0*/  FMNMX.FTZ R77, R14, R77, !PT ;  /* 0x0000004d0e4d7209 */ /* 0x000fe20007810000 */
[--C-:B------:R-:W-:Y:S01]  /*5cb0*/  FFMA.FTZ R136, R37, UR21, -R71.reuse ;  /* 0x0000001525887c23 */ /* 0x100fe20008010847 */
[----:B------:R-:W-:Y:S01]  /*5cc0*/  ISETP.GT.AND P2, PT, R73, 0x30, PT ;  /* 0x000000304900780c */ /* 0x000fe20003f44270 */
[----:B------:R-:W2:Y:S01]  /*5cd0*/  MUFU.TANH R25, R25 ;  /* 0x0000001900197308 */ /* 0x000ea20000002400 */
[----:B0-----:R-:W-:Y:S01]  /*5ce0*/  FSEL R20, R20, -INF , P3 ;  /* 0xff80000014147808 */ /* 0x001fe20001800000 */
[--C-:B------:R-:W-:Y:S01]  /*5cf0*/  FFMA.FTZ R132, R41, UR21, -R71.reuse ;  /* 0x0000001529847c23 */ /* 0x100fe20008010847 */
[----:B------:R-:W-:Y:S01]  /*5d00*/  FMNMX.FTZ R77, R32, R77, !PT ;  /* 0x0000004d204d7209 */ /* 0x000fe20007810000 */
[--C-:B------:R-:W-:Y:S01]  /*5d10*/  FFMA.FTZ R41, R43, UR21, -R71.reuse ;  /* 0x000000152b297c23 */ /* 0x100fe20008010847 */
[----:B------:R-:W-:Y:S01]  /*5d20*/  ISETP.GT.AND P3, PT, R73, 0x31, PT ;  /* 0x000000314900780c */ /* 0x000fe20003f64270 */
[--C-:B------:R-:W-:Y:S01]  /*5d30*/  FFMA.FTZ R134, R44, UR21, -R71.reuse ;  /* 0x000000152c867c23 */ /* 0x100fe20008010847 */
[----:B------:R-:W-:Y:S01]  /*5d40*/  FMNMX.FTZ R76, R20, R77, !PT ;  /* 0x0000004d144c7209 */ /* 0x000fe20007810000 */
[----:B------:R-:W0:Y:S01]  /*5d50*/  MUFU.TANH R26, R26 ;  /* 0x0000001a001a7308 */ /* 0x000e220000002400 */
[----:B-1----:R-:W-:Y:S01]  /*5d60*/  FSEL R21, R21, -INF , P2 ;  /* 0xff80000015157808 */ /* 0x002fe20001000000 */
[--C-:B------:R-:W-:Y:S01]  /*5d70*/  FFMA.FTZ R40, R40, UR21, -R71.reuse ;  /* 0x0000001528287c23 */ /* 0x100fe20008010847 */
[----:B------:R-:W-:Y:S01]  /*5d80*/  ISETP.GT.AND P2, PT, R73, 0x38, PT ;  /* 0x000000384900780c */ /* 0x000fe20003f44270 */
[--C-:B------:R-:W-:Y:S01]  /*5d90*/  FFMA.FTZ R148, R125, UR21, -R71.reuse ;  /* 0x000000157d947c23 */ /* 0x100fe20008010847 */
[----:B------:R-:W-:Y:S01]  /*5da0*/  FMNMX.FTZ R76, R21, R76, !PT ;  /* 0x0000004c154c7209 */ /* 0x000fe20007810000 */
[--C-:B------:R-:W-:Y:S01]  /*5db0*/  FFMA.FTZ R70, R124, UR21, -R71.reuse ;  /* 0x000000157c467c23 */ /* 0x100fe20008010847 */
[--C-:B------:R-:W-:Y:S01]  /*5dc0*/  FFMA.FTZ R130, R47, UR21, -R71.reuse ;  /* 0x000000152f827c23 */ /* 0x100fe20008010847 */
[----:B------:R-:W1:Y:S01]  /*5dd0*/  MUFU.TANH R27, R27 ;  /* 0x0000001b001b7308 */ /* 0x000e620000002400 */
[----:B--2---:R-:W-:Y:S01]  /*5de0*/  FSEL R31, R25, -INF , P3 ;  /* 0xff800000191f7808 */ /* 0x004fe20001800000 */
[--C-:B------:R-:W-:Y:S01]  /*5df0*/  FFMA.FTZ R150, R123, UR21, -R71.reuse ;  /* 0x000000157b967c23 */ /* 0x100fe20008010847 */
[----:B------:R-:W-:Y:S01]  /*5e00*/  ISETP.GT.AND P3, PT, R73, 0x39, PT ;  /* 0x000000394900780c */ /* 0x000fe20003f64270 */
[--C-:B------:R-:W-:Y:S01]  /*5e10*/  FFMA.FTZ R6, R121, UR21, -R71.reuse ;  /* 0x0000001579067c23 */ /* 0x100fe20008010847 */
[----:B------:R-:W-:Y:S01]  /*5e20*/  FMNMX.FTZ R25, R31, R76, !PT ;  /* 0x0000004c1f197209 */ /* 0x000fe20007810000 */
[--C-:B------:R-:W-:Y:S01]  /*5e30*/  FFMA.FTZ R144, R120, UR21, -R71.reuse ;  /* 0x0000001578907c23 */ /* 0x100fe20008010847 */
[--C-:B------:R-:W-:Y:S01]  /*5e40*/  FFMA.FTZ R128, R45, UR21, -R71.reuse ;  /* 0x000000152d807c23 */ /* 0x100fe20008010847 */
[----:B------:R-:W2:Y:S01]  /*5e50*/  MUFU.TANH R28, R28 ;  /* 0x0000001c001c7308 */ /* 0x000ea20000002400 */
[----:B0-----:R-:W-:Y:S01]  /*5e60*/  FSEL R26, R26, -INF , P2 ;  /* 0xff8000001a1a7808 */ /* 0x001fe20001000000 */
[--C-:B------:R-:W-:Y:S01]  /*5e70*/  FFMA.FTZ R38, R38, UR21, -R71.reuse ;  /* 0x0000001526267c23 */ /* 0x100fe20008010847 */
[----:B------:R-:W-:Y:S01]  /*5e80*/  ISETP.GT.AND P2, PT, R73, 0x40, PT ;  /* 0x000000404900780c */ /* 0x000fe20003f44270 */
[--C-:B------:R-:W-:Y:S01]  /*5e90*/  FFMA.FTZ R138, R39, UR21, -R71.reuse ;  /* 0x00000015278a7c23 */ /* 0x100fe20008010847 */
[----:B------:R-:W-:Y:S01]  /*5ea0*/  FMNMX.FTZ R76, R26, R25, !PT ;  /* 0x000000191a4c7209 */ /* 0x000fe20007810000 */
[--C-:B------:R-:W-:Y:S01]  /*5eb0*/  FFMA.FTZ R42, R42, UR21, -R71.reuse ;  /* 0x000000152a2a7c23 */ /* 0x100fe20008010847 */
[--C-:B------:R-:W-:Y:S01]  /*5ec0*/  FFMA.FTZ R39, R48, UR21, -R71.reuse ;  /* 0x0000001530277c23 */ /* 0x100fe20008010847 */
        /* <DEDUP_REMOVED lines=10> */
[----:B------:R-:W-:Y:S01]  /*5f70*/  FFMA.FTZ R122, R58, UR21, -R71 ;  /* 0x000000153a7a7c23 */ /* 0x000fe20008010847 */
[----:B------:R-:W-:-:S02]  /*5f80*/  ISETP.GT.AND P2, PT, R73, 0x48, PT ;  /* 0x000000484900780c */ /* 0x000fc40003f44270 */
[----:B------:R-:W-:Y:S01]  /*5f90*/  FMNMX.FTZ R28, R34, R25, !PT ;  /* 0x00000019221c7209 */ /* 0x000fe20007810000 */
[----:B------:R-:W-:Y:S02]  /*5fa0*/  FFMA.FTZ R25, R36, UR21, -R71 ;  /* 0x0000001524197c23 */ /* 0x000fe40008010847 */
        /* <DEDUP_REMOVED lines=52> */
[----:B------:R0:W-:Y:S01]  /*62f0*/  MUFU.EX2 R35, R40 ;  /* 0x0000002800237308 */ /* 0x0001e20000000800 */
[----:B-1----:R-:W-:-:S04]  /*6300*/  FSEL R69, R69, -INF , P2 ;  /* 0xff80000045457808 */ /* 0x002fc80001000000 */
[----:B------:R-:W-:-:S03]  /*6310*/  FMNMX.FTZ R37, R69, R28, !PT ;  /* 0x0000001c45257209 */ /* 0x000fc60007810000 */
[----:B------:R-:W-:Y:S01]  /*6320*/  MUFU.EX2 R148, R148 ;  /* 0x0000009400947308 */ /* 0x000fe20000000800 */
[----:B--2---:R-:W-:Y:S01]  /*6330*/  FSEL R72, R72, -INF , P3 ;  /* 0xff80000048487808 */ /* 0x004fe20001800000 */
[----:B0-----:R-:W-:-:S03]  /*6340*/  FFMA.FTZ R40, R46, UR21, -R71 ;  /* 0x000000152e287c23 */ /* 0x001fc60008010847 */
[----:B------:R-:W-:-:S03]  /*6350*/  FMNMX.FTZ R37, R72, R37, !PT ;  /* 0x0000002548257209 */ /* 0x000fc60007810000 */
[----:B------:R-:W-:Y:S02]  /*6360*/  MUFU.EX2 R70, R70 ;  /* 0x0000004600467308 */ /* 0x000fe40000000800 */
[----:B------:R-:W0:Y:S06]  /*6370*/  SHFL.BFLY PT, R28, R37, 0x2, 0x1f ;  /* 0x0c401f00251c7f89 */ /* 0x000e2c00000e0000 */
[----:B------:R-:W-:Y:S08]  /*6380*/  MUFU.EX2 R150, R150 ;  /* 0x0000009600967308 */ /* 0x000ff00000000800 */
[----:B------:R-:W-:Y:S08]  /*6390*/  MUFU.EX2 R6, R6 ;  /* 0x0000000600067308 */ /* 0x000ff00000000800 */
[----:B------:R-:W-:Y:S01]  /*63a0*/  MUFU.EX2 R144, R144 ;  /* 0x0000009000907308 */ /* 0x000fe20000000800 */
[----:B0-----:R-:W-:Y:S01]  /*63b0*/  FMNMX.FTZ R36, R37, R28, !PT ;  /* 0x0000001c25247209 */ /* 0x001fe20007810000 */
[----:B------:R-:W-:-:S04]  /*63c0*/  FFMA.FTZ R37, R52, UR21, -R71 ;  /* 0x0000001534257c23 */ /* 0x000fc80008010847 */
[----:B------:R-:W0:Y:S02]  /*63d0*/  SHFL.BFLY PT, R43, R36, 0x1, 0x1f ;  /* 0x0c201f00242b7f89 */ /* 0x000e2400000e0000 */
[----:B------:R-:W-:Y:S08]  /*63e0*/  MUFU.EX2 R9, R78 ;  /* 0x0000004e00097308 */ /* 0x000ff00000000800 */
[----:B------:R-:W-:Y:S08]  /*63f0*/  MUFU.EX2 R146, R146 ;  /* 0x0000009200927308 */ /* 0x000ff00000000800 */
[----:B------:R-:W-:Y:S01]  /*6400*/  MUFU.EX2 R12, R12 ;  /* 0x0000000c000c7308 */ /* 0x000fe20000000800 */
[----:B0-----:R-:W-:-:S07]  /*6410*/  FMNMX.FTZ R28, R36, R43, !PT ;  /* 0x0000002b241c7209 */ /* 0x001fce0007810000 */
[----:B------:R-:W-:Y:S01]  /*6420*/  MUFU.EX2 R140, R140 ;  /* 0x0000008c008c7308 */ /* 0x000fe20000000800 */
[----:B------:R-:W-:Y:S01]  /*6430*/  FFMA.FTZ R43, R56, UR21, -R71 ;  /* 0x00000015382b7c23 */ /* 0x000fe20008010847 */
[C---:B------:R-:W-:Y:S01]  /*6440*/  FSETP.NEU.FTZ.AND P2, PT, R28.reuse, -INF , PT ;  /* 0xff8000001c00780b */ /* 0x040fe20003f5d000 */
[----:B------:R-:W-:-:S05]  /*6450*/  FMUL.FTZ R44, R28, UR21 ;  /* 0x000000151c2c7c20 */ /* 0x000fca0008410000 */
[----:B------:R-:W-:Y:S01]  /*6460*/  MUFU.EX2 R15, R15 ;  /* 0x0000000f000f7308 */ /* 0x000fe20000000800 */
[----:B------:R-:W-:-:S05]  /*6470*/  FSEL R44, R44, RZ, P2 ;  /* 0x000000ff2c2c7208 */ /* 0x000fca0001000000 */
[--C-:B------:R-:W-:Y:S01]  /*6480*/  FFMA.FTZ R46, R8, UR21, -R44.reuse ;  /* 0x00000015082e7c23 */ /* 0x100fe2000801082c */
[--C-:B------:R-:W-:Y:S01]  /*6490*/  FFMA.FTZ R8, R14, UR21, -R44.reuse ;  /* 0x000000150e087c23 */ /* 0x100fe2000801082c */
[--C-:B------:R-:W-:Y:S01]  /*64a0*/  FFMA.FTZ R147, R11, UR21, -R44.reuse ;  /* 0x000000150b937c23 */ /* 0x100fe2000801082c */
[----:B------:R-:W-:Y:S01]  /*64b0*/  FSEL R14, R24, RZ, P1 ;  /* 0x000000ff180e7208 */ /* 0x000fe20000800000 */
[--C-:B------:R-:W-:Y:S01]  /*64c0*/  FFMA.FTZ R149, R5, UR21, -R44.reuse ;  /* 0x0000001505957c23 */ /* 0x100fe2000801082c */
[----:B------:R-:W-:Y:S01]  /*64d0*/  FSEL R11, R28, RZ, P2 ;  /* 0x000000ff1c0b7208 */ /* 0x000fe20001000000 */
[--C-:B------:R-:W-:Y:S01]  /*64e0*/  FFMA.FTZ R47, R74, UR21, -R44.reuse ;  /* 0x000000154a2f7c23 */ /* 0x100fe2000801082c */
[--C-:B------:R-:W-:Y:S01]  /*64f0*/  FFMA.FTZ R151, R7, UR21, -R44.reuse ;  /* 0x0000001507977c23 */ /* 0x100fe2000801082c */
[----:B------:R-:W-:Y:S01]  /*6500*/  FADD.FTZ R14, -R14, R3 ;  /* 0x000000030e0e7221 */ /* 0x000fe20000010100 */
[----:B------:R-:W-:Y:S01]  /*6510*/  FFMA.FTZ R145, R75, UR21, -R44 ;  /* 0x000000154b917c23 */ /* 0x000fe2000801082c */
[----:B------:R-:W-:Y:S01]  /*6520*/  FADD.FTZ R11, -R11, R4 ;  /* 0x000000040b0b7221 */ /* 0x000fe20000010100 */
[----:B------:R-:W-:Y:S01]  /*6530*/  MUFU.EX2 R149, R149 ;  /* 0x0000009500957308 */ /* 0x000fe20000000800 */
[----:B------:R-:W-:Y:S01]  /*6540*/  FMUL.FTZ R3, R14, UR21 ;  /* 0x000000150e037c20 */ /* 0x000fe20008410000 */
[--C-:B------:R-:W-:Y:S01]  /*6550*/  FFMA.FTZ R45, R10, UR21, -R44.reuse ;  /* 0x000000150a2d7c23 */ /* 0x100fe2000801082c */
[----:B------:R-:W-:Y:S01]  /*6560*/  FMUL.FTZ R4, R11, UR21 ;  /* 0x000000150b047c20 */ /* 0x000fe20008410000 */
        /* <DEDUP_REMOVED lines=24> */
[----:B------:R-:W-:Y:S01]  /*66f0*/  FFMA.FTZ R123, R69, UR21, -R44 ;  /* 0x00000015457b7c23 */ /* 0x000fe2000801082c */
[----:B------:R-:W-:-:S03]  /*6700*/  FADD.FTZ R11, R70, R11 ;  /* 0x0000000b460b7221 */ /* 0x000fc60000010000 */
[----:B------:R-:W0:Y:S01]  /*6710*/  MUFU.EX2 R151, R151 ;  /* 0x0000009700977308 */ /* 0x000e220000000800 */
[----:B-1----:R-:W-:Y:S01]  /*6720*/  FFMA.FTZ R0, R4, R0, R149 ;  /* 0x0000000004007223 */ /* 0x002fe20000010095 */
        /* <DEDUP_REMOVED lines=12> */
[----:B------:R-:W-:-:S06]  /*67f0*/  FADD.FTZ R2, R140, R11 ;  /* 0x0000000b8c027221 */ /* 0x000fcc0000010000 */
        /* <DEDUP_REMOVED lines=21> */
[----:B------:R2:W3:Y:S01]  /*6950*/  MUFU.EX2 R27, R38 ;  /* 0x00000026001b7308 */ /* 0x0004e20000000800 */
[----:B0-----:R-:W-:-:S07]  /*6960*/  FADD.FTZ R2, R136, R11 ;  /* 0x0000000b88027221 */ /* 0x001fce0000010000 */
[----:B------:R-:W0:Y:S01]  /*6970*/  MUFU.EX2 R5, R5 ;  /* 0x0000000500057308 */ /* 0x000e220000000800 */
[----:B-1----:R-:W-:Y:S01]  /*6980*/  FADD.FTZ R0, R137, R0 ;  /* 0x0000000089007221 */ /* 0x002fe20000010000 */
[----:B--2---:R-:W-:-:S06]  /*6990*/  FFMA.FTZ R38, R49, UR21, -R71 ;  /* 0x0000001531267c23 */ /* 0x004fcc0008010847 */
[----:B------:R-:W1:Y:S01]  /*69a0*/  MUFU.EX2 R138, R138 ;  /* 0x0000008a008a7308 */ /* 0x000e620000000800 */
[----:B---3--:R-:W-:-:S07]  /*69b0*/  FADD.FTZ R11, R27, R2 ;  /* 0x000000021b0b7221 */ /* 0x008fce0000010000 */
[----:B------:R-:W2:Y:S01]  /*69c0*/  MUFU.EX2 R139, R139 ;  /* 0x0000008b008b7308 */ /* 0x000ea20000000800 */
[----:B0-----:R-:W-:-:S07]  /*69d0*/  FADD.FTZ R0, R5, R0 ;  /* 0x0000000005007221 */ /* 0x001fce0000010000 */
[----:B------:R-:W0:Y:S01]  /*69e0*/  MUFU.EX2 R30, R30 ;  /* 0x0000001e001e7308 */ /* 0x000e220000000800 */
[----:B-1----:R-:W-:-:S04]  /*69f0*/  FADD.FTZ R2, R138, R11 ;  /* 0x0000000b8a027221 */ /* 0x002fc80000010000 */
[----:B------:R-:W-:-:S03]  /*6a00*/  FADD.FTZ R13, R35, R2 ;  /* 0x00000002230d7221 */ /* 0x000fc60000010000 */
        /* <DEDUP_REMOVED lines=10> */
[----:B------:R-:W-:-:S06]  /*6ab0*/  FFMA.FTZ R13, R66, UR21, -R44 ;  /* 0x00000015420d7c23 */ /* 0x000fcc000801082c */
        /* <DEDUP_REMOVED lines=60> */
.L_x_2393:
[----:B------:R-:W-:Y:S01]  /*6e80*/  UISETP.GT.AND UP0, UPT, UR25, UR23, UPT ;  /* 0x000000171900728c */ /* 0x000fe2000bf04270 */
[-C--:B------:R-:W-:Y:S01]  /*6e90*/  FMUL.FTZ R88, R88, R3.reuse ;  /* 0x0000000358587220 */ /* 0x080fe20000410000 */
[----:B------:R-:W-:Y:S01]  /*6ea0*/  ULEA UR6, UR24, UR45, 0x3 ;  /* 0x0000002d18067291 */ /* 0x000fe2000f8e183f */
[-C--:B------:R-:W-:Y:S01]  /*6eb0*/  FMUL.FTZ R89, R89, R3.reuse ;  /* 0x0000000359597220 */ /* 0x080fe20000410000 */
[----:B------:R-:W-:Y:S01]  /*6ec0*/  UIADD3 UR7, UR25, -0x1, URZ ;  /* 0xffffffff19077890 */ /* 0x000fe2000fffe03f */
[-C--:B------:R-:W-:Y:S01]  /*6ed0*/  FMUL.FTZ R92, R92, R3.reuse ;  /* 0x000000035c5c7220 */ /* 0x080fe20000410000 */
[----:B------:R-:W-:Y:S01]  /*6ee0*/  UIADD3 UR6, UR6, 0x16860, URZ ;  /* 0x0001686006067890 */ /* 0x000fe2000fffe03f */
[----:B------:R-:W-:Y:S01]  /*6ef0*/  PLOP3.LUT P1, PT, PT, PT, UP0, 0x80, 0x0 ;  /* 0x000000000000781c */ /* 0x000fe20003f2f008 */
[----:B------:R-:W-:Y:S01]  /*6f00*/  UMOV UR26, UR48 ;  /* 0x00000030001a7c82 */ /* 0x000fe20008000000 */
[----:B------:R-:W-:Y:S01]  /*6f10*/  UMOV UR24, UR47 ;  /* 0x0000002f00187c82 */ /* 0x000fe20008000000 */
[----:B------:R-:W-:Y:S01]  /*6f20*/  UPRMT UR6, UR43, 0x654, UR6 ;  /* 0x000006542b067896 */ /* 0x000fe20008000006 */
[-C--:B------:R-:W-:Y:S01]  /*6f30*/  FMUL.FTZ R93, R93, R3.reuse ;  /* 0x000000035d5d7220 */ /* 0x080fe20000410000 */
[----:B------:R-:W-:Y:S01]  /*6f40*/  UMOV UR25, UR7 ;  /* 0x0000000700197c82 */ /* 0x000fe20008000000 */
        /* <DEDUP_REMOVED lines=62> */
[----:B------:R-:W-:Y:S01]  /*7330*/  MOV R4, R28 ;  /* 0x0000001c00047202 */ /* 0x000fe20000000f00 */
[----:B------:R-:W-:Y:S06]  /*7340*/  @P1 BRA `(.L_x_2394) ;  /* 0xffffffd000601947 */ /* 0x000fec000383ffff */
[----:B------:R-:W-:-:S05]  /*7350*/  UMOV UR25, UR7 ;  /* 0x0000000700197c82 */ /* 0x000fca0008000000 */
.L_x_2383:
[----:B------:R-:W-:-:S06]  /*7360*/  UISETP.GE.AND UP0, UPT, UR25, UR42, UPT ;  /* 0x0000002a1900728c */ /* 0x000fcc000bf06270 */
[----:B------:R-:W-:-:S13]  /*7370*/  PLOP3.LUT P1, PT, PT, PT, UP0, 0x80, 0x0 ;  /* 0x000000000000781c */ /* 0x000fda0003f2f008 */
[----:B------:R-:W-:Y:S05]  /*7380*/  @!P1 BRA `(.L_x_2395) ;  /* 0x00000024004c9947 */ /* 0x000fea0003800000 */
[----:B------:R-:W-:Y:S01]  /*7390*/  IMAD.MOV.U32 R3, RZ, RZ, R28 ;  /* 0x000000ffff037224 */ /* 0x000fe200078e001c */
[----:B------:R-:W-:Y:S01]  /*73a0*/  UMOV UR24, UR48 ;  /* 0x0000003000187c82 */ /* 0x000fe20008000000 */
[----:B------:R-:W-:Y:S01]  /*73b0*/  IMAD.MOV.U32 R4, RZ, RZ, R24 ;  /* 0x000000ffff047224 */ /* 0x000fe200078e0018 */
[----:B------:R-:W-:Y:S01]  /*73c0*/  UMOV UR23, UR47 ;  /* 0x0000002f00177c82 */ /* 0x000fe20008000000 */
[----:B------:R-:W-:Y:S01]  /*73d0*/  ULDC UR22, c[0x0][0x9d8] ;  /* 0x0002760000167ab9 */ /* 0x000fe20000000800 */
[----:B------:R-:W-:-:S05]  /*73e0*/  ULDC UR21, c[0x0][0x988] ;  /* 0x0002620000157ab9 */ /* 0x000fca0000000800 */
.L_x_2406:
        /* <DEDUP_REMOVED lines=9> */
.L_x_2397:
[----:B------:R-:W-:Y:S01]  /*7480*/  ULEA UR6, UR47, UR45, 0x3 ;  /* 0x0000002d2f067291 */ /* 0x000fe2000f8e183f */
[----:B------:R-:W-:-:S05]  /*7490*/  IMAD.U32 R5, RZ, RZ, UR48 ;  /* 0x00000030ff057e24 */ /* 0x000fca000f8e00ff */
[----:B------:R-:W-:-:S04]  /*74a0*/  SHF.L.U32 R5, R5, 0x1f, RZ ;  /* 0x0000001f05057819 */ /* 0x000fc800000006ff */
[----:B------:R0:W1:Y:S01]  /*74b0*/  SYNCS.PHASECHK.TRANS64.TRYWAIT P1, [UR6+0x16830], R5 ;  /* 0x01683005ff0075a7 */ /* 0x0000620008020146 */
[----:B------:R-:W-:Y:S05]  /*74c0*/  @!P0 BRA `(.L_x_2398) ;  /* 0x0000000000048947 */ /* 0x000fea0003800000 */
[----:B------:R-:W-:Y:S01]  /*74d0*/  BPT.TRAP 0x1 ;  /* 0x000000040000795c */ /* 0x000fe20000300000 */
.L_x_2398:
[----:B-1----:R-:W-:Y:S05]  /*74e0*/  @P1 BRA `(.L_x_2396) ;  /* 0x0000000000081947 */ /* 0x002fea0003800000 */
[----:B------:R-:W1:Y:S02]  /*74f0*/  SYNCS.PHASECHK.TRANS64.TRYWAIT P1, [UR6+0x16830], R5 ;  /* 0x01683005ff0075a7 */ /* 0x000e640008020146 */
[----:B-1----:R-:W-:Y:S05]  /*7500*/  @!P1 BRA `(.L_x_2399) ;  /* 0x000000b400e49947 */ /* 0x002fea0003800000 */
.L_x_2396:
        /* <DEDUP_REMOVED lines=27> */
.L_x_2401:
[----:B------:R-:W-:Y:S01]  /*76c0*/  ULEA UR6, UR23, UR45, 0x3 ;  /* 0x0000002d17067291 */ /* 0x000fe2000f8e183f */
[----:B------:R-:W-:-:S05]  /*76d0*/  IMAD.U32 R5, RZ, RZ, UR24 ;  /* 0x00000018ff057e24 */ /* 0x000fca000f8e00ff */
[----:B------:R-:W-:-:S04]  /*76e0*/  SHF.L.U32 R5, R5, 0x1f, RZ ;  /* 0x0000001f05057819 */ /* 0x000fc800000006ff */
[----:B------:R0:W1:Y:S01]  /*76f0*/  SYNCS.PHASECHK.TRANS64.TRYWAIT P1, [UR6+0x16850], R5 ;  /* 0x01685005ff0075a7 */ /* 0x0000620008020146 */
[----:B------:R-:W-:Y:S05]  /*7700*/  @!P0 BRA `(.L_x_2402) ;  /* 0x0000000000048947 */ /* 0x000fea0003800000 */
[----:B------:R-:W-:Y:S01]  /*7710*/  BPT.TRAP 0x1 ;  /* 0x000000040000795c */ /* 0x000fe20000300000 */
.L_x_2402:
[----:B-1----:R-:W-:Y:S05]  /*7720*/  @P1 BRA `(.L_x_2400) ;  /* 0x0000000000081947 */ /* 0x002fea0003800000 */
[----:B------:R-:W1:Y:S02]  /*7730*/  SYNCS.PHASECHK.TRANS64.TRYWAIT P1, [UR6+0x16850], R5 ;  /* 0x01685005ff0075a7 */ /* 0x000e640008020146 */
[----:B-1----:R-:W-:Y:S05]  /*7740*/  @!P1 BRA `(.L_x_2403) ;  /* 0x000000b4006c9947 */ /* 0x002fea0003800000 */
.L_x_2400:
        /* <DEDUP_REMOVED lines=52> */
.L_x_2404:
        /* <DEDUP_REMOVED lines=75> */
[----:B------:R-:W-:-:S03]  /*7f40*/  ULEA UR6, UR47, UR45, 0x3 ;  /* 0x0000002d2f067291 */ /* 0x000fc6000f8e183f */
        /* <DEDUP_REMOVED lines=122> */
[----:B-1----:R-:W-:-:S05]  /*86f0*/  FMNMX.FTZ R80, R77, R24, !PT ;  /* 0x000000184d507209 */ /* 0x002fca0007810000 */
[----:B------:R-:W1:Y:S01]  /*8700*/  SHFL.BFLY PT, R81, R80, 0x1, 0x1f ;  /* 0x0c201f0050517f89 */ /* 0x000e6200000e0000 */
[----:B0-----:R-:W-:-:S05]  /*8710*/  FMNMX.FTZ R82, R79, R28, !PT ;  /* 0x0000001c4f527209 */ /* 0x001fca0007810000 */
[----:B------:R-:W0:Y:S01]  /*8720*/  SHFL.BFLY PT, R83, R82, 0x1, 0x1f ;  /* 0x0c201f0052537f89 */ /* 0x000e2200000e0000 */
[----:B-1----:R-:W-:-:S05]  /*8730*/  FMNMX.FTZ R24, R80, R81, !PT ;  /* 0x0000005150187209 */ /* 0x002fca0007810000 */
[C---:B------:R-:W-:Y:S01]  /*8740*/  FMUL.FTZ R78, R24.reuse, UR21 ;  /* 0x00000015184e7c20 */ /* 0x040fe20008410000 */
[----:B------:R-:W-:-:S03]  /*8750*/  FADD.FTZ R4, -R24, R4 ;  /* 0x0000000418047221 */ /* 0x000fc60000010100 */
[--C-:B------:R-:W-:Y:S01]  /*8760*/  FFMA.FTZ R77, R30, UR21, -R78.reuse ;  /* 0x000000151e4d7c23 */ /* 0x100fe2000801084e */
[--C-:B------:R-:W-:Y:S01]  /*8770*/  FFMA.FTZ R30, R34, UR21, -R78.reuse ;  /* 0x00000015221e7c23 */ /* 0x100fe2000801084e */
[----:B------:R-:W-:Y:S01]  /*8780*/  FMUL.FTZ R4, R4, UR21 ;  /* 0x0000001504047c20 */ /* 0x000fe20008410000 */
[--C-:B------:R-:W-:Y:S01]  /*8790*/  FFMA.FTZ R148, R5, UR21, -R78.reuse ;  /* 0x0000001505947c23 */ /* 0x100fe2000801084e */
[--C-:B------:R-:W-:Y:S01]  /*87a0*/  FFMA.FTZ R132, R45, UR21, -R78.reuse ;  /* 0x000000152d847c23 */ /* 0x100fe2000801084e */
[--C-:B------:R-:W-:Y:S01]  /*87b0*/  FFMA.FTZ R150, R9, UR21, -R78.reuse ;  /* 0x0000001509967c23 */ /* 0x100fe2000801084e */
[--C-:B------:R-:W-:Y:S01]  /*87c0*/  FFMA.FTZ R79, R25, UR21, -R78.reuse ;  /* 0x00000015194f7c23 */ /* 0x100fe2000801084e */
[----:B0-----:R-:W-:Y:S01]  /*87d0*/  FMNMX.FTZ R28, R82, R83, !PT ;  /* 0x00000053521c7209 */ /* 0x001fe20007810000 */
[--C-:B------:R-:W-:Y:S01]  /*87e0*/  FFMA.FTZ R82, R6, UR21, -R78.reuse ;  /* 0x0000001506527c23 */ /* 0x100fe2000801084e */
[----:B------:R-:W-:Y:S01]  /*87f0*/  MUFU.EX2 R4, R4 ;  /* 0x0000000400047308 */ /* 0x000fe20000000800 */
[--C-:B------:R-:W-:Y:S01]  /*8800*/  FFMA.FTZ R81, R10, UR21, -R78.reuse ;  /* 0x000000150a517c23 */ /* 0x100fe2000801084e */
[--C-:B------:R-:W-:Y:S01]  /*8810*/  FFMA.FTZ R25, R42, UR21, -R78.reuse ;  /* 0x000000152a197c23 */ /* 0x100fe2000801084e */
[C---:B------:R-:W-:Y:S01]  /*8820*/  FADD.FTZ R3, -R28.reuse, R3 ;  /* 0x000000031c037221 */ /* 0x040fe20000010100 */
[----:B------:R-:W-:Y:S01]  /*8830*/  FMUL.FTZ R34, R28, UR21 ;  /* 0x000000151c227c20 */ /* 0x000fe20008410000 */
[--C-:B------:R-:W-:Y:S01]  /*8840*/  FFMA.FTZ R144, R13, UR21, -R78.reuse ;  /* 0x000000150d907c23 */ /* 0x100fe2000801084e */
[----:B------:R-:W-:Y:S01]  /*8850*/  FFMA.FTZ R80, R14, UR21, -R78 ;  /* 0x000000150e507c23 */ /* 0x000fe2000801084e */
[----:B------:R-:W-:Y:S01]  /*8860*/  FMUL.FTZ R3, R3, UR21 ;  /* 0x0000001503037c20 */ /* 0x000fe20008410000 */
[--C-:B------:R-:W-:Y:S01]  /*8870*/  FFMA.FTZ R149, R7, UR21, -R34.reuse ;  /* 0x0000001507957c23 */ /* 0x100fe20008010822 */
[--C-:B------:R-:W-:Y:S01]  /*8880*/  FFMA.FTZ R45, R8, UR21, -R34.reuse ;  /* 0x00000015082d7c23 */ /* 0x100fe20008010822 */
[----:B------:R-:W0:Y:S01]  /*8890*/  MUFU.EX2 R148, R148 ;  /* 0x0000009400947308 */ /* 0x000e220000000800 */
[--C-:B------:R-:W-:Y:S01]  /*88a0*/  FFMA.FTZ R151, R11, UR21, -R34.reuse ;  /* 0x000000150b977c23 */ /* 0x100fe20008010822 */
[--C-:B------:R-:W-:Y:S01]  /*88b0*/  FFMA.FTZ R42, R12, UR21, -R34.reuse ;  /* 0x000000150c2a7c23 */ /* 0x100fe20008010822 */
[----:B------:R-:W-:Y:S01]  /*88c0*/  FFMA.FTZ R145, R15, UR21, -R34 ;  /* 0x000000150f917c23 */ /* 0x000fe20008010822 */
[----:B------:R-:W-:Y:S01]  /*88d0*/  FFMA.FTZ R138, R41, UR21, -R78 ;  /* 0x00000015298a7c23 */ /* 0x000fe2000801084e */
[----:B------:R-:W-:Y:S01]  /*88e0*/  FFMA.FTZ R41, R20, UR21, -R34 ;  /* 0x0000001514297c23 */ /* 0x000fe20008010822 */
[----:B------:R-:W-:Y:S01]  /*88f0*/  FFMA.FTZ R146, R21, UR21, -R78 ;  /* 0x0000001515927c23 */ /* 0x000fe2000801084e */
[----:B------:R-:W-:Y:S01]  /*8900*/  FFMA.FTZ R147, R26, UR21, -R34 ;  /* 0x000000151a937c23 */ /* 0x000fe20008010822 */
[----:B------:R-:W-:Y:S01]  /*8910*/  MUFU.EX2 R3, R3 ;  /* 0x0000000300037308 */ /* 0x000fe20000000800 */
[--C-:B------:R-:W-:Y:S01]  /*8920*/  FFMA.FTZ R140, R29, UR21, -R78.reuse ;  /* 0x000000151d8c7c23 */ /* 0x100fe2000801084e */
[----:B------:R-:W-:Y:S01]  /*8930*/  FFMA.FTZ R29, R38, UR21, -R78 ;  /* 0x00000015261d7c23 */ /* 0x000fe2000801084e */
[--C-:B------:R-:W-:Y:S01]  /*8940*/  FFMA.FTZ R38, R27, UR21, -R34.reuse ;  /* 0x000000151b267c23 */ /* 0x100fe20008010822 */
[----:B------:R-:W-:Y:S01]  /*8950*/  FFMA.FTZ R141, R31, UR21, -R34 ;  /* 0x000000151f8d7c23 */ /* 0x000fe20008010822 */
[----:B------:R-:W-:Y:S01]  /*8960*/  FFMA.FTZ R136, R37, UR21, -R78 ;  /* 0x0000001525887c23 */ /* 0x000fe2000801084e */
[----:B------:R-:W-:Y:S01]  /*8970*/  FFMA.FTZ R37, R32, UR21, -R34 ;  /* 0x0000001520257c23 */ /* 0x000fe20008010822 */
[----:B------:R-:W-:Y:S01]  /*8980*/  FFMA.FTZ R142, R33, UR21, -R78 ;  /* 0x00000015218e7c23 */ /* 0x000fe2000801084e */
        /* <DEDUP_REMOVED lines=9> */
[----:B------:R-:W-:Y:S01]  /*8a20*/  FFMA.FTZ R133, R47, UR21, -R34 ;  /* 0x000000152f857c23 */ /* 0x000fe20008010822 */
[----:B------:R-:W-:Y:S01]  /*8a30*/  FFMA.FTZ R21, R46, UR21, -R78 ;  /* 0x000000152e157c23 */ /* 0x000fe2000801084e */
[----:B------:R-:W-:Y:S01]  /*8a40*/  FFMA.FTZ R26, R48, UR21, -R34 ;  /* 0x00000015301a7c23 */ /* 0x000fe20008010822 */
[----:B------:R-:W-:Y:S01]  /*8a50*/  FFMA.FTZ R134, R49, UR21, -R78 ;  /* 0x0000001531867c23 */ /* 0x000fe2000801084e */
[----:B------:R-:W-:Y:S01]  /*8a60*/  FFMA.FTZ R135, R51, UR21, -R34 ;  /* 0x0000001533877c23 */ /* 0x000fe20008010822 */
[----:B------:R-:W-:Y:S01]  /*8a70*/  FFMA.FTZ R14, R50, UR21, -R78 ;  /* 0x00000015320e7c23 */ /* 0x000fe2000801084e */
[----:B------:R-:W-:Y:S01]  /*8a80*/  FFMA.FTZ R20, R52, UR21, -R34 ;  /* 0x0000001534147c23 */ /* 0x000fe20008010822 */
[----:B------:R-:W2:Y:S01]  /*8a90*/  MUFU.EX2 R45, R45 ;  /* 0x0000002d002d7308 */ /* 0x000ea20000000800 */
[----:B-1----:R-:W-:Y:S01]  /*8aa0*/  FFMA.FTZ R0, R3, R0, R149 ;  /* 0x0000000003007223 */ /* 0x002fe20000010095 */
[----:B------:R-:W-:Y:S01]  /*8ab0*/  FFMA.FTZ R128, R53, UR21, -R78 ;  /* 0x0000001535807c23 */ /* 0x000fe2000801084e */
[----:B------:R-:W-:Y:S01]  /*8ac0*/  FFMA.FTZ R129, R55, UR21, -R34 ;  /* 0x0000001537817c23 */ /* 0x000fe20008010822 */
[----:B------:R-:W-:Y:S01]  /*8ad0*/  FFMA.FTZ R13, R54, UR21, -R78 ;  /* 0x00000015360d7c23 */ /* 0x000fe2000801084e */
[----:B------:R-:W-:Y:S01]  /*8ae0*/  FFMA.FTZ R15, R56, UR21, -R34 ;  /* 0x00000015380f7c23 */ /* 0x000fe20008010822 */
[----:B------:R-:W-:Y:S01]  /*8af0*/  FFMA.FTZ R130, R57, UR21, -R78 ;  /* 0x0000001539827c23 */ /* 0x000fe2000801084e */
[----:B------:R-:W-:Y:S01]  /*8b00*/  FFMA.FTZ R131, R59, UR21, -R34 ;  /* 0x000000153b837c23 */ /* 0x000fe20008010822 */
[----:B------:R-:W1:Y:S01]  /*8b10*/  MUFU.EX2 R150, R150 ;  /* 0x0000009600967308 */ /* 0x000e620000000800 */
[----:B0-----:R-:W-:Y:S01]  /*8b20*/  FADD.FTZ R7, R82, R7 ;  /* 0x0000000752077221 */ /* 0x001fe20000010000 */
[----:B------:R-:W-:Y:S01]  /*8b30*/  FFMA.FTZ R10, R58, UR21, -R78 ;  /* 0x000000153a0a7c23 */ /* 0x000fe2000801084e */
[----:B------:R-:W-:Y:S01]  /*8b40*/  FFMA.FTZ R12, R60, UR21, -R34 ;  /* 0x000000153c0c7c23 */ /* 0x000fe20008010822 */
[----:B------:R-:W-:Y:S01]  /*8b50*/  FFMA.FTZ R124, R61, UR21, -R78 ;  /* 0x000000153d7c7c23 */ /* 0x000fe2000801084e */
[----:B------:R-:W-:Y:S01]  /*8b60*/  FFMA.FTZ R125, R63, UR21, -R34 ;  /* 0x000000153f7d7c23 */ /* 0x000fe20008010822 */
[--C-:B------:R-:W-:Y:S01]  /*8b70*/  FFMA.FTZ R9, R62, UR21, -R78.reuse ;  /* 0x000000153e097c23 */ /* 0x100fe2000801084e */
[----:B------:R-:W-:Y:S01]  /*8b80*/  FFMA.FTZ R126, R65, UR21, -R78 ;  /* 0x00000015417e7c23 */ /* 0x000fe2000801084e */
[----:B------:R-:W0:Y:S01]  /*8b90*/  MUFU.EX2 R151, R151 ;  /* 0x0000009700977308 */ /* 0x000e220000000800 */
[----:B--2---:R-:W-:Y:S01]  /*8ba0*/  FADD.FTZ R0, R45, R0 ;  /* 0x000000002d007221 */ /* 0x004fe20000010000 */
[----:B------:R-:W-:Y:S01]  /*8bb0*/  FFMA.FTZ R127, R67, UR21, -R34 ;  /* 0x00000015437f7c23 */ /* 0x000fe20008010822 */
[----:B------:R-:W-:Y:S01]  /*8bc0*/  FFMA.FTZ R6, R66, UR21, -R78 ;  /* 0x0000001542067c23 */ /* 0x000fe2000801084e */
[----:B------:R-:W-:Y:S01]  /*8bd0*/  FFMA.FTZ R8, R68, UR21, -R34 ;  /* 0x0000001544087c23 */ /* 0x000fe20008010822 */
[----:B------:R-:W-:Y:S01]  /*8be0*/  FFMA.FTZ R120, R69, UR21, -R78 ;  /* 0x0000001545787c23 */ /* 0x000fe2000801084e */
[----:B------:R-:W-:Y:S01]  /*8bf0*/  FFMA.FTZ R121, R71, UR21, -R34 ;  /* 0x0000001547797c23 */ /* 0x000fe20008010822 */
[--C-:B------:R-:W-:Y:S01]  /*8c00*/  FFMA.FTZ R5, R70, UR21, -R78.reuse ;  /* 0x0000001546057c23 */ /* 0x100fe2000801084e */
[----:B------:R-:W2:Y:S01]  /*8c10*/  MUFU.EX2 R81, R81 ;  /* 0x0000005100517308 */ /* 0x000ea20000000800 */
[----:B-1----:R-:W-:Y:S01]  /*8c20*/  FADD.FTZ R2, R150, R7 ;  /* 0x0000000796027221 */ /* 0x002fe20000010000 */
[----:B------:R-:W-:Y:S01]  /*8c30*/  FFMA.FTZ R122, R73, UR21, -R78 ;  /* 0x00000015497a7c23 */ /* 0x000fe2000801084e */
[----:B------:R-:W-:Y:S01]  /*8c40*/  FFMA.FTZ R123, R75, UR21, -R34 ;  /* 0x000000154b7b7c23 */ /* 0x000fe20008010822 */
[----:B------:R-:W-:-:S04]  /*8c50*/  FFMA.FTZ R33, R74, UR21, -R78 ;  /* 0x000000154a217c23 */ /* 0x000fc8000801084e */
        /* <DEDUP_REMOVED lines=38> */
[----:B------:R-:W-:-:S06]  /*8ec0*/  FFMA.FTZ R11, R64, UR21, -R34 ;  /* 0x00000015400b7c23 */ /* 0x000fcc0008010822 */
        /* <DEDUP_REMOVED lines=32> */
[--C-:B------:R-:W-:Y:S01]  /*90d0*/  FFMA.FTZ R7, R72, UR21, -R34.reuse ;  /* 0x0000001548077c23 */ /* 0x100fe20008010822 */
[----:B------:R-:W-:-:S05]  /*90e0*/  FFMA.FTZ R34, R76, UR21, -R34 ;  /* 0x000000154c227c23 */ /* 0x000fca0008010822 */
        /* <DEDUP_REMOVED lines=48> */
.L_x_2405:
        /* <DEDUP_REMOVED lines=77> */
.L_x_2395:
[----:B------:R-:W-:Y:S06]  /*98c0*/  BAR.ARV 0x8, 0x200 ;  /* 0x0208000000007b1d */ /* 0x000fec0000002000 */
[----:B------:R-:W-:Y:S05]  /*98d0*/  @!P0 BRA `(.L_x_2407) ;  /* 0x0000000000048947 */ /* 0x000fea0003800000 */
[----:B------:R-:W-:Y:S01]  /*98e0*/  BPT.TRAP 0x1 ;  /* 0x000000040000795c */ /* 0x000fe20000300000 */
.L_x_2407:
[----:B------:R-:W-:Y:S01]  /*98f0*/  ULEA UR5, UR47, UR45, 0x3 ;  /* 0x0000002d2f057291 */ /* 0x000fe2000f8e183f */
[----:B------:R-:W-:-:S05]  /*9900*/  IMAD.U32 R3, RZ, RZ, UR48 ;  /* 0x00000030ff037e24 */ /* 0x000fca000f8e00ff */
[----:B------:R-:W-:-:S04]  /*9910*/  SHF.L.U32 R3, R3, 0x1f, RZ ;  /* 0x0000001f03037819 */ /* 0x000fc800000006ff */
[----:B------:R0:W1:Y:S01]  /*9920*/  SYNCS.PHASECHK.TRANS64.TRYWAIT P1, [UR5+0x16850], R3 ;  /* 0x01685003ff0075a7 */ /* 0x0000620008020145 */
[----:B------:R-:W-:Y:S05]  /*9930*/  @!P0 BRA `(.L_x_2408) ;  /* 0x0000000000048947 */ /* 0x000fea0003800000 */
[----:B------:R-:W-:Y:S01]  /*9940*/  BPT.TRAP 0x1 ;  /* 0x000000040000795c */ /* 0x000fe20000300000 */
.L_x_2408:
[----:B-1----:R-:W-:Y:S05]  /*9950*/  @P1 BRA `(.L_x_2409) ;  /* 0x0000000000081947 */ /* 0x002fea0003800000 */
[----:B------:R-:W1:Y:S02]  /*9960*/  SYNCS.PHASECHK.TRANS64.TRYWAIT P1, [UR5+0x16850], R3 ;  /* 0x01685003ff0075a7 */ /* 0x000e640008020145 */
[----:B-1----:R-:W-:Y:S05]  /*9970*/  @!P1 BRA `(.L_x_2410) ;  /* 0x0000009000f89947 */ /* 0x002fea0003800000 */
.L_x_2409:
[----:B------:R-:W-:Y:S01]  /*9980*/  UIADD3 UR45, UR45, 0x400, URZ ;  /* 0x000004002d2d7890 */ /* 0x000fe2000fffe03f */
[----:B------:R-:W-:Y:S01]  /*9990*/  WARPGROUP.ARRIVE ;  /* 0x00000000000079c5 */ /* 0x000fe20000000000 */
[----:B------:R-:W-:Y:S01]  /*99a0*/  UMOV UR7, 0x40000040 ;  /* 0x4000004000077882 */ /* 0x000fe20000000000 */
[----:B01----:R-:W0:Y:S01]  /*99b0*/  SHFL.BFLY PT, R3, R2, 0x2, 0x1f ;  /* 0x0c401f0002037f89 */ /* 0x003e2200000e0000 */
[----:B------:R-:W-:Y:S01]  /*99c0*/  USHF.R.U32.HI UR45, URZ, 0x4, UR45 ;  /* 0x000000043f2d7899 */ /* 0x000fe2000801162d */
[----:B------:R-:W-:Y:S02]  /*99d0*/  IMAD.U32 R10, RZ, RZ, UR21 ;  /* 0x00000015ff0a7e24 */ /* 0x000fe4000f8e00ff */
[----:B------:R-:W1:Y:S01]  /*99e0*/  SHFL.BFLY PT, R5, R0, 0x2, 0x1f ;  /* 0x0c401f0000057f89 */ /* 0x000e6200000e0000 */
[----:B------:R-:W-:-:S04]  /*99f0*/  ULOP3.LUT UR4, UR45, 0x3fff, URZ, 0xc0, !UPT ;  /* 0x00003fff2d047892 */ /* 0x000fc8000f8ec03f */
[----:B------:R-:W-:-:S07]  /*9a00*/  ULEA UR4, UR47, UR4, 0xa ;  /* 0x000000042f047291 */ /* 0x000fce000f8e503f */
[----:B------:R-:W-:Y:S02]  /*9a10*/  UMOV UR6, UR4 ;  /* 0x0000000400067c82 */ /* 0x000fe40008000000 */
[----:B------:R-:W-:Y:S01]  /*9a20*/  HGMMA.64x64x16.F32 R88, R148, gdesc[UR4].tnspB, R88, gsb0 ;  /* 0x40e0000494587df0 */ /* 0x000fe20008000858 */
[----:B------:R-:W-:Y:S01]  /*9a30*/  UIADD3 UR6, UR4, 0x80, URZ ;  /* 0x0000008004067890 */ /* 0x000fe2000fffe03f */
[----:B------:R-:W-:Y:S01]  /*9a40*/  UMOV UR7, 0x40000040 ;  /* 0x4000004000077882 */ /* 0x000fe20000000000 */
[----:B0-----:R-:W-:Y:S01]  /*9a50*/  FADD.FTZ R3, R3, R2 ;  /* 0x0000000203037221 */ /* 0x001fe20000010000 */
[----:B------:R-:W-:Y:S01]  /*9a60*/  MOV R2, 0xff800000 ;  /* 0xff80000000027802 */ /* 0x000fe20000000f00 */
[----:B-1----:R-:W-:-:S03]  /*9a70*/  FADD.FTZ R5, R5, R0 ;  /* 0x0000000005057221 */ /* 0x002fc60000010000 */
[----:B------:R-:W0:Y:S01]  /*9a80*/  SHFL.BFLY PT, R4, R3, 0x1, 0x1f ;  /* 0x0c201f0003047f89 */ /* 0x000e2200000e0000 */
[----:B------:R-:W-:-:S03]  /*9a90*/  IMAD.MOV.U32 R0, RZ, RZ, RZ ;  /* 0x000000ffff007224 */ /* 0x000fc600078e00ff */
[----:B------:R-:W1:Y:S01]  /*9aa0*/  SHFL.BFLY PT, R6, R5, 0x1, 0x1f ;  /* 0x0c201f0005067f89 */ /* 0x000e6200000e0000 */
[----:B0-----:R-:W-:Y:S01]  /*9ab0*/  FADD.FTZ R8, R3, R4 ;  /* 0x0000000403087221 */ /* 0x001fe20000010000 */
[----:B------:R-:W-:Y:S02]  /*9ac0*/  IMAD.MOV.U32 R3, RZ, RZ, -0x800000 ;  /* 0xff800000ff037424 */ /* 0x000fe400078e00ff */
[----:B-1----:R-:W-:Y:S02]  /*9ad0*/  FADD.FTZ R9, R5, R6 ;  /* 0x0000000605097221 */ /* 0x002fe40000010000 */
[----:B------:R-:W-:Y:S01]  /*9ae0*/  FSETP.NE.FTZ.AND P1, PT, R8, RZ, PT ;  /* 0x000000ff0800720b */ /* 0x000fe20003f35000 */
[----:B------:R-:W-:Y:S02]  /*9af0*/  IMAD.MOV.U32 R6, RZ, RZ, RZ ;  /* 0x000000ffff067224 */ /* 0x000fe400078e00ff */
[----:B------:R-:W-:Y:S01]  /*9b00*/  IMAD.U32 R5, RZ, RZ, UR21 ;  /* 0x00000015ff057e24 */ /* 0x000fe2000f8e00ff */
        /* <DEDUP_REMOVED lines=45> */
[----:B0-23--:R-:W-:Y:S05]  /*9de0*/  @!P0 BRA `(.L_x_2411) ;  /* 0x0000000000048947 */ /* 0x00dfea0003800000 */
[----:B------:R-:W-:Y:S01]  /*9df0*/  BPT.TRAP 0x1 ;  /* 0x000000040000795c */ /* 0x000fe20000300000 */
.L_x_2411:
        /* <DEDUP_REMOVED lines=42> */
.L_x_2375:
[----:B------:R-:W0:Y:S01]  /*a0a0*/  S2R R5, SR_CgaCtaId ;  /* 0x0000000000057919 */ /* 0x000e220000008800 */
[----:B------:R-:W-:Y:S01]  /*a0b0*/  MOV R0, 0x400 ;  /* 0x0000040000007802 */ /* 0x000fe20000000f00 */
[----:B------:R-:W-:Y:S01]  /*a0c0*/  BSSY B0, `(.L_x_2412) ;  /* 0x0000234000007945 */ /* 0x000fe20003800000 */
[----:B------:R-:W-:Y:S02]  /*a0d0*/  BAR.SYNC.DEFER_BLOCKING 0x5, 0x200 ;  /* 0x0148000000007b1d */ /* 0x000fe40000010000 */
[----:B0-----:R-:W-:-:S05]  /*a0e0*/  LEA R0, R5, R0, 0x18 ;  /* 0x0000000005007211 */ /* 0x001fca00078ec0ff */
[----:B------:R-:W0:Y:S02]  /*a0f0*/  LDS.128 R28, [R0+0x168d0] ;  /* 0x0168d000001c7984 */ /* 0x000e240000000c00 */
[----:B0-----:R-:W-:Y:S02]  /*a100*/  R2UR UR6, R29 ;  /* 0x000000001d0672ca */ /* 0x001fe400000e0000 */
[----:B------:R-:W-:Y:S01]  /*a110*/  R2UR UR5, R30 ;  /* 0x000000001e0572ca */ /* 0x000fe200000e0000 */
[----:B------:R-:W-:Y:S06]  /*a120*/  BAR.ARV 0x4, 0x200 ;  /* 0x0108000000007b1d */ /* 0x000fec0000002000 */
[----:B------:R-:W-:Y:S08]  /*a130*/  @P0 BRA `(.L_x_2413) ;  /* 0x0000001800100947 */ /* 0x000ff00003800000 */
[----:B------:R-:W2:Y:S01]  /*a140*/  LDL R4, [R1+0x2c] ;  /* 0x00002c0001047983 */ /* 0x000ea20000100800 */
[----:B------:R-:W-:Y:S01]  /*a150*/  F2FP.F16.F32.PACK_AB R12, R105, R104 ;  /* 0x00000068690c723e */ /* 0x000fe200000000ff */
[----:B------:R-:W-:Y:S01]  /*a160*/  USHF.L.U32 UR4, UR37, 0x2, URZ ;  /* 0x0000000225047899 */ /* 0x000fe2000800063f */
[----:B------:R-:W-:Y:S01]  /*a170*/  F2FP.F16.F32.PACK_AB R14, R109, R108 ;  /* 0x0000006c6d0e723e */ /* 0x000fe200000000ff */
[----:B------:R-:W0:Y:S01]  /*a180*/  S2R R5, SR_SWINHI ;  /* 0x0000000000057919 */ /* 0x000e220000002f00 */
[----:B------:R-:W-:Y:S01]  /*a190*/  F2FP.F16.F32.PACK_AB R15, R111, R110 ;  /* 0x0000006e6f0f723e */ /* 0x000fe200000000ff */
[----:B------:R-:W-:Y:S01]  /*a1a0*/  ULDC.64 UR10, c[0x0][0xc00] ;  /* 0x00030000000a7ab9 */ /* 0x000fe20000000a00 */
[----:B------:R-:W-:Y:S01]  /*a1b0*/  F2FP.F16.F32.PACK_AB R24, R113, R112 ;  /* 0x000000707118723e */ /* 0x000fe200000000ff */
[----:B------:R-:W-:Y:S01]  /*a1c0*/  USHF.L.U64.HI UR12, UR37, 0x2, UR38 ;  /* 0x00000002250c7899 */ /* 0x000fe20008010226 */
[----:B------:R-:W-:Y:S01]  /*a1d0*/  F2FP.F16.F32.PACK_AB R25, R115, R114 ;  /* 0x000000727319723e */ /* 0x000fe200000000ff */
[----:B------:R-:W-:Y:S01]  /*a1e0*/  UIADD3 UR7, UP0, UR4, UR10, URZ ;  /* 0x0000000a04077290 */ /* 0x000fe2000ff1e03f */
[----:B------:R-:W-:-:S02]  /*a1f0*/  F2FP.F16.F32.PACK_AB R26, R117, R116 ;  /* 0x00000074751a723e */ /* 0x000fc400000000ff */
[----:B------:R-:W-:Y:S01]  /*a200*/  F2FP.F16.F32.PACK_AB R27, R119, R118 ;  /* 0x00000076771b723e */ /* 0x000fe200000000ff */
[----:B------:R-:W-:Y:S02]  /*a210*/  UIADD3.X UR8, UR12, UR11, URZ, UP0, !UPT ;  /* 0x0000000b0c087290 */ /* 0x000fe400087fe43f */
[----:B------:R-:W-:-:S04]  /*a220*/  IMAD.U32 R28, RZ, RZ, UR7 ;  /* 0x00000007ff1c7e24 */ /* 0x000fc8000f8e00ff */
        /* <DEDUP_REMOVED lines=41> */
[----:B------:R0:W-:Y:S04]  /*a4c0*/  STSM.16.M88.4 [R33], R12 ;  /* 0x0000000c21007844 */ /* 0x0001e80000000200 */
[----:B------:R1:W-:Y:S01]  /*a4d0*/  STSM.16.M88.4 [R32], R24 ;  /* 0x0000001820007844 */ /* 0x0003e20000000200 */
[----:B------:R-:W-:Y:S08]  /*a4e0*/  BAR.SYNC.DEFER_BLOCKING 0x1, 0x180 ;  /* 0x0046000000007b1d */ /* 0x000ff00000010000 */
[----:B0-----:R-:W0:Y:S01]  /*a4f0*/  LDC R33, c[0x0][0xbe8] ;  /* 0x0002fa00ff217b82 */ /* 0x001e220000000800 */
[----:B------:R-:W2:Y:S01]  /*a500*/  @P0 LDG.E R30, desc[UR54][R28.64] ;  /* 0x000000361c1e0981 */ /* 0x000ea2000c1e1900 */
[----:B------:R-:W-:-:S04]  /*a510*/  UISETP.NE.U32.AND UP0, UPT, UR8, URZ, UPT ;  /* 0x0000003f0800728c */ /* 0x000fc8000bf05070 */
[----:B------:R-:W-:Y:S01]  /*a520*/  UISETP.NE.AND.EX UP0, UPT, UR9, URZ, UPT, UP0 ;  /* 0x0000003f0900728c */ /* 0x000fe2000bf05300 */
[----:B0-----:R-:W-:-:S05]  /*a530*/  ISETP.NE.AND P1, PT, R33, 0x1, PT ;  /* 0x000000012100780c */ /* 0x001fca0003f25270 */
[----:B------:R-:W-:-:S05]  /*a540*/  PLOP3.LUT P4, PT, PT, PT, UP0, 0x80, 0x0 ;  /* 0x000000000000781c */ /* 0x000fca0003f8f008 */
[----:B------:R-:W-:-:S03]  /*a550*/  @UP0 UIADD3 UR8, UP1, UR4, UR8, URZ ;  /* 0x0000000804080290 */ /* 0x000fc6000ff3e03f */
[----:B------:R-:W-:Y:S01]  /*a560*/  ULDC UR4, c[0x0][0xa88] ;  /* 0x0002a20000047ab9 */ /* 0x000fe20000000800 */
[----:B------:R-:W-:Y:S01]  /*a570*/  @UP0 UIADD3.X UR9, UR12, UR9, URZ, UP1, !UPT ;  /* 0x000000090c090290 */ /* 0x000fe20008ffe43f */
[----:B------:R-:W-:Y:S01]  /*a580*/  IMAD.U32 R8, RZ, RZ, UR4 ;  /* 0x00000004ff087e24 */ /* 0x000fe2000f8e00ff */
[----:B------:R-:W-:Y:S01]  /*a590*/  UISETP.NE.AND UP0, UPT, UR46, URZ, UPT ;  /* 0x0000003f2e00728c */ /* 0x000fe2000bf05270 */
[----:B------:R-:W0:Y:S01]  /*a5a0*/  @P1 LDC R6, c[0x0][0xbec] ;  /* 0x0002fb00ff061b82 */ /* 0x000e220000000800 */
[----:B------:R-:W-:Y:S01]  /*a5b0*/  ULDC UR4, c[0x0][0xad4] ;  /* 0x0002b50000047ab9 */ /* 0x000fe20000000800 */
[----:B------:R-:W-:Y:S01]  /*a5c0*/  UMOV UR16, 0x9b8 ;  /* 0x000009b800107882 */ /* 0x000fe20000000000 */
[----:B------:R-:W-:Y:S01]  /*a5d0*/  USEL UR4, UR46, UR4, UP0 ;  /* 0x000000042e047287 */ /* 0x000fe20008000000 */
[----:B------:R-:W-:Y:S01]  /*a5e0*/  IMAD.U32 R4, RZ, RZ, UR8 ;  /* 0x00000008ff047e24 */ /* 0x000fe2000f8e00ff */
[----:B------:R-:W-:-:S03]  /*a5f0*/  MOV R5, UR9 ;  /* 0x0000000900057c02 */ /* 0x000fc60008000f00 */
[----:B------:R-:W3:Y:S01]  /*a600*/  @P1 LDC R9, c[0x0][0xbf0] ;  /* 0x0002fc00ff091b82 */ /* 0x000ee20000000800 */
[----:B------:R-:W-:Y:S01]  /*a610*/  UISETP.GT.AND UP1, UPT, UR4, 0x1, UPT ;  /* 0x000000010400788c */ /* 0x000fe2000bf24270 */
[----:B------:R-:W-:Y:S01]  /*a620*/  VIADD R15, R17, UR40 ;  /* 0x00000028110f7c36 */ /* 0x000fe20008000000 */
[----:B------:R-:W-:Y:S01]  /*a630*/  UISETP.NE.U32.AND UP0, UPT, UR10, URZ, UPT ;  /* 0x0000003f0a00728c */ /* 0x000fe2000bf05070 */
[----:B------:R0:W5:Y:S01]  /*a640*/  @P4 LDG.E R8, desc[UR54][R4.64] ;  /* 0x0000003604084981 */ /* 0x000162000c1e1900 */
[----:B------:R-:W-:Y:S01]  /*a650*/  USEL UR16, UR16, 0x978, UP1 ;  /* 0x0000097810107887 */ /* 0x000fe20008800000 */
[----:B------:R-:W-:Y:S01]  /*a660*/  IMAD.MOV.U32 R7, RZ, RZ, R15 ;  /* 0x000000ffff077224 */ /* 0x000fe200078e000f */
[----:B------:R-:W-:Y:S01]  /*a670*/  UISETP.NE.AND.EX UP0, UPT, UR11, URZ, UPT, UP0 ;  /* 0x0000003f0b00728c */ /* 0x000fe2000bf05300 */
[----:B------:R-:W-:Y:S01]  /*a680*/  UMOV UR4, URZ ;  /* 0x0000003f00047c82 */ /* 0x000fe20008000000 */
[----:B------:R-:W-:Y:S02]  /*a690*/  USEL UR7, UR41, URZ, UP1 ;  /* 0x0000003f29077287 */ /* 0x000fe40008800000 */
[----:B------:R-:W-:-:S02]  /*a6a0*/  USEL UR37, UR37, URZ, !UP0 ;  /* 0x0000003f25257287 */ /* 0x000fc4000c000000 */
[----:B------:R-:W-:Y:S01]  /*a6b0*/  USEL UR38, UR38, URZ, !UP0 ;  /* 0x0000003f26267287 */ /* 0x000fe2000c000000 */
[----:B0-----:R-:W-:-:S03]  /*a6c0*/  @P1 IMAD.HI.U32 R4, R15, R6, RZ ;  /* 0x000000060f041227 */ /* 0x001fc600078e00ff */
[----:B------:R-:W-:Y:S01]  /*a6d0*/  ULDC.64 UR10, c[0x0][UR16+0x220] ;  /* 0x00008800100a7abb */ /* 0x000fe20008000a00 */
[----:B------:R-:W-:Y:S01]  /*a6e0*/  ULDC.64 UR8, c[0x0][UR16+0x218] ;  /* 0x0000860010087abb */ /* 0x000fe20008000a00 */
[----:B------:R-:W-:Y:S01]  /*a6f0*/  ULDC.64 UR12, c[0x0][UR16+0x228] ;  /* 0x00008a00100c7abb */ /* 0x000fe20008000a00 */
[----:B------:R-:W-:Y:S02]  /*a700*/  UIMAD UR11, UR11, UR37, URZ ;  /* 0x000000250b0b72a4 */ /* 0x000fe4000f8e023f */
[----:B------:R-:W-:Y:S02]  /*a710*/  UIMAD.WIDE.U32 UR14, UR8, UR39, URZ ;  /* 0x00000027080e72a5 */ /* 0x000fe4000f8e003f */
[----:B------:R-:W-:Y:S01]  /*a720*/  UIMAD UR17, UR9, UR39, URZ ;  /* 0x00000027091172a4 */ /* 0x000fe2000f8e023f */
[----:B---3--:R-:W-:Y:S01]  /*a730*/  @P1 SHF.R.U32.HI R7, RZ, R9, R4 ;  /* 0x00000009ff071219 */ /* 0x008fe20000011604 */
[----:B------:R-:W-:Y:S02]  /*a740*/  UIMAD.WIDE.U32 UR8, UR10, UR37, URZ ;  /* 0x000000250a0872a5 */ /* 0x000fe4000f8e003f */
[----:B------:R-:W-:-:S02]  /*a750*/  UIMAD.WIDE.U32 UR18, UR12, UR7, URZ ;  /* 0x000000070c1272a5 */ /* 0x000fc4000f8e003f */
[----:B------:R-:W-:Y:S01]  /*a760*/  UIMAD UR7, UR13, UR7, URZ ;  /* 0x000000070d0772a4 */ /* 0x000fe2000f8e023f */
[--C-:B------:R-:W-:Y:S01]  /*a770*/  IMAD.MOV R6, RZ, RZ, -R7.reuse ;  /* 0x000000ffff067224 */ /* 0x100fe200078e0a07 */
[----:B------:R-:W-:Y:S02]  /*a780*/  UIMAD UR11, UR10, UR38, UR11 ;  /* 0x000000260a0b72a4 */ /* 0x000fe4000f8e020b */
[----:B------:R-:W-:Y:S01]  /*a790*/  UIADD3 UR17, UR15, UR17, URZ ;  /* 0x000000110f117290 */ /* 0x000fe2000fffe03f */
[----:B------:R-:W-:Y:S02]  /*a7a0*/  IMAD.U32 R4, RZ, RZ, UR18 ;  /* 0x00000012ff047e24 */ /* 0x000fe4000f8e00ff */
        /* <DEDUP_REMOVED lines=19> */
[----:B------:R-:W-:-:S05]  /*a8e0*/  IMAD.WIDE.U32 R4, R9, UR8, R4 ;  /* 0x0000000809047c25 */ /* 0x000fca000f8e0004 */
[----:B------:R-:W-:Y:S02]  /*a8f0*/  IADD3 R5, R5, R7, RZ ;  /* 0x0000000705057210 */ /* 0x000fe40007ffe0ff */
[----:B------:R-:W-:-:S04]  /*a900*/  LEA R10, P2, R4, UR10, 0x2 ;  /* 0x0000000a040a7c11 */ /* 0x000fc8000f8410ff */
[----:B------:R-:W-:Y:S01]  /*a910*/  LEA.HI.X R11, R4, UR11, R5, 0x2, P2 ;  /* 0x0000000b040b7c11 */ /* 0x000fe200090f1405 */
[----:B-1----:R-:W-:Y:S08]  /*a920*/  @P4 BRA `(.L_x_2414) ;  /* 0x0000000000104947 */ /* 0x002ff00003800000 */
[----:B------:R-:W-:Y:S05]  /*a930*/  @!P0 BRA `(.L_x_2414) ;  /* 0x00000000000c8947 */ /* 0x000fea0003800000 */
[----:B------:R-:W2:Y:S04]  /*a940*/  LDG.E R5, desc[UR54][R28.64] ;  /* 0x000000361c057981 */ /* 0x000ea8000c1e1900 */
[----:B-----5:R-:W2:Y:S02]  /*a950*/  LDG.E R8, desc[UR54][R28.64+0x4] ;  /* 0x000004361c087981 */ /* 0x020ea4000c1e1900 */
[----:B--2---:R-:W-:-:S07]  /*a960*/  IMAD.IADD R8, R8, 0x1, -R5 ;  /* 0x0000000108087824 */ /* 0x004fce00078e0a05 */
.L_x_2414:
[----:B------:R-:W2:Y:S01]  /*a970*/  LDL R12, [R1+0x28] ;  /* 0x00002800010c7983 */ /* 0x000ea20000100800 */
[----:B------:R-:W0:Y:S03]  /*a980*/  S2R R4, SR_TID.X ;  /* 0x0000000000047919 */ /* 0x000e260000002100 */
[----:B------:R-:W-:Y:S04]  /*a990*/  SHFL.IDX PT, R5, R11, RZ, 0x1c1f ;  /* 0x001c1fff0b057589 */ /* 0x000fe800000e0000 */
[----:B------:R-:W-:Y:S04]  /*a9a0*/  SHFL.IDX PT, R6, R10, 0x1, 0x1c1f ;  /* 0x003c1f000a067f89 */ /* 0x000fe800000e0000 */
[----:B------:R-:W-:Y:S01]  /*a9b0*/  SHFL.IDX PT, R7, R11, 0x1, 0x1c1f ;  /* 0x003c1f000b077f89 */ /* 0x000fe200000e0000 */
[----:B0-----:R-:W-:-:S05]  /*a9c0*/  VIADD R13, R4, 0xffffff80 ;  /* 0xffffff80040d7836 */ /* 0x001fca0000000000 */
[----:B------:R-:W-:-:S04]  /*a9d0*/  SHF.R.S32.HI R9, RZ, 0x1f, R13 ;  /* 0x0000001fff097819 */ /* 0x000fc8000001140d */
[----:B------:R-:W-:-:S04]  /*a9e0*/  LEA.HI R9, R9, R13, RZ, 0x7 ;  /* 0x0000000d09097211 */ /* 0x000fc800078f38ff */
[----:B------:R-:W-:Y:S01]  /*a9f0*/  LOP3.LUT R9, R9, 0xffffff80, RZ, 0xc0, !PT ;  /* 0xffffff8009097812 */ /* 0x000fe200078ec0ff */
[----:B------:R-:W0:Y:S04]  /*aa00*/  SHFL.IDX PT, R4, R10, RZ, 0x1c1f ;  /* 0x001c1fff0a047589 */ /* 0x000e2800000e0000 */
[----:B------:R-:W-:Y:S02]  /*aa10*/  IMAD.IADD R9, R13, 0x1, -R9 ;  /* 0x000000010d097824 */ /* 0x000fe400078e0a09 */
[----:B-----5:R-:W-:-:S03]  /*aa20*/  IMAD R28, R8, R33, RZ ;  /* 0x00000021081c7224 */ /* 0x020fc600078e02ff */
[----:B------:R-:W-:Y:S02]  /*aa30*/  LOP3.LUT P0, RZ, R9, 0x3, RZ, 0xc0, !PT ;  /* 0x0000000309ff7812 */ /* 0x000fe4000780c0ff */
[----:B------:R-:W-:Y:S01]  /*aa40*/  PLOP3.LUT P3, PT, PT, PT, UP1, 0x80, 0x0 ;  /* 0x000000000000781c */ /* 0x000fe20003f6f018 */
        /* <DEDUP_REMOVED lines=9> */
[----:B0-----:R-:W-:Y:S01]  /*aae0*/  IMAD R3, R157, 0x40, R19 ;  /* 0x000000409d037824 */ /* 0x001fe200078e0213 */
[----:B------:R-:W-:-:S03]  /*aaf0*/  ULDC.64 UR10, c[0x0][0xaa0] ;  /* 0x0002a800000a7ab9 */ /* 0x000fc60000000a00 */
        /* <DEDUP_REMOVED lines=11> */
[----:B------:R-:W-:Y:S02]  /*abb0*/  LOP3.LUT R8, R8, R9, RZ, 0x3c, !PT ;  /* 0x0000000908087212 */ /* 0x000fe400078e3cff */
[----:B------:R-:W-:Y:S01]  /*abc0*/  LOP3.LUT R12, R12, R13, RZ, 0x3c, !PT ;  /* 0x0000000d0c0c7212 */ /* 0x000fe200078e3cff */
[----:B------:R-:W-:Y:S01]  /*abd0*/  IMAD.X R13, RZ, RZ, R21, P2 ;  /* 0x000000ffff0d7224 */ /* 0x000fe200010e0615 */
[----:B------:R-:W-:Y:S01]  /*abe0*/  IADD3.X R9, RZ, R21, RZ, P0, !PT ;  /* 0x00000015ff097210 */ /* 0x000fe200007fe4ff */
[----:B------:R-:W2:Y:S04]  /*abf0*/  LD.E.128 R4, desc[UR54][R4.64] ;  /* 0x0000003604047980 */ /* 0x000ea8000c101d00 */
[----:B------:R-:W3:Y:S04]  /*ac00*/  LD.E.128 R12, desc[UR54][R12.64] ;  /* 0x000000360c0c7980 */ /* 0x000ee8000c101d00 */
[----:B------:R-:W4:Y:S01]  /*ac10*/  LD.E.128 R8, desc[UR54][R8.64] ;  /* 0x0000003608087980 */ /* 0x000f22000c101d00 */
[----:B------:R-:W-:-:S02]  /*ac20*/  IADD3 R3, P0, R20, 0x4800, RZ ;  /* 0x0000480014037810 */ /* 0x000fc40007f1e0ff */
[----:B------:R-:W0:Y:S02]  /*ac30*/  @P1 LDC R20, c[0x0][0xbec] ;  /* 0x0002fb00ff141b82 */ /* 0x000e240000000800 */
[----:B------:R-:W-:-:S04]  /*ac40*/  LOP3.LUT R2, R3, 0x380, RZ, 0xc0, !PT ;  /* 0x0000038003027812 */ /* 0x000fc800078ec0ff */
[----:B------:R-:W-:Y:S01]  /*ac50*/  SHF.R.U64 R2, R2, 0x3, RZ ;  /* 0x0000000302027819 */ /* 0x000fe200000012ff */
[----:B------:R-:W-:-:S03]  /*ac60*/  UIMAD UR7, UR12, UR10, URZ ;  /* 0x0000000a0c0772a4 */ /* 0x000fc6000f8e023f */
[----:B------:R-:W-:Y:S02]  /*ac70*/  LOP3.LUT R24, R2, R3, RZ, 0x3c, !PT ;  /* 0x0000000302187212 */ /* 0x000fe400078e3cff */
[----:B------:R-:W1:Y:S01]  /*ac80*/  @P1 LDC R3, c[0x0][0xbf0] ;  /* 0x0002fc00ff031b82 */ /* 0x000e620000000800 */
[----:B------:R-:W-:Y:S02]  /*ac90*/  UIMAD.WIDE.U32 UR8, UR4, UR10, URZ ;  /* 0x0000000a040872a5 */ /* 0x000fe4000f8e003f */
[----:B------:R-:W-:Y:S01]  /*aca0*/  UIMAD UR7, UR4, UR11, UR7 ;  /* 0x0000000b040772a4 */ /* 0x000fe2000f8e0207 */
[----:B------:R-:W-:Y:S02]  /*acb0*/  IMAD R2, R18, 0x30, R157 ;  /* 0x0000003012027824 */ /* 0x000fe400078e029d */
[----:B------:R-:W-:Y:S01]  /*acc0*/  ULDC.64 UR10, c[0x0][0xae8] ;  /* 0x0002ba00000a7ab9 */ /* 0x000fe20000000a00 */
[----:B------:R-:W-:Y:S01]  /*acd0*/  UIADD3 UR9, UR9, UR7, URZ ;  /* 0x0000000709097290 */ /* 0x000fe2000fffe03f */
[----:B------:R-:W-:-:S03]  /*ace0*/  VIADD R29, R2, UR40 ;  /* 0x00000028021d7c36 */ /* 0x000fc60008000000 */
[----:B------:R-:W-:Y:S02]  /*acf0*/  UIMAD.WIDE.U32 UR8, UR39, UR10, UR8 ;  /* 0x0000000a270872a5 */ /* 0x000fe4000f8e0008 */
[----:B------:R-:W-:Y:S01]  /*ad00*/  USHF.R.S32.HI UR4, URZ, 0x1f, UR37 ;  /* 0x0000001f3f047899 */ /* 0x000fe20008011425 */
[----:B0-----:R-:W-:Y:S01]  /*ad10*/  @P1 IMAD.HI.U32 R2, R29, R20, RZ ;  /* 0x000000141d021227 */ /* 0x001fe200078e00ff */
[----:B------:R-:W-:-:S03]  /*ad20*/  UIMAD UR9, UR39, UR11, UR9 ;  /* 0x0000000b270972a4 */ /* 0x000fc6000f8e0209 */
[----:B------:R-:W-:Y:S01]  /*ad30*/  ULDC.64 UR10, c[0x0][0xaf0] ;  /* 0x0002bc00000a7ab9 */ /* 0x000fe20000000a00 */
[----:B------:R-:W-:Y:S01]  /*ad40*/  IMAD.X R25, RZ, RZ, R21, P0 ;  /* 0x000000ffff197224 */ /* 0x000fe200000e0615 */
[----:B------:R-:W-:Y:S01]  /*ad50*/  UIMAD UR4, UR4, UR10, URZ ;  /* 0x0000000a040472a4 */ /* 0x000fe2000f8e023f */
[----:B------:R-:W-:Y:S01]  /*ad60*/  IMAD.MOV.U32 R21, RZ, RZ, R29 ;  /* 0x000000ffff157224 */ /* 0x000fe200078e001d */
[----:B------:R-:W-:Y:S01]  /*ad70*/  UIMAD.WIDE.U32 UR8, UR37, UR10, UR8 ;  /* 0x0000000a250872a5 */ /* 0x000fe2000f8e0008 */
[----:B-1----:R-:W-:Y:S01]  /*ad80*/  @P1 SHF.R.U32.HI R21, RZ, R3, R2 ;  /* 0x00000003ff151219 */ /* 0x002fe20000011602 */
[----:B------:R-:W-:Y:S01]  /*ad90*/  UIMAD UR4, UR37, UR11, UR4 ;  /* 0x0000000b250472a4 */ /* 0x000fe2000f8e0204 */
[----:B------:R-:W5:Y:S02]  /*ada0*/  LD.E.128 R24, desc[UR54][R24.64] ;  /* 0x0000003618187980 */ /* 0x000f64000c101d00 */
[--C-:B------:R-:W-:Y:S01]  /*adb0*/  SHF.R.S32.HI R20, RZ, 0x1f, R21.reuse ;  /* 0x0000001fff147819 */ /* 0x100fe20000011415 */
[----:B------:R-:W-:Y:S01]  /*adc0*/  UIADD3 UR4, UR9, UR4, URZ ;  /* 0x0000000409047290 */ /* 0x000fe2000fffe03f */
[----:B------:R-:W-:Y:S01]  /*add0*/  IMAD.MOV R30, RZ, RZ, -R21 ;  /* 0x000000ffff1e7224 */ /* 0x000fe200078e0a15 */
[----:B------:R-:W-:Y:S01]  /*ade0*/  ULDC.64 UR10, c[0x0][0xae0] ;  /* 0x0002b800000a7ab9 */ /* 0x000fe20000000a00 */
[----:B------:R-:W-:Y:S01]  /*adf0*/  MOV R2, UR8 ;  /* 0x0000000800027c02 */ /* 0x000fe20008000f00 */
[----:B------:R-:W-:Y:S01]  /*ae00*/  IMAD R20, R20, UR10, RZ ;  /* 0x0000000a14147c24 */ /* 0x000fe2000f8e02ff */
[----:B------:R-:W-:Y:S01]  /*ae10*/  @!PT LDS RZ, [RZ] ;  /* 0x00000000fffff984 */ /* 0x000fe20000000800 */
[----:B------:R-:W-:Y:S01]  /*ae20*/  @!PT LDS RZ, [RZ] ;  /* 0x00000000fffff984 */ /* 0x000fe20000000800 */
[----:B------:R-:W-:Y:S01]  /*ae30*/  @!PT LDS RZ, [RZ] ;  /* 0x00000000fffff984 */ /* 0x000fe20000000800 */
[----:B------:R-:W-:Y:S01]  /*ae40*/  @!PT LDS RZ, [RZ] ;  /* 0x00000000fffff984 */ /* 0x000fe20000000800 */
[----:B------:R0:W-:Y:S06]  /*ae50*/  MEMBAR.ALL.CTA ;  /* 0x0000000000007992 */ /* 0x0001ec0000008000 */
[----:B0-----:R-:W0:Y:S01]  /*ae60*/  FENCE.VIEW.ASYNC.S ;  /* 0x00000000000073c6 */ /* 0x001e220000000000 */
[----:B------:R-:W-:-:S02]  /*ae70*/  IMAD R29, R33, R30, R29 ;  /* 0x0000001e211d7224 */ /* 0x000fc400078e021d */
        /* <DEDUP_REMOVED lines=11> */
[----:B------:R-:W-:Y:S02]  /*af30*/  ULDC.64 UR8, c[0x0][0xa80] ;  /* 0x0002a00000087ab9 */ /* 0x000fe40000000a00 */
[----:B------:R-:W-:Y:S01]  /*af40*/  LEA R30, P0, R2, UR8, 0x1 ;  /* 0x00000008021e7c11 */ /* 0x000fe2000f8008ff */
[----:B------:R-:W-:-:S05]  /*af50*/  IMAD.IADD R3, R3, 0x1, R21 ;  /* 0x0000000103037824 */ /* 0x000fca00078e0215 */
[----:B------:R-:W-:Y:S01]  /*af60*/  LEA.HI.X R34, R2, UR9, R3, 0x1, P0 ;  /* 0x0000000902227c11 */ /* 0x000fe200080f0c03 */
[----:B0-----:R-:W-:Y:S01]  /*af70*/  SHFL.IDX PT, R20, R30, 0x1, 0x181f ;  /* 0x00381f001e147f89 */ /* 0x001fe200000e0000 */
[----:B------:R-:W-:-:S03]  /*af80*/  VIADD R29, R157, UR40 ;  /* 0x000000289d1d7c36 */ /* 0x000fc60008000000 */
[----:B------:R-:W0:Y:S04]  /*af90*/  SHFL.IDX PT, R2, R30, RZ, 0x181f ;  /* 0x00181fff1e027589 */ /* 0x000e2800000e0000 */
[----:B------:R-:W1:Y:S01]  /*afa0*/  SHFL.IDX PT, R32, R30, 0x2, 0x181f ;  /* 0x00581f001e207f89 */ /* 0x000e6200000e0000 */
[----:B------:R-:W-:-:S03]  /*afb0*/  ISETP.GE.AND P0, PT, R19, UR4, PT ;  /* 0x0000000413007c0c */ /* 0x000fc6000bf06270 */
[----:B------:R-:W1:Y:S01]  /*afc0*/  SHFL.IDX PT, R36, R34, RZ, 0x181f ;  /* 0x00181fff22247589 */ /* 0x000e6200000e0000 */
[----:B------:R-:W-:-:S03]  /*afd0*/  VIADD R3, R29, 0x30 ;  /* 0x000000301d037836 */ /* 0x000fc60000000000 */
[----:B------:R-:W1:Y:S01]  /*afe0*/  SHFL.IDX PT, R38, R34, 0x1, 0x181f ;  /* 0x00381f0022267f89 */ /* 0x000e6200000e0000 */
[----:B------:R-:W-:-:S03]  /*aff0*/  IADD3 R21, R29, 0x60, RZ ;  /* 0x000000601d157810 */ /* 0x000fc60007ffe0ff */
[----:B------:R-:W1:Y:S01]  /*b000*/  SHFL.IDX PT, R40, R34, 0x2, 0x181f ;  /* 0x00581f0022287f89 */ /* 0x000e6200000e0000 */
[-C--:B------:R-:W-:Y:S02]  /*b010*/  ISETP.GE.OR P1, PT, R29, R28.reuse, P0 ;  /* 0x0000001c1d00720c */ /* 0x080fe40000726670 */
[-C--:B------:R-:W-:Y:S02]  /*b020*/  ISETP.GE.OR P2, PT, R3, R28.reuse, P0 ;  /* 0x0000001c0300720c */ /* 0x080fe40000746670 */
[----:B------:R-:W-:Y:S01]  /*b030*/  ISETP.GE.OR P3, PT, R21, R28, P0 ;  /* 0x0000001c1500720c */ /* 0x000fe20000766670 */
[----:B------:R-:W-:Y:S01]  /*b040*/  VIADD R0, R0, 0x16820 ;  /* 0x0001682000007836 */ /* 0x000fe20000000000 */
[----:B------:R-:W-:-:S07]  /*b050*/  SHF.R.S32.HI R35, RZ, 0x1f, R19 ;  /* 0x0000001fff237819 */ /* 0x000fce0000011413 */
[C---:B0-----:R-:W-:Y:S02]  /*b060*/  @!P1 LEA R2, P4, R19.reuse, R2, 0x1 ;  /* 0x0000000213029211 */ /* 0x041fe400078808ff */
[C---:B------:R-:W-:Y:S02]  /*b070*/  @!P2 LEA R20, P5, R19.reuse, R20, 0x1 ;  /* 0x000000141314a211 */ /* 0x040fe400078a08ff */
[C---:B-1----:R-:W-:Y:S02]  /*b080*/  @!P3 LEA R32, P6, R19.reuse, R32, 0x1 ;  /* 0x000000201320b211 */ /* 0x042fe400078c08ff */
[----:B------:R-:W-:Y:S02]  /*b090*/  PRMT R0, RZ, 0x654, R0 ;  /* 0x00000654ff007816 */ /* 0x000fe40000000000 */
[C-C-:B------:R-:W-:Y:S02]  /*b0a0*/  @!P1 LEA.HI.X R3, R19.reuse, R36, R35.reuse, 0x1, P4 ;  /* 0x0000002413039211 */ /* 0x140fe400020f0c23 */
[C-C-:B------:R-:W-:Y:S01]  /*b0b0*/  @!P2 LEA.HI.X R21, R19.reuse, R38, R35.reuse, 0x1, P5 ;  /* 0x000000261315a211 */ /* 0x140fe200028f0c23 */
[----:B------:R0:W-:Y:S01]  /*b0c0*/  SYNCS.ARRIVE.TRANS64.RED.A1T0 RZ, [R0+URZ], RZ ;  /* 0x000000ff00ff79a7 */ /* 0x0001e2000810043f */
[----:B------:R-:W-:Y:S01]  /*b0d0*/  @!P3 LEA.HI.X R33, R19, R40, R35, 0x1, P6 ;  /* 0x000000281321b211 */ /* 0x000fe200030f0c23 */
[----:B------:R-:W-:-:S05]  /*b0e0*/  VIADD R29, R29, 0x90 ;  /* 0x000000901d1d7836 */ /* 0x000fca0000000000 */
[----:B------:R-:W-:Y:S01]  /*b0f0*/  ISETP.GE.OR P0, PT, R29, R28, P0 ;  /* 0x0000001c1d00720c */ /* 0x000fe20000706670 */
[----:B------:R-:W1:Y:S04]  /*b100*/  SHFL.IDX PT, R30, R30, 0x3, 0x181f ;  /* 0x00781f001e1e7f89 */ /* 0x000e6800000e0000 */
[----:B------:R-:W0:Y:S04]  /*b110*/  SHFL.IDX PT, R34, R34, 0x3, 0x181f ;  /* 0x00781f0022227f89 */ /* 0x000e2800000e0000 */
[----:B--2---:R2:W-:Y:S04]  /*b120*/  @!P1 ST.E.128 desc[UR54][R2.64], R4 ;  /* 0x0000000402009985 */ /* 0x0045e8000c101d36 */
[----:B----4-:R2:W-:Y:S04]  /*b130*/  @!P2 ST.E.128 desc[UR54][R20.64], R8 ;  /* 0x000000081400a985 */ /* 0x0105e8000c101d36 */
[----:B---3--:R2:W-:Y:S01]  /*b140*/  @!P3 ST.E.128 desc[UR54][R32.64], R12 ;  /* 0x0000000c2000b985 */ /* 0x0085e2000c101d36 */
[----:B01----:R-:W-:Y:S05]  /*b150*/  @P0 BRA `(.L_x_2416) ;  /* 0x0000001000a80947 */ /* 0x003fea0003800000 */
[----:B--2---:R-:W-:-:S04]  /*b160*/  LEA R2, P0, R19, R30, 0x1 ;  /* 0x0000001e13027211 */ /* 0x004fc800078008ff */
[----:B------:R-:W-:-:S05]  /*b170*/  LEA.HI.X R3, R19, R34, R35, 0x1, P0 ;  /* 0x0000002213037211 */ /* 0x000fca00000f0c23 */
[----:B-----5:R0:W-:Y:S01]  /*b180*/  ST.E.128 desc[UR54][R2.64], R24 ;  /* 0x0000001802007985 */ /* 0x0201e2000c101d36 */
[----:B------:R-:W-:Y:S05]  /*b190*/  BRA `(.L_x_2416) ;  /* 0x0000001000987947 */ /* 0x000fea0003800000 */
.L_x_2415:
        /* <DEDUP_REMOVED lines=21> */
[----:B------:R-:W-:Y:S02]  /*b2f0*/  UIMAD UR4, UR4, UR10, URZ ;  /* 0x0000000a040472a4 */ /* 0x000fe4000f8e023f */
[----:B------:R-:W-:Y:S01]  /*b300*/  UIMAD.WIDE.U32 UR8, UR37, UR10, UR8 ;  /* 0x0000000a250872a5 */ /* 0x000fe2000f8e0008 */
[----:B0-----:R-:W-:Y:S01]  /*b310*/  @P1 IMAD.HI.U32 R2, R15, R2, RZ ;  /* 0x000000020f021227 */ /* 0x001fe200078e00ff */
[----:B------:R-:W-:-:S03]  /*b320*/  UIMAD UR4, UR37, UR11, UR4 ;  /* 0x0000000b250472a4 */ /* 0x000fc6000f8e0204 */
[----:B------:R-:W-:Y:S01]  /*b330*/  ULDC.64 UR10, c[0x0][0xb48] ;  /* 0x0002d200000a7ab9 */ /* 0x000fe20000000a00 */
[----:B------:R-:W-:Y:S01]  /*b340*/  UIADD3 UR9, UR9, UR4, URZ ;  /* 0x0000000409097290 */ /* 0x000fe2000fffe03f */
[----:B-1----:R-:W-:-:S03]  /*b350*/  @P1 SHF.R.U32.HI R5, RZ, R3, R2 ;  /* 0x00000003ff051219 */ /* 0x002fc60000011602 */
[----:B------:R-:W-:Y:S01]  /*b360*/  UIMAD.WIDE.U32 UR8, UR41, UR10, UR8 ;  /* 0x0000000a290872a5 */ /* 0x000fe2000f8e0008 */
[--C-:B------:R-:W-:Y:S01]  /*b370*/  SHF.R.S32.HI R2, RZ, 0x1f, R5.reuse ;  /* 0x0000001fff027819 */ /* 0x100fe20000011405 */
[----:B------:R-:W-:Y:S02]  /*b380*/  IMAD.MOV R4, RZ, RZ, -R5 ;  /* 0x000000ffff047224 */ /* 0x000fe400078e0a05 */
[----:B------:R-:W-:Y:S02]  /*b390*/  UIMAD UR41, UR41, UR11, UR9 ;  /* 0x0000000b292972a4 */ /* 0x000fe4000f8e0209 */
[----:B------:R-:W-:Y:S01]  /*b3a0*/  IMAD.U32 R3, RZ, RZ, UR9 ;  /* 0x00000009ff037e24 */ /* 0x000fe2000f8e00ff */
[----:B------:R-:W-:Y:S01]  /*b3b0*/  ULDC.64 UR10, c[0x0][0xb30] ;  /* 0x0002cc00000a7ab9 */ /* 0x000fe20000000a00 */
[----:B------:R-:W-:Y:S02]  /*b3c0*/  IMAD R7, R33, R4, R15 ;  /* 0x0000000421077224 */ /* 0x000fe400078e020f */
[----:B------:R-:W-:Y:S01]  /*b3d0*/  IMAD R4, R2, UR10, RZ ;  /* 0x0000000a02047c24 */ /* 0x000fe2000f8e02ff */
[----:B------:R-:W-:Y:S01]  /*b3e0*/  MOV R3, UR41 ;  /* 0x0000002900037c02 */ /* 0x000fe20008000f00 */
[----:B------:R-:W-:Y:S01]  /*b3f0*/  IMAD.U32 R2, RZ, RZ, UR8 ;  /* 0x00000008ff027e24 */ /* 0x000fe2000f8e00ff */
        /* <DEDUP_REMOVED lines=12> */
[----:B------:R-:W-:Y:S02]  /*b4c0*/  PRMT R4, RZ, 0x654, R4 ;  /* 0x00000654ff047816 */ /* 0x000fe40000000004 */
[----:B------:R-:W-:Y:S02]  /*b4d0*/  LEA.HI.X R14, R2, UR9, R3, 0x2, P1 ;  /* 0x00000009020e7c11 */ /* 0x000fe400088f1403 */
[----:B------:R0:W-:Y:S03]  /*b4e0*/  SYNCS.ARRIVE.TRANS64.RED.A1T0 RZ, [R4+URZ], RZ ;  /* 0x000000ff04ff79a7 */ /* 0x0001e6000810043f */
[----:B------:R1:W2:Y:S04]  /*b4f0*/  SHFL.IDX PT, R5, R14, RZ, 0x1c1f ;  /* 0x001c1fff0e057589 */ /* 0x0002a800000e0000 */
[----:B0-----:R1:W0:Y:S01]  /*b500*/  SHFL.IDX PT, R4, R0, RZ, 0x1c1f ;  /* 0x001c1fff00047589 */ /* 0x00122200000e0000 */
[----:B------:R-:W-:Y:S05]  /*b510*/  @P2 BRA `(.L_x_2418) ;  /* 0x0000000000802947 */ /* 0x000fea0003800000 */
[----:B------:R-:W-:Y:S02]  /*b520*/  ULDC UR4, c[0x0][0xac8] ;  /* 0x0002b20000047ab9 */ /* 0x000fe40000000800 */
[----:B------:R-:W-:Y:S02]  /*b530*/  ISETP.GE.AND P4, PT, R16, UR4, PT ;  /* 0x0000000410007c0c */ /* 0x000fe4000bf86270 */
[----:B------:R-:W-:Y:S02]  /*b540*/  ISETP.GE.AND P2, PT, R156, UR4, PT ;  /* 0x000000049c007c0c */ /* 0x000fe4000bf46270 */
[----:B------:R-:W-:Y:S02]  /*b550*/  ISETP.GE.AND P1, PT, R155, UR4, PT ;  /* 0x000000049b007c0c */ /* 0x000fe4000bf26270 */
[----:B------:R-:W-:-:S07]  /*b560*/  ISETP.GE.AND P5, PT, R154, UR4, PT ;  /* 0x000000049a007c0c */ /* 0x000fce000bfa6270 */
[----:B0-2---:R-:W-:Y:S02]  /*b570*/  @!P4 IMAD.WIDE R2, R16, 0x4, R4 ;  /* 0x000000041002c825 */ /* 0x005fe400078e0204 */
[CC--:B------:R-:W-:Y:S02]  /*b580*/  @!P2 LEA R6, P6, R156.reuse, R4.reuse, 0x2 ;  /* 0x000000049c06a211 */ /* 0x0c0fe400078c10ff */
        /* <DEDUP_REMOVED lines=16> */
[CC--:B--2---:R-:W-:Y:S02]  /*b690*/  @!P2 LEA R6, P6, R23.reuse, R4.reuse, 0x2 ;  /* 0x000000041706a211 */ /* 0x0c4fe400078c10ff */
        /* <DEDUP_REMOVED lines=8> */
.L_x_2418:
[----:B------:R-:W-:Y:S05]  /*b720*/  BSYNC B1 ;  /* 0x0000000000017941 */ /* 0x000fea0003800000 */
.L_x_2417:
[----:B--23--:R2:W3:Y:S04]  /*b730*/  SHFL.IDX PT, R5, R14, 0x1, 0x1c1f ;  /* 0x003c1f000e057f89 */ /* 0x00c4e800000e0000 */
[----:B0-----:R2:W0:Y:S01]  /*b740*/  SHFL.IDX PT, R4, R0, 0x1, 0x1c1f ;  /* 0x003c1f0000047f89 */ /* 0x00142200000e0000 */
[----:B------:R-:W-:Y:S05]  /*b750*/  @P0 BRA `(.L_x_2416) ;  /* 0x0000000c00280947 */ /* 0x000fea0003800000 */
[----:B------:R-:W-:Y:S02]  /*b760*/  ULDC UR4, c[0x0][0xac8] ;  /* 0x0002b20000047ab9 */ /* 0x000fe40000000800 */
[----:B------:R-:W-:Y:S02]  /*b770*/  ISETP.GE.AND P0, PT, R16, UR4, PT ;  /* 0x0000000410007c0c */ /* 0x000fe4000bf06270 */
[----:B------:R-:W-:Y:S02]  /*b780*/  ISETP.GE.AND P5, PT, R156, UR4, PT ;  /* 0x000000049c007c0c */ /* 0x000fe4000bfa6270 */
[----:B------:R-:W-:Y:S02]  /*b790*/  ISETP.GE.AND P3, PT, R155, UR4, PT ;  /* 0x000000049b007c0c */ /* 0x000fe4000bf66270 */
[----:B------:R-:W-:Y:S02]  /*b7a0*/  ISETP.GE.AND P2, PT, R154, UR4, PT ;  /* 0x000000049a007c0c */ /* 0x000fe4000bf46270 */
[----:B------:R-:W-:-:S05]  /*b7b0*/  ISETP.GE.AND P1, PT, R153, UR4, PT ;  /* 0x0000000499007c0c */ /* 0x000fca000bf26270 */
[----:B0--3--:R-:W-:Y:S02]  /*b7c0*/  @!P0 IMAD.WIDE R2, R16, 0x4, R4 ;  /* 0x0000000410028825 */ /* 0x009fe400078e0204 */
        /* <DEDUP_REMOVED lines=14> */
[----:B-12---:R-:W-:Y:S02]  /*b8b0*/  @!P4 LEA R14, P5, R23, R4, 0x2 ;  /* 0x00000004170ec211 */ /* 0x006fe400078a10ff */
        /* <DEDUP_REMOVED lines=8> */
[----:B----4-:R-:W-:-:S04]  /*b940*/  LEA R2, P0, R22, R4, 0x2 ;  /* 0x0000000416027211 */ /* 0x010fc800078010ff */
[----:B------:R-:W-:-:S05]  /*b950*/  LEA.HI.X R3, R22, R5, R20, 0x2, P0 ;  /* 0x0000000516037211 */ /* 0x000fca00000f1414 */
[----:B------:R0:W-:Y:S01]  /*b960*/  ST.E.64 desc[UR54][R2.64], R118 ;  /* 0x0000007602007985 */ /* 0x0001e2000c101b36 */
[----:B------:R-:W-:Y:S05]  /*b970*/  BRA `(.L_x_2416) ;  /* 0x0000000800a07947 */ /* 0x000fea0003800000 */
.L_x_2413:
        /* <DEDUP_REMOVED lines=9> */
[----:B------:R-:W-:-:S03]  /*ba10*/  UISETP.NE.U32.AND UP1, UPT, UR8, URZ, UPT ;  /* 0x0000003f0800728c */ /* 0x000fc6000bf25070 */
[----:B------:R-:W2:Y:S01]  /*ba20*/  @P1 LDG.E R6, desc[UR54][R2.64] ;  /* 0x0000003602061981 */ /* 0x000ea2000c1e1900 */
[----:B------:R-:W-:Y:S01]  /*ba30*/  UISETP.NE.AND.EX UP1, UPT, UR9, URZ, UPT, UP1 ;  /* 0x0000003f0900728c */ /* 0x000fe2000bf25310 */
[----:B------:R-:W-:Y:S01]  /*ba40*/  ULDC UR4, c[0x0][0xa88] ;  /* 0x0002a20000047ab9 */ /* 0x000fe20000000800 */
[----:B------:R-:W0:Y:S01]  /*ba50*/  S2R R7, SR_TID.X ;  /* 0x0000000000077919 */ /* 0x000e220000002100 */
[----:B------:R-:W-:-:S03]  /*ba60*/  IMAD.U32 R0, RZ, RZ, UR4 ;  /* 0x00000004ff007e24 */ /* 0x000fc6000f8e00ff */
[----:B------:R-:W-:-:S05]  /*ba70*/  PLOP3.LUT P2, PT, PT, PT, UP1, 0x80, 0x0 ;  /* 0x000000000000781c */ /* 0x000fca0003f4f018 */
[----:B------:R-:W-:Y:S02]  /*ba80*/  @UP1 ULDC.64 UR8, c[0x0][0xc08] ;  /* 0x0003020000081ab9 */ /* 0x000fe40000000a00 */
[----:B------:R-:W-:-:S06]  /*ba90*/  @UP1 UIMAD.WIDE UR8, UR37, 0x4, UR8 ;  /* 0x00000004250818a5 */ /* 0x000fcc000f8e0208 */
[----:B------:R-:W-:Y:S01]  /*baa0*/  MOV R4, UR8 ;  /* 0x0000000800047c02 */ /* 0x000fe20008000f00 */
[----:B------:R-:W-:-:S05]  /*bab0*/  IMAD.U32 R5, RZ, RZ, UR9 ;  /* 0x00000009ff057e24 */ /* 0x000fca000f8e00ff */
[----:B------:R1:W5:Y:S01]  /*bac0*/  @P2 LDG.E R0, desc[UR54][R4.64] ;  /* 0x0000003604002981 */ /* 0x000362000c1e1900 */
[----:B------:R-:W-:Y:S01]  /*bad0*/  UMOV UR4, URZ ;  /* 0x0000003f00047c82 */ /* 0x000fe20008000000 */
[----:B------:R-:W-:Y:S01]  /*bae0*/  UISETP.NE.AND UP1, UPT, UR46, URZ, UPT ;  /* 0x0000003f2e00728c */ /* 0x000fe2000bf25270 */
[----:B0-----:R-:W-:-:S10]  /*baf0*/  VIADD R7, R7, 0xffffff80 ;  /* 0xffffff8007077836 */ /* 0x001fd40000000000 */
[----:B------:R-:W-:Y:S01]  /*bb00*/  @!UP1 ULDC UR46, c[0x0][0xad4] ;  /* 0x0002b500002e9ab9 */ /* 0x000fe20000000800 */
[----:B------:R-:W-:Y:S02]  /*bb10*/  ISETP.GT.AND P0, PT, R7, 0xbf, PT ;  /* 0x000000bf0700780c */ /* 0x000fe40003f04270 */
[----:B--2---:R-:W-:-:S13]  /*bb20*/  @P1 R2UR UR4, R6 ;  /* 0x00000000060412ca */ /* 0x004fda00000e0000 */
[----:B------:R-:W-:Y:S01]  /*bb30*/  USHF.R.S32.HI UR18, URZ, 0x1f, UR4 ;  /* 0x0000001f3f127899 */ /* 0x000fe20008011404 */
[----:B-1----:R-:W-:Y:S11]  /*bb40*/  @P2 BRA `(.L_x_2419) ;  /* 0x0000000000102947 */ /* 0x002ff60003800000 */
[----:B------:R-:W-:Y:S05]  /*bb50*/  @!P1 BRA `(.L_x_2419) ;  /* 0x00000000000c9947 */ /* 0x000fea0003800000 */
[----:B------:R-:W2:Y:S04]  /*bb60*/  LDG.E R5, desc[UR54][R2.64] ;  /* 0x0000003602057981 */ /* 0x000ea8000c1e1900 */
[----:B-----5:R-:W2:Y:S02]  /*bb70*/  LDG.E R0, desc[UR54][R2.64+0x4] ;  /* 0x0000043602007981 */ /* 0x020ea4000c1e1900 */
[----:B--2---:R-:W-:-:S07]  /*bb80*/  IMAD.IADD R0, R0, 0x1, -R5 ;  /* 0x0000000100007824 */ /* 0x004fce00078e0a05 */
.L_x_2419:
[----:B------:R-:W-:Y:S01]  /*bb90*/  USEL UR37, UR37, URZ, !UP0 ;  /* 0x0000003f25257287 */ /* 0x000fe2000c000000 */
[----:B------:R-:W-:Y:S01]  /*bba0*/  BSSY B1, `(.L_x_2420) ;  /* 0x0000038000017945 */ /* 0x000fe20003800000 */
[----:B------:R-:W-:-:S03]  /*bbb0*/  USEL UR38, UR38, URZ, !UP0 ;  /* 0x0000003f26267287 */ /* 0x000fc6000c000000 */
[----:B------:R-:W-:Y:S09]  /*bbc0*/  @P0 BRA `(.L_x_2421) ;  /* 0x0000000000d40947 */ /* 0x000ff20003800000 */
[----:B------:R-:W0:Y:S01]  /*bbd0*/  S2R R3, SR_TID.X ;  /* 0x0000000000037919 */ /* 0x000e220000002100 */
[----:B------:R-:W1:Y:S01]  /*bbe0*/  LDC R9, c[0x0][0xbe8] ;  /* 0x0002fa00ff097b82 */ /* 0x000e620000000800 */
[----:B------:R-:W-:Y:S02]  /*bbf0*/  IMAD.U32 R4, RZ, RZ, UR40 ;  /* 0x00000028ff047e24 */ /* 0x000fe4000f8e00ff */
[----:B-1---5:R-:W-:-:S03]  /*bc00*/  IMAD R2, R0, R9, RZ ;  /* 0x0000000900027224 */ /* 0x022fc600078e02ff */
[----:B0-----:R-:W-:-:S04]  /*bc10*/  IADD3 R4, R4, -0x80, R3 ;  /* 0xffffff8004047810 */ /* 0x001fc80007ffe003 */
        /* <DEDUP_REMOVED lines=12> */
[----:B------:R-:W-:Y:S01]  /*bce0*/  UIMAD UR11, UR11, UR37, URZ ;  /* 0x000000250b0b72a4 */ /* 0x000fe2000f8e023f */
[----:B------:R-:W1:Y:S01]  /*bcf0*/  @P0 LDC R7, c[0x0][0xbf0] ;  /* 0x0002fc00ff070b82 */ /* 0x000e620000000800 */
[----:B------:R-:W-:Y:S02]  /*bd00*/  UIMAD.WIDE.U32 UR14, UR8, UR39, URZ ;  /* 0x00000027080e72a5 */ /* 0x000fe4000f8e003f */
        /* <DEDUP_REMOVED lines=12> */
[----:B------:R-:W-:Y:S01]  /*bdd0*/  UIADD3.X UR7, UR7, UR17, UR18, UP1, UP2 ;  /* 0x0000001107077290 */ /* 0x000fe20008fe4412 */
[----:B-1----:R-:W-:Y:S01]  /*bde0*/  @P0 SHF.R.U32.HI R5, RZ, R7, R2 ;  /* 0x00000007ff050219 */ /* 0x002fe20000011602 */
[----:B------:R-:W-:Y:S01]  /*bdf0*/  ULDC.64 UR8, c[0x0][UR16+0x210] ;  /* 0x0000840010087abb */ /* 0x000fe20008000a00 */
[----:B------:R-:W-:Y:S01]  /*be00*/  MOV R2, UR20 ;  /* 0x0000001400027c02 */ /* 0x000fe20008000f00 */
[----:B------:R-:W-:Y:S01]  /*be10*/  ULDC.64 UR10, c[0x0][0xba8] ;  /* 0x0002ea00000a7ab9 */ /* 0x000fe20000000a00 */
[----:B------:R-:W-:Y:S01]  /*be20*/  @!UP0 ULDC UR10, c[0x0][0xb50] ;  /* 0x0002d400000a8ab9 */ /* 0x000fe20000000800 */
[--C-:B------:R-:W-:Y:S01]  /*be30*/  IMAD.MOV R7, RZ, RZ, -R5.reuse ;  /* 0x000000ffff077224 */ /* 0x100fe200078e0a05 */
[----:B------:R-:W-:Y:S01]  /*be40*/  IADD3 R2, P0, P1, R5, UR14, R2 ;  /* 0x0000000e05027c10 */ /* 0x000fe2000f91e002 */
[----:B------:R-:W-:Y:S01]  /*be50*/  @!UP0 ULDC UR11, c[0x0][0xb54] ;  /* 0x0002d500000b8ab9 */ /* 0x000fe20000000800 */
[----:B------:R-:W-:Y:S01]  /*be60*/  SHF.R.S32.HI R5, RZ, 0x1f, R5 ;  /* 0x0000001fff057819 */ /* 0x000fe20000011405 */
[----:B------:R-:W-:-:S03]  /*be70*/  IMAD R7, R9, R7, R4 ;  /* 0x0000000709077224 */ /* 0x000fc600078e0204 */
[----:B------:R-:W-:Y:S01]  /*be80*/  IADD3.X R3, R5, UR7, R6, P0, P1 ;  /* 0x0000000705037c10 */ /* 0x000fe200087e2406 */
[C---:B------:R-:W-:Y:S01]  /*be90*/  IMAD R9, R7.reuse, UR9, RZ ;  /* 0x0000000907097c24 */ /* 0x040fe2000f8e02ff */
[----:B------:R-:W-:Y:S01]  /*bea0*/  SHF.R.S32.HI R4, RZ, 0x1f, R7 ;  /* 0x0000001fff047819 */ /* 0x000fe20000011407 */
[----:B------:R-:W-:-:S04]  /*beb0*/  IMAD.WIDE.U32 R2, R7, UR8, R2 ;  /* 0x0000000807027c25 */ /* 0x000fc8000f8e0002 */
[----:B------:R-:W-:Y:S01]  /*bec0*/  IMAD R9, R4, UR8, R9 ;  /* 0x0000000804097c24 */ /* 0x000fe2000f8e0209 */
[----:B------:R-:W-:-:S03]  /*bed0*/  LEA R4, P0, R2, UR10, 0x2 ;  /* 0x0000000a02047c11 */ /* 0x000fc6000f8010ff */
[----:B------:R-:W-:-:S05]  /*bee0*/  IMAD.IADD R3, R3, 0x1, R9 ;  /* 0x0000000103037824 */ /* 0x000fca00078e0209 */
[----:B------:R-:W-:Y:S01]  /*bef0*/  LEA.HI.X R5, R2, UR11, R3, 0x2, P0 ;  /* 0x0000000b02057c11 */ /* 0x000fe200080f1403 */
[----:B------:R-:W-:-:S05]  /*bf00*/  IMAD.MOV.U32 R3, RZ, RZ, -0x800000 ;  /* 0xff800000ff037424 */ /* 0x000fca00078e00ff */
[----:B------:R0:W-:Y:S02]  /*bf10*/  STG.E desc[UR54][R4.64], R3 ;  /* 0x0000000304007986 */ /* 0x0001e4000c101936 */
.L_x_2421:
[----:B------:R-:W-:Y:S05]  /*bf20*/  BSYNC B1 ;  /* 0x0000000000017941 */ /* 0x000fea0003800000 */
.L_x_2420:
[----:B------:R-:W-:-:S06]  /*bf30*/  UISETP.GT.AND UP0, UPT, UR46, 0x1, UPT ;  /* 0x000000012e00788c */ /* 0x000fcc000bf04270 */
[----:B------:R-:W-:-:S13]  /*bf40*/  PLOP3.LUT P0, PT, PT, PT, UP0, 0x80, 0x0 ;  /* 0x000000000000781c */ /* 0x000fda0003f0f008 */
[----:B------:R-:W-:Y:S05]  /*bf50*/  @P0 BRA `(.L_x_2416) ;  /* 0x0000000400280947 */ /* 0x000fea0003800000 */
[----:B------:R-:W1:Y:S01]  /*bf60*/  LDC R11, c[0x0][0xbe8] ;  /* 0x0002fa00ff0b7b82 */ /* 0x000e620000000800 */
[----:B------:R-:W-:Y:S01]  /*bf70*/  ULDC.64 UR10, c[0x0][0xaa0] ;  /* 0x0002a800000a7ab9 */ /* 0x000fe20000000a00 */
[----:B------:R-:W-:Y:S01]  /*bf80*/  IMAD R2, R18, 0x30, R157 ;  /* 0x0000003012027824 */ /* 0x000fe200078e029d */
[----:B------:R-:W-:Y:S01]  /*bf90*/  UIMAD UR7, UR18, UR10, URZ ;  /* 0x0000000a120772a4 */ /* 0x000fe2000f8e023f */
[----:B------:R-:W-:Y:S01]  /*bfa0*/  VIADD R30, R157, UR40 ;  /* 0x000000289d1e7c36 */ /* 0x000fe20008000000 */
[----:B------:R-:W-:Y:S01]  /*bfb0*/  UIMAD.WIDE.U32 UR8, UR4, UR10, URZ ;  /* 0x0000000a040872a5 */ /* 0x000fe2000f8e003f */
[----:B0-----:R-:W-:Y:S01]  /*bfc0*/  VIADD R4, R2, UR40 ;  /* 0x0000002802047c36 */ /* 0x001fe20008000000 */
[----:B------:R-:W-:Y:S01]  /*bfd0*/  UIMAD UR7, UR4, UR11, UR7 ;  /* 0x0000000b040772a4 */ /* 0x000fe2000f8e0207 */
[----:B------:R-:W-:Y:S02]  /*bfe0*/  SHF.R.S32.HI R13, RZ, 0x1f, R19 ;  /* 0x0000001fff0d7819 */ /* 0x000fe40000011413 */
[----:B------:R-:W-:Y:S01]  /*bff0*/  ULDC.64 UR10, c[0x0][0xae8] ;  /* 0x0002ba00000a7ab9 */ /* 0x000fe20000000a00 */
[----:B------:R-:W-:Y:S01]  /*c000*/  UIADD3 UR9, UR9, UR7, URZ ;  /* 0x0000000709097290 */ /* 0x000fe2000fffe03f */
[----:B------:R-:W-:-:S03]  /*c010*/  IMAD.MOV.U32 R5, RZ, RZ, R4 ;  /* 0x000000ffff057224 */ /* 0x000fc600078e0004 */
[----:B------:R-:W-:-:S04]  /*c020*/  UIMAD.WIDE.U32 UR8, UR39, UR10, UR8 ;  /* 0x0000000a270872a5 */ /* 0x000fc8000f8e0008 */
[----:B------:R-:W-:-:S03]  /*c030*/  UIMAD UR9, UR39, UR11, UR9 ;  /* 0x0000000b270972a4 */ /* 0x000fc6000f8e0209 */
[----:B------:R-:W-:Y:S01]  /*c040*/  ULDC.64 UR10, c[0x0][0xaf0] ;  /* 0x0002bc00000a7ab9 */ /* 0x000fe20000000a00 */
[----:B-1----:R-:W-:Y:S01]  /*c050*/  ISETP.NE.AND P0, PT, R11, 0x1, PT ;  /* 0x000000010b00780c */ /* 0x002fe20003f05270 */
[----:B------:R-:W-:Y:S02]  /*c060*/  UIMAD UR38, UR38, UR10, URZ ;  /* 0x0000000a262672a4 */ /* 0x000fe4000f8e023f */
[----:B------:R-:W-:Y:S02]  /*c070*/  UIMAD.WIDE.U32 UR8, UR37, UR10, UR8 ;  /* 0x0000000a250872a5 */ /* 0x000fe4000f8e0008 */
[----:B------:R-:W-:-:S03]  /*c080*/  UIMAD UR4, UR37, UR11, UR38 ;  /* 0x0000000b250472a4 */ /* 0x000fc6000f8e0226 */
[----:B------:R-:W-:Y:S01]  /*c090*/  ULDC.64 UR10, c[0x0][0xae0] ;  /* 0x0002b800000a7ab9 */ /* 0x000fe20000000a00 */
[----:B------:R-:W-:-:S04]  /*c0a0*/  UIADD3 UR4, UR9, UR4, URZ ;  /* 0x0000000409047290 */ /* 0x000fc8000fffe03f */
[----:B------:R-:W0:Y:S08]  /*c0b0*/  @P0 LDC R3, c[0x0][0xbec] ;  /* 0x0002fb00ff030b82 */ /* 0x000e300000000800 */
[----:B------:R-:W1:Y:S01]  /*c0c0*/  @P0 LDC R7, c[0x0][0xbf0] ;  /* 0x0002fc00ff070b82 */ /* 0x000e620000000800 */
[----:B0-----:R-:W-:-:S04]  /*c0d0*/  @P0 IMAD.HI.U32 R2, R4, R3, RZ ;  /* 0x0000000304020227 */ /* 0x001fc800078e00ff */
[----:B------:R-:W-:Y:S02]  /*c0e0*/  IMAD.U32 R3, RZ, RZ, UR9 ;  /* 0x00000009ff037e24 */ /* 0x000fe4000f8e00ff */
[----:B------:R-:W-:Y:S01]  /*c0f0*/  IMAD.U32 R3, RZ, RZ, UR4 ;  /* 0x00000004ff037e24 */ /* 0x000fe2000f8e00ff */
[----:B------:R-:W-:Y:S01]  /*c100*/  ULDC UR4, c[0x0][0xac8] ;  /* 0x0002b20000047ab9 */ /* 0x000fe20000000800 */
[----:B-1----:R-:W-:-:S04]  /*c110*/  @P0 SHF.R.U32.HI R5, RZ, R7, R2 ;  /* 0x00000007ff050219 */ /* 0x002fc80000011602 */
[----:B------:R-:W-:Y:S02]  /*c120*/  IADD3 R7, -R5, RZ, RZ ;  /* 0x000000ff05077210 */ /* 0x000fe40007ffe1ff */
[----:B------:R-:W-:-:S03]  /*c130*/  SHF.R.S32.HI R2, RZ, 0x1f, R5 ;  /* 0x0000001fff027819 */ /* 0x000fc60000011405 */
[----:B------:R-:W-:Y:S02]  /*c140*/  IMAD R7, R11, R7, R4 ;  /* 0x000000070b077224 */ /* 0x000fe400078e0204 */
[----:B------:R-:W-:Y:S02]  /*c150*/  IMAD R4, R2, UR10, RZ ;  /* 0x0000000a02047c24 */ /* 0x000fe4000f8e02ff */
        /* <DEDUP_REMOVED lines=12> */
[----:B-----5:R-:W-:Y:S01]  /*c220*/  IMAD R11, R0, R11, RZ ;  /* 0x0000000b000b7224 */ /* 0x020fe200078e02ff */
[----:B------:R-:W-:Y:S02]  /*c230*/  IADD3 R0, R30, 0x30, RZ ;  /* 0x000000301e007810 */ /* 0x000fe40007ffe0ff */
        /* <DEDUP_REMOVED lines=28> */
.L_x_2416:
[----:B------:R-:W-:Y:S05]  /*c400*/  BSYNC B0 ;  /* 0x0000000000007941 */ /* 0x000fea0003800000 */
.L_x_2412:
[----:B------:R-:W-:Y:S02]  /*c410*/  ULDC UR4, c[0x0][0xc3c] ;  /* 0x00030f0000047ab9 */ /* 0x000fe40000000800 */
[----:B------:R-:W-:-:S13]  /*c420*/  ISETP.GE.AND P0, PT, R31, UR4, PT ;  /* 0x000000041f007c0c */ /* 0x000fda000bf06270 */
[----:B------:R-:W-:Y:S05]  /*c430*/  @!P0 BRA `(.L_x_2422) ;  /* 0xffffff4800788947 */ /* 0x000fea000383ffff */
[----:B------:R-:W-:Y:S05]  /*c440*/  EXIT ;  /* 0x000000000000794d */ /* 0x000fea0003800000 */
.L_x_2369:
[----:B------:R-:W-:-:S08]  /*c450*/  NOP ;  /* 0x0000000000007918 */ /* 0x000fd00000000000 */
[----:B------:R-:W0:-:S00]  /*c460*/  USETMAXREG.DEALLOC.CTAPOOL 0x20 ;  /* 0x00000020000079c8 */ /* 0x000e0000080e0500 */
[----:B0-----:R-:W2:Y:S01]  /*c470*/  LDL.LU R2, [R1+0x4] ;  /* 0x0000040001027983 */ /* 0x001ea20000300800 */
[----:B------:R-:W-:Y:S01]  /*c480*/  LOP3.LUT R0, R0, 0x3, RZ, 0xc0, !PT ;  /* 0x0000000300007812 */ /* 0x000fe200078ec0ff */
[----:B------:R-:W-:-:S05]  /*c490*/  IMAD.MOV.U32 R6, RZ, RZ, RZ ;  /* 0x000000ffff067224 */ /* 0x000fca00078e00ff */
[----:B------:R-:W0:Y:S02]  /*c4a0*/  SHFL.IDX PT, R0, R0, RZ, 0x1f ;  /* 0x00001fff00007589 */ /* 0x000e2400000e0000 */
[----:B0-----:R-:W-:Y:S02]  /*c4b0*/  ISETP.NE.AND P0, PT, R0, RZ, PT ;  /* 0x000000ff0000720c */ /* 0x001fe40003f05270 */
        /* <DEDUP_REMOVED lines=11> */
.L_x_2423:
[----:B------:R-:W1:Y:S01]  /*c570*/  S2R R0, SR_TID.X ;  /* 0x0000000000007919 */ /* 0x000e620000002100 */
[----:B------:R-:W-:Y:S01]  /*c580*/  ULDC UR4, c[0x0][0xc3c] ;  /* 0x00030f0000047ab9 */ /* 0x000fe20000000800 */
[----:B------:R-:W-:Y:S01]  /*c590*/  IMAD.MOV.U32 R7, RZ, RZ, RZ ;  /* 0x000000ffff077224 */ /* 0x000fe200078e00ff */
[----:B------:R-:W2:Y:S01]  /*c5a0*/  S2UR UR6, SR_CTAID.X ;  /* 0x00000000000679c3 */ /* 0x000ea20000002500 */
[----:B------:R-:W-:Y:S01]  /*c5b0*/  ULDC UR5, c[0x0][0xc38] ;  /* 0x00030e0000057ab9 */ /* 0x000fe20000000800 */
[----:B-1----:R-:W-:-:S04]  /*c5c0*/  LOP3.LUT R0, R0, 0x1f, RZ, 0xc0, !PT ;  /* 0x0000001f00007812 */ /* 0x002fc800078ec0ff */
[----:B------:R-:W-:-:S04]  /*c5d0*/  ISETP.NE.AND P0, PT, R0, 0x1f, PT ;  /* 0x0000001f0000780c */ /* 0x000fc80003f05270 */
[----:B------:R-:W-:-:S13]  /*c5e0*/  ISETP.GE.OR P1, PT, R0, UR4, !P0 ;  /* 0x0000000400007c0c */ /* 0x000fda000c726670 */
[----:B------:R-:W1:Y:S08]  /*c5f0*/  @!P1 LDC.64 R4, c[0x0][0xc80] ;  /* 0x00032000ff049b82 */ /* 0x000e700000000a00 */
[----:B0-----:R-:W0:Y:S01]  /*c600*/  @!P1 LDC.64 R2, c[0x0][0xc78] ;  /* 0x00031e00ff029b82 */ /* 0x001e220000000a00 */
[----:B-1----:R-:W-:-:S05]  /*c610*/  @!P1 IMAD.WIDE.U32 R4, R0, 0x4, R4 ;  /* 0x0000000400049825 */ /* 0x002fca00078e0004 */
[----:B------:R-:W3:Y:S01]  /*c620*/  @!P1 LDG.E R6, desc[UR54][R4.64] ;  /* 0x0000003604069981 */ /* 0x000ee2000c1e1900 */
[----:B0-----:R-:W-:-:S05]  /*c630*/  @!P1 IMAD.WIDE.U32 R2, R0, 0x4, R2 ;  /* 0x0000000400029825 */ /* 0x001fca00078e0002 */
        /* <DEDUP_REMOVED lines=25> */
[----:B--2---:R-:W-:Y:S01]  /*c7d0*/  ISETP.GT.AND P6, PT, R8, UR6, PT ;  /* 0x0000000608007c0c */ /* 0x004fe2000bfc4270 */
[----:B------:R-:W-:-:S12]  /*c7e0*/  IMAD.MOV.U32 R3, RZ, RZ, R8 ;  /* 0x000000ffff037224 */ /* 0x000fd800078e0008 */
[----:B------:R-:W-:Y:S05]  /*c7f0*/  @P6 BRA `(.L_x_2425) ;  /* 0x0000000000946947 */ /* 0x000fea0003800000 */
[----:B------:R-:W-:Y:S01]  /*c800*/  IMAD.MOV.U32 R8, RZ, RZ, R3 ;  /* 0x000000ffff087224 */ /* 0x000fe200078e0003 */
[----:B------:R-:W-:Y:S01]  /*c810*/  UMOV UR4, URZ ;  /* 0x0000003f00047c82 */ /* 0x000fe20008000000 */
[----:B------:R-:W-:-:S05]  /*c820*/  ULDC UR5, c[0x0][0xc38] ;  /* 0x00030e0000057ab9 */ /* 0x000fca0000000800 */
.L_x_2427:
        /* <DEDUP_REMOVED lines=34> */
.L_x_2425:
        /* <DEDUP_REMOVED lines=11> */
[----:B------:R-:W-:-:S06]  /*cb00*/  IADD3 R16, R19, -0x1, RZ ;  /* 0xffffffff13107810 */ /* 0x000fcc0007ffe0ff */
[----:B------:R0:W1:Y:S02]  /*cb10*/  SHFL.IDX PT, R16, R5, R16, 0x1f ;  /* 0x00001f1005107589 */ /* 0x00006400000e0000 */
.L_x_2428:
        /* <DEDUP_REMOVED lines=20> */
[----:B------:R-:W-:Y:S01]  /*cc60*/  IMAD R3, R2, R11, R10 ;  /* 0x0000000b02037224 */ /* 0x000fe200078e020a */
[----:B0-----:R-:W-:-:S04]  /*cc70*/  IADD3 R10, R9, 0xffffffe, RZ ;  /* 0x0ffffffe090a7810 */ /* 0x001fc80007ffe0ff */
        /* <DEDUP_REMOVED lines=14> */
[----:B------:R-:W-:Y:S01]  /*cd60*/  IMAD.MOV R10, RZ, RZ, -R2 ;  /* 0x000000ffff0a7224 */ /* 0x000fe200078e0a02 */
[----:B------:R-:W-:Y:S01]  /*cd70*/  MOV R2, RZ ;  /* 0x000000ff00027202 */ /* 0x000fe20000000f00 */
[----:B------:R-:W-:Y:S01]  /*cd80*/  IMAD R9, R9, R4, RZ ;  /* 0x0000000409097224 */ /* 0x000fe200078e02ff */
[----:B------:R-:W-:-:S03]  /*cd90*/  IABS R8, R12 ;  /* 0x0000000c00087213 */ /* 0x000fc60000000000 */
        /* <DEDUP_REMOVED lines=15> */
[----:B------:R-:W-:-:S04]  /*ce90*/  @!P1 LOP3.LUT R2, RZ, R7, RZ, 0x33, !PT ;  /* 0x00000007ff029212 */ /* 0x000fc800078e33ff */
[----:B------:R-:W-:-:S05]  /*cea0*/  IADD3 R18, -R2, RZ, RZ ;  /* 0x000000ff02127210 */ /* 0x000fca0007ffe1ff */
[C---:B------:R-:W-:Y:S02]  /*ceb0*/  IMAD R18, R7.reuse, R18, R12 ;  /* 0x0000001207127224 */ /* 0x040fe400078e020c */
[----:B------:R-:W-:Y:S02]  /*cec0*/  IMAD R7, R7, 0x1000000, R2 ;  /* 0x0100000007077824 */ /* 0x000fe400078e0202 */
[----:B------:R-:W-:Y:S02]  /*ced0*/  IMAD R2, R6, R3, R5 ;  /* 0x0000000306027224 */ /* 0x000fe400078e0205 */
[----:B------:R-:W-:Y:S01]  /*cee0*/  IMAD R18, R18, 0x10000, R7 ;  /* 0x0001000012127824 */ /* 0x000fe200078e0207 */
[----:B------:R-:W-:Y:S06]  /*cef0*/  BRA `(.L_x_2430) ;  /* 0x0000000000f47947 */ /* 0x000fec0003800000 */
.L_x_2429:
        /* <DEDUP_REMOVED lines=15> */
[----:B------:R-:W-:-:S05]  /*cff0*/  IADD3 R3, RZ, -R12, RZ ;  /* 0x8000000cff037210 */ /* 0x000fca0007ffe0ff */
        /* <DEDUP_REMOVED lines=12> */
[----:B------:R-:W-:Y:S01]  /*d0c0*/  IMAD R8, R7, R2, RZ ;  /* 0x0000000207087224 */ /* 0x000fe200078e02ff */
[----:B------:R-:W-:-:S03]  /*d0d0*/  IADD3 R2, -R2, RZ, RZ ;  /* 0x000000ff02027210 */ /* 0x000fc60007ffe1ff */
        /* <DEDUP_REMOVED lines=29> */
[----:B------:R-:W-:-:S05]  /*d2b0*/  @!P1 LOP3.LUT R2, RZ, R7, RZ, 0x33, !PT ;  /* 0x00000007ff029212 */ /* 0x000fca00078e33ff */
[----:B------:R-:W-:-:S07]  /*d2c0*/  IMAD R18, R2, R18, R3 ;  /* 0x0000001202127224 */ /* 0x000fce00078e0203 */
.L_x_2430:
[----:B------:R-:W-:-:S05]  /*d2d0*/  LOP3.LUT R17, RZ, R2, RZ, 0x33, !PT ;  /* 0x00000002ff117212 */ /* 0x000fca00078e33ff */
[----:B------:R-:W-:Y:S01]  /*d2e0*/  IMAD.IADD R17, R6, 0x1, R17 ;  /* 0x0000000106117824 */ /* 0x000fe200078e0211 */
[----:B------:R-:W-:Y:S06]  /*d2f0*/  BRA `(.L_x_2431) ;  /* 0x0000000000147947 */ /* 0x000fec0003800000 */
.L_x_2426:
[----:B------:R-:W-:Y:S01]  /*d300*/  ULDC UR4, c[0x0][0xc3c] ;  /* 0x00030f0000047ab9 */ /* 0x000fe20000000800 */
[----:B------:R-:W-:Y:S01]  /*d310*/  IMAD.MOV.U32 R17, RZ, RZ, RZ ;  /* 0x000000ffff117224 */ /* 0x000fe200078e00ff */
[----:B------:R-:W-:Y:S01]  /*d320*/  MOV R19, UR4 ;  /* 0x0000000400137c02 */ /* 0x000fe20008000f00 */
[----:B------:R-:W-:Y:S02]  /*d330*/  IMAD.U32 R16, RZ, RZ, UR6 ;  /* 0x00000006ff107e24 */ /* 0x000fe4000f8e00ff */
[----:B------:R-:W-:-:S07]  /*d340*/  IMAD.MOV.U32 R18, RZ, RZ, RZ ;  /* 0x000000ffff127224 */ /* 0x000fce00078e00ff */
.L_x_2431:
[----:B------:R-:W-:-:S13]  /*d350*/  ISETP.NE.AND P0, PT, R0, RZ, PT ;  /* 0x000000ff0000720c */ /* 0x000fda0003f05270 */
[----:B------:R-:W0:Y:S01]  /*d360*/  @!P0 S2R R3, SR_CgaCtaId ;  /* 0x0000000000038919 */ /* 0x000e220000008800 */
[----:B------:R-:W-:-:S04]  /*d370*/  @!P0 MOV R0, 0x400 ;  /* 0x0000040000008802 */ /* 0x000fc80000000f00 */
[----:B0-----:R-:W-:-:S05]  /*d380*/  @!P0 LEA R0, R3, R0, 0x18 ;  /* 0x0000000003008211 */ /* 0x001fca00078ec0ff */
[----:B------:R2:W-:Y:S01]  /*d390*/  @!P0 STS.128 [R0+0x168d0], R16 ;  /* 0x0168d01000008388 */ /* 0x0005e20000000c00 */
[----:B------:R-:W-:Y:S06]  /*d3a0*/  BAR.ARV 0x5, 0x200 ;  /* 0x0148000000007b1d */ /* 0x000fec0000002000 */
.L_x_2424:
[----:B------:R3:W-:Y:S01]  /*d3b0*/  STL [R1+0x38], RZ ;  /* 0x000038ff01007387 */ /* 0x0007e20000100800 */
[----:B------:R-:W-:Y:S01]  /*d3c0*/  ULDC UR4, c[0x0][0xc3c] ;  /* 0x00030f0000047ab9 */ /* 0x000fe20000000800 */
[----:B------:R-:W-:Y:S01]  /*d3d0*/  IMAD.MOV.U32 R27, RZ, RZ, 0x1 ;  /* 0x00000001ff1b7424 */ /* 0x000fe200078e00ff */
[----:B-1----:R-:W-:Y:S01]  /*d3e0*/  ISETP.GE.AND P0, PT, R19, UR4, PT ;  /* 0x0000000413007c0c */ /* 0x002fe2000bf06270 */
[----:B------:R-:W-:-:S12]  /*d3f0*/  IMAD.MOV.U32 R25, RZ, RZ, RZ ;  /* 0x000000ffff197224 */ /* 0x000fd800078e00ff */
[----:B---3--:R-:W-:Y:S05]  /*d400*/  @P0 BRA `(.L_x_2432) ;  /* 0x0000005000e00947 */ /* 0x008fea0003800000 */
[----:B------:R-:W1:Y:S01]  /*d410*/  S2R R3, SR_TID.X ;  /* 0x0000000000037919 */ /* 0x000e620000002100 */
[----:B------:R-:W3:Y:S01]  /*d420*/  S2UR UR5, SR_CgaCtaId ;  /* 0x00000000000579c3 */ /* 0x000ee20000008800 */
[----:B------:R-:W-:Y:S01]  /*d430*/  UMOV UR4, 0x400 ;  /* 0x0000040000047882 */ /* 0x000fe20000000000 */
[----:B------:R-:W-:Y:S01]  /*d440*/  BSSY B8, `(.L_x_2432) ;  /* 0x0000534000087945 */ /* 0x000fe20003800000 */
[----:B------:R4:W-:Y:S01]  /*d450*/  STL [R1+0x38], RZ ;  /* 0x000038ff01007387 */ /* 0x0009e20000100800 */
[----:B------:R-:W-:Y:S01]  /*d460*/  IMAD.MOV.U32 R27, RZ, RZ, 0x1 ;  /* 0x00000001ff1b7424 */ /* 0x000fe200078e00ff */
[----:B------:R-:W-:Y:S01]  /*d470*/  ULOP3.LUT UR37, UR36, 0x2, URZ, 0xfc, !UPT ;  /* 0x0000000224257892 */ /* 0x000fe2000f8efc3f */
[----:B------:R-:W-:Y:S01]  /*d480*/  IMAD.MOV.U32 R25, RZ, RZ, RZ ;  /* 0x000000ffff197224 */ /* 0x000fe200078e00ff */
[----:B------:R-:W-:Y:S01]  /*d490*/  ULDC UR38, c[0x0][0xc] ;  /* 0x0000030000267ab9 */ /* 0x000fe20000000800 */
[----:B---3--:R-:W-:-:S06]  /*d4a0*/  ULEA UR4, UR5, UR4, 0x18 ;  /* 0x0000000405047291 */ /* 0x008fcc000f8ec03f */
[----:B------:R-:W-:Y:S01]  /*d4b0*/  MOV R22, UR4 ;  /* 0x0000000400167c02 */ /* 0x000fe20008000f00 */
[C---:B-1----:R-:W-:Y:S01]  /*d4c0*/  IMAD.SHL.U32 R28, R3.reuse, 0x8, RZ ;  /* 0x00000008031c7824 */ /* 0x042fe200078e00ff */
[C---:B------:R-:W-:Y:S01]  /*d4d0*/  LOP3.LUT R4, R3.reuse, 0x7f, RZ, 0xc0, !PT ;  /* 0x0000007f03047812 */ /* 0x040fe200078ec0ff */
[----:B0-----:R-:W-:-:S03]  /*d4e0*/  IMAD.SHL.U32 R2, R3, 0x10, RZ ;  /* 0x0000001003027824 */ /* 0x001fc600078e00ff */
[----:B--2---:R-:W-:Y:S02]  /*d4f0*/  LOP3.LUT R0, R28, 0x1f8, RZ, 0xc0, !PT ;  /* 0x000001f81c007812 */ /* 0x004fe400078ec0ff */
[----:B------:R-:W-:Y:S02]  /*d500*/  LOP3.LUT R2, R2, 0x70, RZ, 0xc0, !PT ;  /* 0x0000007002027812 */ /* 0x000fe400078ec0ff */
[----:B------:R-:W-:Y:S02]  /*d510*/  LOP3.LUT R3, R0, 0x38, R3, 0x78, !PT ;  /* 0x0000003800037812 */ /* 0x000fe400078e7803 */
[----:B------:R-:W-:Y:S02]  /*d520*/  SHF.R.U32.HI R4, RZ, 0x3, R4 ;  /* 0x00000003ff047819 */ /* 0x000fe40000011604 */
[----:B------:R-:W-:Y:S02]  /*d530*/  LOP3.LUT R0, R3, 0x200, R28, 0xf8, !PT ;  /* 0x0000020003007812 */ /* 0x000fe400078ef81c */
[----:B------:R-:W-:-:S02]  /*d540*/  LOP3.LUT R28, R28, 0x38, RZ, 0xc0, !PT ;  /* 0x000000381c1c7812 */ /* 0x000fc400078ec0ff */
[----:B------:R-:W-:Y:S01]  /*d550*/  LOP3.LUT R2, R4, R2, RZ, 0xfc, !PT ;  /* 0x0000000204027212 */ /* 0x000fe200078efcff */
[----:B------:R-:W-:-:S05]  /*d560*/  IMAD R0, R0, 0x2, R22 ;  /* 0x0000000200007824 */ /* 0x000fca00078e0216 */
[----:B------:R4:W-:Y:S02]  /*d570*/  STL [R1+0x1c], R0 ;  /* 0x00001c0001007387 */ /* 0x0009e40000100800 */
.L_x_2495:
[----:B0-----:R-:W0:Y:S01]  /*d580*/  LDC.64 R2, c[0x0][0xc88] ;  /* 0x00032200ff027b82 */ /* 0x001e220000000a00 */
[----:B--2---:R-:W2:Y:S01]  /*d590*/  LDL.LU R6, [R1+0x4] ;  /* 0x0000040001067983 */ /* 0x004ea20000300800 */
[----:B0-----:R-:W-:-:S05]  /*d5a0*/  IMAD.WIDE R2, R19, 0x4, R2 ;  /* 0x0000000413027825 */ /* 0x001fca00078e0202 */
[----:B------:R-:W4:Y:S01]  /*d5b0*/  LDG.E R29, desc[UR54][R2.64] ;  /* 0x00000036021d7981 */ /* 0x000f22000c1e1900 */
[----:B------:R-:W-:Y:S05]  /*d5c0*/  YIELD ;  /* 0x0000000000007946 */ /* 0x000fea0003800000 */
[----:B------:R-:W-:Y:S01]  /*d5d0*/  ULDC.64 UR4, c[0x0][0xa28] ;  /* 0x00028a0000047ab9 */ /* 0x000fe20000000a00 */
[----:B------:R-:W-:Y:S01]  /*d5e0*/  IMAD.MOV.U32 R7, RZ, RZ, RZ ;  /* 0x000000ffff077224 */ /* 0x000fe200078e00ff */
[----:B------:R-:W-:Y:S01]  /*d5f0*/  ISETP.NE.U32.AND P0, PT, RZ, UR4, PT ;  /* 0x00000004ff007c0c */ /* 0x000fe2000bf05070 */
[----:B------:R-:W-:-:S03]  /*d600*/  ULDC.64 UR6, c[0x0][0xa18] ;  /* 0x0002860000067ab9 */ /* 0x000fc60000000a00 */
[----:B------:R-:W-:Y:S02]  /*d610*/  ISETP.NE.AND.EX P0, PT, RZ, UR5, PT, P0 ;  /* 0x00000005ff007c0c */ /* 0x000fe4000bf05300 */
[----:B----4-:R-:W-:-:S11]  /*d620*/  SHF.R.S32.HI R0, RZ, 0x1f, R29 ;  /* 0x0000001fff007819 */ /* 0x010fd6000001141d */
[C---:B------:R-:W-:Y:S01]  /*d630*/  @P0 LEA R2, P1, R29.reuse, UR4, 0x2 ;  /* 0x000000041d020c11 */ /* 0x040fe2000f8210ff */
[C---:B------:R-:W-:Y:S01]  /*d640*/  IMAD.SHL.U32 R23, R29.reuse, 0x4, RZ ;  /* 0x000000041d177824 */ /* 0x040fe200078e00ff */
[C-C-:B------:R-:W-:Y:S01]  /*d650*/  SHF.L.U64.HI R24, R29.reuse, 0x2, R0.reuse ;  /* 0x000000021d187819 */ /* 0x140fe20000010200 */
[----:B------:R0:W-:Y:S01]  /*d660*/  STL [R1+0x2c], R0 ;  /* 0x00002c0001007387 */ /* 0x0001e20000100800 */
[----:B------:R-:W-:Y:S01]  /*d670*/  @P0 LEA.HI.X R3, R29, UR5, R0, 0x2, P1 ;  /* 0x000000051d030c11 */ /* 0x000fe200088f1400 */
[----:B------:R-:W-:-:S04]  /*d680*/  ULDC.64 UR4, c[0x0][0xa00] ;  /* 0x0002800000047ab9 */ /* 0x000fc80000000a00 */
[----:B------:R1:W3:Y:S01]  /*d690*/  @P0 LDG.E R7, desc[UR54][R2.64] ;  /* 0x0000003602070981 */ /* 0x0002e2000c1e1900 */
[----:B------:R-:W-:Y:S02]  /*d6a0*/  ISETP.NE.U32.AND P0, PT, RZ, UR4, PT ;  /* 0x00000004ff007c0c */ /* 0x000fe4000bf05070 */
[----:B--2---:R-:W-:Y:S01]  /*d6b0*/  LOP3.LUT R6, R6, 0xffffffef, RZ, 0xc0, !PT ;  /* 0xffffffef06067812 */ /* 0x004fe200078ec0ff */
[----:B0-----:R-:W-:Y:S01]  /*d6c0*/  IMAD.MOV.U32 R0, RZ, RZ, RZ ;  /* 0x000000ffff007224 */ /* 0x001fe200078e00ff */
[----:B------:R-:W-:Y:S02]  /*d6d0*/  ISETP.NE.AND.EX P2, PT, RZ, UR5, PT, P0 ;  /* 0x00000005ff007c0c */ /* 0x000fe4000bf45300 */
[----:B------:R-:W-:Y:S02]  /*d6e0*/  ISETP.NE.U32.AND P0, PT, RZ, UR6, PT ;  /* 0x00000006ff007c0c */ /* 0x000fe4000bf05070 */
[----:B-1----:R-:W-:Y:S02]  /*d6f0*/  IADD3 R2, P1, R23, UR4, RZ ;  /* 0x0000000417027c10 */ /* 0x002fe4000ff3e0ff */
[----:B------:R-:W-:-:S02]  /*d700*/  ISETP.NE.AND.EX P0, PT, RZ, UR7, PT, P0 ;  /* 0x00000007ff007c0c */ /* 0x000fc4000bf05300 */
[----:B------:R-:W-:Y:S01]  /*d710*/  IADD3.X R3, R24, UR5, RZ, P1, !PT ;  /* 0x0000000518037c10 */ /* 0x000fe20008ffe4ff */
[----:B------:R-:W-:-:S04]  /*d720*/  ULDC.64 UR4, c[0x0][0x418] ;  /* 0x0001060000047ab9 */ /* 0x000fc80000000a00 */
[----:B------:R-:W-:Y:S01]  /*d730*/  @P2 LOP3.LUT R6, R6, 0x10, RZ, 0xfc, !PT ;  /* 0x0000001006062812 */ /* 0x000fe200078efcff */
[----:B------:R-:W2:Y:S05]  /*d740*/  @P2 LDG.E R0, desc[UR54][R2.64] ;  /* 0x0000003602002981 */ /* 0x000eaa000c1e1900 */
[----:B------:R-:W-:Y:S01]  /*d750*/  @P0 IADD3 R4, P1, R23, UR6, RZ ;  /* 0x0000000617040c10 */ /* 0x000fe2000ff3e0ff */
[----:B------:R-:W-:Y:S03]  /*d760*/  STL [R1+0x4], R6 ;  /* 0x0000040601007387 */ /* 0x000fe60000100800 */
[----:B------:R-:W-:-:S05]  /*d770*/  @P0 IADD3.X R5, R24, UR7, RZ, P1, !PT ;  /* 0x0000000718050c10 */ /* 0x000fca0008ffe4ff */
[----:B------:R-:W4:Y:S01]  /*d780*/  @P0 LDG.E R4, desc[UR54][R4.64] ;  /* 0x0000003604040981 */ /* 0x000f22000c1e1900 */
[----:B------:R-:W-:-:S03]  /*d790*/  UISETP.NE.U32.AND UP0, UPT, UR4, URZ, UPT ;  /* 0x0000003f0400728c */ /* 0x000fc6000bf05070 */
[----:B------:R-:W-:Y:S01]  /*d7a0*/  ULDC UR4, c[0x0][0x424] ;  /* 0x0001090000047ab9 */ /* 0x000fe20000000800 */
[----:B------:R-:W-:-:S03]  /*d7b0*/  UISETP.NE.AND.EX UP0, UPT, UR5, URZ, UPT, UP0 ;  /* 0x0000003f0500728c */ /* 0x000fc6000bf05300 */
[----:B------:R-:W-:Y:S01]  /*d7c0*/  ULDC UR5, c[0x0][0x2f0] ;  /* 0x0000bc0000057ab9 */ /* 0x000fe20000000800 */
[----:B------:R-:W-:-:S04]  /*d7d0*/  USEL UR4, UR4, 0x1, UP0 ;  /* 0x0000000104047887 */ /* 0x000fc80008000000 */
[----:B------:R-:W-:Y:S01]  /*d7e0*/  UIMAD UR4, UR4, UR5, URZ ;  /* 0x00000005040472a4 */ /* 0x000fe2000f8e023f */
[----:B--2---:R0:W-:Y:S04]  /*d7f0*/  STL [R1+0x20], R0 ;  /* 0x0000200001007387 */ /* 0x0041e80000100800 */
[----:B---3--:R1:W-:Y:S04]  /*d800*/  STL [R1+0x14], R7 ;  /* 0x0000140701007387 */ /* 0x0083e80000100800 */
[----:B----4-:R1:W-:Y:S01]  /*d810*/  @P0 STL [R1+0x28], R4 ;  /* 0x0000280401000387 */ /* 0x0103e20000100800 */
[----:B0-----:R-:W-:Y:S01]  /*d820*/  IMAD.U32 R0, RZ, RZ, UR4 ;  /* 0x00000004ff007e24 */ /* 0x001fe2000f8e00ff */
[----:B------:R-:W-:Y:S06]  /*d830*/  @P0 BRA `(.L_x_2433) ;  /* 0x0000000000200947 */ /* 0x000fec0003800000 */
[----:B------:R-:W-:Y:S02]  /*d840*/  ULDC UR4, c[0x0][0x288] ;  /* 0x0000a20000047ab9 */ /* 0x000fe40000000800 */
[----:B-1----:R-:W-:-:S05]  /*d850*/  IMAD.U32 R4, RZ, RZ, UR4 ;  /* 0x00000004ff047e24 */ /* 0x002fca000f8e00ff */
[----:B------:R0:W-:Y:S01]  /*d860*/  STL [R1+0x28], R4 ;  /* 0x0000280401007387 */ /* 0x0001e20000100800 */
[----:B------:R-:W-:Y:S05]  /*d870*/  @!P2 BRA `(.L_x_2433) ;  /* 0x000000000010a947 */ /* 0x000fea0003800000 */
[----:B------:R-:W2:Y:S04]  /*d880*/  LDG.E R5, desc[UR54][R2.64] ;  /* 0x0000003602057981 */ /* 0x000ea8000c1e1900 */
[----:B0-----:R-:W2:Y:S02]  /*d890*/  LDG.E R4, desc[UR54][R2.64+0x4] ;  /* 0x0000043602047981 */ /* 0x001ea4000c1e1900 */
[----:B--2---:R-:W-:-:S05]  /*d8a0*/  IADD3 R2, -R5, R4, RZ ;  /* 0x0000000405027210 */ /* 0x004fca0007ffe1ff */
[----:B------:R2:W-:Y:S02]  /*d8b0*/  STL [R1+0x28], R2 ;  /* 0x0000280201007387 */ /* 0x0005e40000100800 */
.L_x_2433:
        /* <DEDUP_REMOVED lines=10> */
.L_x_2434:
        /* <DEDUP_REMOVED lines=9> */
.L_x_2435:
[----:B0-2---:R-:W-:Y:S01]  /*d9f0*/  IMAD.MOV.U32 R2, RZ, RZ, R6 ;  /* 0x000000ffff027224 */ /* 0x005fe200078e0006 */
[----:B------:R-:W0:Y:S01]  /*da00*/  LDC R3, c[0x0][0x448] ;  /* 0x00011200ff037b82 */ /* 0x000e220000000800 */
[----:B------:R-:W2:Y:S01]  /*da10*/  LDL R6, [R1+0x28] ;  /* 0x0000280001067983 */ /* 0x000ea20000100800 */
[----:B-----5:R-:W-:Y:S01]  /*da20*/  IMAD.IADD R5, R0, 0x1, -R7 ;  /* 0x0000000100057824 */ /* 0x020fe200078e0a07 */
[----:B------:R-:W-:Y:S01]  /*da30*/  BSSY B0, `(.L_x_2436) ;  /* 0x000003a000007945 */ /* 0x000fe20003800000 */
[----:B------:R-:W-:Y:S02]  /*da40*/  LOP3.LUT R2, R2, 0xfffffff7, RZ, 0xc0, !PT ;  /* 0xfffffff702027812 */ /* 0x000fe400078ec0ff */
[----:B0-----:R-:W-:-:S13]  /*da50*/  ISETP.NE.AND P0, PT, R3, 0x1, PT ;  /* 0x000000010300780c */ /* 0x001fda0003f05270 */
[----:B------:R-:W0:Y:S01]  /*da60*/  @P0 LDC R4, c[0x0][0x44c] ;  /* 0x00011300ff040b82 */ /* 0x000e220000000800 */
[----:B------:R-:W-:-:S05]  /*da70*/  @P0 LOP3.LUT R2, R2, 0x8, RZ, 0xfc, !PT ;  /* 0x0000000802020812 */ /* 0x000fca00078efcff */
[----:B------:R1:W-:Y:S02]  /*da80*/  STL [R1+0x4], R2 ;  /* 0x0000040201007387 */ /* 0x0003e40000100800 */
[----:B------:R-:W3:Y:S02]  /*da90*/  @P0 LDC R3, c[0x0][0x450] ;  /* 0x00011400ff030b82 */ /* 0x000ee40000000800 */
[----:B------:R4:W-:Y:S01]  /*daa0*/  STL [R1+0xc], R5 ;  /* 0x00000c0501007387 */ /* 0x0009e20000100800 */
[----:B-1----:R-:W-:-:S04]  /*dab0*/  IMAD R2, R17, 0xc0, RZ ;  /* 0x000000c011027824 */ /* 0x002fc800078e02ff */
[----:B------:R-:W-:-:S04]  /*dac0*/  VIADD R2, R2, 0xbf ;  /* 0x000000bf02027836 */ /* 0x000fc80000000000 */
[----:B0-----:R-:W-:-:S05]  /*dad0*/  @P0 IMAD.HI.U32 R4, R2, R4, RZ ;  /* 0x0000000402040227 */ /* 0x001fca00078e00ff */
[----:B---3--:R-:W-:Y:S02]  /*dae0*/  @P0 SHF.R.U32.HI R2, RZ, R3, R4 ;  /* 0x00000003ff020219 */ /* 0x008fe40000011604 */
[----:B------:R-:W-:-:S04]  /*daf0*/  LOP3.LUT R4, R18, 0xff000000, RZ, 0xc0, !PT ;  /* 0xff00000012047812 */ /* 0x000fc800078ec0ff */
[----:B------:R-:W-:Y:S02]  /*db00*/  SHF.R.U32.HI R4, RZ, 0x8, R4 ;  /* 0x00000008ff047819 */ /* 0x000fe40000011604 */
[----:B--2---:R-:W-:-:S05]  /*db10*/  IADD3 R0, R5, 0x80, -R6 ;  /* 0x0000008005007810 */ /* 0x004fca0007ffe806 */
[----:B------:R-:W-:-:S05]  /*db20*/  IMAD.IADD R0, R0, 0x1, R2 ;  /* 0x0000000100007824 */ /* 0x000fca00078e0202 */
[----:B------:R-:W-:-:S04]  /*db30*/  SHF.R.S32.HI R2, RZ, 0x1f, R0 ;  /* 0x0000001fff027819 */ /* 0x000fc80000011400 */
[----:B------:R-:W-:Y:S02]  /*db40*/  LEA.HI R0, R2, R0, RZ, 0x7 ;  /* 0x0000000002007211 */ /* 0x000fe400078f38ff */
[----:B------:R-:W-:Y:S02]  /*db50*/  IADD3 R2, R5, 0x7f, RZ ;  /* 0x0000007f05027810 */ /* 0x000fe40007ffe0ff */
[----:B------:R-:W-:Y:S02]  /*db60*/  SHF.R.S32.HI R0, RZ, 0x7, R0 ;  /* 0x00000007ff007819 */ /* 0x000fe40000011400 */
[----:B------:R-:W-:-:S04]  /*db70*/  SHF.R.S32.HI R3, RZ, 0x1f, R2 ;  /* 0x0000001fff037819 */ /* 0x000fc80000011402 */
[----:B------:R-:W-:-:S04]  /*db80*/  LEA.HI R2, R3, R2, RZ, 0x7 ;  /* 0x0000000203027211 */ /* 0x000fc800078f38ff */
[----:B------:R-:W-:-:S04]  /*db90*/  SHF.R.S32.HI R2, RZ, 0x7, R2 ;  /* 0x00000007ff027819 */ /* 0x000fc80000011402 */
[----:B------:R-:W-:Y:S02]  /*dba0*/  VIMNMX R0, R2, R0, PT ;  /* 0x0000000002007248 */ /* 0x000fe40003fe0100 */
[----:B------:R-:W-:Y:S02]  /*dbb0*/  LOP3.LUT R2, R18, 0xff0000, RZ, 0xc0, !PT ;  /* 0x00ff000012027812 */ /* 0x000fe400078ec0ff */
[----:B------:R-:W-:Y:S02]  /*dbc0*/  ISETP.GE.AND P0, PT, R0, 0x1, PT ;  /* 0x000000010000780c */ /* 0x000fe40003f06270 */
[----:B------:R-:W-:Y:S01]  /*dbd0*/  LEA.HI R4, R2, R4, RZ, 0x10 ;  /* 0x0000000402047211 */ /* 0x000fe200078f80ff */
[----:B------:R-:W-:-:S10]  /*dbe0*/  IMAD.MOV.U32 R2, RZ, RZ, RZ ;  /* 0x000000ffff027224 */ /* 0x000fd400078e00ff */
[----:B----4-:R-:W-:Y:S05]  /*dbf0*/  @!P0 BRA `(.L_x_2437) ;  /* 0x0000000000748947 */ /* 0x010fea0003800000 */
        /* <DEDUP_REMOVED lines=29> */
.L_x_2437:
[----:B------:R-:W-:Y:S05]  /*ddd0*/  BSYNC B0 ;  /* 0x0000000000007941 */ /* 0x000fea0003800000 */
.L_x_2436:
        /* <DEDUP_REMOVED lines=25> */
.L_x_2439:
        /* <DEDUP_REMOVED lines=20> */
.L_x_2442:
[----:B------:R-:W-:Y:S05]  /*e0b0*/  BSYNC B6 ;  /* 0x0000000000067941 */ /* 0x000fea0003800000 */
.L_x_2441:
[----:B------:R-:W-:Y:S01]  /*e0c0*/  IADD3 R0, R22, 0x400, RZ ;  /* 0x0000040016007810 */ /* 0x000fe20007ffe0ff */
[----:B------:R-:W-:Y:S03]  /*e0d0*/  BSSY B6, `(.L_x_2443) ;  /* 0x0000022000067945 */ /* 0x000fe60003800000 */
        /* <DEDUP_REMOVED lines=8> */
[----:B------:R-:W-:Y:S01]  /*e160*/  MOV R8, 0x70 ;  /* 0x0000007000087802 */ /* 0x000fe20000000f00 */
[----:B------:R-:W-:Y:S02]  /*e170*/  IMAD.U32 R5, RZ, RZ, UR7 ;  /* 0x00000007ff057e24 */ /* 0x000fe4000f8e00ff */
[----:B------:R-:W-:Y:S02]  /*e180*/  IMAD.U32 R6, RZ, RZ, UR8 ;  /* 0x00000008ff067e24 */ /* 0x000fe4000f8e00ff */
[----:B------:R-:W-:-:S02]  /*e190*/  IMAD.U32 R7, RZ, RZ, UR9 ;  /* 0x00000009ff077e24 */ /* 0x000fc4000f8e00ff */
[----:B------:R-:W-:Y:S02]  /*e1a0*/  IMAD.U32 R10, RZ, RZ, UR4 ;  /* 0x00000004ff0a7e24 */ /* 0x000fe4000f8e00ff */
[----:B------:R-:W-:Y:S02]  /*e1b0*/  IMAD.U32 R11, RZ, RZ, UR5 ;  /* 0x00000005ff0b7e24 */ /* 0x000fe4000f8e00ff */
[----:B------:R-:W-:Y:S02]  /*e1c0*/  IMAD.MOV.U32 R12, RZ, RZ, 0x1 ;  /* 0x00000001ff0c7424 */ /* 0x000fe400078e00ff */
[----:B0-----:R-:W-:-:S07]  /*e1d0*/  IMAD.MOV.U32 R13, RZ, RZ, RZ ;  /* 0x000000ffff0d7224 */ /* 0x001fce00078e00ff */
[----:B------:R-:W-:-:S07]  /*e1e0*/  LEPC R20, `(.L_x_2445) ;  /* 0x000000001014794e */ /* 0x000fce0000000000 */
[----:B-1----:R-:W-:Y:S05]  /*e1f0*/  CALL.ABS.NOINC R2 ;  /* 0x0000000002007343 */ /* 0x002fea0003c00000 */
.L_x_2445:
        /* <DEDUP_REMOVED lines=15> */
.L_x_2444:
[----:B------:R-:W-:Y:S05]  /*e2f0*/  BSYNC B6 ;  /* 0x0000000000067941 */ /* 0x000fea0003800000 */
.L_x_2443:
        /* <DEDUP_REMOVED lines=14> */
[----:B--2---:R0:W2:Y:S01]  /*e3e0*/  @P0 LDG.E R21, desc[UR54][R2.64] ;  /* 0x0000003602150981 */ /* 0x0040a2000c1e1900 */
[----:B-1----:R-:W-:Y:S01]  /*e3f0*/  IMAD.SHL.U32 R7, R7, 0x10, RZ ;  /* 0x0000001007077824 */ /* 0x002fe200078e00ff */
[----:B------:R-:W-:Y:S01]  /*e400*/  LOP3.LUT R0, R0, 0x7f, RZ, 0xc0, !PT ;  /* 0x0000007f00007812 */ /* 0x000fe200078ec0ff */
[----:B---3--:R-:W-:-:S07]  /*e410*/  VIADD R26, R26, 0xffffffff ;  /* 0xffffffff1a1a7836 */ /* 0x008fce0000000000 */
[----:B0-----:R-:W0:Y:S01]  /*e420*/  @P2 LDC R3, c[0x0][0x434] ;  /* 0x00010d00ff032b82 */ /* 0x001e220000000800 */
[----:B------:R-:W-:Y:S02]  /*e430*/  SHF.R.U32.HI R0, RZ, 0x3, R0 ;  /* 0x00000003ff007819 */ /* 0x000fe40000011600 */
[----:B------:R-:W-:-:S05]  /*e440*/  LOP3.LUT R7, R7, 0x70, RZ, 0xc0, !PT ;  /* 0x0000007007077812 */ /* 0x000fca00078ec0ff */
[----:B------:R-:W1:Y:S01]  /*e450*/  @P2 LDC R2, c[0x0][0x438] ;  /* 0x00010e00ff022b82 */ /* 0x000e620000000800 */
[----:B------:R-:W-:-:S04]  /*e460*/  SHF.L.U32 R8, R26, 0x7, RZ ;  /* 0x000000071a087819 */ /* 0x000fc800000006ff */
[----:B------:R-:W-:Y:S01]  /*e470*/  LOP3.LUT R0, R8, R0, R7, 0xfe, !PT ;  /* 0x0000000008007212 */ /* 0x000fe200078efe07 */
[----:B--2---:R-:W-:Y:S03]  /*e480*/  @P0 STL [R1], R21 ;  /* 0x0000001501000387 */ /* 0x004fe60000100800 */
[C---:B----4-:R-:W-:Y:S01]  /*e490*/  ISETP.GE.AND P0, PT, R0.reuse, R5, PT ;  /* 0x000000050000720c */ /* 0x050fe20003f06270 */
[----:B------:R-:W-:-:S04]  /*e4a0*/  IMAD.IADD R0, R0, 0x1, R4 ;  /* 0x0000000100007824 */ /* 0x000fc800078e0204 */
[----:B0-----:R-:W-:-:S04]  /*e4b0*/  @P2 IMAD.HI.U32 R3, R0, R3, RZ ;  /* 0x0000000300032227 */ /* 0x001fc800078e00ff */
[----:B------:R-:W-:Y:S01]  /*e4c0*/  IMAD.MOV.U32 R4, RZ, RZ, R0 ;  /* 0x000000ffff047224 */ /* 0x000fe200078e0000 */
[----:B-1----:R-:W-:-:S03]  /*e4d0*/  @P2 SHF.R.U32.HI R4, RZ, R2, R3 ;  /* 0x00000002ff042219 */ /* 0x002fc60000011603 */
[----:B------:R-:W0:Y:S02]  /*e4e0*/  @!P0 LDC.64 R2, c[0x0][0x428] ;  /* 0x00010a00ff028b82 */ /* 0x000e240000000a00 */
        /* <DEDUP_REMOVED lines=14> */
[----:B------:R-:W-:Y:S01]  /*e5d0*/  LOP3.LUT R20, R20, 0xfffffffb, RZ, 0xc0, !PT ;  /* 0xfffffffb14147812 */ /* 0x000fe200078ec0ff */
[----:B------:R-:W-:-:S03]  /*e5e0*/  IMAD.U32 R9, RZ, RZ, UR37 ;  /* 0x00000025ff097e24 */ /* 0x000fc6000f8e00ff */
[----:B------:R-:W-:Y:S02]  /*e5f0*/  @P2 LOP3.LUT R20, R20, 0x4, RZ, 0xfc, !PT ;  /* 0x0000000414142812 */ /* 0x000fe400078efcff */
[----:B------:R-:W-:Y:S02]  /*e600*/  ISETP.NE.AND P2, PT, R9, 0x3, PT ;  /* 0x000000030900780c */ /* 0x000fe40003f45270 */
[----:B------:R-:W-:-:S11]  /*e610*/  LOP3.LUT R20, R20, 0xfffffffd, RZ, 0xc0, !PT ;  /* 0xfffffffd14147812 */ /* 0x000fd600078ec0ff */
[----:B------:R-:W-:-:S05]  /*e620*/  @P2 LOP3.LUT R20, R20, 0x2, RZ, 0xfc, !PT ;  /* 0x0000000214142812 */ /* 0x000fca00078efcff */
[----:B------:R0:W-:Y:S01]  /*e630*/  STL [R1+0x4], R20 ;  /* 0x0000041401007387 */ /* 0x0001e20000100800 */
[----:B------:R-:W-:-:S03]  /*e640*/  UMOV UR4, 0xffffffff ;  /* 0xffffffff00047882 */ /* 0x000fc60000000000 */
[----:B------:R-:W-:Y:S05]  /*e650*/  BRA.DIV UR4, `(.L_x_2446) ;  /* 0x0000004604d87947 */ /* 0x000fea000b800000 */
.L_x_2512:
[----:B------:R-:W-:Y:S01]  /*e660*/  LOP3.LUT R24, R18, 0xffff, RZ, 0xc0, !PT ;  /* 0x0000ffff12187812 */ /* 0x000fe200078ec0ff */
[----:B------:R-:W-:Y:S06]  /*e670*/  @!P2 BRA `(.L_x_2447) ;  /* 0x000000000004a947 */ /* 0x000fec0003800000 */
[----:B------:R-:W-:Y:S01]  /*e680*/  BPT.TRAP 0x1 ;  /* 0x000000040000795c */ /* 0x000fe20000300000 */
.L_x_2447:
        /* <DEDUP_REMOVED lines=8> */
[----:B------:R-:W-:-:S04]  /*e710*/  ULDC.64 UR4, c[0x0][0x338] ;  /* 0x0000ce0000047ab9 */ /* 0x000fc80000000a00 */
[----:B------:R-:W-:Y:S01]  /*e720*/  IADD3 R5, R5, R3, RZ ;  /* 0x0000000305057210 */ /* 0x000fe20007ffe0ff */
[----:B------:R-:W-:-:S04]  /*e730*/  IMAD R3, R7, UR4, RZ ;  /* 0x0000000407037c24 */ /* 0x000fc8000f8e02ff */
[C---:B------:R-:W-:Y:S02]  /*e740*/  IMAD R3, R2.reuse, UR5, R3 ;  /* 0x0000000502037c24 */ /* 0x040fe4000f8e0203 */
[----:B------:R-:W-:Y:S01]  /*e750*/  IMAD.WIDE.U32 R4, R2, UR4, R4 ;  /* 0x0000000402047c25 */ /* 0x000fe2000f8e0004 */
        /* <DEDUP_REMOVED lines=10> */
.L_x_2513:
[----:B------:R-:W-:Y:S05]  /*e800*/  BSYNC B0 ;  /* 0x0000000000007941 */ /* 0x000fea0003800000 */
.L_x_2448:
        /* <DEDUP_REMOVED lines=71> */
[----:B-1----:R-:W-:-:S04]  /*ec80*/  @P1 LEA R7, P0, R28, R7, 0x1 ;  /* 0x000000071c071211 */ /* 0x002fc800078008ff */
[----:B--2---:R-:W-:-:S04]  /*ec90*/  @P1 IADD3.X R6, RZ, R6, RZ, P0, !PT ;  /* 0x00000006ff061210 */ /* 0x004fc800007fe4ff */
        /* <DEDUP_REMOVED lines=36> */
.L_x_2531:
[----:B------:R-:W-:-:S13]  /*eee0*/  ISETP.GE.AND P0, PT, R4, 0x71, PT ;  /* 0x000000710400780c */ /* 0x000fda0003f06270 */
[----:B-12---:R-:W-:Y:S01]  /*eef0*/  @P0 LEA R6, P1, R28, R0, 0x1 ;  /* 0x000000001c060211 */ /* 0x006fe200078208ff */
        /* <DEDUP_REMOVED lines=8> */
.L_x_2451:
        /* <DEDUP_REMOVED lines=11> */
.L_x_2452:
        /* <DEDUP_REMOVED lines=18> */
[----:B------:R1:W-:Y:S03]  /*f150*/  STL [R1+0x34], R4 ;  /* 0x0000340401007387 */ /* 0x0003e60000100800 */
[----:B------:R-:W-:-:S05]  /*f160*/  IMAD.IADD R0, R3, 0x1, R0 ;  /* 0x0000000103007824 */ /* 0x000fca00078e0200 */
        /* <DEDUP_REMOVED lines=9> */
[----:B------:R-:W-:Y:S01]  /*f200*/  IMAD.U32 R6, RZ, RZ, UR8 ;  /* 0x00000008ff067e24 */ /* 0x000fe2000f8e00ff */
[----:B------:R-:W-:Y:S01]  /*f210*/  MOV R13, RZ ;  /* 0x000000ff000d7202 */ /* 0x000fe20000000f00 */
[----:B------:R-:W-:Y:S02]  /*f220*/  IMAD.U32 R7, RZ, RZ, UR9 ;  /* 0x00000009ff077e24 */ /* 0x000fe4000f8e00ff */
[----:B------:R-:W-:-:S02]  /*f230*/  IMAD.U32 R10, RZ, RZ, UR4 ;  /* 0x00000004ff0a7e24 */ /* 0x000fc4000f8e00ff */
[----:B------:R-:W-:Y:S02]  /*f240*/  IMAD.U32 R11, RZ, RZ, UR5 ;  /* 0x00000005ff0b7e24 */ /* 0x000fe4000f8e00ff */
[----:B------:R-:W-:Y:S02]  /*f250*/  IMAD.MOV.U32 R8, RZ, RZ, 0x70 ;  /* 0x00000070ff087424 */ /* 0x000fe400078e00ff */
[----:B------:R-:W-:-:S07]  /*f260*/  IMAD.MOV.U32 R12, RZ, RZ, 0x1 ;  /* 0x00000001ff0c7424 */ /* 0x000fce00078e00ff */
[----:B------:R-:W-:-:S07]  /*f270*/  LEPC R20, `(.L_x_2454) ;  /* 0x000000001014794e */ /* 0x000fce0000000000 */
[----:B01----:R-:W-:Y:S05]  /*f280*/  CALL.ABS.NOINC R2 ;  /* 0x0000000002007343 */ /* 0x003fea0003c00000 */
.L_x_2454:
[----:B------:R-:W-:Y:S05]  /*f290*/  BSYNC B6 ;  /* 0x0000000000067941 */ /* 0x000fea0003800000 */
.L_x_2453:
[----:B------:R-:W2:Y:S01]  /*f2a0*/  LDL.LU R21, [R1+0x34] ;  /* 0x0000340001157983 */ /* 0x000ea20000300800 */
[----:B------:R-:W-:Y:S01]  /*f2b0*/  ULDC.64 UR6, c[0x0][0x2e0] ;  /* 0x0000b80000067ab9 */ /* 0x000fe20000000a00 */
[----:B-1----:R-:W1:Y:S01]  /*f2c0*/  LDC R4, c[0x0][0x448] ;  /* 0x00011200ff047b82 */ /* 0x002e620000000800 */
[----:B------:R-:W-:Y:S01]  /*f2d0*/  ULDC.64 UR4, c[0x0][0x2d8] ;  /* 0x0000b60000047ab9 */ /* 0x000fe20000000a00 */
[----:B------:R-:W3:Y:S01]  /*f2e0*/  LDL.LU R20, [R1+0x2c] ;  /* 0x00002c0001147983 */ /* 0x000ee20000300800 */
[----:B------:R-:W-:-:S03]  /*f2f0*/  ULDC.64 UR8, c[0x0][0x280] ;  /* 0x0000a00000087ab9 */ /* 0x000fc60000000a00 */
[----:B------:R-:W3:Y:S02]  /*f300*/  LDL.LU.64 R2, [R1+0x20] ;  /* 0x0000200001027983 */ /* 0x000ee40000300a00 */
[----:B0-----:R-:W0:Y:S02]  /*f310*/  LDC R9, c[0x0][0x448] ;  /* 0x00011200ff097b82 */ /* 0x001e240000000800 */
[----:B------:R4:W5:Y:S01]  /*f320*/  LDL R10, [R1+0x1c] ;  /* 0x00001c00010a7983 */ /* 0x0009620000100800 */
[----:B-1----:R-:W-:-:S13]  /*f330*/  ISETP.NE.AND P6, PT, R4, 0x1, PT ;  /* 0x000000010400780c */ /* 0x002fda0003fc5270 */
[----:B------:R-:W1:Y:S08]  /*f340*/  @P6 LDC R5, c[0x0][0x44c] ;  /* 0x00011300ff056b82 */ /* 0x000e700000000800 */
[----:B------:R-:W4:Y:S08]  /*f350*/  @P6 LDC R4, c[0x0][0x450] ;  /* 0x00011400ff046b82 */ /* 0x000f300000000800 */
[----:B------:R-:W0:Y:S01]  /*f360*/  @P6 LDC R8, c[0x0][0x450] ;  /* 0x00011400ff086b82 */ /* 0x000e220000000800 */
[----:B--2---:R-:W-:-:S02]  /*f370*/  IMAD R0, R21, UR6, RZ ;  /* 0x0000000615007c24 */ /* 0x004fc4000f8e02ff */
[----:B------:R-:W2:Y:S02]  /*f380*/  S2R R21, SR_TID.X ;  /* 0x0000000000157919 */ /* 0x000ea40000002100 */
[----:B------:R-:W-:Y:S02]  /*f390*/  IMAD R0, R29, UR7, R0 ;  /* 0x000000071d007c24 */ /* 0x000fe4000f8e0200 */
[----:B---3--:R-:W-:Y:S02]  /*f3a0*/  IMAD.MOV.U32 R3, RZ, RZ, R20 ;  /* 0x000000ffff037224 */ /* 0x008fe400078e0014 */
[----:B------:R-:W3:Y:S01]  /*f3b0*/  S2R R20, SR_TID.X ;  /* 0x0000000000147919 */ /* 0x000ee20000002100 */
[----:B------:R-:W-:-:S04]  /*f3c0*/  IMAD.WIDE.U32 R2, R24, UR4, R2 ;  /* 0x0000000418027c25 */ /* 0x000fc8000f8e0002 */
[----:B------:R-:W-:Y:S01]  /*f3d0*/  IMAD R3, R24, UR5, R3 ;  /* 0x0000000518037c24 */ /* 0x000fe2000f8e0203 */
[----:B------:R-:W-:Y:S01]  /*f3e0*/  ULDC.64 UR4, c[0x0][0x2d0] ;  /* 0x0000b40000047ab9 */ /* 0x000fe20000000a00 */
[----:B------:R-:W-:Y:S01]  /*f3f0*/  IMAD.WIDE.U32 R2, R29, UR6, R2 ;  /* 0x000000061d027c25 */ /* 0x000fe2000f8e0002 */
[----:B------:R-:W-:-:S03]  /*f400*/  ULDC.64 UR6, c[0x0][0x2c8] ;  /* 0x0000b20000067ab9 */ /* 0x000fc60000000a00 */
[----:B------:R-:W-:Y:S02]  /*f410*/  IMAD.IADD R3, R3, 0x1, R0 ;  /* 0x0000000103037824 */ /* 0x000fe400078e0200 */
[----:B--2---:R-:W-:-:S05]  /*f420*/  IMAD.SHL.U32 R21, R21, 0x10, RZ ;  /* 0x0000001015157824 */ /* 0x004fca00078e00ff */
[----:B------:R-:W-:Y:S02]  /*f430*/  LOP3.LUT R21, R21, 0x70, RZ, 0xc0, !PT ;  /* 0x0000007015157812 */ /* 0x000fe400078ec0ff */
[----:B---3--:R-:W-:-:S04]  /*f440*/  LOP3.LUT R20, R20, 0x7f, RZ, 0xc0, !PT ;  /* 0x0000007f14147812 */ /* 0x008fc800078ec0ff */
[----:B------:R-:W-:-:S04]  /*f450*/  SHF.R.U32.HI R20, RZ, 0x3, R20 ;  /* 0x00000003ff147819 */ /* 0x000fc80000011614 */
[----:B------:R-:W-:Y:S02]  /*f460*/  LOP3.LUT R20, R20, R21, RZ, 0xfc, !PT ;  /* 0x0000001514147212 */ /* 0x000fe400078efcff */
[----:B------:R2:W5:Y:S03]  /*f470*/  LDL R21, [R1+0x28] ;  /* 0x0000280001157983 */ /* 0x0005660000100800 */
[----:B------:R-:W-:-:S04]  /*f480*/  IMAD R6, R17, 0xc0, R20 ;  /* 0x000000c011067824 */ /* 0x000fc800078e0214 */
[----:B-1----:R-:W-:-:S04]  /*f490*/  @P6 IMAD.HI.U32 R0, R6, R5, RZ ;  /* 0x0000000506006227 */ /* 0x002fc800078e00ff */
[----:B------:R-:W-:Y:S01]  /*f4a0*/  IMAD.MOV.U32 R5, RZ, RZ, R6 ;  /* 0x000000ffff057224 */ /* 0x000fe200078e0006 */
[----:B----4-:R-:W-:-:S04]  /*f4b0*/  @P6 SHF.R.U32.HI R5, RZ, R4, R0 ;  /* 0x00000004ff056219 */ /* 0x010fc80000011600 */
[----:B------:R-:W-:-:S05]  /*f4c0*/  SHF.R.S32.HI R0, RZ, 0x1f, R5 ;  /* 0x0000001fff007819 */ /* 0x000fca0000011405 */
[----:B------:R-:W-:-:S04]  /*f4d0*/  IMAD R0, R0, UR4, RZ ;  /* 0x0000000400007c24 */ /* 0x000fc8000f8e02ff */
[C---:B------:R-:W-:Y:S02]  /*f4e0*/  IMAD R7, R5.reuse, UR5, R0 ;  /* 0x0000000505077c24 */ /* 0x040fe4000f8e0200 */
[----:B------:R-:W-:Y:S02]  /*f4f0*/  IMAD.MOV R0, RZ, RZ, -R5 ;  /* 0x000000ffff007224 */ /* 0x000fe400078e0a05 */
[----:B------:R-:W-:-:S04]  /*f500*/  IMAD.WIDE.U32 R4, R5, UR4, R2 ;  /* 0x0000000405047c25 */ /* 0x000fc8000f8e0002 */
[----:B0-----:R-:W-:Y:S02]  /*f510*/  IMAD R0, R9, R0, R6 ;  /* 0x0000000009007224 */ /* 0x001fe400078e0206 */
[----:B------:R-:W-:-:S03]  /*f520*/  IMAD.IADD R5, R5, 0x1, R7 ;  /* 0x0000000105057824 */ /* 0x000fc600078e0207 */
[----:B------:R-:W-:Y:S01]  /*f530*/  SHF.R.S32.HI R7, RZ, 0x1f, R0 ;  /* 0x0000001fff077819 */ /* 0x000fe20000011400 */
[----:B------:R-:W-:-:S04]  /*f540*/  IMAD.WIDE.U32 R4, R0, UR6, R4 ;  /* 0x0000000600047c25 */ /* 0x000fc8000f8e0004 */
[----:B------:R-:W-:-:S04]  /*f550*/  IMAD R7, R7, UR6, RZ ;  /* 0x0000000607077c24 */ /* 0x000fc8000f8e02ff */
[----:B------:R-:W-:-:S05]  /*f560*/  IMAD R7, R0, UR7, R7 ;  /* 0x0000000700077c24 */ /* 0x000fca000f8e0207 */
[----:B------:R-:W-:Y:S02]  /*f570*/  IADD3 R5, R5, R7, RZ ;  /* 0x0000000705057210 */ /* 0x000fe40007ffe0ff */
[----:B------:R-:W0:Y:S01]  /*f580*/  @P6 LDC R7, c[0x0][0x44c] ;  /* 0x00011300ff076b82 */ /* 0x000e220000000800 */
[----:B------:R-:W-:-:S04]  /*f590*/  LEA R0, P0, R4, UR8, 0x1 ;  /* 0x0000000804007c11 */ /* 0x000fc8000f8008ff */
[----:B------:R-:W-:Y:S01]  /*f5a0*/  LEA.HI.X R4, R4, UR9, R5, 0x1, P0 ;  /* 0x0000000904047c11 */ /* 0x000fe200080f0c05 */
[----:B------:R-:W-:-:S04]  /*f5b0*/  VIADD R5, R6, 0x80 ;  /* 0x0000008006057836 */ /* 0x000fc80000000000 */
        /* <DEDUP_REMOVED lines=103> */
[----:B-1----:R-:W-:-:S04]  /*fc30*/  @!P2 LEA R6, P3, R28, R6, 0x1 ;  /* 0x000000061c06a211 */ /* 0x002fc800078608ff */
[----:B------:R-:W-:Y:S02]  /*fc40*/  @!P2 IADD3.X R7, RZ, R4, RZ, P3, !PT ;  /* 0x00000004ff07a210 */ /* 0x000fe40001ffe4ff */
        /* <DEDUP_REMOVED lines=22> */
[----:B------:R0:W1:Y:S04]  /*fdb0*/  SHFL.IDX PT, R0, R2, 0x3, 0x181f ;  /* 0x00781f0002007f89 */ /* 0x00006800000e0000 */
[----:B------:R0:W-:Y:S04]  /*fdc0*/  @!P2 LDGSTS.E.BYPASS.LTC128B.128 [R10+0xd400], desc[UR54][R6.64], !P0 ;  /* 0x0d400000060aafae */ /* 0x0001e8000c101d76 */
[----:B------:R0:W2:Y:S02]  /*fdd0*/  SHFL.IDX PT, R2, R5, 0x3, 0x181f ;  /* 0x00781f0005027f89 */ /* 0x0000a400000e0000 */
.L_x_2556:
        /* <DEDUP_REMOVED lines=10> */
.L_x_2456:
        /* <DEDUP_REMOVED lines=19> */
[----:B--2---:R-:W-:-:S04]  /*ffb0*/  IADD3 R7, R4, -0x2, RZ ;  /* 0xfffffffe04077810 */ /* 0x004fc80007ffe0ff */
[----:B---3--:R-:W-:Y:S01]  /*ffc0*/  ISETP.GE.AND P1, PT, R7, R2, PT ;  /* 0x000000020700720c */ /* 0x008fe20003f26270 */
[----:B01----:R-:W-:-:S12]  /*ffd0*/  @!P0 BRA `(.L_x_2458) ;  /* 0x0000004800548947 */ /* 0x003fd80003800000 */
.L_x_2557:
[----:B------:R-:W-:Y:S05]  /*ffe0*/  BSYNC B0 ;  /* 0x0000000000007941 */ /* 0x000fea0003800000 */
.L_x_2457:
[----:B------:R-:W-:Y:S04]  /*fff0*/  BSSY B0, `(.L_x_2459) ;  /* 0x00000ff000007945 */ /* 0x000fe80003800000 */
[----:B------:R-:W-:Y:S05]  /*10000*/  @!P1 BRA `(.L_x_2460) ;  /* 0x0000000c00f49947 */ /* 0x000fea0003800000 */
[----:B------:R-:W-:Y:S01]  /*10010*/  ULDC UR4, c[0x0][0x2f4] ;  /* 0x0000bd0000047ab9 */ /* 0x000fe20000000800 */
[----:B------:R-:W-:Y:S01]  /*10020*/  IMAD.MOV.U32 R17, RZ, RZ, R27 ;  /* 0x000000ffff117224 */ /* 0x000fe200078e001b */
[----:B------:R-:W-:Y:S01]  /*10030*/  ISETP.GE.AND P1, PT, R28, UR4, PT ;  /* 0x000000041c007c0c */ /* 0x000fe2000bf26270 */
[----:B------:R-:W-:Y:S02]  /*10040*/  IMAD.MOV.U32 R6, RZ, RZ, R25 ;  /* 0x000000ffff067224 */ /* 0x000fe400078e0019 */
[----:B------:R-:W-:-:S10]  /*10050*/  IMAD.MOV.U32 R29, RZ, RZ, R26 ;  /* 0x000000ffff1d7224 */ /* 0x000fd400078e001a */
.L_x_2473:
[----:B------:R-:W2:Y:S01]  /*10060*/  LDL R9, [R1+0x14] ;  /* 0x0000140001097983 */ /* 0x000ea20000100800 */
[----:B0-----:R-:W0:Y:S03]  /*10070*/  LDC R3, c[0x0][0x430] ;  /* 0x00010c00ff037b82 */ /* 0x001e260000000800 */
[----:B------:R-:W3:Y:S04]  /*10080*/  LDL R8, [R1+0x18] ;  /* 0x0000180001087983 */ /* 0x000ee80000100800 */
[----:B------:R-:W4:Y:S01]  /*10090*/  LDL R5, [R1] ;  /* 0x0000000001057983 */ /* 0x000f220000100800 */
        /* <DEDUP_REMOVED lines=14> */
[----:B-1----:R-:W-:-:S04]  /*10180*/  @P0 SHF.R.U32.HI R2, RZ, R0, R4 ;  /* 0x00000000ff020219 */ /* 0x002fc80000011604 */
[----:B------:R-:W-:-:S05]  /*10190*/  IADD3 R0, -R2, RZ, RZ ;  /* 0x000000ff02007210 */ /* 0x000fca0007ffe1ff */
        /* <DEDUP_REMOVED lines=22> */
.L_x_2461:
[----:B------:R-:W-:Y:S01]  /*10300*/  IMAD R5, R25, 0x8, R22 ;  /* 0x0000000819057824 */ /* 0x000fe200078e0216 */
[----:B------:R-:W-:Y:S01]  /*10310*/  SHF.L.U32 R2, R27, 0x1f, RZ ;  /* 0x0000001f1b027819 */ /* 0x000fe200000006ff */
[----:B------:R-:W-:Y:S03]  /*10320*/  BSSY B1, `(.L_x_2462) ;  /* 0x0000003000017945 */ /* 0x000fe60003800000 */
[----:B------:R-:W0:Y:S02]  /*10330*/  SYNCS.PHASECHK.TRANS64.TRYWAIT P0, [R5+URZ+0x16840], R2 ;  /* 0x01684002050075a7 */ /* 0x000e24000800017f */
[----:B0-----:R-:W-:Y:S05]  /*10340*/  @!P0 BRA `(.L_x_2463) ;  /* 0x00000044008c8947 */ /* 0x001fea0003800000 */
.L_x_2558:
[----:B------:R-:W-:Y:S05]  /*10350*/  BSYNC B1 ;  /* 0x0000000000017941 */ /* 0x000fea0003800000 */
.L_x_2462:
[----:B------:R-:W2:Y:S01]  /*10360*/  LDL R3, [R1+0x4] ;  /* 0x0000040001037983 */ /* 0x000ea20000100800 */
[----:B------:R-:W-:Y:S01]  /*10370*/  SHF.R.S32.HI R20, RZ, 0x1f, R0 ;  /* 0x0000001fff147819 */ /* 0x000fe20000011400 */
[----:B------:R-:W-:Y:S01]  /*10380*/  ULDC.64 UR4, c[0x0][0x300] ;  /* 0x0000c00000047ab9 */ /* 0x000fe20000000a00 */
[----:B------:R-:W-:Y:S01]  /*10390*/  ULDC.64 UR6, c[0x0][0x2e8] ;  /* 0x0000ba0000067ab9 */ /* 0x000fe20000000a00 */
[----:B------:R-:W1:Y:S02]  /*103a0*/  S2R R8, SR_TID.X ;  /* 0x0000000000087919 */ /* 0x000e640000002100 */
[----:B------:R-:W-:-:S04]  /*103b0*/  IMAD R7, R20, UR4, RZ ;  /* 0x0000000414077c24 */ /* 0x000fc8000f8e02ff */
[----:B------:R-:W-:Y:S02]  /*103c0*/  IMAD R7, R0, UR5, R7 ;  /* 0x0000000500077c24 */ /* 0x000fe4000f8e0207 */
[C---:B-1----:R-:W-:Y:S02]  /*103d0*/  IMAD.SHL.U32 R9, R8.reuse, 0x8, RZ ;  /* 0x0000000808097824 */ /* 0x042fe400078e00ff */
[----:B------:R-:W-:-:S03]  /*103e0*/  IMAD.SHL.U32 R11, R8, 0x8, RZ ;  /* 0x00000008080b7824 */ /* 0x000fc600078e00ff */
        /* <DEDUP_REMOVED lines=11> */
[----:B------:R-:W-:-:S04]  /*104a0*/  ULDC.64 UR4, c[0x0][0x308] ;  /* 0x0000c20000047ab9 */ /* 0x000fc80000000a00 */
[----:B------:R-:W-:-:S03]  /*104b0*/  IADD3 R3, R3, R7, RZ ;  /* 0x0000000703037210 */ /* 0x000fc60007ffe0ff */
        /* <DEDUP_REMOVED lines=46> */
.L_x_2576:
        /* <DEDUP_REMOVED lines=8> */
.L_x_2465:
        /* <DEDUP_REMOVED lines=11> */
.L_x_2466:
[----:B------:R1:W-:Y:S01]  /*108d0*/  SYNCS.ARRIVE.TRANS64.A1T0 RZ, [R5+URZ+0x16830], RZ ;  /* 0x016830ff05ff79a7 */ /* 0x0003e2000810003f */
[----:B------:R-:W-:Y:S05]  /*108e0*/  @!P3 BRA `(.L_x_2467) ;  /* 0x000000000004b947 */ /* 0x000fea0003800000 */
[----:B------:R-:W-:Y:S01]  /*108f0*/  BPT.TRAP 0x1 ;  /* 0x000000040000795c */ /* 0x000fe20000300000 */
.L_x_2467:
[----:B------:R-:W-:Y:S01]  /*10900*/  SHF.L.U32 R2, R17, 0x1f, RZ ;  /* 0x0000001f11027819 */ /* 0x000fe200000006ff */
[----:B-1----:R-:W-:Y:S01]  /*10910*/  IMAD R5, R6, 0x8, R22 ;  /* 0x0000000806057824 */ /* 0x002fe200078e0216 */
[----:B------:R-:W-:Y:S03]  /*10920*/  BSSY B1, `(.L_x_2468) ;  /* 0x0000003000017945 */ /* 0x000fe60003800000 */
[----:B------:R-:W1:Y:S02]  /*10930*/  SYNCS.PHASECHK.TRANS64.TRYWAIT P0, [R5+URZ+0x16860], R2 ;  /* 0x01686002050075a7 */ /* 0x000e64000800017f */
[----:B-1----:R-:W-:Y:S05]  /*10940*/  @!P0 BRA `(.L_x_2469) ;  /* 0x0000004800508947 */ /* 0x002fea0003800000 */
.L_x_2577:
[----:B------:R-:W-:Y:S05]  /*10950*/  BSYNC B1 ;  /* 0x0000000000017941 */ /* 0x000fea0003800000 */
.L_x_2468:
        /* <DEDUP_REMOVED lines=60> */
.L_x_2595:
[----:B------:R-:W-:Y:S01]  /*10d20*/  ISETP.LT.OR P0, PT, R8, 0x71, P1 ;  /* 0x000000710800780c */ /* 0x000fe20000f01670 */
[----:B------:R-:W-:Y:S01]  /*10d30*/  ULDC.64 UR4, c[0x0][0x328] ;  /* 0x0000ca0000047ab9 */ /* 0x000fe20000000a00 */
[----:B-1----:R-:W-:Y:S01]  /*10d40*/  IADD3 R2, P2, R2, R7, RZ ;  /* 0x0000000702027210 */ /* 0x002fe20007f5e0ff */
[----:B------:R-:W-:-:S03]  /*10d50*/  ULDC.64 UR6, c[0x0][0x318] ;  /* 0x0000c60000067ab9 */ /* 0x000fc60000000a00 */
[----:B------:R-:W-:-:S07]  /*10d60*/  IADD3.X R3, RZ, R23, RZ, P2, !PT ;  /* 0x00000017ff037210 */ /* 0x000fce00017fe4ff */
        /* <DEDUP_REMOVED lines=20> */
.L_x_2471:
        /* <DEDUP_REMOVED lines=11> */
.L_x_2472:
[----:B------:R-:W2:Y:S01]  /*10f60*/  LDL R0, [R1+0x10] ;  /* 0x0000100001007983 */ /* 0x000ea20000100800 */
[----:B------:R1:W-:Y:S01]  /*10f70*/  SYNCS.ARRIVE.TRANS64.A1T0 RZ, [R5+URZ+0x16850], RZ ;  /* 0x016850ff05ff79a7 */ /* 0x0003e2000810003f */
[C---:B------:R-:W-:Y:S01]  /*10f80*/  VIADD R7, R26.reuse, 0xffffffff ;  /* 0xffffffff1a077836 */ /* 0x040fe20000000000 */
[----:B------:R-:W-:Y:S01]  /*10f90*/  MOV R29, R26 ;  /* 0x0000001a001d7202 */ /* 0x000fe20000000f00 */
[----:B------:R-:W-:Y:S02]  /*10fa0*/  IMAD.MOV.U32 R17, RZ, RZ, R27 ;  /* 0x000000ffff117224 */ /* 0x000fe400078e001b */
[----:B------:R-:W-:Y:S01]  /*10fb0*/  IMAD.MOV.U32 R6, RZ, RZ, R25 ;  /* 0x000000ffff067224 */ /* 0x000fe200078e0019 */
[----:B--2---:R-:W-:-:S13]  /*10fc0*/  ISETP.GT.AND P0, PT, R26, R0, PT ;  /* 0x000000001a00720c */ /* 0x004fda0003f04270 */
[----:B-1----:R-:W-:Y:S05]  /*10fd0*/  @P0 BRA `(.L_x_2473) ;  /* 0xfffffff000200947 */ /* 0x002fea000383ffff */
.L_x_2460:
[----:B------:R-:W-:Y:S05]  /*10fe0*/  BSYNC B0 ;  /* 0x0000000000007941 */ /* 0x000fea0003800000 */
.L_x_2459:
        /* <DEDUP_REMOVED lines=17> */
.L_x_2475:
[----:B------:R-:W-:Y:S05]  /*11100*/  BSYNC B0 ;  /* 0x0000000000007941 */ /* 0x000fea0003800000 */
.L_x_2474:
[----:B------:R-:W-:-:S05]  /*11110*/  IMAD.U32 R0, RZ, RZ, UR37 ;  /* 0x00000025ff007e24 */ /* 0x000fca000f8e00ff */
[----:B------:R-:W-:-:S13]  /*11120*/  ISETP.NE.AND P0, PT, R0, 0x3, PT ;  /* 0x000000030000780c */ /* 0x000fda0003f05270 */
[----:B------:R-:W-:Y:S05]  /*11130*/  @!P0 BRA `(.L_x_2476) ;  /* 0x0000000000048947 */ /* 0x000fea0003800000 */
[----:B------:R-:W-:Y:S01]  /*11140*/  BPT.TRAP 0x1 ;  /* 0x000000040000795c */ /* 0x000fe20000300000 */
.L_x_2476:
[----:B------:R-:W2:Y:S01]  /*11150*/  LDL.LU R2, [R1+0xc] ;  /* 0x00000c0001027983 */ /* 0x000ea20000300800 */
[----:B------:R-:W-:Y:S01]  /*11160*/  IMAD R0, R25, 0x8, R22 ;  /* 0x0000000819007824 */ /* 0x000fe200078e0216 */
[----:B0-----:R-:W-:Y:S01]  /*11170*/  SHF.L.U32 R3, R27, 0x1f, RZ ;  /* 0x0000001f1b037819 */ /* 0x001fe200000006ff */
[----:B------:R-:W-:Y:S03]  /*11180*/  BSSY B0, `(.L_x_2477) ;  /* 0x0000004000007945 */ /* 0x000fe60003800000 */
[----:B------:R-:W0:Y:S01]  /*11190*/  SYNCS.PHASECHK.TRANS64.TRYWAIT P0, [R0+URZ+0x16860], R3 ;  /* 0x01686003000075a7 */ /* 0x000e22000800017f */
[----:B--2---:R-:W-:Y:S01]  /*111a0*/  IMAD R6, R26, -0x80, R2 ;  /* 0xffffff801a067824 */ /* 0x004fe200078e0202 */
[----:B0-----:R-:W-:Y:S06]  /*111b0*/  @!P0 BRA `(.L_x_2478) ;  /* 0x0000004800908947 */ /* 0x001fec0003800000 */
.L_x_2596:
[----:B------:R-:W-:Y:S05]  /*111c0*/  BSYNC B0 ;  /* 0x0000000000007941 */ /* 0x000fea0003800000 */
.L_x_2477:
        /* <DEDUP_REMOVED lines=15> */
[----:B------:R-:W-:Y:S01]  /*112c0*/  SHF.L.U32 R5, R28, 0x1, RZ ;  /* 0x000000011c057819 */ /* 0x000fe200000006ff */
[----:B------:R-:W-:Y:S01]  /*112d0*/  IMAD R4, R4, 0x2, R22 ;  /* 0x0000000204047824 */ /* 0x000fe200078e0216 */
[----:B------:R-:W-:Y:S01]  /*112e0*/  ISETP.LT.OR P1, PT, R6, 0x1, P0 ;  /* 0x000000010600780c */ /* 0x000fe20000721670 */
        /* <DEDUP_REMOVED lines=34> */
[----:B0-----:R-:W-:-:S04]  /*11510*/  IADD3 R2, P2, R9, R5, RZ ;  /* 0x0000000509027210 */ /* 0x001fc80007f5e0ff */
[----:B-1----:R-:W-:-:S05]  /*11520*/  IADD3.X R3, RZ, R7, RZ, P2, !PT ;  /* 0x00000007ff037210 */ /* 0x002fca00017fe4ff */
[----:B------:R0:W-:Y:S01]  /*11530*/  LDGSTS.E.BYPASS.LTC128B.128 [R4+0x2c00], desc[UR54][R2.64], !P1 ;  /* 0x02c0000002047fae */ /* 0x0001e2000c901d76 */
[----:B------:R-:W-:Y:S02]  /*11540*/  ISETP.LT.OR P1, PT, R6, 0x61, P0 ;  /* 0x000000610600780c */ /* 0x000fe40000721670 */
[----:B0-----:R-:W-:Y:S02]  /*11550*/  IADD3 R2, P2, R14, R5, RZ ;  /* 0x000000050e027210 */ /* 0x001fe40007f5e0ff */
[----:B------:R0:W1:Y:S03]  /*11560*/  SHFL.IDX PT, R14, R18, 0x7, 0x181f ;  /* 0x00f81f00120e7f89 */ /* 0x00006600000e0000 */
[----:B--2---:R-:W-:-:S06]  /*11570*/  IMAD.X R3, RZ, RZ, R8, P2 ;  /* 0x000000ffff037224 */ /* 0x004fcc00010e0608 */
[----:B---3--:R0:W-:Y:S02]  /*11580*/  LDGSTS.E.BYPASS.LTC128B.128 [R4+0x3400], desc[UR54][R2.64], !P1 ;  /* 0x0340000002047fae */ /* 0x0081e4000c901d76 */
.L_x_2614:
        /* <DEDUP_REMOVED lines=9> */
.L_x_2480:
        /* <DEDUP_REMOVED lines=11> */
.L_x_2481:
[----:B------:R-:W-:Y:S01]  /*116d0*/  VIADD R25, R25, 0x1 ;  /* 0x0000000119197836 */ /* 0x000fe20000000000 */
[----:B------:R0:W-:Y:S04]  /*116e0*/  SYNCS.ARRIVE.TRANS64.A1T0 RZ, [R0+URZ+0x16850], RZ ;  /* 0x016850ff00ff79a7 */ /* 0x0001e8000810003f */
[----:B------:R-:W-:-:S04]  /*116f0*/  ISETP.NE.AND P0, PT, R25, 0x2, PT ;  /* 0x000000021900780c */ /* 0x000fc80003f05270 */
[----:B0-----:R-:W-:Y:S02]  /*11700*/  SEL R0, RZ, 0x1, P0 ;  /* 0x00000001ff007807 */ /* 0x001fe40000000000 */
[----:B------:R-:W-:Y:S02]  /*11710*/  SEL R25, R25, RZ, P0 ;  /* 0x000000ff19197207 */ /* 0x000fe40000000000 */
[----:B------:R-:W-:-:S07]  /*11720*/  LOP3.LUT R27, R27, R0, RZ, 0x3c, !PT ;  /* 0x000000001b1b7212 */ /* 0x000fce00078e3cff */
.L_x_2440:
[----:B------:R-:W-:Y:S05]  /*11730*/  BSYNC B7 ;  /* 0x0000000000077941 */ /* 0x000fea0003800000 */
.L_x_2438:
        /* <DEDUP_REMOVED lines=12> */
.L_x_2482:
        /* <DEDUP_REMOVED lines=14> */
[----:B------:R-:W-:Y:S01]  /*118e0*/  MOV R17, RZ ;  /* 0x000000ff00117202 */ /* 0x000fe20000000f00 */
[----:B------:R-:W-:Y:S01]  /*118f0*/  IMAD.MOV.U32 R5, RZ, RZ, RZ ;  /* 0x000000ffff057224 */ /* 0x000fe200078e00ff */
        /* <DEDUP_REMOVED lines=27> */
.L_x_2624:
[----:B------:R-:W-:Y:S02]  /*11ab0*/  ULDC UR4, c[0x0][0xc38] ;  /* 0x00030e0000047ab9 */ /* 0x000fe40000000800 */
[----:B------:R-:W-:-:S04]  /*11ac0*/  IMAD.U32 R4, RZ, RZ, UR4 ;  /* 0x00000004ff047e24 */ /* 0x000fc8000f8e00ff */
[----:B-1----:R-:W-:-:S04]  /*11ad0*/  IMAD R3, R14, R4, RZ ;  /* 0x000000040e037224 */ /* 0x002fc800078e02ff */
[----:B------:R-:W-:-:S05]  /*11ae0*/  IMAD.IADD R6, R6, 0x1, R3 ;  /* 0x0000000106067824 */ /* 0x000fca00078e0203 */
[----:B------:R-:W-:-:S13]  /*11af0*/  ISETP.GT.AND P6, PT, R6, R0, PT ;  /* 0x000000000600720c */ /* 0x000fda0003fc4270 */
[----:B------:R-:W-:Y:S05]  /*11b00*/  @P6 BRA `(.L_x_2485) ;  /* 0x0000000000a46947 */ /* 0x000fea0003800000 */
.L_x_2488:
[----:B0-----:R-:W0:Y:S01]  /*11b10*/  LDC R2, c[0x0][0xc3c] ;  /* 0x00030f00ff027b82 */ /* 0x001e220000000800 */
[----:B------:R-:W-:-:S05]  /*11b20*/  VIADD R19, R19, 0x1f ;  /* 0x0000001f13137836 */ /* 0x000fca0000000000 */
[----:B0-----:R-:W-:-:S13]  /*11b30*/  ISETP.GE.AND P6, PT, R19, R2, PT ;  /* 0x000000021300720c */ /* 0x001fda0003fc6270 */
[----:B------:R-:W-:Y:S05]  /*11b40*/  @P6 BRA `(.L_x_2486) ;  /* 0x0000000800bc6947 */ /* 0x000fea0003800000 */
[----:B------:R-:W0:Y:S01]  /*11b50*/  S2R R3, SR_TID.X ;  /* 0x0000000000037919 */ /* 0x000e220000002100 */
        /* <DEDUP_REMOVED lines=30> */
.L_x_2632:
[----:B------:R-:W-:Y:S02]  /*11d40*/  ULDC UR4, c[0x0][0xc38] ;  /* 0x00030e0000047ab9 */ /* 0x000fe40000000800 */
[----:B------:R-:W-:-:S05]  /*11d50*/  MOV R4, UR4 ;  /* 0x0000000400047c02 */ /* 0x000fca0008000f00 */
[----:B-1----:R-:W-:-:S04]  /*11d60*/  IMAD R3, R14, R4, RZ ;  /* 0x000000040e037224 */ /* 0x002fc800078e02ff */
[----:B------:R-:W-:-:S05]  /*11d70*/  IMAD.IADD R6, R3, 0x1, R6 ;  /* 0x0000000103067824 */ /* 0x000fca00078e0206 */
[----:B------:R-:W-:-:S13]  /*11d80*/  ISETP.GT.AND P6, PT, R6, R0, PT ;  /* 0x000000000600720c */ /* 0x000fda0003fc4270 */
[----:B------:R-:W-:Y:S05]  /*11d90*/  @!P6 BRA `(.L_x_2488) ;  /* 0xfffffffc005ce947 */ /* 0x000fea000383ffff */
.L_x_2485:
        /* <DEDUP_REMOVED lines=10> */
.L_x_2637:
[----:B------:R-:W-:-:S13]  /*11e40*/  ISETP.NE.AND P0, PT, R3, RZ, PT ;  /* 0x000000ff0300720c */ /* 0x000fda0003f05270 */
[----:B------:R-:W-:Y:S05]  /*11e50*/  @!P0 BRA `(.L_x_2490) ;  /* 0x0000000000108947 */ /* 0x000fea0003800000 */
[----:B------:R-:W-:Y:S01]  /*11e60*/  UMOV UR4, 0xffffffff ;  /* 0xffffffff00047882 */ /* 0x000fe20000000000 */
[----:B------:R-:W-:Y:S02]  /*11e70*/  VIADD R12, R7, 0xffffffff ;  /* 0xffffffff070c7836 */ /* 0x000fe40000000000 */
[----:B------:R-:W-:Y:S05]  /*11e80*/  BRA.DIV UR4, `(.L_x_2491) ;  /* 0x0000005204007947 */ /* 0x000fea000b800000 */
[----:B------:R4:W0:Y:S02]  /*11e90*/  SHFL.IDX PT, R16, R2, R12, 0x1f ;  /* 0x00001f0c02107589 */ /* 0x00082400000e0000 */
.L_x_2490:
        /* <DEDUP_REMOVED lines=12> */
[----:B0-----:R-:W-:-:S05]  /*11f60*/  IADD3 R9, RZ, -R3, RZ ;  /* 0x80000003ff097210 */ /* 0x001fca0007ffe0ff */
        /* <DEDUP_REMOVED lines=12> */
[----:B------:R-:W-:Y:S01]  /*12030*/  @!P1 IMAD.IADD R9, R9, 0x1, -R4 ;  /* 0x0000000109099824 */ /* 0x000fe200078e0a04 */
[----:B------:R-:W-:-:S02]  /*12040*/  @!P1 IADD3 R7, R7, 0x1, RZ ;  /* 0x0000000107079810 */ /* 0x000fc40007ffe0ff */
        /* <DEDUP_REMOVED lines=24> */
[----:B------:R-:W-:-:S05]  /*121d0*/  @P0 VIADD R4, R4, 0x1 ;  /* 0x0000000104040836 */ /* 0x000fca0000000000 */
[----:B------:R-:W-:Y:S02]  /*121e0*/  @!P2 IADD3 R4, -R4, RZ, RZ ;  /* 0x000000ff0404a210 */ /* 0x000fe40007ffe1ff */
[----:B------:R-:W-:-:S05]  /*121f0*/  @!P1 LOP3.LUT R4, RZ, R5, RZ, 0x33, !PT ;  /* 0x00000005ff049212 */ /* 0x000fca00078e33ff */
[--C-:B------:R-:W-:Y:S02]  /*12200*/  IMAD.MOV R2, RZ, RZ, -R4.reuse ;  /* 0x000000ffff027224 */ /* 0x100fe400078e0a04 */
[C---:B------:R-:W-:Y:S02]  /*12210*/  IMAD R4, R5.reuse, 0x1000000, R4 ;  /* 0x0100000005047824 */ /* 0x040fe400078e0204 */
[----:B------:R-:W-:-:S04]  /*12220*/  IMAD R5, R5, R2, R7 ;  /* 0x0000000205057224 */ /* 0x000fc800078e0207 */
[----:B------:R-:W-:Y:S01]  /*12230*/  IMAD R18, R5, 0x10000, R4 ;  /* 0x0001000005127824 */ /* 0x000fe200078e0204 */
[----:B------:R-:W-:Y:S06]  /*12240*/  BRA `(.L_x_2493) ;  /* 0x0000000000f07947 */ /* 0x000fec0003800000 */
.L_x_2492:
[----:B----4-:R-:W0:Y:S02]  /*12250*/  LDC.64 R2, c[0x0][0xc90] ;  /* 0x00032400ff027b82 */ /* 0x010e240000000a00 */
[----:B0-----:R-:W-:-:S05]  /*12260*/  IMAD.WIDE R2, R19, 0x4, R2 ;  /* 0x0000000413027825 */ /* 0x001fca00078e0202 */
[----:B------:R0:W2:Y:S02]  /*12270*/  LDG.E R6, desc[UR54][R2.64] ;  /* 0x0000003602067981 */ /* 0x0000a4000c1e1900 */
[----:B0-----:R-:W-:Y:S01]  /*12280*/  MOV R2, RZ ;  /* 0x000000ff00027202 */ /* 0x001fe20000000f00 */
        /* <DEDUP_REMOVED lines=32> */
[----:B0-----:R-:W-:-:S02]  /*12490*/  IADD3 R2, R8, 0xffffffe, RZ ;  /* 0x0ffffffe08027810 */ /* 0x001fc40007ffe0ff */
[----:B------:R-:W-:-:S04]  /*124a0*/  IABS R8, R0 ;  /* 0x0000000000087213 */ /* 0x000fc80000000000 */
        /* <DEDUP_REMOVED lines=19> */
[----:B------:R-:W-:Y:S01]  /*125e0*/  @!P1 LOP3.LUT R3, RZ, R4, RZ, 0x33, !PT ;  /* 0x00000004ff039212 */ /* 0x000fe200078e33ff */
[----:B------:R-:W-:-:S04]  /*125f0*/  IMAD.MOV R4, RZ, RZ, -R4 ;  /* 0x000000ffff047224 */ /* 0x000fc800078e0a04 */
[----:B------:R-:W-:-:S07]  /*12600*/  IMAD R18, R3, R4, R0 ;  /* 0x0000000403127224 */ /* 0x000fce00078e0200 */
.L_x_2493:
[----:B------:R-:W-:-:S05]  /*12610*/  LOP3.LUT R0, RZ, R3, RZ, 0x33, !PT ;  /* 0x00000003ff007212 */ /* 0x000fca00078e33ff */
[----:B------:R-:W-:Y:S01]  /*12620*/  IMAD.IADD R17, R17, 0x1, R0 ;  /* 0x0000000111117824 */ /* 0x000fe200078e0200 */
[----:B------:R-:W-:Y:S06]  /*12630*/  BRA `(.L_x_2494) ;  /* 0x00000000001c7947 */ /* 0x000fec0003800000 */
.L_x_2486:
[----:B------:R-:W-:Y:S01]  /*12640*/  UMOV UR4, URZ ;  /* 0x0000003f00047c82 */ /* 0x000fe20008000000 */
[----:B------:R-:W-:Y:S01]  /*12650*/  UMOV UR5, URZ ;  /* 0x0000003f00057c82 */ /* 0x000fe20008000000 */
[----:B------:R-:W-:Y:S01]  /*12660*/  ULDC UR6, c[0x0][0xc3c] ;  /* 0x00030f0000067ab9 */ /* 0x000fe20000000800 */
[----:B------:R-:W-:Y:S01]  /*12670*/  IMAD.MOV.U32 R16, RZ, RZ, R0 ;  /* 0x000000ffff107224 */ /* 0x000fe200078e0000 */
[----:B------:R-:W-:Y:S01]  /*12680*/  MOV R19, UR6 ;  /* 0x0000000600137c02 */ /* 0x000fe20008000f00 */
[----:B------:R-:W-:Y:S02]  /*12690*/  IMAD.U32 R17, RZ, RZ, UR4 ;  /* 0x00000004ff117e24 */ /* 0x000fe4000f8e00ff */
[----:B------:R-:W-:-:S07]  /*126a0*/  IMAD.U32 R18, RZ, RZ, UR5 ;  /* 0x00000005ff127e24 */ /* 0x000fce000f8e00ff */
.L_x_2494:
        /* <DEDUP_REMOVED lines=10> */
.L_x_2483:
[----:B------:R-:W-:Y:S02]  /*12750*/  ULDC UR4, c[0x0][0xc3c] ;  /* 0x00030f0000047ab9 */ /* 0x000fe40000000800 */
[----:B-1----:R-:W-:-:S13]  /*12760*/  ISETP.GE.AND P0, PT, R19, UR4, PT ;  /* 0x0000000413007c0c */ /* 0x002fda000bf06270 */
[----:B------:R-:W-:Y:S05]  /*12770*/  @!P0 BRA `(.L_x_2495) ;  /* 0xffffffac00808947 */ /* 0x000fea000383ffff */
[----:B------:R-:W-:Y:S05]  /*12780*/  BSYNC B8 ;  /* 0x0000000000087941 */ /* 0x000fea0003800000 */
.L_x_2432:
[----:B--2---:R-:W2:Y:S01]  /*12790*/  LDL.LU R0, [R1+0x38] ;  /* 0x0000380001007983 */ /* 0x004ea20000300800 */
[----:B------:R-:W-:Y:S01]  /*127a0*/  BSSY B0, `(.L_x_2496) ;  /* 0x000000b000007945 */ /* 0x000fe20003800000 */
[----:B------:R-:W1:Y:S01]  /*127b0*/  S2R R5, SR_CgaCtaId ;  /* 0x0000000000057919 */ /* 0x000e620000008800 */
[----:B--2---:R-:W-:-:S05]  /*127c0*/  VIADD R0, R0, 0x1 ;  /* 0x0000000100007836 */ /* 0x004fca0000000000 */
[----:B0-----:R-:W-:-:S04]  /*127d0*/  LEA.HI R2, R0, R0, RZ, 0x1 ;  /* 0x0000000000027211 */ /* 0x001fc800078f08ff */
[----:B------:R-:W-:Y:S02]  /*127e0*/  LOP3.LUT R3, R2, 0xfffffffe, RZ, 0xc0, !PT ;  /* 0xfffffffe02037812 */ /* 0x000fe400078ec0ff */
[----:B------:R-:W-:-:S03]  /*127f0*/  MOV R2, 0x400 ;  /* 0x0000040000027802 */ /* 0x000fc60000000f00 */
[----:B------:R-:W-:Y:S01]  /*12800*/  IMAD.IADD R0, R0, 0x1, -R3 ;  /* 0x0000000100007824 */ /* 0x000fe200078e0a03 */
[----:B-1----:R-:W-:-:S04]  /*12810*/  LEA R5, R5, R2, 0x18 ;  /* 0x0000000205057211 */ /* 0x002fc800078ec0ff */
[----:B------:R-:W-:-:S04]  /*12820*/  SHF.L.U32 R0, R0, 0x1f, RZ ;  /* 0x0000001f00007819 */ /* 0x000fc800000006ff */
[----:B------:R-:W0:Y:S02]  /*12830*/  SYNCS.PHASECHK.TRANS64.TRYWAIT P0, [R5+URZ+0x16820], R0 ;  /* 0x01682000050075a7 */ /* 0x000e24000800017f */
[----:B0-----:R-:W-:Y:S05]  /*12840*/  @!P0 BRA `(.L_x_2497) ;  /* 0x0000004400b88947 */ /* 0x001fea0003800000 */
.L_x_2640:
[----:B------:R-:W-:Y:S05]  /*12850*/  BSYNC B0 ;  /* 0x0000000000007941 */ /* 0x000fea0003800000 */
.L_x_2496:
[----:B------:R-:W-:-:S03]  /*12860*/  UMOV UR4, 0xffffffff ;  /* 0xffffffff00047882 */ /* 0x000fc60000000000 */
[----:B------:R-:W-:Y:S05]  /*12870*/  BRA.DIV UR4, `(.L_x_2498) ;  /* 0x0000004604c07947 */ /* 0x000fea000b800000 */
[----:B0-----:R-:W0:Y:S02]  /*12880*/  S2R R0, SR_TID.X ;  /* 0x0000000000007919 */ /* 0x001e240000002100 */
[----:B0-----:R-:W-:-:S04]  /*12890*/  SHF.R.U32.HI R0, RZ, 0x5, R0 ;  /* 0x00000005ff007819 */ /* 0x001fc80000011600 */
[----:B------:R-:W-:-:S05]  /*128a0*/  LOP3.LUT R0, R0, 0x3, RZ, 0xc0, !PT ;  /* 0x0000000300007812 */ /* 0x000fca00078ec0ff */
[----:B------:R0:W1:Y:S02]  /*128b0*/  SHFL.IDX PT, R14, R0, RZ, 0x1f ;  /* 0x00001fff000e7589 */ /* 0x00006400000e0000 */
.L_x_2643:
[----:B-1----:R-:W-:Y:S01]  /*128c0*/  ISETP.NE.AND P0, PT, R14, RZ, PT ;  /* 0x000000ff0e00720c */ /* 0x002fe20003f05270 */
[----:B------:R-:W-:-:S12]  /*128d0*/  BSSY B0, `(.L_x_2499) ;  /* 0x0000024000007945 */ /* 0x000fd80003800000 */
[----:B------:R-:W-:Y:S05]  /*128e0*/  @P0 BRA `(.L_x_2500) ;  /* 0x0000000000880947 */ /* 0x000fea0003800000 */
[----:B------:R-:W-:-:S03]  /*128f0*/  UMOV UR4, 0xffffffff ;  /* 0xffffffff00047882 */ /* 0x000fc60000000000 */
[----:B------:R-:W-:Y:S05]  /*12900*/  BRA.DIV UR4, `(.L_x_2501) ;  /* 0x0000004604d07947 */ /* 0x000fea000b800000 */
[----:B------:R-:W-:-:S13]  /*12910*/  ELECT P6, URZ, PT ;  /* 0x00000000003f782f */ /* 0x000fda00038c0000 */
.L_x_2646:
[----:B------:R-:W-:Y:S05]  /*12920*/  @!P6 BRA `(.L_x_2500) ;  /* 0x000000000078e947 */ /* 0x000fea0003800000 */
[----:B------:R-:W-:-:S06]  /*12930*/  ULOP3.LUT UR4, UR36, 0x2, URZ, 0xfc, !UPT ;  /* 0x0000000224047892 */ /* 0x000fcc000f8efc3f */
[----:B0-----:R-:W-:-:S05]  /*12940*/  IMAD.U32 R0, RZ, RZ, UR4 ;  /* 0x00000004ff007e24 */ /* 0x001fca000f8e00ff */
[----:B------:R-:W-:-:S13]  /*12950*/  ISETP.NE.AND P0, PT, R0, 0x3, PT ;  /* 0x000000030000780c */ /* 0x000fda0003f05270 */
[----:B------:R-:W-:Y:S05]  /*12960*/  @!P0 BRA `(.L_x_2502) ;  /* 0x0000000000048947 */ /* 0x000fea0003800000 */
[----:B------:R-:W-:Y:S01]  /*12970*/  BPT.TRAP 0x1 ;  /* 0x000000040000795c */ /* 0x000fe20000300000 */
.L_x_2502:
[----:B------:R-:W-:Y:S01]  /*12980*/  IMAD R3, R25, 0x8, R5 ;  /* 0x0000000819037824 */ /* 0x000fe200078e0205 */
[----:B------:R-:W-:Y:S01]  /*12990*/  SHF.L.U32 R2, R27, 0x1f, RZ ;  /* 0x0000001f1b027819 */ /* 0x000fe200000006ff */
[----:B------:R-:W-:-:S03]  /*129a0*/  VIADD R25, R25, 0x1 ;  /* 0x0000000119197836 */ /* 0x000fc60000000000 */
[----:B------:R-:W0:Y:S02]  /*129b0*/  SYNCS.PHASECHK.TRANS64.TRYWAIT P1, [R3+URZ+0x16840], R2 ;  /* 0x01684002030075a7 */ /* 0x000e24000802017f */
[----:B------:R-:W-:-:S04]  /*129c0*/  ISETP.NE.AND P2, PT, R25, 0x2, PT ;  /* 0x000000021900780c */ /* 0x000fc80003f45270 */
[----:B------:R-:W-:Y:S01]  /*129d0*/  SEL R0, RZ, 0x1, P2 ;  /* 0x00000001ff007807 */ /* 0x000fe20001000000 */
[----:B0-----:R-:W-:Y:S08]  /*129e0*/  @!P1 BRA `(.L_x_2503) ;  /* 0x0000004400b89947 */ /* 0x001ff00003800000 */
.L_x_2647:
[----:B------:R-:W-:Y:S02]  /*129f0*/  SEL R25, R25, RZ, P2 ;  /* 0x000000ff19197207 */ /* 0x000fe40001000000 */
[----:B------:R-:W-:Y:S01]  /*12a00*/  LOP3.LUT R0, R27, R0, RZ, 0x3c, !PT ;  /* 0x000000001b007212 */ /* 0x000fe200078e3cff */
[----:B------:R-:W-:Y:S06]  /*12a10*/  @!P0 BRA `(.L_x_2504) ;  /* 0x0000000000048947 */ /* 0x000fec0003800000 */
[----:B------:R-:W-:Y:S01]  /*12a20*/  BPT.TRAP 0x1 ;  /* 0x000000040000795c */ /* 0x000fe20000300000 */
.L_x_2504:
[----:B------:R-:W-:Y:S01]  /*12a30*/  IMAD R25, R25, 0x8, R5 ;  /* 0x0000000819197824 */ /* 0x000fe200078e0205 */
[----:B------:R-:W-:-:S04]  /*12a40*/  SHF.L.U32 R0, R0, 0x1f, RZ ;  /* 0x0000001f00007819 */ /* 0x000fc800000006ff */
[----:B------:R-:W1:Y:S02]  /*12a50*/  SYNCS.PHASECHK.TRANS64.TRYWAIT P1, [R25+URZ+0x16840], R0 ;  /* 0x01684000190075a7 */ /* 0x000e64000802017f */
[----:B-1----:R-:W-:Y:S05]  /*12a60*/  @!P1 BRA `(.L_x_2505) ;  /* 0x0000004400ac9947 */ /* 0x002fea0003800000 */
.L_x_2648:
[----:B------:R-:W-:Y:S05]  /*12a70*/  @!P0 BRA `(.L_x_2506) ;  /* 0x0000000000048947 */ /* 0x000fea0003800000 */
[----:B------:R-:W-:Y:S01]  /*12a80*/  BPT.TRAP 0x1 ;  /* 0x000000040000795c */ /* 0x000fe20000300000 */
.L_x_2506:
[----:B------:R-:W2:Y:S02]  /*12a90*/  SYNCS.PHASECHK.TRANS64.TRYWAIT P1, [R3+URZ+0x16860], R2 ;  /* 0x01686002030075a7 */ /* 0x000ea4000802017f */
[----:B--2---:R-:W-:Y:S05]  /*12aa0*/  @!P1 BRA `(.L_x_2507) ;  /* 0x0000004400b09947 */ /* 0x004fea0003800000 */
.L_x_2649:
[----:B------:R-:W-:Y:S05]  /*12ab0*/  @!P0 BRA `(.L_x_2508) ;  /* 0x0000000000048947 */ /* 0x000fea0003800000 */
[----:B------:R-:W-:Y:S01]  /*12ac0*/  BPT.TRAP 0x1 ;  /* 0x000000040000795c */ /* 0x000fe20000300000 */
.L_x_2508:
[----:B---3--:R3:W4:Y:S02]  /*12ad0*/  SYNCS.PHASECHK.TRANS64.TRYWAIT P0, [R25+URZ+0x16860], R0 ;  /* 0x01686000190075a7 */ /* 0x008724000800017f */
[----:B----4-:R-:W-:Y:S05]  /*12ae0*/  @!P0 NANOSLEEP.SYNCS 0x989680 ;  /* 0x009896800000895d */ /* 0x010fea0003900000 */
[----:B------:R-:W4:Y:S02]  /*12af0*/  @!P0 SYNCS.PHASECHK.TRANS64 P0, [R25+URZ+0x16860], R0 ;  /* 0x01686000190085a7 */ /* 0x000f24000800007f */
[----:B----4-:R-:W-:Y:S05]  /*12b00*/  @!P0 BRA `(.L_x_2508) ;  /* 0xfffffffc00f08947 */ /* 0x010fea000383ffff */
.L_x_2500:
[----:B------:R-:W-:Y:S05]  /*12b10*/  BSYNC B0 ;  /* 0x0000000000007941 */ /* 0x000fea0003800000 */
.L_x_2499:
[----:B------:R-:W-:Y:S05]  /*12b20*/  EXIT ;  /* 0x000000000000794d */ /* 0x000fea0003800000 */
.L_x_2377:
[----:B0-----:R-:W-:-:S04]  /*12b30*/  MOV R3, UR45 ;  /* 0x0000002d00037c02 */ /* 0x001fc80008000f00 */
[----:B------:R0:W1:Y:S03]  /*12b40*/  SYNCS.PHASECHK.TRANS64.TRYWAIT P1, [R3+URZ+0x16800], R0 ;  /* 0x01680000030075a7 */ /* 0x000066000802017f */
[----:B-1----:R-:W-:Y:S05]  /*12b50*/  @!P1 NANOSLEEP.SYNCS 0x989680 ;  /* 0x009896800000995d */ /* 0x002fea0003900000 */
[----:B------:R-:W1:Y:S02]  /*12b60*/  @!P1 SYNCS.PHASECHK.TRANS64 P1, [R3+URZ+0x16800], R0 ;  /* 0x01680000030095a7 */ /* 0x000e64000802007f */
[----:B-1----:R-:W-:Y:S05]  /*12b70*/  @!P1 BRA `(.L_x_2377) ;  /* 0xfffffffc00ec9947 */ /* 0x002fea000383ffff */
[----:B------:R-:W-:Y:S05]  /*12b80*/  BRA `(.L_x_2509) ;  /* 0xfffffeec00f07947 */ /* 0x000fea000383ffff */
.L_x_2381:
[----:B-1----:R1:W2:Y:S02]  /*12b90*/  SYNCS.PHASECHK.TRANS64.TRYWAIT P1, [R0+URZ+0x16830], R3 ;  /* 0x01683003000075a7 */ /* 0x0022a4000802017f */
[----:B--2---:R-:W-:Y:S05]  /*12ba0*/  @!P1 NANOSLEEP.SYNCS 0x989680 ;  /* 0x009896800000995d */ /* 0x004fea0003900000 */
[----:B------:R-:W2:Y:S02]  /*12bb0*/  @!P1 SYNCS.PHASECHK.TRANS64 P1, [R0+URZ+0x16830], R3 ;  /* 0x01683003000095a7 */ /* 0x000ea4000802007f */
[----:B--2---:R-:W-:Y:S05]  /*12bc0*/  @!P1 BRA `(.L_x_2381) ;  /* 0xfffffffc00f09947 */ /* 0x004fea000383ffff */
[----:B------:R-:W-:Y:S05]  /*12bd0*/  BRA `(.L_x_2380) ;  /* 0xfffffef0000c7947 */ /* 0x000fea000383ffff */
.L_x_2387:
[----:B-1----:R-:W-:-:S04]  /*12be0*/  IMAD.U32 R6, RZ, RZ, UR6 ;  /* 0x00000006ff067e24 */ /* 0x002fc8000f8e00ff */
[----:B------:R1:W2:Y:S03]  /*12bf0*/  SYNCS.PHASECHK.TRANS64.TRYWAIT P1, [R6+URZ+0x16830], R5 ;  /* 0x01683005060075a7 */ /* 0x0002a6000802017f */
[----:B--2---:R-:W-:Y:S05]  /*12c00*/  @!P1 NANOSLEEP.SYNCS 0x989680 ;  /* 0x009896800000995d */ /* 0x004fea0003900000 */
[----:B------:R-:W2:Y:S02]  /*12c10*/  @!P1 SYNCS.PHASECHK.TRANS64 P1, [R6+URZ+0x16830], R5 ;  /* 0x01683005060095a7 */ /* 0x000ea4000802007f */
[----:B--2---:R-:W-:Y:S05]  /*12c20*/  @!P1 BRA `(.L_x_2387) ;  /* 0xfffffffc00ec9947 */ /* 0x004fea000383ffff */
[----:B------:R-:W-:Y:S05]  /*12c30*/  BRA `(.L_x_2384) ;  /* 0xffffff1800707947 */ /* 0x000fea000383ffff */
.L_x_2391:
[----:B-1----:R-:W-:-:S04]  /*12c40*/  IMAD.U32 R6, RZ, RZ, UR6 ;  /* 0x00000006ff067e24 */ /* 0x002fc8000f8e00ff */
[----:B------:R1:W2:Y:S03]  /*12c50*/  SYNCS.PHASECHK.TRANS64.TRYWAIT P1, [R6+URZ+0x16850], R5 ;  /* 0x01685005060075a7 */ /* 0x0002a6000802017f */
[----:B--2---:R-:W-:Y:S05]  /*12c60*/  @!P1 NANOSLEEP.SYNCS 0x989680 ;  /* 0x009896800000995d */ /* 0x004fea0003900000 */
[----:B------:R-:W2:Y:S02]  /*12c70*/  @!P1 SYNCS.PHASECHK.TRANS64 P1, [R6+URZ+0x16850], R5 ;  /* 0x01685005060095a7 */ /* 0x000ea4000802007f */
[----:B--2---:R-:W-:Y:S05]  /*12c80*/  @!P1 BRA `(.L_x_2391) ;  /* 0xfffffffc00ec9947 */ /* 0x004fea000383ffff */
[----:B------:R-:W-:Y:S05]  /*12c90*/  BRA `(.L_x_2388) ;  /* 0xffffff1800f47947 */ /* 0x000fea000383ffff */
.L_x_2399:
[----:B-1----:R-:W-:-:S04]  /*12ca0*/  IMAD.U32 R6, RZ, RZ, UR6 ;  /* 0x00000006ff067e24 */ /* 0x002fc8000f8e00ff */
[----:B------:R1:W2:Y:S03]  /*12cb0*/  SYNCS.PHASECHK.TRANS64.TRYWAIT P1, [R6+URZ+0x16830], R5 ;  /* 0x01683005060075a7 */ /* 0x0002a6000802017f */
[----:B--2---:R-:W-:Y:S05]  /*12cc0*/  @!P1 NANOSLEEP.SYNCS 0x989680 ;  /* 0x009896800000995d */ /* 0x004fea0003900000 */
[----:B------:R-:W2:Y:S02]  /*12cd0*/  @!P1 SYNCS.PHASECHK.TRANS64 P1, [R6+URZ+0x16830], R5 ;  /* 0x01683005060095a7 */ /* 0x000ea4000802007f */
[----:B--2---:R-:W-:Y:S05]  /*12ce0*/  @!P1 BRA `(.L_x_2399) ;  /* 0xfffffffc00ec9947 */ /* 0x004fea000383ffff */
[----:B------:R-:W-:Y:S05]  /*12cf0*/  BRA `(.L_x_2396) ;  /* 0xffffff4800047947 */ /* 0x000fea000383ffff */
.L_x_2403:
[----:B-1----:R-:W-:-:S04]  /*12d00*/  IMAD.U32 R6, RZ, RZ, UR6 ;  /* 0x00000006ff067e24 */ /* 0x002fc8000f8e00ff */
[----:B------:R1:W2:Y:S03]  /*12d10*/  SYNCS.PHASECHK.TRANS64.TRYWAIT P1, [R6+URZ+0x16850], R5 ;  /* 0x01685005060075a7 */ /* 0x0002a6000802017f */
[----:B--2---:R-:W-:Y:S05]  /*12d20*/  @!P1 NANOSLEEP.SYNCS 0x989680 ;  /* 0x009896800000995d */ /* 0x004fea0003900000 */
[----:B------:R-:W2:Y:S02]  /*12d30*/  @!P1 SYNCS.PHASECHK.TRANS64 P1, [R6+URZ+0x16850], R5 ;  /* 0x01685005060095a7 */ /* 0x000ea4000802007f */
[----:B--2---:R-:W-:Y:S05]  /*12d40*/  @!P1 BRA `(.L_x_2403) ;  /* 0xfffffffc00ec9947 */ /* 0x004fea000383ffff */
[----:B------:R-:W-:Y:S05]  /*12d50*/  BRA `(.L_x_2400) ;  /* 0xffffff48007c7947 */ /* 0x000fea000383ffff */
.L_x_2410:
[----:B-1----:R-:W-:-:S04]  /*12d60*/  IMAD.U32 R4, RZ, RZ, UR5 ;  /* 0x00000005ff047e24 */ /* 0x002fc8000f8e00ff */
[----:B------:R1:W2:Y:S03]  /*12d70*/  SYNCS.PHASECHK.TRANS64.TRYWAIT P1, [R4+URZ+0x16850], R3 ;  /* 0x01685003040075a7 */ /* 0x0002a6000802017f */
[----:B--2---:R-:W-:Y:S05]  /*12d80*/  @!P1 NANOSLEEP.SYNCS 0x989680 ;  /* 0x009896800000995d */ /* 0x004fea0003900000 */
[----:B------:R-:W2:Y:S02]  /*12d90*/  @!P1 SYNCS.PHASECHK.TRANS64 P1, [R4+URZ+0x16850], R3 ;  /* 0x01685003040095a7 */ /* 0x000ea4000802007f */
[----:B--2---:R-:W-:Y:S05]  /*12da0*/  @!P1 BRA `(.L_x_2410) ;  /* 0xfffffffc00ec9947 */ /* 0x004fea000383ffff */
[----:B------:R-:W-:Y:S05]  /*12db0*/  BRA `(.L_x_2409) ;  /* 0xffffff6800f07947 */ /* 0x000fea000383ffff */
.L_x_2446:
[----:B0-----:R-:W0:Y:S01]  /*12dc0*/  S2R R20, SR_TID.X ;  /* 0x0000000000147919 */ /* 0x001e220000002100 */
[----:B------:R-:W-:Y:S01]  /*12dd0*/  BSSY B0, `(.L_x_2510) ;  /* 0x000000a000007945 */ /* 0x000fe20003800000 */
[----:B------:R-:W-:Y:S01]  /*12de0*/  MOV R12, RZ ;  /* 0x000000ff000c7202 */ /* 0x000fe20000000f00 */
        /* <DEDUP_REMOVED lines=8> */
.L_x_2511:
[----:B------:R-:W-:Y:S05]  /*12e70*/  BSYNC B0 ;  /* 0x0000000000007941 */ /* 0x000fea0003800000 */
.L_x_2510:
[----:B------:R-:W-:Y:S05]  /*12e80*/  BRA `(.L_x_2512) ;  /* 0xffffffb400f47947 */ /* 0x000fea000383ffff */
.L_x_2449:
[----:B0-----:R0:W1:Y:S02]  /*12e90*/  SYNCS.PHASECHK.TRANS64.TRYWAIT P0, [R3+URZ+0x16840], R4 ;  /* 0x01684004030075a7 */ /* 0x001064000800017f */
[----:B-1----:R-:W-:Y:S05]  /*12ea0*/  @!P0 NANOSLEEP.SYNCS 0x989680 ;  /* 0x009896800000895d */ /* 0x002fea0003900000 */
[----:B------:R-:W1:Y:S02]  /*12eb0*/  @!P0 SYNCS.PHASECHK.TRANS64 P0, [R3+URZ+0x16840], R4 ;  /* 0x01684004030085a7 */ /* 0x000e64000800007f */
[----:B-1----:R-:W-:Y:S05]  /*12ec0*/  @!P0 BRA `(.L_x_2449) ;  /* 0xfffffffc00f08947 */ /* 0x002fea000383ffff */
[----:B------:R-:W-:Y:S05]  /*12ed0*/  BRA `(.L_x_2513) ;  /* 0xffffffb800487947 */ /* 0x000fea000383ffff */
.L_x_2450:
        /* <DEDUP_REMOVED lines=8> */
.L_x_2515:
[----:B------:R-:W-:Y:S05]  /*12f60*/  BSYNC B0 ;  /* 0x0000000000007941 */ /* 0x000fea0003800000 */
.L_x_2514:
[----:B------:R-:W-:Y:S01]  /*12f70*/  IMAD.MOV.U32 R13, RZ, RZ, R0 ;  /* 0x000000ffff0d7224 */ /* 0x000fe200078e0000 */
[----:B------:R-:W-:Y:S01]  /*12f80*/  MOV R6, R14 ;  /* 0x0000000e00067202 */ /* 0x000fe20000000f00 */
[----:B------:R-:W-:Y:S01]  /*12f90*/  IMAD.MOV.U32 R12, RZ, RZ, RZ ;  /* 0x000000ffff0c7224 */ /* 0x000fe200078e00ff */
[----:B------:R-:W-:Y:S01]  /*12fa0*/  @P0 LEA R8, R5, R22, 0x1 ;  /* 0x0000001605080211 */ /* 0x000fe200078e08ff */
[----:B------:R-:W-:Y:S02]  /*12fb0*/  IMAD.MOV.U32 R11, RZ, RZ, 0x181f ;  /* 0x0000181fff0b7424 */ /* 0x000fe400078e00ff */
[----:B------:R-:W-:-:S07]  /*12fc0*/  IMAD.MOV.U32 R15, RZ, RZ, -0x1 ;  /* 0xffffffffff0f7424 */ /* 0x000fce00078e00ff */
[----:B------:R-:W-:Y:S05]  /*12fd0*/  WARPSYNC.COLLECTIVE R15, `(.L_x_2516) ;  /* 0x000000000f087348 */ /* 0x000fea0003c00000 */
[----:B------:R0:W1:Y:S02]  /*12fe0*/  SHFL.IDX P6, R14, R13, R12, R11 ;  /* 0x0000000c0d0e7389 */ /* 0x00006400000c000b */
[----:B01----:R-:W-:Y:S01]  /*12ff0*/  ENDCOLLECTIVE ;  /* 0x000000000000791b */ /* 0x003fe20003800000 */
.L_x_2516:
[----:B------:R-:W-:Y:S02]  /*13000*/  IMAD.MOV.U32 R13, RZ, RZ, R2 ;  /* 0x000000ffff0d7224 */ /* 0x000fe400078e0002 */
[----:B------:R-:W-:Y:S02]  /*13010*/  IMAD.MOV.U32 R12, RZ, RZ, 0x1 ;  /* 0x00000001ff0c7424 */ /* 0x000fe400078e00ff */
[----:B------:R-:W-:-:S07]  /*13020*/  IMAD.MOV.U32 R7, RZ, RZ, R14 ;  /* 0x000000ffff077224 */ /* 0x000fce00078e000e */
[----:B------:R-:W-:Y:S05]  /*13030*/  WARPSYNC.COLLECTIVE R15, `(.L_x_2517) ;  /* 0x000000000f087348 */ /* 0x000fea0003c00000 */
[----:B------:R0:W1:Y:S02]  /*13040*/  SHFL.IDX P6, R14, R13, R12, R11 ;  /* 0x0000000c0d0e7389 */ /* 0x00006400000c000b */
[----:B01----:R-:W-:Y:S01]  /*13050*/  ENDCOLLECTIVE ;  /* 0x000000000000791b */ /* 0x003fe20003800000 */
.L_x_2517:
        /* <DEDUP_REMOVED lines=11> */
[----:B0-----:R-:W-:Y:S01]  /*13110*/  IMAD.MOV.U32 R6, RZ, RZ, R14 ;  /* 0x000000ffff067224 */ /* 0x001fe200078e000e */
[----:B------:R-:W-:-:S07]  /*13120*/  @P1 LEA R8, R5, R22, 0x1 ;  /* 0x0000001605081211 */ /* 0x000fce00078e08ff */
[----:B------:R-:W-:Y:S05]  /*13130*/  WARPSYNC.COLLECTIVE R15, `(.L_x_2518) ;  /* 0x000000000f087348 */ /* 0x000fea0003c00000 */
[----:B------:R0:W1:Y:S02]  /*13140*/  SHFL.IDX P6, R14, R13, R12, R11 ;  /* 0x0000000c0d0e7389 */ /* 0x00006400000c000b */
[----:B01----:R-:W-:Y:S01]  /*13150*/  ENDCOLLECTIVE ;  /* 0x000000000000791b */ /* 0x003fe20003800000 */
.L_x_2518:
[----:B------:R-:W-:Y:S02]  /*13160*/  IMAD.MOV.U32 R13, RZ, RZ, R2 ;  /* 0x000000ffff0d7224 */ /* 0x000fe400078e0002 */
[----:B------:R-:W-:Y:S02]  /*13170*/  IMAD.MOV.U32 R12, RZ, RZ, 0x2 ;  /* 0x00000002ff0c7424 */ /* 0x000fe400078e00ff */
[----:B------:R-:W-:-:S07]  /*13180*/  IMAD.MOV.U32 R7, RZ, RZ, R14 ;  /* 0x000000ffff077224 */ /* 0x000fce00078e000e */
[----:B------:R-:W-:Y:S05]  /*13190*/  WARPSYNC.COLLECTIVE R15, `(.L_x_2519) ;  /* 0x000000000f087348 */ /* 0x000fea0003c00000 */
[----:B------:R0:W1:Y:S02]  /*131a0*/  SHFL.IDX P6, R14, R13, R12, R11 ;  /* 0x0000000c0d0e7389 */ /* 0x00006400000c000b */
[----:B01----:R-:W-:Y:S01]  /*131b0*/  ENDCOLLECTIVE ;  /* 0x000000000000791b */ /* 0x003fe20003800000 */
.L_x_2519:
        /* <DEDUP_REMOVED lines=15> */
.L_x_2520:
[----:B------:R-:W-:Y:S01]  /*132b0*/  @P1 LEA R8, R5, R22, 0x1 ;  /* 0x0000001605081211 */ /* 0x000fe200078e08ff */
[----:B------:R-:W-:Y:S02]  /*132c0*/  IMAD.MOV.U32 R13, RZ, RZ, R2 ;  /* 0x000000ffff0d7224 */ /* 0x000fe400078e0002 */
[----:B------:R-:W-:Y:S02]  /*132d0*/  IMAD.MOV.U32 R12, RZ, RZ, 0x3 ;  /* 0x00000003ff0c7424 */ /* 0x000fe400078e00ff */
[----:B------:R-:W-:-:S07]  /*132e0*/  IMAD.MOV.U32 R7, RZ, RZ, R14 ;  /* 0x000000ffff077224 */ /* 0x000fce00078e000e */
[----:B------:R-:W-:Y:S05]  /*132f0*/  WARPSYNC.COLLECTIVE R15, `(.L_x_2521) ;  /* 0x000000000f087348 */ /* 0x000fea0003c00000 */
[----:B------:R0:W1:Y:S02]  /*13300*/  SHFL.IDX P6, R14, R13, R12, R11 ;  /* 0x0000000c0d0e7389 */ /* 0x00006400000c000b */
[----:B01----:R-:W-:Y:S01]  /*13310*/  ENDCOLLECTIVE ;  /* 0x000000000000791b */ /* 0x003fe20003800000 */
.L_x_2521:
        /* <DEDUP_REMOVED lines=15> */
.L_x_2522:
[----:B------:R-:W-:Y:S01]  /*13410*/  @P1 LEA R8, R5, R22, 0x1 ;  /* 0x0000001605081211 */ /* 0x000fe200078e08ff */
[----:B------:R-:W-:Y:S02]  /*13420*/  IMAD.MOV.U32 R13, RZ, RZ, R2 ;  /* 0x000000ffff0d7224 */ /* 0x000fe400078e0002 */
[----:B------:R-:W-:Y:S02]  /*13430*/  IMAD.MOV.U32 R12, RZ, RZ, 0x4 ;  /* 0x00000004ff0c7424 */ /* 0x000fe400078e00ff */
[----:B------:R-:W-:-:S07]  /*13440*/  IMAD.MOV.U32 R7, RZ, RZ, R14 ;  /* 0x000000ffff077224 */ /* 0x000fce00078e000e */
[----:B------:R-:W-:Y:S05]  /*13450*/  WARPSYNC.COLLECTIVE R15, `(.L_x_2523) ;  /* 0x000000000f087348 */ /* 0x000fea0003c00000 */
[----:B------:R0:W1:Y:S02]  /*13460*/  SHFL.IDX P6, R14, R13, R12, R11 ;  /* 0x0000000c0d0e7389 */ /* 0x00006400000c000b */
[----:B01----:R-:W-:Y:S01]  /*13470*/  ENDCOLLECTIVE ;  /* 0x000000000000791b */ /* 0x003fe20003800000 */
.L_x_2523:
        /* <DEDUP_REMOVED lines=15> */
.L_x_2524:
[----:B------:R-:W-:Y:S01]  /*13570*/  @P1 LEA R8, R5, R22, 0x1 ;  /* 0x0000001605081211 */ /* 0x000fe200078e08ff */
[----:B------:R-:W-:Y:S02]  /*13580*/  IMAD.MOV.U32 R13, RZ, RZ, R2 ;  /* 0x000000ffff0d7224 */ /* 0x000fe400078e0002 */
[----:B------:R-:W-:Y:S02]  /*13590*/  IMAD.MOV.U32 R12, RZ, RZ, 0x5 ;  /* 0x00000005ff0c7424 */ /* 0x000fe400078e00ff */
[----:B------:R-:W-:-:S07]  /*135a0*/  IMAD.MOV.U32 R7, RZ, RZ, R14 ;  /* 0x000000ffff077224 */ /* 0x000fce00078e000e */
[----:B------:R-:W-:Y:S05]  /*135b0*/  WARPSYNC.COLLECTIVE R15, `(.L_x_2525) ;  /* 0x000000000f087348 */ /* 0x000fea0003c00000 */
[----:B------:R0:W1:Y:S02]  /*135c0*/  SHFL.IDX P6, R14, R13, R12, R11 ;  /* 0x0000000c0d0e7389 */ /* 0x00006400000c000b */
[----:B01----:R-:W-:Y:S01]  /*135d0*/  ENDCOLLECTIVE ;  /* 0x000000000000791b */ /* 0x003fe20003800000 */
.L_x_2525:
        /* <DEDUP_REMOVED lines=15> */
.L_x_2526:
[----:B------:R-:W-:Y:S01]  /*136d0*/  @P1 LEA R8, R5, R22, 0x1 ;  /* 0x0000001605081211 */ /* 0x000fe200078e08ff */
[----:B------:R-:W-:Y:S02]  /*136e0*/  IMAD.MOV.U32 R13, RZ, RZ, R2 ;  /* 0x000000ffff0d7224 */ /* 0x000fe400078e0002 */
[----:B------:R-:W-:Y:S02]  /*136f0*/  IMAD.MOV.U32 R12, RZ, RZ, 0x6 ;  /* 0x00000006ff0c7424 */ /* 0x000fe400078e00ff */
[----:B------:R-:W-:-:S07]  /*13700*/  IMAD.MOV.U32 R7, RZ, RZ, R14 ;  /* 0x000000ffff077224 */ /* 0x000fce00078e000e */
[----:B------:R-:W-:Y:S05]  /*13710*/  WARPSYNC.COLLECTIVE R15, `(.L_x_2527) ;  /* 0x000000000f087348 */ /* 0x000fea0003c00000 */
[----:B------:R0:W1:Y:S02]  /*13720*/  SHFL.IDX P6, R14, R13, R12, R11 ;  /* 0x0000000c0d0e7389 */ /* 0x00006400000c000b */
[----:B01----:R-:W-:Y:S01]  /*13730*/  ENDCOLLECTIVE ;  /* 0x000000000000791b */ /* 0x003fe20003800000 */
.L_x_2527:
        /* <DEDUP_REMOVED lines=15> */
.L_x_2528:
[----:B------:R-:W-:Y:S01]  /*13830*/  @P1 LEA R8, R5, R22, 0x1 ;  /* 0x0000001605081211 */ /* 0x000fe200078e08ff */
[----:B------:R-:W-:Y:S02]  /*13840*/  IMAD.MOV.U32 R13, RZ, RZ, R2 ;  /* 0x000000ffff0d7224 */ /* 0x000fe400078e0002 */
[----:B------:R-:W-:Y:S02]  /*13850*/  IMAD.MOV.U32 R12, RZ, RZ, 0x7 ;  /* 0x00000007ff0c7424 */ /* 0x000fe400078e00ff */
[----:B------:R-:W-:-:S07]  /*13860*/  IMAD.MOV.U32 R7, RZ, RZ, R14 ;  /* 0x000000ffff077224 */ /* 0x000fce00078e000e */
[----:B------:R-:W-:Y:S05]  /*13870*/  WARPSYNC.COLLECTIVE R15, `(.L_x_2529) ;  /* 0x000000000f087348 */ /* 0x000fea0003c00000 */
[----:B------:R0:W1:Y:S02]  /*13880*/  SHFL.IDX P6, R14, R13, R12, R11 ;  /* 0x0000000c0d0e7389 */ /* 0x00006400000c000b */
[----:B01----:R-:W-:Y:S01]  /*13890*/  ENDCOLLECTIVE ;  /* 0x000000000000791b */ /* 0x003fe20003800000 */
.L_x_2529:
        /* <DEDUP_REMOVED lines=10> */
.L_x_2530:
[----:B------:R-:W-:Y:S01]  /*13940*/  @!PT LDS RZ, [RZ] ;  /* 0x00000000fffff984 */ /* 0x000fe20000000800 */
[----:B------:R-:W-:Y:S01]  /*13950*/  @!PT LDS RZ, [RZ] ;  /* 0x00000000fffff984 */ /* 0x000fe20000000800 */
[----:B------:R-:W-:Y:S01]  /*13960*/  @!PT LDS RZ, [RZ] ;  /* 0x00000000fffff984 */ /* 0x000fe20000000800 */
[----:B------:R2:W-:Y:S01]  /*13970*/  @P1 LDGSTS.E.BYPASS.LTC128B.128 [R8+0x11400], desc[UR54][R6.64], !P2 ;  /* 0x1140000006081fae */ /* 0x0005e2000d101d76 */
[----:B------:R-:W-:Y:S01]  /*13980*/  IMAD.MOV.U32 R0, RZ, RZ, R14 ;  /* 0x000000ffff007224 */ /* 0x000fe200078e000e */
[----:B------:R-:W-:Y:S06]  /*13990*/  BRA `(.L_x_2531) ;  /* 0xffffffb400507947 */ /* 0x000fec000383ffff */
.L_x_2455:
[----:B------:R-:W-:Y:S01]  /*139a0*/  IMAD.MOV.U32 R13, RZ, RZ, R4 ;  /* 0x000000ffff0d7224 */ /* 0x000fe200078e0004 */
[----:B------:R-:W-:Y:S01]  /*139b0*/  MOV R12, RZ ;  /* 0x000000ff000c7202 */ /* 0x000fe20000000f00 */
[----:B------:R-:W-:Y:S02]  /*139c0*/  IMAD.MOV.U32 R11, RZ, RZ, 0x181f ;  /* 0x0000181fff0b7424 */ /* 0x000fe400078e00ff */
[----:B------:R-:W-:Y:S02]  /*139d0*/  IMAD.MOV.U32 R15, RZ, RZ, -0x1 ;  /* 0xffffffffff0f7424 */ /* 0x000fe400078e00ff */
[----:B-----5:R-:W-:Y:S02]  /*139e0*/  IMAD R3, R21, R9, RZ ;  /* 0x0000000915037224 */ /* 0x020fe400078e02ff */
[----:B------:R-:W-:-:S07]  /*139f0*/  IMAD R17, R17, 0xc0, R20 ;  /* 0x000000c011117824 */ /* 0x000fce00078e0214 */
[----:B------:R-:W-:Y:S05]  /*13a00*/  WARPSYNC.COLLECTIVE R15, `(.L_x_2532) ;  /* 0x000000000f087348 */ /* 0x000fea0003c00000 */
[----:B------:R0:W1:Y:S02]  /*13a10*/  SHFL.IDX P6, R14, R13, R12, R11 ;  /* 0x0000000c0d0e7389 */ /* 0x00006400000c000b */
[----:B01----:R-:W-:Y:S01]  /*13a20*/  ENDCOLLECTIVE ;  /* 0x000000000000791b */ /* 0x003fe20003800000 */
.L_x_2532:
[C---:B------:R-:W-:Y:S02]  /*13a30*/  ISETP.GE.AND P2, PT, R17.reuse, R3, PT ;  /* 0x000000031100720c */ /* 0x040fe40003f46270 */
[----:B------:R-:W-:Y:S01]  /*13a40*/  IADD3 R8, R17, 0x10, RZ ;  /* 0x0000001011087810 */ /* 0x000fe20007ffe0ff */
[----:B------:R-:W-:Y:S02]  /*13a50*/  IMAD.MOV.U32 R13, RZ, RZ, R0 ;  /* 0x000000ffff0d7224 */ /* 0x000fe400078e0000 */
[----:B------:R-:W-:-:S08]  /*13a60*/  IMAD.MOV.U32 R6, RZ, RZ, R14 ;  /* 0x000000ffff067224 */ /* 0x000fd000078e000e */
[----:B------:R-:W-:Y:S05]  /*13a70*/  WARPSYNC.COLLECTIVE R15, `(.L_x_2533) ;  /* 0x000000000f087348 */ /* 0x000fea0003c00000 */
[----:B------:R0:W1:Y:S02]  /*13a80*/  SHFL.IDX P6, R14, R13, R12, R11 ;  /* 0x0000000c0d0e7389 */ /* 0x00006400000c000b */
[----:B01----:R-:W-:Y:S01]  /*13a90*/  ENDCOLLECTIVE ;  /* 0x000000000000791b */ /* 0x003fe20003800000 */
.L_x_2533:
[----:B------:R-:W-:Y:S02]  /*13aa0*/  IMAD.MOV.U32 R13, RZ, RZ, R4 ;  /* 0x000000ffff0d7224 */ /* 0x000fe400078e0004 */
[----:B------:R-:W-:Y:S02]  /*13ab0*/  IMAD.MOV.U32 R12, RZ, RZ, 0x1 ;  /* 0x00000001ff0c7424 */ /* 0x000fe400078e00ff */
[----:B------:R-:W-:-:S07]  /*13ac0*/  IMAD.MOV.U32 R7, RZ, RZ, R14 ;  /* 0x000000ffff077224 */ /* 0x000fce00078e000e */
[----:B------:R-:W-:Y:S05]  /*13ad0*/  WARPSYNC.COLLECTIVE R15, `(.L_x_2534) ;  /* 0x000000000f087348 */ /* 0x000fea0003c00000 */
[----:B------:R0:W1:Y:S02]  /*13ae0*/  SHFL.IDX P6, R14, R13, R12, R11 ;  /* 0x0000000c0d0e7389 */ /* 0x00006400000c000b */
[----:B01----:R-:W-:Y:S01]  /*13af0*/  ENDCOLLECTIVE ;  /* 0x000000000000791b */ /* 0x003fe20003800000 */
.L_x_2534:
        /* <DEDUP_REMOVED lines=15> */
.L_x_2535:
[----:B------:R-:W-:Y:S02]  /*13bf0*/  IMAD.MOV.U32 R13, RZ, RZ, R4 ;  /* 0x000000ffff0d7224 */ /* 0x000fe400078e0004 */
[----:B------:R-:W-:Y:S02]  /*13c00*/  IMAD.MOV.U32 R12, RZ, RZ, 0x2 ;  /* 0x00000002ff0c7424 */ /* 0x000fe400078e00ff */
[----:B------:R-:W-:-:S07]  /*13c10*/  IMAD.MOV.U32 R7, RZ, RZ, R14 ;  /* 0x000000ffff077224 */ /* 0x000fce00078e000e */
[----:B------:R-:W-:Y:S05]  /*13c20*/  WARPSYNC.COLLECTIVE R15, `(.L_x_2536) ;  /* 0x000000000f087348 */ /* 0x000fea0003c00000 */
[----:B------:R0:W1:Y:S02]  /*13c30*/  SHFL.IDX P6, R14, R13, R12, R11 ;  /* 0x0000000c0d0e7389 */ /* 0x00006400000c000b */
[----:B01----:R-:W-:Y:S01]  /*13c40*/  ENDCOLLECTIVE ;  /* 0x000000000000791b */ /* 0x003fe20003800000 */
.L_x_2536:
        /* <DEDUP_REMOVED lines=16> */
.L_x_2537:
[----:B------:R-:W-:Y:S02]  /*13d50*/  IMAD.MOV.U32 R13, RZ, RZ, R4 ;  /* 0x000000ffff0d7224 */ /* 0x000fe400078e0004 */
[----:B------:R-:W-:Y:S02]  /*13d60*/  IMAD.MOV.U32 R12, RZ, RZ, 0x3 ;  /* 0x00000003ff0c7424 */ /* 0x000fe400078e00ff */
[----:B------:R-:W-:-:S07]  /*13d70*/  IMAD.MOV.U32 R7, RZ, RZ, R14 ;  /* 0x000000ffff077224 */ /* 0x000fce00078e000e */
[----:B------:R-:W-:Y:S05]  /*13d80*/  WARPSYNC.COLLECTIVE R15, `(.L_x_2538) ;  /* 0x000000000f087348 */ /* 0x000fea0003c00000 */
[----:B------:R0:W1:Y:S02]  /*13d90*/  SHFL.IDX P6, R14, R13, R12, R11 ;  /* 0x0000000c0d0e7389 */ /* 0x00006400000c000b */
[----:B01----:R-:W-:Y:S01]  /*13da0*/  ENDCOLLECTIVE ;  /* 0x000000000000791b */ /* 0x003fe20003800000 */
.L_x_2538:
        /* <DEDUP_REMOVED lines=16> */
.L_x_2539:
[----:B------:R-:W-:Y:S02]  /*13eb0*/  IMAD.MOV.U32 R13, RZ, RZ, R4 ;  /* 0x000000ffff0d7224 */ /* 0x000fe400078e0004 */
[----:B------:R-:W-:Y:S02]  /*13ec0*/  IMAD.MOV.U32 R12, RZ, RZ, 0x4 ;  /* 0x00000004ff0c7424 */ /* 0x000fe400078e00ff */
[----:B------:R-:W-:-:S07]  /*13ed0*/  IMAD.MOV.U32 R7, RZ, RZ, R14 ;  /* 0x000000ffff077224 */ /* 0x000fce00078e000e */
[----:B------:R-:W-:Y:S05]  /*13ee0*/  WARPSYNC.COLLECTIVE R15, `(.L_x_2540) ;  /* 0x000000000f087348 */ /* 0x000fea0003c00000 */
[----:B------:R0:W1:Y:S02]  /*13ef0*/  SHFL.IDX P6, R14, R13, R12, R11 ;  /* 0x0000000c0d0e7389 */ /* 0x00006400000c000b */
[----:B01----:R-:W-:Y:S01]  /*13f00*/  ENDCOLLECTIVE ;  /* 0x000000000000791b */ /* 0x003fe20003800000 */
.L_x_2540:
        /* <DEDUP_REMOVED lines=16> */
.L_x_2541:
[----:B------:R-:W-:Y:S02]  /*14010*/  IMAD.MOV.U32 R13, RZ, RZ, R4 ;  /* 0x000000ffff0d7224 */ /* 0x000fe400078e0004 */
[----:B------:R-:W-:Y:S02]  /*14020*/  IMAD.MOV.U32 R12, RZ, RZ, 0x5 ;  /* 0x00000005ff0c7424 */ /* 0x000fe400078e00ff */
[----:B------:R-:W-:-:S07]  /*14030*/  IMAD.MOV.U32 R7, RZ, RZ, R14 ;  /* 0x000000ffff077224 */ /* 0x000fce00078e000e */
[----:B------:R-:W-:Y:S05]  /*14040*/  WARPSYNC.COLLECTIVE R15, `(.L_x_2542) ;  /* 0x000000000f087348 */ /* 0x000fea0003c00000 */
[----:B------:R0:W1:Y:S02]  /*14050*/  SHFL.IDX P6, R14, R13, R12, R11 ;  /* 0x0000000c0d0e7389 */ /* 0x00006400000c000b */
[----:B01----:R-:W-:Y:S01]  /*14060*/  ENDCOLLECTIVE ;  /* 0x000000000000791b */ /* 0x003fe20003800000 */
.L_x_2542:
        /* <DEDUP_REMOVED lines=16> */
.L_x_2543:
[----:B------:R-:W-:Y:S02]  /*14170*/  IMAD.MOV.U32 R13, RZ, RZ, R4 ;  /* 0x000000ffff0d7224 */ /* 0x000fe400078e0004 */
[----:B------:R-:W-:Y:S02]  /*14180*/  IMAD.MOV.U32 R12, RZ, RZ, 0x6 ;  /* 0x00000006ff0c7424 */ /* 0x000fe400078e00ff */
[----:B------:R-:W-:-:S07]  /*14190*/  IMAD.MOV.U32 R7, RZ, RZ, R14 ;  /* 0x000000ffff077224 */ /* 0x000fce00078e000e */
[----:B------:R-:W-:Y:S05]  /*141a0*/  WARPSYNC.COLLECTIVE R15, `(.L_x_2544) ;  /* 0x000000000f087348 */ /* 0x000fea0003c00000 */
[----:B------:R0:W1:Y:S02]  /*141b0*/  SHFL.IDX P6, R14, R13, R12, R11 ;  /* 0x0000000c0d0e7389 */ /* 0x00006400000c000b */
[----:B01----:R-:W-:Y:S01]  /*141c0*/  ENDCOLLECTIVE ;  /* 0x000000000000791b */ /* 0x003fe20003800000 */
.L_x_2544:
        /* <DEDUP_REMOVED lines=16> */
.L_x_2545:
[----:B------:R-:W-:Y:S01]  /*142d0*/  MOV R13, R4 ;  /* 0x00000004000d7202 */ /* 0x000fe20000000f00 */
[----:B------:R-:W-:Y:S02]  /*142e0*/  IMAD.MOV.U32 R12, RZ, RZ, 0x7 ;  /* 0x00000007ff0c7424 */ /* 0x000fe400078e00ff */
[----:B------:R-:W-:-:S07]  /*142f0*/  IMAD.MOV.U32 R7, RZ, RZ, R14 ;  /* 0x000000ffff077224 */ /* 0x000fce00078e000e */
[----:B------:R-:W-:Y:S05]  /*14300*/  WARPSYNC.COLLECTIVE R15, `(.L_x_2546) ;  /* 0x000000000f087348 */ /* 0x000fea0003c00000 */
[----:B------:R0:W1:Y:S02]  /*14310*/  SHFL.IDX P6, R14, R13, R12, R11 ;  /* 0x0000000c0d0e7389 */ /* 0x00006400000c000b */
[----:B01----:R-:W-:Y:S01]  /*14320*/  ENDCOLLECTIVE ;  /* 0x000000000000791b */ /* 0x003fe20003800000 */
.L_x_2546:
        /* <DEDUP_REMOVED lines=11> */
.L_x_2547:
        /* <DEDUP_REMOVED lines=12> */
.L_x_2548:
        /* <DEDUP_REMOVED lines=12> */
.L_x_2549:
[----:B------:R-:W-:Y:S02]  /*14560*/  IMAD.MOV.U32 R13, RZ, RZ, R2 ;  /* 0x000000ffff0d7224 */ /* 0x000fe400078e0002 */
[----:B------:R-:W-:Y:S02]  /*14570*/  IMAD.MOV.U32 R12, RZ, RZ, 0x1 ;  /* 0x00000001ff0c7424 */ /* 0x000fe400078e00ff */
[----:B------:R-:W-:-:S07]  /*14580*/  IMAD.MOV.U32 R4, RZ, RZ, R14 ;  /* 0x000000ffff047224 */ /* 0x000fce00078e000e */
[----:B------:R-:W-:Y:S05]  /*14590*/  WARPSYNC.COLLECTIVE R15, `(.L_x_2550) ;  /* 0x000000000f087348 */ /* 0x000fea0003c00000 */
[----:B------:R0:W1:Y:S02]  /*145a0*/  SHFL.IDX P6, R14, R13, R12, R11 ;  /* 0x0000000c0d0e7389 */ /* 0x00006400000c000b */
[----:B01----:R-:W-:Y:S01]  /*145b0*/  ENDCOLLECTIVE ;  /* 0x000000000000791b */ /* 0x003fe20003800000 */
.L_x_2550:
[----:B------:R-:W-:-:S04]  /*145c0*/  @!P1 LEA R4, P3, R28, R4, 0x1 ;  /* 0x000000041c049211 */ /* 0x000fc800078608ff */
[----:B------:R-:W-:Y:S01]  /*145d0*/  @!P1 MOV R6, R4 ;  /* 0x0000000400069202 */ /* 0x000fe20000000f00 */
[----:B------:R-:W-:Y:S02]  /*145e0*/  @!P1 IMAD.X R0, RZ, RZ, R0, P3 ;  /* 0x000000ffff009224 */ /* 0x000fe400018e0600 */
[C---:B------:R-:W-:Y:S02]  /*145f0*/  VIADD R4, R17.reuse, 0xa0 ;  /* 0x000000a011047836 */ /* 0x040fe40000000000 */
[----:B------:R-:W-:Y:S02]  /*14600*/  @!P1 IMAD.MOV.U32 R7, RZ, RZ, R0 ;  /* 0x000000ffff079224 */ /* 0x000fe400078e0000 */
[----:B------:R-:W-:Y:S02]  /*14610*/  VIADD R0, R17, 0x90 ;  /* 0x0000009011007836 */ /* 0x000fe40000000000 */
[----:B------:R-:W-:Y:S01]  /*14620*/  IMAD.MOV.U32 R13, RZ, RZ, R5 ;  /* 0x000000ffff0d7224 */ /* 0x000fe200078e0005 */
[----:B------:R-:W-:Y:S01]  /*14630*/  @!PT LDS RZ, [RZ] ;  /* 0x00000000fffff984 */ /* 0x000fe20000000800 */
[----:B------:R-:W-:Y:S01]  /*14640*/  @!PT LDS RZ, [RZ] ;  /* 0x00000000fffff984 */ /* 0x000fe20000000800 */
[----:B------:R-:W-:Y:S01]  /*14650*/  @!PT LDS RZ, [RZ] ;  /* 0x00000000fffff984 */ /* 0x000fe20000000800 */
[----:B------:R0:W-:Y:S02]  /*14660*/  @!P1 LDGSTS.E.BYPASS.LTC128B.128 [R10+0xc400], desc[UR54][R6.64], !P0 ;  /* 0x0c400000060a9fae */ /* 0x0001e4000c101d76 */
[----:B------:R-:W-:Y:S01]  /*14670*/  ISETP.GE.AND P1, PT, R0, R3, PT ;  /* 0x000000030000720c */ /* 0x000fe20003f26270 */
[----:B------:R-:W-:-:S12]  /*14680*/  IMAD.MOV.U32 R0, RZ, RZ, R14 ;  /* 0x000000ffff007224 */ /* 0x000fd800078e000e */
[----:B0-----:R-:W-:Y:S05]  /*14690*/  WARPSYNC.COLLECTIVE R15, `(.L_x_2551) ;  /* 0x000000000f087348 */ /* 0x001fea0003c00000 */
[----:B------:R1:W2:Y:S02]  /*146a0*/  SHFL.IDX P6, R14, R13, R12, R11 ;  /* 0x0000000c0d0e7389 */ /* 0x0002a400000c000b */
[----:B012---:R-:W-:Y:S01]  /*146b0*/  ENDCOLLECTIVE ;  /* 0x000000000000791b */ /* 0x007fe20003800000 */
.L_x_2551:
[----:B------:R-:W-:Y:S02]  /*146c0*/  IMAD.MOV.U32 R13, RZ, RZ, R2 ;  /* 0x000000ffff0d7224 */ /* 0x000fe400078e0002 */
[----:B------:R-:W-:Y:S01]  /*146d0*/  IMAD.MOV.U32 R12, RZ, RZ, 0x2 ;  /* 0x00000002ff0c7424 */ /* 0x000fe200078e00ff */
[----:B------:R-:W-:-:S07]  /*146e0*/  MOV R6, R14 ;  /* 0x0000000e00067202 */ /* 0x000fce0000000f00 */
[----:B------:R-:W-:Y:S05]  /*146f0*/  WARPSYNC.COLLECTIVE R15, `(.L_x_2552) ;  /* 0x000000000f087348 */ /* 0x000fea0003c00000 */
[----:B------:R0:W1:Y:S02]  /*14700*/  SHFL.IDX P6, R14, R13, R12, R11 ;  /* 0x0000000c0d0e7389 */ /* 0x00006400000c000b */
[----:B01----:R-:W-:Y:S01]  /*14710*/  ENDCOLLECTIVE ;  /* 0x000000000000791b */ /* 0x003fe20003800000 */
.L_x_2552:
        /* <DEDUP_REMOVED lines=13> */
.L_x_2553:
[----:B------:R-:W-:Y:S02]  /*147f0*/  IMAD.MOV.U32 R13, RZ, RZ, R2 ;  /* 0x000000ffff0d7224 */ /* 0x000fe400078e0002 */
[----:B------:R-:W-:Y:S01]  /*14800*/  IMAD.MOV.U32 R12, RZ, RZ, 0x3 ;  /* 0x00000003ff0c7424 */ /* 0x000fe200078e00ff */
[----:B------:R-:W-:-:S07]  /*14810*/  MOV R6, R14 ;  /* 0x0000000e00067202 */ /* 0x000fce0000000f00 */
[----:B------:R-:W-:Y:S05]  /*14820*/  WARPSYNC.COLLECTIVE R15, `(.L_x_2554) ;  /* 0x000000000f087348 */ /* 0x000fea0003c00000 */
[----:B------:R0:W1:Y:S02]  /*14830*/  SHFL.IDX P6, R14, R13, R12, R11 ;  /* 0x0000000c0d0e7389 */ /* 0x00006400000c000b */
[----:B01----:R-:W-:Y:S01]  /*14840*/  ENDCOLLECTIVE ;  /* 0x000000000000791b */ /* 0x003fe20003800000 */
.L_x_2554:
        /* <DEDUP_REMOVED lines=12> */
.L_x_2555:
[----:B------:R-:W-:Y:S01]  /*14910*/  IMAD.MOV.U32 R2, RZ, RZ, R14 ;  /* 0x000000ffff027224 */ /* 0x000fe200078e000e */
[----:B------:R-:W-:Y:S06]  /*14920*/  BRA `(.L_x_2556) ;  /* 0xffffffb4002c7947 */ /* 0x000fec000383ffff */
.L_x_2458:
[----:B0-----:R0:W1:Y:S02]  /*14930*/  SYNCS.PHASECHK.TRANS64.TRYWAIT P0, [R22+URZ+0x16820], R3 ;  /* 0x01682003160075a7 */ /* 0x001064000800017f */
[----:B-1----:R-:W-:Y:S05]  /*14940*/  @!P0 NANOSLEEP.SYNCS 0x989680 ;  /* 0x009896800000895d */ /* 0x002fea0003900000 */
[----:B------:R-:W1:Y:S02]  /*14950*/  @!P0 SYNCS.PHASECHK.TRANS64 P0, [R22+URZ+0x16820], R3 ;  /* 0x01682003160085a7 */ /* 0x000e64000800007f */
[----:B-1----:R-:W-:Y:S05]  /*14960*/  @!P0 BRA `(.L_x_2458) ;  /* 0xfffffffc00f08947 */ /* 0x002fea000383ffff */
[----:B------:R-:W-:Y:S05]  /*14970*/  BRA `(.L_x_2557) ;  /* 0xffffffb400987947 */ /* 0x000fea000383ffff */
.L_x_2463:
[----:B0-----:R0:W1:Y:S02]  /*14980*/  SYNCS.PHASECHK.TRANS64.TRYWAIT P0, [R5+URZ+0x16840], R2 ;  /* 0x01684002050075a7 */ /* 0x001064000800017f */
[----:B-1----:R-:W-:Y:S05]  /*14990*/  @!P0 NANOSLEEP.SYNCS 0x989680 ;  /* 0x009896800000895d */ /* 0x002fea0003900000 */
[----:B------:R-:W1:Y:S02]  /*149a0*/  @!P0 SYNCS.PHASECHK.TRANS64 P0, [R5+URZ+0x16840], R2 ;  /* 0x01684002050085a7 */ /* 0x000e64000800007f */
[----:B-1----:R-:W-:Y:S05]  /*149b0*/  @!P0 BRA `(.L_x_2463) ;  /* 0xfffffffc00f08947 */ /* 0x002fea000383ffff */
[----:B------:R-:W-:Y:S05]  /*149c0*/  BRA `(.L_x_2558) ;  /* 0xffffffb800607947 */ /* 0x000fea000383ffff */
.L_x_2464:
        /* <DEDUP_REMOVED lines=8> */
.L_x_2560:
[----:B------:R-:W-:Y:S05]  /*14a50*/  BSYNC B1 ;  /* 0x0000000000017941 */ /* 0x000fea0003800000 */
.L_x_2559:
[----:B------:R-:W-:Y:S01]  /*14a60*/  MOV R13, R8 ;  /* 0x00000008000d7202 */ /* 0x000fe20000000f00 */
[----:B------:R-:W-:Y:S01]  /*14a70*/  IMAD.MOV.U32 R12, RZ, RZ, RZ ;  /* 0x000000ffff0c7224 */ /* 0x000fe200078e00ff */
[----:B------:R-:W-:Y:S01]  /*14a80*/  LEA R9, R9, R22, 0x1 ;  /* 0x0000001609097211 */ /* 0x000fe200078e08ff */
[----:B------:R-:W-:Y:S02]  /*14a90*/  IMAD.MOV.U32 R11, RZ, RZ, 0x181f ;  /* 0x0000181fff0b7424 */ /* 0x000fe400078e00ff */
[----:B------:R-:W-:Y:S02]  /*14aa0*/  IMAD.MOV.U32 R15, RZ, RZ, -0x1 ;  /* 0xffffffffff0f7424 */ /* 0x000fe400078e00ff */
[----:B------:R-:W-:Y:S02]  /*14ab0*/  IMAD.MOV.U32 R3, RZ, RZ, R14 ;  /* 0x000000ffff037224 */ /* 0x000fe400078e000e */
[----:B------:R-:W-:-:S07]  /*14ac0*/  IMAD.SHL.U32 R7, R28, 0x2, RZ ;  /* 0x000000021c077824 */ /* 0x000fce00078e00ff */
[----:B------:R-:W-:Y:S05]  /*14ad0*/  WARPSYNC.COLLECTIVE R15, `(.L_x_2561) ;  /* 0x000000000f087348 */ /* 0x000fea0003c00000 */
[----:B------:R0:W1:Y:S02]  /*14ae0*/  SHFL.IDX P6, R14, R13, R12, R11 ;  /* 0x0000000c0d0e7389 */ /* 0x00006400000c000b */
[----:B01----:R-:W-:Y:S01]  /*14af0*/  ENDCOLLECTIVE ;  /* 0x000000000000791b */ /* 0x003fe20003800000 */
.L_x_2561:
[----:B------:R-:W-:Y:S02]  /*14b00*/  IMAD.MOV.U32 R13, RZ, RZ, R10 ;  /* 0x000000ffff0d7224 */ /* 0x000fe400078e000a */
[----:B------:R-:W-:Y:S02]  /*14b10*/  IMAD.MOV.U32 R12, RZ, RZ, 0x1 ;  /* 0x00000001ff0c7424 */ /* 0x000fe400078e00ff */
[----:B------:R-:W-:-:S07]  /*14b20*/  IMAD.MOV.U32 R2, RZ, RZ, R14 ;  /* 0x000000ffff027224 */ /* 0x000fce00078e000e */
[----:B------:R-:W-:Y:S05]  /*14b30*/  WARPSYNC.COLLECTIVE R15, `(.L_x_2562) ;  /* 0x000000000f087348 */ /* 0x000fea0003c00000 */
[----:B------:R0:W1:Y:S02]  /*14b40*/  SHFL.IDX P6, R14, R13, R12, R11 ;  /* 0x0000000c0d0e7389 */ /* 0x00006400000c000b */
[----:B01----:R-:W-:Y:S01]  /*14b50*/  ENDCOLLECTIVE ;  /* 0x000000000000791b */ /* 0x003fe20003800000 */
.L_x_2562:
        /* <DEDUP_REMOVED lines=11> */
.L_x_2563:
[----:B------:R-:W-:Y:S01]  /*14c10*/  MOV R13, R10 ;  /* 0x0000000a000d7202 */ /* 0x000fe20000000f00 */
[----:B------:R-:W-:Y:S02]  /*14c20*/  IMAD.MOV.U32 R12, RZ, RZ, 0x2 ;  /* 0x00000002ff0c7424 */ /* 0x000fe400078e00ff */
[----:B------:R-:W-:-:S07]  /*14c30*/  IMAD.MOV.U32 R2, RZ, RZ, R14 ;  /* 0x000000ffff027224 */ /* 0x000fce00078e000e */
[----:B------:R-:W-:Y:S05]  /*14c40*/  WARPSYNC.COLLECTIVE R15, `(.L_x_2564) ;  /* 0x000000000f087348 */ /* 0x000fea0003c00000 */
[----:B------:R0:W1:Y:S02]  /*14c50*/  SHFL.IDX P6, R14, R13, R12, R11 ;  /* 0x0000000c0d0e7389 */ /* 0x00006400000c000b */
[----:B01----:R-:W-:Y:S01]  /*14c60*/  ENDCOLLECTIVE ;  /* 0x000000000000791b */ /* 0x003fe20003800000 */
.L_x_2564:
        /* <DEDUP_REMOVED lines=11> */
.L_x_2565:
[----:B------:R-:W-:Y:S01]  /*14d20*/  IMAD.MOV.U32 R13, RZ, RZ, R10 ;  /* 0x000000ffff0d7224 */ /* 0x000fe200078e000a */
[----:B------:R-:W-:Y:S01]  /*14d30*/  MOV R12, 0x3 ;  /* 0x00000003000c7802 */ /* 0x000fe20000000f00 */
[----:B------:R-:W-:-:S07]  /*14d40*/  IMAD.MOV.U32 R2, RZ, RZ, R14 ;  /* 0x000000ffff027224 */ /* 0x000fce00078e000e */
[----:B------:R-:W-:Y:S05]  /*14d50*/  WARPSYNC.COLLECTIVE R15, `(.L_x_2566) ;  /* 0x000000000f087348 */ /* 0x000fea0003c00000 */
[----:B------:R0:W1:Y:S02]  /*14d60*/  SHFL.IDX P6, R14, R13, R12, R11 ;  /* 0x0000000c0d0e7389 */ /* 0x00006400000c000b */
[----:B01----:R-:W-:Y:S01]  /*14d70*/  ENDCOLLECTIVE ;  /* 0x000000000000791b */ /* 0x003fe20003800000 */
.L_x_2566:
        /* <DEDUP_REMOVED lines=11> */
.L_x_2567:
[----:B------:R-:W-:Y:S02]  /*14e30*/  IMAD.MOV.U32 R13, RZ, RZ, R10 ;  /* 0x000000ffff0d7224 */ /* 0x000fe400078e000a */
[----:B------:R-:W-:Y:S02]  /*14e40*/  IMAD.MOV.U32 R12, RZ, RZ, 0x4 ;  /* 0x00000004ff0c7424 */ /* 0x000fe400078e00ff */
[----:B------:R-:W-:-:S07]  /*14e50*/  IMAD.MOV.U32 R2, RZ, RZ, R14 ;  /* 0x000000ffff027224 */ /* 0x000fce00078e000e */
[----:B------:R-:W-:Y:S05]  /*14e60*/  WARPSYNC.COLLECTIVE R15, `(.L_x_2568) ;  /* 0x000000000f087348 */ /* 0x000fea0003c00000 */
[----:B------:R0:W1:Y:S02]  /*14e70*/  SHFL.IDX P6, R14, R13, R12, R11 ;  /* 0x0000000c0d0e7389 */ /* 0x00006400000c000b */
[----:B01----:R-:W-:Y:S01]  /*14e80*/  ENDCOLLECTIVE ;  /* 0x000000000000791b */ /* 0x003fe20003800000 */
.L_x_2568:
        /* <DEDUP_REMOVED lines=11> */
.L_x_2569:
[----:B------:R-:W-:Y:S02]  /*14f40*/  IMAD.MOV.U32 R13, RZ, RZ, R10 ;  /* 0x000000ffff0d7224 */ /* 0x000fe400078e000a */
[----:B------:R-:W-:Y:S02]  /*14f50*/  IMAD.MOV.U32 R12, RZ, RZ, 0x5 ;  /* 0x00000005ff0c7424 */ /* 0x000fe400078e00ff */
[----:B------:R-:W-:-:S07]  /*14f60*/  IMAD.MOV.U32 R2, RZ, RZ, R14 ;  /* 0x000000ffff027224 */ /* 0x000fce00078e000e */
[----:B------:R-:W-:Y:S05]  /*14f70*/  WARPSYNC.COLLECTIVE R15, `(.L_x_2570) ;  /* 0x000000000f087348 */ /* 0x000fea0003c00000 */
[----:B------:R0:W1:Y:S02]  /*14f80*/  SHFL.IDX P6, R14, R13, R12, R11 ;  /* 0x0000000c0d0e7389 */ /* 0x00006400000c000b */
[----:B01----:R-:W-:Y:S01]  /*14f90*/  ENDCOLLECTIVE ;  /* 0x000000000000791b */ /* 0x003fe20003800000 */
.L_x_2570:
        /* <DEDUP_REMOVED lines=11> */
.L_x_2571:
[----:B------:R-:W-:Y:S02]  /*15050*/  IMAD.MOV.U32 R13, RZ, RZ, R10 ;  /* 0x000000ffff0d7224 */ /* 0x000fe400078e000a */
[----:B------:R-:W-:Y:S02]  /*15060*/  IMAD.MOV.U32 R12, RZ, RZ, 0x6 ;  /* 0x00000006ff0c7424 */ /* 0x000fe400078e00ff */
[----:B------:R-:W-:-:S07]  /*15070*/  IMAD.MOV.U32 R2, RZ, RZ, R14 ;  /* 0x000000ffff027224 */ /* 0x000fce00078e000e */
[----:B------:R-:W-:Y:S05]  /*15080*/  WARPSYNC.COLLECTIVE R15, `(.L_x_2572) ;  /* 0x000000000f087348 */ /* 0x000fea0003c00000 */
[----:B------:R0:W1:Y:S02]  /*15090*/  SHFL.IDX P6, R14, R13, R12, R11 ;  /* 0x0000000c0d0e7389 */ /* 0x00006400000c000b */
[----:B01----:R-:W-:Y:S01]  /*150a0*/  ENDCOLLECTIVE ;  /* 0x000000000000791b */ /* 0x003fe20003800000 */
.L_x_2572:
        /* <DEDUP_REMOVED lines=11> */
.L_x_2573:
[----:B------:R-:W-:Y:S02]  /*15160*/  IMAD.MOV.U32 R13, RZ, RZ, R10 ;  /* 0x000000ffff0d7224 */ /* 0x000fe400078e000a */
[----:B------:R-:W-:Y:S01]  /*15170*/  IMAD.MOV.U32 R12, RZ, RZ, 0x7 ;  /* 0x00000007ff0c7424 */ /* 0x000fe200078e00ff */
[----:B------:R-:W-:-:S07]  /*15180*/  MOV R2, R14 ;  /* 0x0000000e00027202 */ /* 0x000fce0000000f00 */
[----:B------:R-:W-:Y:S05]  /*15190*/  WARPSYNC.COLLECTIVE R15, `(.L_x_2574) ;  /* 0x000000000f087348 */ /* 0x000fea0003c00000 */
[----:B------:R0:W1:Y:S02]  /*151a0*/  SHFL.IDX P6, R14, R13, R12, R11 ;  /* 0x0000000c0d0e7389 */ /* 0x00006400000c000b */
[----:B01----:R-:W-:Y:S01]  /*151b0*/  ENDCOLLECTIVE ;  /* 0x000000000000791b */ /* 0x003fe20003800000 */
.L_x_2574:
        /* <DEDUP_REMOVED lines=11> */
.L_x_2575:
[----:B------:R-:W-:Y:S01]  /*15270*/  IMAD.MOV.U32 R2, RZ, RZ, R14 ;  /* 0x000000ffff027224 */ /* 0x000fe200078e000e */
[----:B------:R-:W-:Y:S06]  /*15280*/  BRA `(.L_x_2576) ;  /* 0xffffffb400447947 */ /* 0x000fec000383ffff */
.L_x_2469:
[----:B-1----:R1:W2:Y:S02]  /*15290*/  SYNCS.PHASECHK.TRANS64.TRYWAIT P0, [R5+URZ+0x16860], R2 ;  /* 0x01686002050075a7 */ /* 0x0022a4000800017f */
[----:B--2---:R-:W-:Y:S05]  /*152a0*/  @!P0 NANOSLEEP.SYNCS 0x989680 ;  /* 0x009896800000895d */ /* 0x004fea0003900000 */
[----:B------:R-:W2:Y:S02]  /*152b0*/  @!P0 SYNCS.PHASECHK.TRANS64 P0, [R5+URZ+0x16860], R2 ;  /* 0x01686002050085a7 */ /* 0x000ea4000800007f */
[----:B--2---:R-:W-:Y:S05]  /*152c0*/  @!P0 BRA `(.L_x_2469) ;  /* 0xfffffffc00f08947 */ /* 0x004fea000383ffff */
[----:B------:R-:W-:Y:S05]  /*152d0*/  BRA `(.L_x_2577) ;  /* 0xffffffb4009c7947 */ /* 0x000fea000383ffff */
.L_x_2470:
        /* <DEDUP_REMOVED lines=8> */
.L_x_2579:
[----:B------:R-:W-:Y:S05]  /*15360*/  BSYNC B1 ;  /* 0x0000000000017941 */ /* 0x000fea0003800000 */
.L_x_2578:
[----:B------:R-:W-:Y:S01]  /*15370*/  IMAD.MOV.U32 R13, RZ, RZ, R18 ;  /* 0x000000ffff0d7224 */ /* 0x000fe200078e0012 */
[----:B------:R-:W-:Y:S01]  /*15380*/  MOV R11, 0x181f ;  /* 0x0000181f000b7802 */ /* 0x000fe20000000f00 */
[----:B------:R-:W-:Y:S01]  /*15390*/  IMAD.MOV.U32 R12, RZ, RZ, RZ ;  /* 0x000000ffff0c7224 */ /* 0x000fe200078e00ff */
[----:B------:R-:W-:Y:S01]  /*153a0*/  ISETP.LT.OR P2, PT, R8, 0x1, P1 ;  /* 0x000000010800780c */ /* 0x000fe20000f41670 */
[----:B------:R-:W-:Y:S02]  /*153b0*/  IMAD.MOV.U32 R15, RZ, RZ, -0x1 ;  /* 0xffffffffff0f7424 */ /* 0x000fe400078e00ff */
[----:B------:R-:W-:Y:S02]  /*153c0*/  IMAD.MOV.U32 R3, RZ, RZ, R14 ;  /* 0x000000ffff037224 */ /* 0x000fe400078e000e */
[----:B------:R-:W-:-:S08]  /*153d0*/  IMAD R6, R6, 0x2, R22 ;  /* 0x0000000206067824 */ /* 0x000fd000078e0216 */
[----:B------:R-:W-:Y:S05]  /*153e0*/  WARPSYNC.COLLECTIVE R15, `(.L_x_2580) ;  /* 0x000000000f087348 */ /* 0x000fea0003c00000 */
[----:B------:R0:W1:Y:S02]  /*153f0*/  SHFL.IDX P6, R14, R13, R12, R11 ;  /* 0x0000000c0d0e7389 */ /* 0x00006400000c000b */
[----:B01----:R-:W-:Y:S01]  /*15400*/  ENDCOLLECTIVE ;  /* 0x000000000000791b */ /* 0x003fe20003800000 */
.L_x_2580:
[----:B------:R-:W-:Y:S02]  /*15410*/  IMAD.MOV.U32 R13, RZ, RZ, R23 ;  /* 0x000000ffff0d7224 */ /* 0x000fe400078e0017 */
[----:B------:R-:W-:Y:S02]  /*15420*/  IMAD.MOV.U32 R12, RZ, RZ, 0x1 ;  /* 0x00000001ff0c7424 */ /* 0x000fe400078e00ff */
[----:B------:R-:W-:-:S07]  /*15430*/  IMAD.MOV.U32 R2, RZ, RZ, R14 ;  /* 0x000000ffff027224 */ /* 0x000fce00078e000e */
[----:B------:R-:W-:Y:S05]  /*15440*/  WARPSYNC.COLLECTIVE R15, `(.L_x_2581) ;  /* 0x000000000f087348 */ /* 0x000fea0003c00000 */
[----:B------:R0:W1:Y:S02]  /*15450*/  SHFL.IDX P6, R14, R13, R12, R11 ;  /* 0x0000000c0d0e7389 */ /* 0x00006400000c000b */
[----:B01----:R-:W-:Y:S01]  /*15460*/  ENDCOLLECTIVE ;  /* 0x000000000000791b */ /* 0x003fe20003800000 */
.L_x_2581:
        /* <DEDUP_REMOVED lines=12> */
.L_x_2582:
[----:B------:R-:W-:Y:S02]  /*15530*/  IMAD.MOV.U32 R13, RZ, RZ, R23 ;  /* 0x000000ffff0d7224 */ /* 0x000fe400078e0017 */
[----:B------:R-:W-:Y:S02]  /*15540*/  IMAD.MOV.U32 R12, RZ, RZ, 0x2 ;  /* 0x00000002ff0c7424 */ /* 0x000fe400078e00ff */
[----:B------:R-:W-:-:S07]  /*15550*/  IMAD.MOV.U32 R2, RZ, RZ, R14 ;  /* 0x000000ffff027224 */ /* 0x000fce00078e000e */
[----:B------:R-:W-:Y:S05]  /*15560*/  WARPSYNC.COLLECTIVE R15, `(.L_x_2583) ;  /* 0x000000000f087348 */ /* 0x000fea0003c00000 */
[----:B------:R0:W1:Y:S02]  /*15570*/  SHFL.IDX P6, R14, R13, R12, R11 ;  /* 0x0000000c0d0e7389 */ /* 0x00006400000c000b */
[----:B01----:R-:W-:Y:S01]  /*15580*/  ENDCOLLECTIVE ;  /* 0x000000000000791b */ /* 0x003fe20003800000 */
.L_x_2583:
        /* <DEDUP_REMOVED lines=12> */
.L_x_2584:
[----:B------:R-:W-:Y:S02]  /*15650*/  IMAD.MOV.U32 R13, RZ, RZ, R23 ;  /* 0x000000ffff0d7224 */ /* 0x000fe400078e0017 */
[----:B------:R-:W-:Y:S02]  /*15660*/  IMAD.MOV.U32 R12, RZ, RZ, 0x3 ;  /* 0x00000003ff0c7424 */ /* 0x000fe400078e00ff */
[----:B------:R-:W-:-:S07]  /*15670*/  IMAD.MOV.U32 R2, RZ, RZ, R14 ;  /* 0x000000ffff027224 */ /* 0x000fce00078e000e */
[----:B------:R-:W-:Y:S05]  /*15680*/  WARPSYNC.COLLECTIVE R15, `(.L_x_2585) ;  /* 0x000000000f087348 */ /* 0x000fea0003c00000 */
[----:B------:R0:W1:Y:S02]  /*15690*/  SHFL.IDX P6, R14, R13, R12, R11 ;  /* 0x0000000c0d0e7389 */ /* 0x00006400000c000b */
[----:B01----:R-:W-:Y:S01]  /*156a0*/  ENDCOLLECTIVE ;  /* 0x000000000000791b */ /* 0x003fe20003800000 */
.L_x_2585:
        /* <DEDUP_REMOVED lines=12> */
.L_x_2586:
[----:B------:R-:W-:Y:S02]  /*15770*/  IMAD.MOV.U32 R13, RZ, RZ, R23 ;  /* 0x000000ffff0d7224 */ /* 0x000fe400078e0017 */
[----:B------:R-:W-:Y:S01]  /*15780*/  IMAD.MOV.U32 R12, RZ, RZ, 0x4 ;  /* 0x00000004ff0c7424 */ /* 0x000fe200078e00ff */
[----:B------:R-:W-:-:S07]  /*15790*/  MOV R2, R14 ;  /* 0x0000000e00027202 */ /* 0x000fce0000000f00 */
[----:B------:R-:W-:Y:S05]  /*157a0*/  WARPSYNC.COLLECTIVE R15, `(.L_x_2587) ;  /* 0x000000000f087348 */ /* 0x000fea0003c00000 */
[----:B------:R0:W1:Y:S02]  /*157b0*/  SHFL.IDX P6, R14, R13, R12, R11 ;  /* 0x0000000c0d0e7389 */ /* 0x00006400000c000b */
[----:B01----:R-:W-:Y:S01]  /*157c0*/  ENDCOLLECTIVE ;  /* 0x000000000000791b */ /* 0x003fe20003800000 */
.L_x_2587:
        /* <DEDUP_REMOVED lines=12> */
.L_x_2588:
[----:B------:R-:W-:Y:S02]  /*15890*/  IMAD.MOV.U32 R13, RZ, RZ, R23 ;  /* 0x000000ffff0d7224 */ /* 0x000fe400078e0017 */
[----:B------:R-:W-:Y:S02]  /*158a0*/  IMAD.MOV.U32 R12, RZ, RZ, 0x5 ;  /* 0x00000005ff0c7424 */ /* 0x000fe400078e00ff */
[----:B------:R-:W-:-:S07]  /*158b0*/  IMAD.MOV.U32 R2, RZ, RZ, R14 ;  /* 0x000000ffff027224 */ /* 0x000fce00078e000e */
[----:B------:R-:W-:Y:S05]  /*158c0*/  WARPSYNC.COLLECTIVE R15, `(.L_x_2589) ;  /* 0x000000000f087348 */ /* 0x000fea0003c00000 */
[----:B------:R0:W1:Y:S02]  /*158d0*/  SHFL.IDX P6, R14, R13, R12, R11 ;  /* 0x0000000c0d0e7389 */ /* 0x00006400000c000b */
[----:B01----:R-:W-:Y:S01]  /*158e0*/  ENDCOLLECTIVE ;  /* 0x000000000000791b */ /* 0x003fe20003800000 */
.L_x_2589:
        /* <DEDUP_REMOVED lines=12> */
.L_x_2590:
[----:B------:R-:W-:Y:S01]  /*159b0*/  MOV R13, R23 ;  /* 0x00000017000d7202 */ /* 0x000fe20000000f00 */
[----:B------:R-:W-:Y:S02]  /*159c0*/  IMAD.MOV.U32 R12, RZ, RZ, 0x6 ;  /* 0x00000006ff0c7424 */ /* 0x000fe400078e00ff */
[----:B------:R-:W-:-:S07]  /*159d0*/  IMAD.MOV.U32 R2, RZ, RZ, R14 ;  /* 0x000000ffff027224 */ /* 0x000fce00078e000e */
[----:B------:R-:W-:Y:S05]  /*159e0*/  WARPSYNC.COLLECTIVE R15, `(.L_x_2591) ;  /* 0x000000000f087348 */ /* 0x000fea0003c00000 */
[----:B------:R0:W1:Y:S02]  /*159f0*/  SHFL.IDX P6, R14, R13, R12, R11 ;  /* 0x0000000c0d0e7389 */ /* 0x00006400000c000b */
[----:B01----:R-:W-:Y:S01]  /*15a00*/  ENDCOLLECTIVE ;  /* 0x000000000000791b */ /* 0x003fe20003800000 */
.L_x_2591:
        /* <DEDUP_REMOVED lines=12> */
.L_x_2592:
[----:B------:R-:W-:Y:S01]  /*15ad0*/  IMAD.MOV.U32 R13, RZ, RZ, R23 ;  /* 0x000000ffff0d7224 */ /* 0x000fe200078e0017 */
[----:B------:R-:W-:Y:S01]  /*15ae0*/  MOV R12, 0x7 ;  /* 0x00000007000c7802 */ /* 0x000fe20000000f00 */
[----:B------:R-:W-:-:S07]  /*15af0*/  IMAD.MOV.U32 R2, RZ, RZ, R14 ;  /* 0x000000ffff027224 */ /* 0x000fce00078e000e */
[----:B------:R-:W-:Y:S05]  /*15b00*/  WARPSYNC.COLLECTIVE R15, `(.L_x_2593) ;  /* 0x000000000f087348 */ /* 0x000fea0003c00000 */
[----:B------:R0:W1:Y:S02]  /*15b10*/  SHFL.IDX P6, R14, R13, R12, R11 ;  /* 0x0000000c0d0e7389 */ /* 0x00006400000c000b */
[----:B01----:R-:W-:Y:S01]  /*15b20*/  ENDCOLLECTIVE ;  /* 0x000000000000791b */ /* 0x003fe20003800000 */
.L_x_2593:
        /* <DEDUP_REMOVED lines=11> */
.L_x_2594:
[----:B------:R-:W-:Y:S01]  /*15be0*/  IMAD.MOV.U32 R2, RZ, RZ, R14 ;  /* 0x000000ffff027224 */ /* 0x000fe200078e000e */
[----:B------:R-:W-:Y:S06]  /*15bf0*/  BRA `(.L_x_2595) ;  /* 0xffffffb000487947 */ /* 0x000fec000383ffff */
.L_x_2478:
[----:B0-----:R0:W1:Y:S02]  /*15c00*/  SYNCS.PHASECHK.TRANS64.TRYWAIT P0, [R0+URZ+0x16860], R3 ;  /* 0x01686003000075a7 */ /* 0x001064000800017f */
[----:B-1----:R-:W-:Y:S05]  /*15c10*/  @!P0 NANOSLEEP.SYNCS 0x989680 ;  /* 0x009896800000895d */ /* 0x002fea0003900000 */
[----:B------:R-:W1:Y:S02]  /*15c20*/  @!P0 SYNCS.PHASECHK.TRANS64 P0, [R0+URZ+0x16860], R3 ;  /* 0x01686003000085a7 */ /* 0x000e64000800007f */
[----:B-1----:R-:W-:Y:S05]  /*15c30*/  @!P0 BRA `(.L_x_2478) ;  /* 0xfffffffc00f08947 */ /* 0x002fea000383ffff */
[----:B------:R-:W-:Y:S05]  /*15c40*/  BRA `(.L_x_2596) ;  /* 0xffffffb4005c7947 */ /* 0x000fea000383ffff */
.L_x_2479:
        /* <DEDUP_REMOVED lines=8> */
.L_x_2598:
[----:B------:R-:W-:Y:S05]  /*15cd0*/  BSYNC B0 ;  /* 0x0000000000007941 */ /* 0x000fea0003800000 */
.L_x_2597:
        /* <DEDUP_REMOVED lines=10> */
.L_x_2599:
[----:B------:R-:W-:Y:S02]  /*15d80*/  IMAD R4, R4, 0x2, R22 ;  /* 0x0000000204047824 */ /* 0x000fe400078e0216 */
[----:B------:R-:W-:Y:S02]  /*15d90*/  IMAD.MOV.U32 R13, RZ, RZ, R23 ;  /* 0x000000ffff0d7224 */ /* 0x000fe400078e0017 */
[----:B------:R-:W-:Y:S01]  /*15da0*/  IMAD.MOV.U32 R12, RZ, RZ, 0x1 ;  /* 0x00000001ff0c7424 */ /* 0x000fe200078e00ff */
[----:B------:R-:W-:-:S13]  /*15db0*/  IADD3 R2, P1, R14, R5, RZ ;  /* 0x000000050e027210 */ /* 0x000fda0007f3e0ff */
[----:B------:R-:W-:Y:S05]  /*15dc0*/  WARPSYNC.COLLECTIVE R15, `(.L_x_2600) ;  /* 0x000000000f087348 */ /* 0x000fea0003c00000 */
[----:B------:R0:W1:Y:S02]  /*15dd0*/  SHFL.IDX P6, R14, R13, R12, R11 ;  /* 0x0000000c0d0e7389 */ /* 0x00006400000c000b */
[----:B01----:R-:W-:Y:S01]  /*15de0*/  ENDCOLLECTIVE ;  /* 0x000000000000791b */ /* 0x003fe20003800000 */
.L_x_2600:
[----:B------:R-:W-:-:S05]  /*15df0*/  IADD3.X R3, RZ, R3, RZ, P1, !PT ;  /* 0x00000003ff037210 */ /* 0x000fca0000ffe4ff */
        /* <DEDUP_REMOVED lines=10> */
.L_x_2601:
[----:B------:R-:W-:Y:S02]  /*15ea0*/  IMAD.MOV.U32 R13, RZ, RZ, R23 ;  /* 0x000000ffff0d7224 */ /* 0x000fe400078e0017 */
[----:B------:R-:W-:Y:S02]  /*15eb0*/  IMAD.MOV.U32 R12, RZ, RZ, 0x2 ;  /* 0x00000002ff0c7424 */ /* 0x000fe400078e00ff */
[----:B------:R-:W-:-:S07]  /*15ec0*/  IMAD.MOV.U32 R9, RZ, RZ, R14 ;  /* 0x000000ffff097224 */ /* 0x000fce00078e000e */
[----:B------:R-:W-:Y:S05]  /*15ed0*/  WARPSYNC.COLLECTIVE R15, `(.L_x_2602) ;  /* 0x000000000f087348 */ /* 0x000fea0003c00000 */
[----:B------:R0:W1:Y:S02]  /*15ee0*/  SHFL.IDX P6, R14, R13, R12, R11 ;  /* 0x0000000c0d0e7389 */ /* 0x00006400000c000b */
[----:B01----:R-:W-:Y:S01]  /*15ef0*/  ENDCOLLECTIVE ;  /* 0x000000000000791b */ /* 0x003fe20003800000 */
.L_x_2602:
        /* <DEDUP_REMOVED lines=12> */
.L_x_2603:
[----:B------:R-:W-:Y:S01]  /*15fc0*/  MOV R13, R23 ;  /* 0x00000017000d7202 */ /* 0x000fe20000000f00 */
[----:B------:R-:W-:Y:S02]  /*15fd0*/  IMAD.MOV.U32 R12, RZ, RZ, 0x3 ;  /* 0x00000003ff0c7424 */ /* 0x000fe400078e00ff */
[----:B------:R-:W-:-:S07]  /*15fe0*/  IMAD.MOV.U32 R10, RZ, RZ, R14 ;  /* 0x000000ffff0a7224 */ /* 0x000fce00078e000e */
[----:B------:R-:W-:Y:S05]  /*15ff0*/  WARPSYNC.COLLECTIVE R15, `(.L_x_2604) ;  /* 0x000000000f087348 */ /* 0x000fea0003c00000 */
[----:B------:R0:W1:Y:S02]  /*16000*/  SHFL.IDX P6, R14, R13, R12, R11 ;  /* 0x0000000c0d0e7389 */ /* 0x00006400000c000b */
[----:B01----:R-:W-:Y:S01]  /*16010*/  ENDCOLLECTIVE ;  /* 0x000000000000791b */ /* 0x003fe20003800000 */
.L_x_2604:
        /* <DEDUP_REMOVED lines=12> */
.L_x_2605:
[----:B------:R-:W-:Y:S01]  /*160e0*/  IMAD.MOV.U32 R13, RZ, RZ, R23 ;  /* 0x000000ffff0d7224 */ /* 0x000fe200078e0017 */
[----:B------:R-:W-:Y:S01]  /*160f0*/  MOV R12, 0x4 ;  /* 0x00000004000c7802 */ /* 0x000fe20000000f00 */
[----:B------:R-:W-:-:S07]  /*16100*/  IMAD.MOV.U32 R9, RZ, RZ, R14 ;  /* 0x000000ffff097224 */ /* 0x000fce00078e000e */
[----:B------:R-:W-:Y:S05]  /*16110*/  WARPSYNC.COLLECTIVE R15, `(.L_x_2606) ;  /* 0x000000000f087348 */ /* 0x000fea0003c00000 */
[----:B------:R0:W1:Y:S02]  /*16120*/  SHFL.IDX P6, R14, R13, R12, R11 ;  /* 0x0000000c0d0e7389 */ /* 0x00006400000c000b */
[----:B01----:R-:W-:Y:S01]  /*16130*/  ENDCOLLECTIVE ;  /* 0x000000000000791b */ /* 0x003fe20003800000 */
.L_x_2606:
        /* <DEDUP_REMOVED lines=12> */
.L_x_2607:
[----:B------:R-:W-:Y:S02]  /*16200*/  IMAD.MOV.U32 R13, RZ, RZ, R23 ;  /* 0x000000ffff0d7224 */ /* 0x000fe400078e0017 */
[----:B------:R-:W-:Y:S02]  /*16210*/  IMAD.MOV.U32 R12, RZ, RZ, 0x5 ;  /* 0x00000005ff0c7424 */ /* 0x000fe400078e00ff */
[----:B------:R-:W-:-:S07]  /*16220*/  IMAD.MOV.U32 R10, RZ, RZ, R14 ;  /* 0x000000ffff0a7224 */ /* 0x000fce00078e000e */
[----:B------:R-:W-:Y:S05]  /*16230*/  WARPSYNC.COLLECTIVE R15, `(.L_x_2608) ;  /* 0x000000000f087348 */ /* 0x000fea0003c00000 */
[----:B------:R0:W1:Y:S02]  /*16240*/  SHFL.IDX P6, R14, R13, R12, R11 ;  /* 0x0000000c0d0e7389 */ /* 0x00006400000c000b */
[----:B01----:R-:W-:Y:S01]  /*16250*/  ENDCOLLECTIVE ;  /* 0x000000000000791b */ /* 0x003fe20003800000 */
.L_x_2608:
        /* <DEDUP_REMOVED lines=8> */
[----:B------:R-:W-:-:S11]  /*162e0*/  MOV R7, R14 ;  /* 0x0000000e00077202 */ /* 0x000fd60000000f00 */
[----:B0-----:R-:W-:Y:S05]  /*162f0*/  WARPSYNC.COLLECTIVE R15, `(.L_x_2609) ;  /* 0x000000000f087348 */ /* 0x001fea0003c00000 */
[----:B------:R1:W2:Y:S02]  /*16300*/  SHFL.IDX P6, R14, R13, R12, R11 ;  /* 0x0000000c0d0e7389 */ /* 0x0002a400000c000b */
[----:B012---:R-:W-:Y:S01]  /*16310*/  ENDCOLLECTIVE ;  /* 0x000000000000791b */ /* 0x007fe20003800000 */
.L_x_2609:
[----:B------:R-:W-:Y:S02]  /*16320*/  IMAD.MOV.U32 R13, RZ, RZ, R23 ;  /* 0x000000ffff0d7224 */ /* 0x000fe400078e0017 */
[----:B------:R-:W-:Y:S02]  /*16330*/  IMAD.MOV.U32 R12, RZ, RZ, 0x6 ;  /* 0x00000006ff0c7424 */ /* 0x000fe400078e00ff */
[----:B------:R-:W-:-:S07]  /*16340*/  IMAD.MOV.U32 R9, RZ, RZ, R14 ;  /* 0x000000ffff097224 */ /* 0x000fce00078e000e */
[----:B------:R-:W-:Y:S05]  /*16350*/  WARPSYNC.COLLECTIVE R15, `(.L_x_2610) ;  /* 0x000000000f087348 */ /* 0x000fea0003c00000 */
[----:B------:R0:W1:Y:S02]  /*16360*/  SHFL.IDX P6, R14, R13, R12, R11 ;  /* 0x0000000c0d0e7389 */ /* 0x00006400000c000b */
[----:B01----:R-:W-:Y:S01]  /*16370*/  ENDCOLLECTIVE ;  /* 0x000000000000791b */ /* 0x003fe20003800000 */
.L_x_2610:
        /* <DEDUP_REMOVED lines=8> */
[----:B------:R-:W-:-:S12]  /*16400*/  IMAD.MOV.U32 R8, RZ, RZ, R14 ;  /* 0x000000ffff087224 */ /* 0x000fd800078e000e */
[----:B0-----:R-:W-:Y:S05]  /*16410*/  WARPSYNC.COLLECTIVE R15, `(.L_x_2611) ;  /* 0x000000000f087348 */ /* 0x001fea0003c00000 */
[----:B------:R1:W2:Y:S02]  /*16420*/  SHFL.IDX P6, R14, R13, R12, R11 ;  /* 0x0000000c0d0e7389 */ /* 0x0002a400000c000b */
[----:B012---:R-:W-:Y:S01]  /*16430*/  ENDCOLLECTIVE ;  /* 0x000000000000791b */ /* 0x007fe20003800000 */
.L_x_2611:
[----:B------:R-:W-:Y:S02]  /*16440*/  IMAD.MOV.U32 R13, RZ, RZ, R23 ;  /* 0x000000ffff0d7224 */ /* 0x000fe400078e0017 */
[----:B------:R-:W-:Y:S01]  /*16450*/  IMAD.MOV.U32 R12, RZ, RZ, 0x7 ;  /* 0x00000007ff0c7424 */ /* 0x000fe200078e00ff */
[----:B------:R-:W-:-:S13]  /*16460*/  IADD3 R2, P1, R14, R5, RZ ;  /* 0x000000050e027210 */ /* 0x000fda0007f3e0ff */
[----:B------:R-:W-:Y:S05]  /*16470*/  WARPSYNC.COLLECTIVE R15, `(.L_x_2612) ;  /* 0x000000000f087348 */ /* 0x000fea0003c00000 */
[----:B------:R0:W1:Y:S02]  /*16480*/  SHFL.IDX P6, R14, R13, R12, R11 ;  /* 0x0000000c0d0e7389 */ /* 0x00006400000c000b */
[----:B01----:R-:W-:Y:S01]  /*16490*/  ENDCOLLECTIVE ;  /* 0x000000000000791b */ /* 0x003fe20003800000 */
.L_x_2612:
        /* <DEDUP_REMOVED lines=10> */
.L_x_2613:
[----:B------:R-:W-:Y:S05]  /*16540*/  BRA `(.L_x_2614) ;  /* 0xffffffb000107947 */ /* 0x000fea000383ffff */
.L_x_2484:
        /* <DEDUP_REMOVED lines=8> */
.L_x_2616:
[----:B------:R-:W-:Y:S05]  /*165d0*/  BSYNC B0 ;  /* 0x0000000000007941 */ /* 0x000fea0003800000 */
.L_x_2615:
        /* <DEDUP_REMOVED lines=9> */
.L_x_2617:
        /* <DEDUP_REMOVED lines=23> */
.L_x_2618:
[----:B------:R-:W-:Y:S01]  /*167e0*/  IMAD.MOV.U32 R12, RZ, RZ, 0x2 ;  /* 0x00000002ff0c7424 */ /* 0x000fe200078e00ff */
[----:B------:R-:W-:-:S04]  /*167f0*/  SEL R4, R14, RZ, P1 ;  /* 0x000000ff0e047207 */ /* 0x000fc80000800000 */
[----:B------:R-:W-:-:S05]  /*16800*/  IADD3 R4, R13, R4, RZ ;  /* 0x000000040d047210 */ /* 0x000fca0007ffe0ff */
[----:B------:R-:W-:-:S07]  /*16810*/  IMAD.MOV.U32 R13, RZ, RZ, R4 ;  /* 0x000000ffff0d7224 */ /* 0x000fce00078e0004 */
[----:B------:R-:W-:Y:S05]  /*16820*/  WARPSYNC.COLLECTIVE R15, `(.L_x_2619) ;  /* 0x000000000f087348 */ /* 0x000fea0003c00000 */
[----:B------:R0:W1:Y:S02]  /*16830*/  SHFL.UP P6, R14, R13, R12, R11 ;  /* 0x0400000c0d0e7389 */ /* 0x00006400000c000b */
[----:B01----:R-:W-:Y:S01]  /*16840*/  ENDCOLLECTIVE ;  /* 0x000000000000791b */ /* 0x003fe20003800000 */
.L_x_2619:
[----:B------:R-:W-:Y:S01]  /*16850*/  IMAD.MOV.U32 R12, RZ, RZ, 0x4 ;  /* 0x00000004ff0c7424 */ /* 0x000fe200078e00ff */
[----:B------:R-:W-:-:S05]  /*16860*/  SEL R3, R14, RZ, P2 ;  /* 0x000000ff0e037207 */ /* 0x000fca0001000000 */
[----:B------:R-:W-:-:S04]  /*16870*/  IMAD.IADD R2, R4, 0x1, R3 ;  /* 0x0000000104027824 */ /* 0x000fc800078e0203 */
[----:B------:R-:W-:-:S07]  /*16880*/  IMAD.MOV.U32 R13, RZ, RZ, R2 ;  /* 0x000000ffff0d7224 */ /* 0x000fce00078e0002 */
[----:B------:R-:W-:Y:S05]  /*16890*/  WARPSYNC.COLLECTIVE R15, `(.L_x_2620) ;  /* 0x000000000f087348 */ /* 0x000fea0003c00000 */
[----:B------:R0:W1:Y:S02]  /*168a0*/  SHFL.UP P6, R14, R13, R12, R11 ;  /* 0x0400000c0d0e7389 */ /* 0x00006400000c000b */
[----:B01----:R-:W-:Y:S01]  /*168b0*/  ENDCOLLECTIVE ;  /* 0x000000000000791b */ /* 0x003fe20003800000 */
.L_x_2620:
[----:B------:R-:W-:Y:S01]  /*168c0*/  IMAD.MOV.U32 R12, RZ, RZ, 0x8 ;  /* 0x00000008ff0c7424 */ /* 0x000fe200078e00ff */
[----:B------:R-:W-:-:S05]  /*168d0*/  SEL R3, R14, RZ, P3 ;  /* 0x000000ff0e037207 */ /* 0x000fca0001800000 */
[----:B------:R-:W-:-:S05]  /*168e0*/  IMAD.IADD R3, R2, 0x1, R3 ;  /* 0x0000000102037824 */ /* 0x000fca00078e0203 */
[----:B------:R-:W-:-:S07]  /*168f0*/  MOV R13, R3 ;  /* 0x00000003000d7202 */ /* 0x000fce0000000f00 */
[----:B------:R-:W-:Y:S05]  /*16900*/  WARPSYNC.COLLECTIVE R15, `(.L_x_2621) ;  /* 0x000000000f087348 */ /* 0x000fea0003c00000 */
[----:B------:R0:W1:Y:S02]  /*16910*/  SHFL.UP P6, R14, R13, R12, R11 ;  /* 0x0400000c0d0e7389 */ /* 0x00006400000c000b */
[----:B01----:R-:W-:Y:S01]  /*16920*/  ENDCOLLECTIVE ;  /* 0x000000000000791b */ /* 0x003fe20003800000 */
.L_x_2621:
[----:B------:R-:W-:Y:S01]  /*16930*/  IMAD.MOV.U32 R12, RZ, RZ, 0x10 ;  /* 0x00000010ff0c7424 */ /* 0x000fe200078e00ff */
[----:B------:R-:W-:-:S05]  /*16940*/  SEL R4, R14, RZ, P4 ;  /* 0x000000ff0e047207 */ /* 0x000fca0002000000 */
[----:B------:R-:W-:-:S04]  /*16950*/  IMAD.IADD R4, R3, 0x1, R4 ;  /* 0x0000000103047824 */ /* 0x000fc800078e0204 */
[----:B------:R-:W-:-:S07]  /*16960*/  IMAD.MOV.U32 R13, RZ, RZ, R4 ;  /* 0x000000ffff0d7224 */ /* 0x000fce00078e0004 */
[----:B------:R-:W-:Y:S05]  /*16970*/  WARPSYNC.COLLECTIVE R15, `(.L_x_2622) ;  /* 0x000000000f087348 */ /* 0x000fea0003c00000 */
[----:B------:R0:W1:Y:S02]  /*16980*/  SHFL.UP P6, R14, R13, R12, R11 ;  /* 0x0400000c0d0e7389 */ /* 0x00006400000c000b */
[----:B01----:R-:W-:Y:S01]  /*16990*/  ENDCOLLECTIVE ;  /* 0x000000000000791b */ /* 0x003fe20003800000 */
.L_x_2622:
        /* <DEDUP_REMOVED lines=8> */
.L_x_2623:
[----:B------:R-:W-:Y:S05]  /*16a20*/  BRA `(.L_x_2624) ;  /* 0xffffffb000207947 */ /* 0x000fea000383ffff */
.L_x_2487:
[----:B------:R-:W-:Y:S01]  /*16a30*/  BSSY B0, `(.L_x_2625) ;  /* 0x0000007000007945 */ /* 0x000fe20003800000 */
[----:B------:R-:W-:Y:S02]  /*16a40*/  IMAD.MOV.U32 R12, RZ, RZ, 0x1 ;  /* 0x00000001ff0c7424 */ /* 0x000fe400078e00ff */
[----:B------:R-:W-:Y:S02]  /*16a50*/  IMAD.MOV.U32 R11, RZ, RZ, RZ ;  /* 0x000000ffff0b7224 */ /* 0x000fe400078e00ff */
[----:B------:R-:W-:-:S07]  /*16a60*/  IMAD.MOV.U32 R15, RZ, RZ, -0x1 ;  /* 0xffffffffff0f7424 */ /* 0x000fce00078e00ff */
[----:B------:R-:W-:Y:S05]  /*16a70*/  WARPSYNC.COLLECTIVE R15, `(.L_x_2626) ;  /* 0x000000000f087348 */ /* 0x000fea0003c00000 */
[----:B------:R0:W1:Y:S02]  /*16a80*/  SHFL.UP P6, R14, R13, R12, R11 ;  /* 0x0400000c0d0e7389 */ /* 0x00006400000c000b */
[----:B01----:R-:W-:Y:S01]  /*16a90*/  ENDCOLLECTIVE ;  /* 0x000000000000791b */ /* 0x003fe20003800000 */
.L_x_2626:
[----:B------:R-:W-:Y:S05]  /*16aa0*/  BSYNC B0 ;  /* 0x0000000000007941 */ /* 0x000fea0003800000 */
.L_x_2625:
[----:B------:R-:W-:Y:S01]  /*16ab0*/  SEL R14, R14, RZ, P1 ;  /* 0x000000ff0e0e7207 */ /* 0x000fe20000800000 */
[----:B------:R-:W-:Y:S01]  /*16ac0*/  IMAD.MOV.U32 R12, RZ, RZ, 0x2 ;  /* 0x00000002ff0c7424 */ /* 0x000fe200078e00ff */
[----:B------:R-:W-:Y:S01]  /*16ad0*/  MOV R11, RZ ;  /* 0x000000ff000b7202 */ /* 0x000fe20000000f00 */
[----:B------:R-:W-:Y:S02]  /*16ae0*/  IMAD.MOV.U32 R15, RZ, RZ, -0x1 ;  /* 0xffffffffff0f7424 */ /* 0x000fe400078e00ff */
[----:B------:R-:W-:-:S07]  /*16af0*/  IMAD.IADD R13, R13, 0x1, R14 ;  /* 0x000000010d0d7824 */ /* 0x000fce00078e020e */
[----:B------:R-:W-:Y:S05]  /*16b00*/  WARPSYNC.COLLECTIVE R15, `(.L_x_2627) ;  /* 0x000000000f087348 */ /* 0x000fea0003c00000 */
[----:B------:R0:W1:Y:S02]  /*16b10*/  SHFL.UP P6, R14, R13, R12, R11 ;  /* 0x0400000c0d0e7389 */ /* 0x00006400000c000b */
[----:B01----:R-:W-:Y:S01]  /*16b20*/  ENDCOLLECTIVE ;  /* 0x000000000000791b */ /* 0x003fe20003800000 */
.L_x_2627:
[----:B------:R-:W-:Y:S01]  /*16b30*/  IMAD.MOV.U32 R12, RZ, RZ, 0x4 ;  /* 0x00000004ff0c7424 */ /* 0x000fe200078e00ff */
[----:B------:R-:W-:-:S05]  /*16b40*/  SEL R2, R14, RZ, P2 ;  /* 0x000000ff0e027207 */ /* 0x000fca0001000000 */
[----:B------:R-:W-:-:S04]  /*16b50*/  IMAD.IADD R2, R13, 0x1, R2 ;  /* 0x000000010d027824 */ /* 0x000fc800078e0202 */
[----:B------:R-:W-:-:S07]  /*16b60*/  IMAD.MOV.U32 R13, RZ, RZ, R2 ;  /* 0x000000ffff0d7224 */ /* 0x000fce00078e0002 */
[----:B------:R-:W-:Y:S05]  /*16b70*/  WARPSYNC.COLLECTIVE R15, `(.L_x_2628) ;  /* 0x000000000f087348 */ /* 0x000fea0003c00000 */
[----:B------:R0:W1:Y:S02]  /*16b80*/  SHFL.UP P6, R14, R13, R12, R11 ;  /* 0x0400000c0d0e7389 */ /* 0x00006400000c000b */
[----:B01----:R-:W-:Y:S01]  /*16b90*/  ENDCOLLECTIVE ;  /* 0x000000000000791b */ /* 0x003fe20003800000 */
.L_x_2628:
[----:B------:R-:W-:Y:S02]  /*16ba0*/  MOV R12, 0x8 ;  /* 0x00000008000c7802 */ /* 0x000fe40000000f00 */
[----:B------:R-:W-:-:S05]  /*16bb0*/  SEL R3, R14, RZ, P3 ;  /* 0x000000ff0e037207 */ /* 0x000fca0001800000 */
[----:B------:R-:W-:-:S04]  /*16bc0*/  IMAD.IADD R3, R2, 0x1, R3 ;  /* 0x0000000102037824 */ /* 0x000fc800078e0203 */
[----:B------:R-:W-:-:S07]  /*16bd0*/  IMAD.MOV.U32 R13, RZ, RZ, R3 ;  /* 0x000000ffff0d7224 */ /* 0x000fce00078e0003 */
[----:B------:R-:W-:Y:S05]  /*16be0*/  WARPSYNC.COLLECTIVE R15, `(.L_x_2629) ;  /* 0x000000000f087348 */ /* 0x000fea0003c00000 */
[----:B------:R0:W1:Y:S02]  /*16bf0*/  SHFL.UP P6, R14, R13, R12, R11 ;  /* 0x0400000c0d0e7389 */ /* 0x00006400000c000b */
[----:B01----:R-:W-:Y:S01]  /*16c00*/  ENDCOLLECTIVE ;  /* 0x000000000000791b */ /* 0x003fe20003800000 */
.L_x_2629:
[----:B------:R-:W-:Y:S01]  /*16c10*/  IMAD.MOV.U32 R12, RZ, RZ, 0x10 ;  /* 0x00000010ff0c7424 */ /* 0x000fe200078e00ff */
[----:B------:R-:W-:-:S05]  /*16c20*/  SEL R4, R14, RZ, P4 ;  /* 0x000000ff0e047207 */ /* 0x000fca0002000000 */
[----:B------:R-:W-:-:S04]  /*16c30*/  IMAD.IADD R4, R3, 0x1, R4 ;  /* 0x0000000103047824 */ /* 0x000fc800078e0204 */
[----:B------:R-:W-:-:S07]  /*16c40*/  IMAD.MOV.U32 R13, RZ, RZ, R4 ;  /* 0x000000ffff0d7224 */ /* 0x000fce00078e0004 */
[----:B------:R-:W-:Y:S05]  /*16c50*/  WARPSYNC.COLLECTIVE R15, `(.L_x_2630) ;  /* 0x000000000f087348 */ /* 0x000fea0003c00000 */
[----:B------:R0:W1:Y:S02]  /*16c60*/  SHFL.UP P6, R14, R13, R12, R11 ;  /* 0x0400000c0d0e7389 */ /* 0x00006400000c000b */
[----:B01----:R-:W-:Y:S01]  /*16c70*/  ENDCOLLECTIVE ;  /* 0x000000000000791b */ /* 0x003fe20003800000 */
.L_x_2630:
        /* <DEDUP_REMOVED lines=8> */
.L_x_2631:
[----:B------:R-:W-:Y:S05]  /*16d00*/  BRA `(.L_x_2632) ;  /* 0xffffffb0000c7947 */ /* 0x000fea000383ffff */
.L_x_2489:
[----:B------:R-:W-:Y:S01]  /*16d10*/  BSSY B0, `(.L_x_2633) ;  /* 0x0000006000007945 */ /* 0x000fe20003800000 */
[----:B------:R-:W-:Y:S01]  /*16d20*/  PLOP3.LUT P6, PT, P6, PT, PT, 0x8, 0x0 ;  /* 0x000000000000781c */ /* 0x000fe200037ce170 */
[----:B------:R-:W-:-:S12]  /*16d30*/  IMAD.MOV.U32 R15, RZ, RZ, -0x1 ;  /* 0xffffffffff0f7424 */ /* 0x000fd800078e00ff */
[----:B0-----:R-:W-:Y:S05]  /*16d40*/  WARPSYNC.COLLECTIVE R15, `(.L_x_2634) ;  /* 0x000000000f087348 */ /* 0x001fea0003c00000 */
[----:B------:R-:W-:Y:S01]  /*16d50*/  VOTE.ANY R14, PT, P6 ;  /* 0x00000000000e7806 */ /* 0x000fe200030e0100 */
[----:B0-----:R-:W-:Y:S06]  /*16d60*/  ENDCOLLECTIVE ;  /* 0x000000000000791b */ /* 0x001fec0003800000 */
.L_x_2634:
[----:B------:R-:W-:Y:S05]  /*16d70*/  BSYNC B0 ;  /* 0x0000000000007941 */ /* 0x000fea0003800000 */
.L_x_2633:
        /* <DEDUP_REMOVED lines=10> */
.L_x_2635:
[----:B------:R-:W-:Y:S01]  /*16e20*/  IMAD.MOV.U32 R13, RZ, RZ, R5 ;  /* 0x000000ffff0d7224 */ /* 0x000fe200078e0005 */
[----:B------:R-:W-:-:S07]  /*16e30*/  MOV R17, R14 ;  /* 0x0000000e00117202 */ /* 0x000fce0000000f00 */
[----:B------:R-:W-:Y:S05]  /*16e40*/  WARPSYNC.COLLECTIVE R15, `(.L_x_2636) ;  /* 0x000000000f087348 */ /* 0x000fea0003c00000 */
[----:B------:R0:W1:Y:S02]  /*16e50*/  SHFL.IDX P6, R14, R13, R12, R11 ;  /* 0x0000000c0d0e7389 */ /* 0x00006400000c000b */
[----:B01----:R-:W-:Y:S01]  /*16e60*/  ENDCOLLECTIVE ;  /* 0x000000000000791b */ /* 0x003fe20003800000 */
.L_x_2636:
[----:B------:R-:W-:Y:S01]  /*16e70*/  IMAD.MOV.U32 R5, RZ, RZ, R14 ;  /* 0x000000ffff057224 */ /* 0x000fe200078e000e */
[----:B------:R-:W-:Y:S06]  /*16e80*/  BRA `(.L_x_2637) ;  /* 0xffffffac00ec7947 */ /* 0x000fec000383ffff */
.L_x_2491:
[----:B------:R-:W-:Y:S01]  /*16e90*/  BSSY B0, `(.L_x_2638) ;  /* 0x0000007000007945 */ /* 0x000fe20003800000 */
[----:B------:R-:W-:Y:S02]  /*16ea0*/  IMAD.MOV.U32 R13, RZ, RZ, R2 ;  /* 0x000000ffff0d7224 */ /* 0x000fe400078e0002 */
[----:B------:R-:W-:Y:S02]  /*16eb0*/  IMAD.MOV.U32 R11, RZ, RZ, 0x1f ;  /* 0x0000001fff0b7424 */ /* 0x000fe400078e00ff */
[----:B------:R-:W-:-:S07]  /*16ec0*/  IMAD.MOV.U32 R15, RZ, RZ, -0x1 ;  /* 0xffffffffff0f7424 */ /* 0x000fce00078e00ff */
[----:B0123--:R-:W-:Y:S05]  /*16ed0*/  WARPSYNC.COLLECTIVE R15, `(.L_x_2639) ;  /* 0x000000000f087348 */ /* 0x00ffea0003c00000 */
[----:B------:R4:W0:Y:S02]  /*16ee0*/  SHFL.IDX P6, R14, R13, R12, R11 ;  /* 0x0000000c0d0e7389 */ /* 0x00082400000c000b */
[----:B01234-:R-:W-:Y:S01]  /*16ef0*/  ENDCOLLECTIVE ;  /* 0x000000000000791b */ /* 0x01ffe20003800000 */
.L_x_2639:
[----:B------:R-:W-:Y:S05]  /*16f00*/  BSYNC B0 ;  /* 0x0000000000007941 */ /* 0x000fea0003800000 */
.L_x_2638:
[----:B------:R-:W-:Y:S01]  /*16f10*/  MOV R16, R14 ;  /* 0x0000000e00107202 */ /* 0x000fe20000000f00 */
[----:B------:R-:W-:Y:S06]  /*16f20*/  BRA `(.L_x_2490) ;  /* 0xffffffac00dc7947 */ /* 0x000fec000383ffff */
.L_x_2497:
[----:B0-----:R0:W1:Y:S02]  /*16f30*/  SYNCS.PHASECHK.TRANS64.TRYWAIT P0, [R5+URZ+0x16820], R0 ;  /* 0x01682000050075a7 */ /* 0x001064000800017f */
[----:B-1----:R-:W-:Y:S05]  /*16f40*/  @!P0 NANOSLEEP.SYNCS 0x989680 ;  /* 0x009896800000895d */ /* 0x002fea0003900000 */
[----:B------:R-:W1:Y:S02]  /*16f50*/  @!P0 SYNCS.PHASECHK.TRANS64 P0, [R5+URZ+0x16820], R0 ;  /* 0x01682000050085a7 */ /* 0x000e64000800007f */
[----:B-1----:R-:W-:Y:S05]  /*16f60*/  @!P0 BRA `(.L_x_2497) ;  /* 0xfffffffc00f08947 */ /* 0x002fea000383ffff */
[----:B------:R-:W-:Y:S05]  /*16f70*/  BRA `(.L_x_2640) ;  /* 0xffffffb800347947 */ /* 0x000fea000383ffff */
.L_x_2498:
        /* <DEDUP_REMOVED lines=8> */
[----:B0-----:R-:W-:Y:S05]  /*17000*/  WARPSYNC.COLLECTIVE R15, `(.L_x_2642) ;  /* 0x000000000f087348 */ /* 0x001fea0003c00000 */
[----:B------:R1:W2:Y:S02]  /*17010*/  SHFL.IDX P6, R14, R13, R12, R11 ;  /* 0x0000000c0d0e7389 */ /* 0x0002a400000c000b */
[----:B012---:R-:W-:Y:S01]  /*17020*/  ENDCOLLECTIVE ;  /* 0x000000000000791b */ /* 0x007fe20003800000 */
.L_x_2642:
[----:B------:R-:W-:Y:S05]  /*17030*/  BSYNC B0 ;  /* 0x0000000000007941 */ /* 0x000fea0003800000 */
.L_x_2641:
[----:B------:R-:W-:Y:S05]  /*17040*/  BRA `(.L_x_2643) ;  /* 0xffffffb8001c7947 */ /* 0x000fea000383ffff */
.L_x_2501:
[----:B------:R-:W-:Y:S01]  /*17050*/  BSSY B1, `(.L_x_2644) ;  /* 0x0000006000017945 */ /* 0x000fe20003800000 */
[----:B------:R-:W-:-:S07]  /*17060*/  IMAD.MOV.U32 R15, RZ, RZ, -0x1 ;  /* 0xffffffffff0f7424 */ /* 0x000fce00078e00ff */
[----:B0-----:R-:W-:Y:S05]  /*17070*/  WARPSYNC.COLLECTIVE R15, `(.L_x_2645) ;  /* 0x000000000f0c7348 */ /* 0x001fea0003c00000 */
[----:B------:R-:W-:Y:S02]  /*17080*/  ELECT P6, UR62, PT ;  /* 0x00000000003e782f */ /* 0x000fe400038c0000 */
[----:B------:R-:W-:Y:S01]  /*17090*/  MOV R14, UR62 ;  /* 0x0000003e000e7c02 */ /* 0x000fe20008000f00 */
[----:B0-----:R-:W-:Y:S10]  /*170a0*/  ENDCOLLECTIVE ;  /* 0x000000000000791b */ /* 0x001ff40003800000 */
.L_x_2645:
[----:B------:R-:W-:Y:S05]  /*170b0*/  BSYNC B1 ;  /* 0x0000000000017941 */ /* 0x000fea0003800000 */
.L_x_2644:
[----:B------:R-:W-:Y:S05]  /*170c0*/  BRA `(.L_x_2646) ;  /* 0xffffffb800147947 */ /* 0x000fea000383ffff */
.L_x_2503:
[----:B0-----:R0:W1:Y:S02]  /*170d0*/  SYNCS.PHASECHK.TRANS64.TRYWAIT P1, [R3+URZ+0x16840], R2 ;  /* 0x01684002030075a7 */ /* 0x001064000802017f */
[----:B-1----:R-:W-:Y:S05]  /*170e0*/  @!P1 NANOSLEEP.SYNCS 0x989680 ;  /* 0x009896800000995d */ /* 0x002fea0003900000 */
[----:B------:R-:W1:Y:S02]  /*170f0*/  @!P1 SYNCS.PHASECHK.TRANS64 P1, [R3+URZ+0x16840], R2 ;  /* 0x01684002030095a7 */ /* 0x000e64000802007f */
[----:B-1----:R-:W-:Y:S05]  /*17100*/  @!P1 BRA `(.L_x_2503) ;  /* 0xfffffffc00f09947 */ /* 0x002fea000383ffff */
[----:B------:R-:W-:Y:S05]  /*17110*/  BRA `(.L_x_2647) ;  /* 0xffffffb800347947 */ /* 0x000fea000383ffff */
.L_x_2505:
[----:B-1----:R1:W2:Y:S02]  /*17120*/  SYNCS.PHASECHK.TRANS64.TRYWAIT P1, [R25+URZ+0x16840], R0 ;  /* 0x01684000190075a7 */ /* 0x0022a4000802017f */
[----:B--2---:R-:W-:Y:S05]  /*17130*/  @!P1 NANOSLEEP.SYNCS 0x989680 ;  /* 0x009896800000995d */ /* 0x004fea0003900000 */
[----:B------:R-:W2:Y:S02]  /*17140*/  @!P1 SYNCS.PHASECHK.TRANS64 P1, [R25+URZ+0x16840], R0 ;  /* 0x01684000190095a7 */ /* 0x000ea4000802007f */
[----:B--2---:R-:W-:Y:S05]  /*17150*/  @!P1 BRA `(.L_x_2505) ;  /* 0xfffffffc00f09947 */ /* 0x004fea000383ffff */
[----:B------:R-:W-:Y:S05]  /*17160*/  BRA `(.L_x_2648) ;  /* 0xffffffb800407947 */ /* 0x000fea000383ffff */
.L_x_2507:
[----:B--2---:R2:W3:Y:S02]  /*17170*/  SYNCS.PHASECHK.TRANS64.TRYWAIT P1, [R3+URZ+0x16860], R2 ;  /* 0x01686002030075a7 */ /* 0x0044e4000802017f */
[----:B---3--:R-:W-:Y:S05]  /*17180*/  @!P1 NANOSLEEP.SYNCS 0x989680 ;  /* 0x009896800000995d */ /* 0x008fea0003900000 */
[----:B------:R-:W3:Y:S02]  /*17190*/  @!P1 SYNCS.PHASECHK.TRANS64 P1, [R3+URZ+0x16860], R2 ;  /* 0x01686002030095a7 */ /* 0x000ee4000802007f */
[----:B---3--:R-:W-:Y:S05]  /*171a0*/  @!P1 BRA `(.L_x_2507) ;  /* 0xfffffffc00f09947 */ /* 0x008fea000383ffff */
[----:B------:R-:W-:Y:S05]  /*171b0*/  BRA `(.L_x_2649) ;  /* 0xffffffb8003c7947 */ /* 0x000fea000383ffff */
.L_x_2650:
        /* <DEDUP_REMOVED lines=12> */
.L_x_3173:


//--------------------- .text._ZN7cutlass13device_kernelIN5flash11enable_sm90INS1_16FlashAttnFwdSm90INS1_25CollectiveMainloopFwdSm90ILi2EN4cute5tupleIJNS5_1CILi1EEES8_S8_EEENS6_IJNS7_ILi192EEENS7_ILi128EEENS7_ILi64EEEEEELi64ENS_6half_tEfNS_4arch4Sm90ELb1ELb0ELb1ELb1ELb1ELb1ELb0ELb1ELb1ELb1ELb1ELb0EEENS1_21CollectiveEpilogueFwdINS6_IJSA_SC_SB_EEES9_SE_SG_Li384ELb1ELb1ELb1ELb0EEENS1_36VarlenDynamicPersistentTileSchedulerILi192ELi128ELi384ELi128ELb1ELb1ELb1ELb1ELb1ELb1EEEEEEEEEvNT_6ParamsE --------------------------
	.section	.text._ZN7cutlass13device_kernelIN5flash11enable_sm90INS1_16FlashAttnFwdSm90INS1_25CollectiveMainloopFwdSm90ILi2EN4cute5tupleIJNS5_1CILi1EEES8_S8_EEENS6_IJNS7_ILi192EEENS7_ILi128EEENS7_ILi64EEEEEELi64ENS_6half_tEfNS_4arch4Sm90ELb1ELb0ELb1ELb1ELb1ELb1ELb0ELb1ELb1ELb1ELb1ELb0EEENS1_21CollectiveEpilogueFwdINS6_IJSA_SC_SB_EEES9_SE_SG_Li384ELb1ELb1ELb1ELb0EEENS1_36VarlenDynamicPersistentTileSchedulerILi192ELi128ELi384ELi128ELb1ELb1ELb1ELb1ELb1ELb1EEEEEEEEEvNT_6ParamsE,"ax",@progbits
	.align	128
.text._ZN7cutlass13device_kernelIN5flash11enable_sm90INS1_16FlashAttnFwdSm90INS1_25CollectiveMainloopFwdSm90ILi2EN4cute5tupleIJNS5_1CILi1EEES8_S8_EEENS6_IJNS7_ILi192EEENS7_ILi128EEENS7_ILi64EEEEEELi64ENS_6half_tEfNS_4arch4Sm90ELb1ELb0ELb1ELb1ELb1ELb1ELb0ELb1ELb1ELb1ELb1ELb0EEENS1_21CollectiveEpilogueFwdINS6_IJSA_SC_SB_EEES9_SE_SG_Li384ELb1ELb1ELb1ELb0EEENS1_36VarlenDynamicPersistentTileSchedulerILi192ELi128ELi384ELi128ELb1ELb1ELb1ELb1ELb1ELb1EEEEEEEEEvNT_6ParamsE:
        .type           _ZN7cutlass13device_kernelIN5flash11enable_sm90INS1_16FlashAttnFwdSm90INS1_25CollectiveMainloopFwdSm90ILi2EN4cute5tupleIJNS5_1CILi1EEES8_S8_EEENS6_IJNS7_ILi192EEENS7_ILi128EEENS7_ILi64EEEEEELi64ENS_6half_tEfNS_4arch4Sm90ELb1ELb0ELb1ELb1ELb1ELb1ELb0ELb1ELb1ELb1ELb1ELb0EEENS1_21CollectiveEpilogueFwdINS6_IJSA_SC_SB_EEES9_SE_SG_Li384ELb1ELb1ELb1ELb0EEENS1_36VarlenDynamicPersistentTileSchedulerILi192ELi128ELi384ELi128ELb1ELb1ELb1ELb1ELb1ELb1EEEEEEEEEvNT_6ParamsE,@function
        .size           _ZN7cutlass13device_kernelIN5flash11enable_sm90INS1_16FlashAttnFwdSm90INS1_25CollectiveMainloopFwdSm90ILi2EN4cute5tupleIJNS5_1CILi1EEES8_S8_EEENS6_IJNS7_ILi192EEENS7_ILi128EEENS7_ILi64EEEEEELi64ENS_6half_tEfNS_4arch4Sm90ELb1ELb0ELb1ELb1ELb1ELb1ELb0ELb1ELb1ELb1ELb1ELb0EEENS1_21CollectiveEpilogueFwdINS6_IJSA_SC_SB_EEES9_SE_SG_Li384ELb1ELb1ELb1ELb0EEENS1_36VarlenDynamicPersistentTileSchedulerILi192ELi128ELi384ELi128ELb1ELb1ELb1ELb1ELb1ELb1EEEEEEEEEvNT_6ParamsE,(.L_x_3174 - _ZN7cutlass13device_kernelIN5flash11enable_sm90INS1_16FlashAttnFwdSm90INS1_25CollectiveMainloopFwdSm90ILi2EN4cute5tupleIJNS5_1CILi1EEES8_S8_EEENS6_IJNS7_ILi192EEENS7_ILi128EEENS7_ILi64EEEEEELi64ENS_6half_tEfNS_4arch4Sm90ELb1ELb0ELb1ELb1ELb1ELb1ELb0ELb1ELb1ELb1ELb1ELb0EEENS1_21CollectiveEpilogueFwdINS6_IJSA_SC_SB_EEES9_SE_SG_Li384ELb1ELb1ELb1ELb0EEENS1_36VarlenDynamicPersistentTileSchedulerILi192ELi128ELi384ELi128ELb1ELb1ELb1ELb1ELb1ELb1EEEEEEEEEvNT_6ParamsE)
        .other          _ZN7cutlass13device_kernelIN5flash11enable_sm90INS1_16FlashAttnFwdSm90INS1_25CollectiveMainloopFwdSm90ILi2EN4cute5tupleIJNS5_1CILi1EEES8_S8_EEENS6_IJNS7_ILi192EEENS7_ILi128EEENS7_ILi64EEEEEELi64ENS_6half_tEfNS_4arch4Sm90ELb1ELb0ELb1ELb1ELb1ELb1ELb0ELb1ELb1ELb1ELb1ELb0EEENS1_21CollectiveEpilogueFwdINS6_IJSA_SC_SB_EEES9_SE_SG_Li384ELb1ELb1ELb1ELb0EEENS1_36VarlenDynamicPersistentTileSchedulerILi192ELi128ELi384ELi128ELb1ELb1ELb1ELb1ELb1ELb1EEEEEEEEEvNT_6ParamsE,@"STO_CUDA_ENTRY STV_DEFAULT"
_ZN7cutlass13device_kernelIN5flash11enable_sm90INS1_16FlashAttnFwdSm90INS1_25CollectiveMainloopFwdSm90ILi2EN4cute5tupleIJNS5_1CILi1EEES8_S8_EEENS6_IJNS7_ILi192EEENS7_ILi128EEENS7_ILi64EEEEEELi64ENS_6half_tEfNS_4arch4Sm90ELb1ELb0ELb1ELb1ELb1ELb1ELb0ELb1ELb1ELb1ELb1ELb0EEENS1_21CollectiveEpilogueFwdINS6_IJSA_SC_SB_EEES9_SE_SG_Li384ELb1ELb1ELb1ELb0EEENS1_36VarlenDynamicPersistentTileSchedulerILi192ELi128ELi384ELi128ELb1ELb1ELb1ELb1ELb1ELb1EEEEEEEEEvNT_6ParamsE:
[----:B------:R-:W0:Y:S02]  /*0000*/  LDC R1, c[0x0][0x28] ;  /* 0x00000a00ff017b82 */ /* 0x000e240000000800 */
[----:B0-----:R-:W-:Y:S01]  /*0010*/  VIADD R1, R1, 0xffffff98 ;  /* 0xffffff9801017836 */ /* 0x001fe20000000000 */
[----:B------:R-:W0:Y:S01]  /*0020*/  S2R R3, SR_TID.X ;  /* 0x0000000000037919 */ /* 0x000e220000002100 */
[----:B------:R-:W-:Y:S01]  /*0030*/  ELECT P0, URZ, PT ;  /* 0x00000000003f782f */ /* 0x000fe20003800000 */
[----:B------:R-:W-:Y:S01]  /*0040*/  BSSY B0, `(.L_x_2651) ;  /* 0x000000d000007945 */ /* 0x000fe20003800000 */
[----:B0-----:R-:W-:-:S05]  /*0050*/  SHF.R.U32.HI R0, RZ, 0x5, R3 ;  /* 0x00000005ff007819 */ /* 0x001fca0000011603 */
        /* <DEDUP_REMOVED lines=11> */
.L_x_2652:
[----:B------:R-:W-:Y:S05]  /*0110*/  BSYNC B0 ;  /* 0x0000000000007941 */ /* 0x000fea0003800000 */
.L_x_2651:
[----:B------:R-:W-:Y:S01]  /*0120*/  VOTEU.ANY UP0, P0 ;  /* 0x00000000003f7886 */ /* 0x000fe20000000100 */
[----:B------:R-:W0:Y:S01]  /*0130*/  SHFL.IDX PT, R2, R0, RZ, 0x1f ;  /* 0x00001fff00027589 */ /* 0x000e2200000e0000 */
[----:B------:R-:W-:Y:S01]  /*0140*/  UMOV UR4, 0x80 ;  /* 0x0000008000047882 */ /* 0x000fe20000000000 */
[----:B------:R-:W-:Y:S01]  /*0150*/  UMOV UR7, 0x180 ;  /* 0x0000018000077882 */ /* 0x000fe20000000000 */
[----:B------:R-:W-:Y:S01]  /*0160*/  SHF.R.U32.HI R3, RZ, 0x7, R3 ;  /* 0x00000007ff037819 */ /* 0x000fe20000011603 */
[----:B------:R-:W1:Y:S01]  /*0170*/  @UP0 S2UR UR8, SR_CgaCtaId ;  /* 0x00000000000809c3 */ /* 0x000e620000008800 */
[----:B------:R-:W-:Y:S01]  /*0180*/  @UP0 UMOV UR6, 0x400 ;  /* 0x0000040000060882 */ /* 0x000fe20000000000 */
[----:B------:R-:W-:-:S04]  /*0190*/  @UP0 UIADD3 UR4, -UR4, 0x100000, URZ ;  /* 0x0010000004040890 */ /* 0x000fc8000fffe13f */
[----:B------:R-:W-:Y:S02]  /*01a0*/  @UP0 USHF.L.U32 UR5, UR4, 0xb, URZ ;  /* 0x0000000b04050899 */ /* 0x000fe4000800063f */
[----:B------:R-:W-:Y:S01]  /*01b0*/  @UP0 USHF.L.U32 UR4, UR4, 0x1, URZ ;  /* 0x0000000104040899 */ /* 0x000fe2000800063f */
[----:B------:R-:W-:Y:S01]  /*01c0*/  VOTEU.ANY UP1, P0 ;  /* 0x00000000003f7886 */ /* 0x000fe20000020100 */
[----:B0-----:R-:W-:Y:S02]  /*01d0*/  ISETP.NE.AND P1, PT, R2, RZ, PT ;  /* 0x000000ff0200720c */ /* 0x001fe40003f25270 */
[----:B------:R0:W2:Y:S01]  /*01e0*/  SHFL.IDX PT, R2, R3, RZ, 0x1f ;  /* 0x00001fff03027589 */ /* 0x0000a200000e0000 */
[----:B-1----:R-:W-:Y:S02]  /*01f0*/  @UP0 ULEA UR8, UR8, UR6, 0x18 ;  /* 0x0000000608080291 */ /* 0x002fe4000f8ec03f */
[----:B------:R-:W-:-:S04]  /*0200*/  @UP0 UIADD3 UR6, -UR7, 0x100000, URZ ;  /* 0x0010000007060890 */ /* 0x000fc8000fffe13f */
[----:B------:R-:W-:Y:S02]  /*0210*/  @UP0 USHF.L.U32 UR7, UR6, 0xb, URZ ;  /* 0x0000000b06070899 */ /* 0x000fe4000800063f */
[----:B------:R-:W-:Y:S01]  /*0220*/  @UP0 USHF.L.U32 UR6, UR6, 0x1, URZ ;  /* 0x0000000106060899 */ /* 0x000fe2000800063f */
[----:B------:R-:W-:Y:S01]  /*0230*/  VOTEU.ANY UP0, P0 ;  /* 0x00000000003f7886 */ /* 0x000fe20000000100 */
[----:B------:R-:W1:Y:S04]  /*0240*/  FENCE.VIEW.ASYNC.S ;  /* 0x00000000000073c6 */ /* 0x000e680000000000 */
[----:B-1----:R0:W1:Y:S06]  /*0250*/  @UP0 SYNCS.EXCH.64 URZ, [UR8+0x16800], UR4 ;  /* 0x01680004083f05b2 */ /* 0x00206c0008000100 */
[----:B------:R0:W3:Y:S02]  /*0260*/  @UP1 SYNCS.EXCH.64 URZ, [UR8+0x16820], UR6 ;  /* 0x01682006083f15b2 */ /* 0x0000e40008000100 */
[----:B0-----:R-:W-:Y:S05]  /*0270*/  @P1 BRA `(.L_x_2653) ;  /* 0x0000000000481947 */ /* 0x001fea0003800000 */
        /* <DEDUP_REMOVED lines=16> */
[----:B------:R0:W0:Y:S01]  /*0380*/  SYNCS.EXCH.64 URZ, [UR8+0x16848], UR6 ;  /* 0x01684806083f75b2 */ /* 0x0000220008000100 */
[----:B------:R-:W-:Y:S01]  /*0390*/  NOP ;  /* 0x0000000000007918 */ /* 0x000fe20000000000 */
.L_x_2653:
        /* <DEDUP_REMOVED lines=22> */
.L_x_2654:
        /* <DEDUP_REMOVED lines=18> */
.L_x_2655:
        /* <DEDUP_REMOVED lines=22> */
.L_x_2656:
        /* <DEDUP_REMOVED lines=22> */
.L_x_2657:
[----:B--2---:R-:W-:Y:S01]  /*08e0*/  ISETP.NE.AND P0, PT, R2, RZ, PT ;  /* 0x000000ff0200720c */ /* 0x004fe20003f05270 */
[----:B------:R-:W-:Y:S01]  /*08f0*/  IMAD.MOV.U32 R2, RZ, RZ, 0x1 ;  /* 0x00000001ff027424 */ /* 0x000fe200078e00ff */
[----:B------:R-:W-:Y:S01]  /*0900*/  NOP ;  /* 0x0000000000007918 */ /* 0x000fe20000000000 */
[----:B------:R-:W-:Y:S01]  /*0910*/  ULDC.64 UR40, c[0x0][0x208] ;  /* 0x0000820000287ab9 */ /* 0x000fe20000000a00 */
[----:B------:R-:W-:Y:S02]  /*0920*/  BSSY B9, `(.L_x_2658) ;  /* 0x0001b2e000097945 */ /* 0x000fe40003800000 */
[----:B------:R-:W-:-:S05]  /*0930*/  SEL R2, R2, 0x2, !P0 ;  /* 0x0000000202027807 */ /* 0x000fca0004000000 */
[----:B------:R2:W-:Y:S01]  /*0940*/  STL [R1+0x3c], R2 ;  /* 0x00003c0201007387 */ /* 0x0005e20000100800 */
[----:B01-34-:R-:W-:Y:S06]  /*0950*/  BAR.SYNC.DEFER_BLOCKING 0x0 ;  /* 0x0000000000007b1d */ /* 0x01bfec0000010000 */
[----:B------:R-:W-:Y:S05]  /*0960*/  @!P0 BRA `(.L_x_2659) ;  /* 0x0000013800608947 */ /* 0x000fea0003800000 */
.L_x_2660:
[----:B------:R-:W-:-:S08]  /*0970*/  NOP ;  /* 0x0000000000007918 */ /* 0x000fd00000000000 */
[----:B------:R-:W0:Y:S02]  /*0980*/  USETMAXREG.TRY_ALLOC.CTAPOOL UP0, 0xa0 ;  /* 0x000000a0000079c8 */ /* 0x000e240008000600 */
[----:B0-----:R-:W-:-:S13]  /*0990*/  PLOP3.LUT P0, PT, PT, PT, UP0, 0x80, 0x0 ;  /* 0x000000000000781c */ /* 0x001fda0003f0f008 */
[----:B------:R-:W-:Y:S05]  /*09a0*/  @!P0 BRA `(.L_x_2660) ;  /* 0xfffffffc00f08947 */ /* 0x000fea000383ffff */
[----:B------:R-:W2:Y:S01]  /*09b0*/  S2R R0, SR_TID.X ;  /* 0x0000000000007919 */ /* 0x000ea20000002100 */
[----:B------:R-:W-:Y:S01]  /*09c0*/  ULDC UR4, c[0x0][0xc3c] ;  /* 0x00030f0000047ab9 */ /* 0x000fe20000000800 */
[----:B--2---:R-:W-:Y:S02]  /*09d0*/  SHF.R.U32.HI R2, RZ, 0x7, R0 ;  /* 0x00000007ff027819 */ /* 0x004fe40000011600 */
[----:B------:R-:W2:Y:S01]  /*09e0*/  LDL.LU R0, [R1+0x10] ;  /* 0x0000100001007983 */ /* 0x000ea20000300800 */
[----:B------:R-:W-:Y:S06]  /*09f0*/  BAR.ARV 0x8, 0x200 ;  /* 0x0208000000007b1d */ /* 0x000fec0000002000 */
[----:B------:R-:W-:Y:S01]  /*0a00*/  ISETP.NE.AND P0, PT, R2, 0x1, PT ;  /* 0x000000010200780c */ /* 0x000fe20003f05270 */
[----:B------:R-:W0:Y:S01]  /*0a10*/  S2R R3, SR_CgaCtaId ;  /* 0x0000000000037919 */ /* 0x000e220000008800 */
[----:B------:R-:W-:-:S11]  /*0a20*/  MOV R2, 0x400 ;  /* 0x0000040000027802 */ /* 0x000fd60000000f00 */
[----:B------:R-:W-:Y:S08]  /*0a30*/  @!P0 BAR.ARV 0x9, 0x100 ;  /* 0x0244000000008b1d */ /* 0x000ff00000002000 */
[----:B------:R-:W-:Y:S01]  /*0a40*/  BAR.SYNC.DEFER_BLOCKING 0x5, 0x200 ;  /* 0x0148000000007b1d */ /* 0x000fe20000010000 */
[----:B0-----:R-:W-:-:S05]  /*0a50*/  LEA R2, R3, R2, 0x18 ;  /* 0x0000000203027211 */ /* 0x001fca00078ec0ff */
[----:B------:R-:W0:Y:S02]  /*0a60*/  LDS.128 R28, [R2+0x168d0] ;  /* 0x0168d000021c7984 */ /* 0x000e240000000c00 */
[----:B------:R-:W-:Y:S06]  /*0a70*/  BAR.ARV 0x4, 0x200 ;  /* 0x0108000000007b1d */ /* 0x000fec0000002000 */
[----:B--2---:R-:W-:-:S04]  /*0a80*/  LOP3.LUT R0, R0, 0xfffffffb, RZ, 0xc0, !PT ;  /* 0xfffffffb00007812 */ /* 0x004fc800078ec0ff */
[----:B------:R-:W-:Y:S02]  /*0a90*/  @P0 LOP3.LUT R0, R0, 0x4, RZ, 0xfc, !PT ;  /* 0x0000000400000812 */ /* 0x000fe400078efcff */
[----:B0-----:R-:W-:-:S03]  /*0aa0*/  ISETP.GE.AND P0, PT, R31, UR4, PT ;  /* 0x000000041f007c0c */ /* 0x001fc6000bf06270 */
[----:B------:R0:W-:Y:S10]  /*0ab0*/  STL [R1+0x10], R0 ;  /* 0x0000100001007387 */ /* 0x0001f40000100800 */
[----:B0-----:R-:W-:Y:S05]  /*0ac0*/  @P0 BRA `(.L_x_2661) ;  /* 0x000001b0004c0947 */ /* 0x001fea0003800000 */
[----:B------:R-:W2:Y:S01]  /*0ad0*/  LDL.LU R13, [R1+0x3c] ;  /* 0x00003c00010d7983 */ /* 0x000ea20000300800 */
[----:B------:R-:W0:Y:S02]  /*0ae0*/  S2R R0, SR_TID.X ;  /* 0x0000000000007919 */ /* 0x000e240000002100 */
[----:B0-----:R-:W-:-:S05]  /*0af0*/  VIADD R12, R0, 0xffffff80 ;  /* 0xffffff80000c7836 */ /* 0x001fca0000000000 */
[----:B------:R-:W-:-:S04]  /*0b00*/  SHF.R.S32.HI R0, RZ, 0x1f, R12 ;  /* 0x0000001fff007819 */ /* 0x000fc8000001140c */
[----:B------:R-:W-:-:S04]  /*0b10*/  LEA.HI R3, R0, R12, RZ, 0x7 ;  /* 0x0000000c00037211 */ /* 0x000fc800078f38ff */
[----:B------:R-:W-:-:S05]  /*0b20*/  LOP3.LUT R4, R3, 0xffffff80, RZ, 0xc0, !PT ;  /* 0xffffff8003047812 */ /* 0x000fca00078ec0ff */
[----:B------:R-:W-:Y:S01]  /*0b30*/  IMAD.IADD R11, R12, 0x1, -R4 ;  /* 0x000000010c0b7824 */ /* 0x000fe200078e0a04 */
[----:B------:R-:W-:-:S04]  /*0b40*/  LEA.HI R4, R0, R12, RZ, 0x4 ;  /* 0x0000000c00047211 */ /* 0x000fc800078f20ff */
[----:B------:R-:W-:Y:S02]  /*0b50*/  SHF.R.S32.HI R6, RZ, 0x1f, R11 ;  /* 0x0000001fff067819 */ /* 0x000fe4000001140b */
[----:B------:R-:W-:Y:S02]  /*0b60*/  SHF.R.S32.HI R7, RZ, 0x4, R4 ;  /* 0x00000004ff077819 */ /* 0x000fe40000011404 */
[----:B------:R-:W-:Y:S02]  /*0b70*/  LEA.HI R8, R6, R11, RZ, 0x2 ;  /* 0x0000000b06087211 */ /* 0x000fe400078f10ff */
[----:B------:R-:W-:Y:S02]  /*0b80*/  SHF.R.S32.HI R14, RZ, 0x7, R3 ;  /* 0x00000007ff0e7819 */ /* 0x000fe40000011403 */
[----:B------:R-:W-:Y:S02]  /*0b90*/  LOP3.LUT R3, R4, 0x3fffff0, RZ, 0xc0, !PT ;  /* 0x03fffff004037812 */ /* 0x000fe400078ec0ff */
[----:B------:R-:W-:-:S02]  /*0ba0*/  LEA.HI R5, R0, R12, RZ, 0x5 ;  /* 0x0000000c00057211 */ /* 0x000fc400078f28ff */
[----:B------:R-:W-:Y:S02]  /*0bb0*/  LEA.HI R4, R4, R7, RZ, 0x1 ;  /* 0x0000000704047211 */ /* 0x000fe400078f08ff */
[--C-:B------:R-:W-:Y:S02]  /*0bc0*/  SHF.R.S32.HI R9, RZ, 0x2, R8.reuse ;  /* 0x00000002ff097819 */ /* 0x100fe40000011408 */
[----:B------:R-:W-:Y:S02]  /*0bd0*/  SHF.R.S32.HI R10, RZ, 0x1f, R8 ;  /* 0x0000001fff0a7819 */ /* 0x000fe40000011408 */
[----:B------:R-:W-:Y:S02]  /*0be0*/  SHF.R.S32.HI R15, RZ, 0x5, R5 ;  /* 0x00000005ff0f7819 */ /* 0x000fe40000011405 */
[----:B------:R-:W-:Y:S02]  /*0bf0*/  IADD3 R3, R12, -R3, RZ ;  /* 0x800000030c037210 */ /* 0x000fe40007ffe0ff */
[----:B------:R-:W-:-:S02]  /*0c00*/  LOP3.LUT R4, R4, 0x1ffffffe, RZ, 0xc0, !PT ;  /* 0x1ffffffe04047812 */ /* 0x000fc400078ec0ff */
[----:B------:R-:W-:Y:S01]  /*0c10*/  LEA.HI R10, R10, R9, RZ, 0x3 ;  /* 0x000000090a0a7211 */ /* 0x000fe200078f18ff */
[----:B------:R-:W-:Y:S01]  /*0c20*/  IMAD.HI R5, R14, 0x55555556, RZ ;  /* 0x555555560e057827 */ /* 0x000fe200078e02ff */
[----:B------:R-:W-:Y:S02]  /*0c30*/  LEA.HI R6, R6, R11, RZ, 0x5 ;  /* 0x0000000b06067211 */ /* 0x000fe400078f28ff */
[----:B------:R-:W-:Y:S01]  /*0c40*/  LOP3.LUT R10, R10, 0xfffffff8, RZ, 0xc0, !PT ;  /* 0xfffffff80a0a7812 */ /* 0x000fe200078ec0ff */
[----:B------:R-:W-:Y:S02]  /*0c50*/  IMAD.IADD R4, R7, 0x1, -R4 ;  /* 0x0000000107047824 */ /* 0x000fe400078e0a04 */
[----:B------:R-:W-:Y:S01]  /*0c60*/  IMAD R3, R15, 0x10, R3 ;  /* 0x000000100f037824 */ /* 0x000fe200078e0203 */
[----:B------:R-:W-:Y:S01]  /*0c70*/  LEA.HI R5, R5, R5, RZ, 0x1 ;  /* 0x0000000505057211 */ /* 0x000fe200078f08ff */
[----:B------:R-:W-:Y:S01]  /*0c80*/  IMAD.IADD R9, R9, 0x1, -R10 ;  /* 0x0000000109097824 */ /* 0x000fe200078e0a0a */
[----:B------:R-:W-:-:S02]  /*0c90*/  SHF.R.S32.HI R6, RZ, 0x5, R6 ;  /* 0x00000005ff067819 */ /* 0x000fc40000011406 */
[----:B------:R-:W-:Y:S02]  /*0ca0*/  LEA R7, R3, R4, 0x3 ;  /* 0x0000000403077211 */ /* 0x000fe400078e18ff */
[----:B------:R-:W-:Y:S01]  /*0cb0*/  LEA.HI R3, R0, R12, RZ, 0x2 ;  /* 0x0000000c00037211 */ /* 0x000fe200078f10ff */
[----:B------:R-:W-:Y:S02]  /*0cc0*/  IMAD R5, R5, -0x3, R14 ;  /* 0xfffffffd05057824 */ /* 0x000fe400078e020e */
[----:B------:R-:W-:Y:S01]  /*0cd0*/  IMAD R6, R6, 0x10, R9 ;  /* 0x0000001006067824 */ /* 0x000fe200078e0209 */
[----:B------:R-:W-:-:S03]  /*0ce0*/  SHF.R.S32.HI R154, RZ, 0x2, R3 ;  /* 0x00000002ff9a7819 */ /* 0x000fc60000011403 */
[----:B------:R-:W-:Y:S01]  /*0cf0*/  IMAD R10, R5, 0x40, R6 ;  /* 0x00000040050a7824 */ /* 0x000fe200078e0206 */
[----:B------:R-:W-:Y:S01]  /*0d00*/  SHF.R.S32.HI R5, RZ, 0x1f, R3 ;  /* 0x0000001fff057819 */ /* 0x000fe20000011403 */
[----:B------:R-:W-:Y:S01]  /*0d10*/  VIADD R9, R154, 0x60 ;  /* 0x000000609a097836 */ /* 0x000fe20000000000 */
[----:B------:R-:W-:Y:S02]  /*0d20*/  LEA.HI R0, R0, R12, RZ, 0x3 ;  /* 0x0000000c00007211 */ /* 0x000fe400078f18ff */
[----:B------:R-:W-:Y:S02]  /*0d30*/  LEA.HI R5, R5, R154, RZ, 0x3 ;  /* 0x0000009a05057211 */ /* 0x000fe400078f18ff */
[----:B------:R-:W-:Y:S02]  /*0d40*/  LOP3.LUT R3, R3, 0xfffffffc, RZ, 0xc0, !PT ;  /* 0xfffffffc03037812 */ /* 0x000fe400078ec0ff */
[----:B------:R-:W-:Y:S02]  /*0d50*/  SHF.R.S32.HI R4, RZ, 0x3, R0 ;  /* 0x00000003ff047819 */ /* 0x000fe40000011400 */
[----:B------:R-:W-:-:S02]  /*0d60*/  SHF.R.S32.HI R4, RZ, 0x1f, R9 ;  /* 0x0000001fff047819 */ /* 0x000fc40000011409 */
[----:B------:R-:W-:Y:S02]  /*0d70*/  LOP3.LUT R5, R5, 0xfffffff8, RZ, 0xc0, !PT ;  /* 0xfffffff805057812 */ /* 0x000fe400078ec0ff */
[----:B------:R-:W-:Y:S01]  /*0d80*/  IADD3 R6, R12, -R3, RZ ;  /* 0x800000030c067210 */ /* 0x000fe20007ffe0ff */
[----:B------:R-:W-:Y:S01]  /*0d90*/  IMAD.SHL.U32 R3, R9, 0x40, RZ ;  /* 0x0000004009037824 */ /* 0x000fe200078e00ff */
[----:B------:R-:W-:Y:S02]  /*0da0*/  LOP3.LUT R0, R0, 0xfffffff8, RZ, 0xc0, !PT ;  /* 0xfffffff800007812 */ /* 0x000fe400078ec0ff */
[----:B------:R-:W-:Y:S01]  /*0db0*/  LEA.HI R4, R4, R9, RZ, 0x3 ;  /* 0x0000000904047211 */ /* 0x000fe200078f18ff */
[----:B------:R-:W-:Y:S01]  /*0dc0*/  IMAD.IADD R5, R154, 0x1, -R5 ;  /* 0x000000019a057824 */ /* 0x000fe200078e0a05 */
[----:B------:R-:W-:Y:S01]  /*0dd0*/  STL [R1+0x60], R10 ;  /* 0x0000600a01007387 */ /* 0x000fe20000100800 */
[----:B------:R-:W-:Y:S01]  /*0de0*/  IMAD.IADD R0, R12, 0x1, -R0 ;  /* 0x000000010c007824 */ /* 0x000fe200078e0a00 */
[C---:B------:R-:W-:Y:S01]  /*0df0*/  SHF.L.U32 R152, R6.reuse, 0x2, RZ ;  /* 0x0000000206987819 */ /* 0x040fe200000006ff */
[----:B------:R-:W-:Y:S01]  /*0e00*/  IMAD.SHL.U32 R16, R6, 0x8, RZ ;  /* 0x0000000806107824 */ /* 0x000fe200078e00ff */
[----:B------:R-:W-:Y:S01]  /*0e10*/  LOP3.LUT R3, R3, 0x1c0, RZ, 0xc0, !PT ;  /* 0x000001c003037812 */ /* 0x000fe200078ec0ff */
[----:B------:R-:W-:Y:S01]  /*0e20*/  IMAD.SHL.U32 R4, R4, 0x40, RZ ;  /* 0x0000004004047824 */ /* 0x000fe200078e00ff */
[----:B------:R-:W-:Y:S01]  /*0e30*/  STL [R1+0x54], RZ ;  /* 0x000054ff01007387 */ /* 0x000fe20000100800 */
[----:B------:R-:W-:-:S02]  /*0e40*/  LEA.HI R0, R6, R6, RZ, 0x1 ;  /* 0x0000000606007211 */ /* 0x000fc400078f08ff */
[----:B------:R-:W-:Y:S01]  /*0e50*/  LOP3.LUT R8, R8, 0x7ffffffc, RZ, 0xc0, !PT ;  /* 0x7ffffffc08087812 */ /* 0x000fe200078ec0ff */
[----:B------:R-:W-:Y:S01]  /*0e60*/  STL [R1], RZ ;  /* 0x000000ff01007387 */ /* 0x000fe20000100800 */
[----:B------:R-:W-:Y:S01]  /*0e70*/  LOP3.LUT R0, R0, 0x1ffffffe, RZ, 0xc0, !PT ;  /* 0x1ffffffe00007812 */ /* 0x000fe200078ec0ff */
[----:B------:R-:W-:Y:S02]  /*0e80*/  VIADD R9, R152, 0x10 ;  /* 0x0000001098097836 */ /* 0x000fe40000000000 */
[----:B------:R0:W-:Y:S01]  /*0e90*/  STL [R1+0x3c], R5 ;  /* 0x00003c0501007387 */ /* 0x0001e20000100800 */
[----:B------:R-:W-:Y:S01]  /*0ea0*/  LOP3.LUT R4, R4, 0xfffffe00, RZ, 0xc0, !PT ;  /* 0xfffffe0004047812 */ /* 0x000fe200078ec0ff */
[----:B------:R-:W-:Y:S01]  /*0eb0*/  IMAD.IADD R8, R11, 0x1, -R8 ;  /* 0x000000010b087824 */ /* 0x000fe200078e0a08 */
[----:B------:R-:W-:Y:S01]  /*0ec0*/  IADD3 R0, R6, -R0, RZ ;  /* 0x8000000006007210 */ /* 0x000fe20007ffe0ff */
[----:B------:R-:W-:Y:S01]  /*0ed0*/  STL [R1+0x4], R9 ;  /* 0x0000040901007387 */ /* 0x000fe20000100800 */
[----:B0-----:R-:W-:-:S02]  /*0ee0*/  SHF.R.U32.HI R5, RZ, 0x3, R3 ;  /* 0x00000003ff057819 */ /* 0x001fc40000011603 */
[----:B------:R-:W-:Y:S01]  /*0ef0*/  LOP3.LUT R3, R3, 0x38, R16, 0xf8, !PT ;  /* 0x0000003803037812 */ /* 0x000fe200078ef810 */
[----:B------:R0:W-:Y:S03]  /*0f00*/  STL [R1+0x40], R4 ;  /* 0x0000400401007387 */ /* 0x0001e60000100800 */
[----:B------:R-:W-:Y:S01]  /*0f10*/  LOP3.LUT R3, R4, R3, R5, 0xf6, !PT ;  /* 0x0000000304037212 */ /* 0x000fe200078ef605 */
[----:B------:R-:W-:Y:S01]  /*0f20*/  IMAD.SHL.U32 R5, R7, 0x8, RZ ;  /* 0x0000000807057824 */ /* 0x000fe200078e00ff */
[----:B------:R-:W-:-:S03]  /*0f30*/  LEA R0, R0, R10, 0x3 ;  /* 0x0000000a00007211 */ /* 0x000fc600078e18ff */
[----:B------:R-:W-:Y:S02]  /*0f40*/  IMAD R3, R3, 0x2, R2 ;  /* 0x0000000203037824 */ /* 0x000fe400078e0202 */
[----:B0-----:R-:W-:Y:S01]  /*0f50*/  IMAD.SHL.U32 R4, R8, 0x2, RZ ;  /* 0x0000000208047824 */ /* 0x001fe200078e00ff */
[----:B------:R0:W-:Y:S04]  /*0f60*/  STL [R1+0x64], R5 ;  /* 0x0000640501007387 */ /* 0x0001e80000100800 */
[----:B------:R0:W-:Y:S04]  /*0f70*/  STL [R1+0x2c], R4 ;  /* 0x00002c0401007387 */ /* 0x0001e80000100800 */
[----:B------:R0:W-:Y:S04]  /*0f80*/  STL [R1+0x44], R0 ;  /* 0x0000440001007387 */ /* 0x0001e80000100800 */
[----:B------:R0:W-:Y:S01]  /*0f90*/  STL [R1+0x5c], R3 ;  /* 0x00005c0301007387 */ /* 0x0001e20000100800 */
[----:B------:R-:W-:Y:S01]  /*0fa0*/  VIADD R18, R16, 0x20 ;  /* 0x0000002010127836 */ /* 0x000fe20000000000 */
[----:B------:R-:W-:Y:S01]  /*0fb0*/  SHF.R.S32.HI R17, RZ, 0x1f, R16 ;  /* 0x0000001fff117819 */ /* 0x000fe20000011410 */
[----:B------:R-:W-:-:S02]  /*0fc0*/  IMAD.MOV.U32 R19, RZ, RZ, RZ ;  /* 0x000000ffff137224 */ /* 0x000fc400078e00ff */
[----:B------:R-:W-:Y:S01]  /*0fd0*/  IMAD.MOV.U32 R155, RZ, RZ, RZ ;  /* 0x000000ffff9b7224 */ /* 0x000fe200078e00ff */
[----:B------:R-:W-:Y:S01]  /*0fe0*/  SHF.R.S32.HI R156, RZ, 0x1f, R18 ;  /* 0x0000001fff9c7819 */ /* 0x000fe20000011412 */
[----:B------:R-:W-:Y:S01]  /*0ff0*/  IMAD.MOV.U32 R22, RZ, RZ, RZ ;  /* 0x000000ffff167224 */ /* 0x000fe200078e00ff */
[----:B0-2---:R-:W-:-:S07]  /*1000*/  LOP3.LUT R157, R13, 0x1, RZ, 0xfc, !PT ;  /* 0x000000010d9d7812 */ /* 0x005fce00078efcff */
.L_x_2816:
[----:B01----:R-:W0:Y:S02]  /*1010*/  LDC.64 R4, c[0x0][0xc88] ;  /* 0x00032200ff047b82 */ /* 0x003e240000000a00 */
[----:B0-----:R-:W-:-:S05]  /*1020*/  IMAD.WIDE R4, R31, 0x4, R4 ;  /* 0x000000041f047825 */ /* 0x001fca00078e0204 */
[----:B--2---:R-:W2:Y:S01]  /*1030*/  LDG.E R33, desc[UR40][R4.64] ;  /* 0x0000002804217981 */ /* 0x004ea2000c1e1900 */
[----:B------:R-:W-:Y:S05]  /*1040*/  YIELD ;  /* 0x0000000000007946 */ /* 0x000fea0003800000 */
[----:B------:R-:W-:Y:S01]  /*1050*/  ULDC.64 UR4, c[0x0][0xa28] ;  /* 0x00028a0000047ab9 */ /* 0x000fe20000000a00 */
[----:B------:R-:W-:Y:S01]  /*1060*/  ULDC.64 UR8, c[0x0][0xa18] ;  /* 0x0002860000087ab9 */ /* 0x000fe20000000a00 */
[----:B------:R-:W-:Y:S01]  /*1070*/  ISETP.NE.U32.AND P1, PT, RZ, UR4, PT ;  /* 0x00000004ff007c0c */ /* 0x000fe2000bf25070 */
[----:B------:R-:W-:Y:S01]  /*1080*/  IMAD.MOV.U32 R10, RZ, RZ, RZ ;  /* 0x000000ffff0a7224 */ /* 0x000fe200078e00ff */
[----:B------:R-:W-:Y:S01]  /*1090*/  ULDC.64 UR6, c[0x0][0xa08] ;  /* 0x0002820000067ab9 */ /* 0x000fe20000000a00 */
[----:B------:R-:W-:Y:S01]  /*10a0*/  IMAD.MOV.U32 R66, RZ, RZ, RZ ;  /* 0x000000ffff427224 */ /* 0x000fe200078e00ff */
[----:B------:R-:W-:-:S02]  /*10b0*/  ISETP.NE.AND.EX P1, PT, RZ, UR5, PT, P1 ;  /* 0x00000005ff007c0c */ /* 0x000fc4000bf25310 */
[----:B------:R-:W-:-:S04]  /*10c0*/  ISETP.NE.U32.AND P0, PT, RZ, UR6, PT ;  /* 0x00000006ff007c0c */ /* 0x000fc8000bf05070 */
[----:B------:R-:W-:Y:S02]  /*10d0*/  ISETP.NE.AND.EX P0, PT, RZ, UR7, PT, P0 ;  /* 0x00000007ff007c0c */ /* 0x000fe4000bf05300 */
[----:B--2---:R-:W-:Y:S01]  /*10e0*/  SHF.R.S32.HI R0, RZ, 0x1f, R33 ;  /* 0x0000001fff007819 */ /* 0x004fe20000011421 */
[----:B------:R-:W-:-:S04]  /*10f0*/  IMAD.SHL.U32 R34, R33, 0x4, RZ ;  /* 0x0000000421227824 */ /* 0x000fc800078e00ff */
[C---:B------:R-:W-:Y:S01]  /*1100*/  @P1 LEA R6, P2, R33.reuse, UR4, 0x2 ;  /* 0x0000000421061c11 */ /* 0x040fe2000f8410ff */
[----:B------:R0:W-:Y:S01]  /*1110*/  STL [R1+0x48], R33 ;  /* 0x0000482101007387 */ /* 0x0001e20000100800 */
[C-C-:B------:R-:W-:Y:S02]  /*1120*/  SHF.L.U64.HI R32, R33.reuse, 0x2, R0.reuse ;  /* 0x0000000221207819 */ /* 0x140fe40000010200 */
[----:B------:R-:W-:Y:S01]  /*1130*/  @P1 LEA.HI.X R7, R33, UR5, R0, 0x2, P2 ;  /* 0x0000000521071c11 */ /* 0x000fe200090f1400 */
[----:B------:R-:W-:Y:S01]  /*1140*/  ULDC UR4, c[0x0][0x288] ;  /* 0x0000a20000047ab9 */ /* 0x000fe20000000800 */
[----:B------:R-:W-:Y:S01]  /*1150*/  ISETP.NE.U32.AND P2, PT, RZ, UR8, PT ;  /* 0x00000008ff007c0c */ /* 0x000fe2000bf45070 */
[----:B------:R0:W-:Y:S01]  /*1160*/  STL [R1+0x50], R34 ;  /* 0x0000502201007387 */ /* 0x0001e20000100800 */
[----:B------:R-:W-:Y:S02]  /*1170*/  IADD3 R8, P3, R34, UR6, RZ ;  /* 0x0000000622087c10 */ /* 0x000fe4000ff7e0ff */
[----:B------:R-:W-:Y:S01]  /*1180*/  ISETP.NE.AND.EX P2, PT, RZ, UR9, PT, P2 ;  /* 0x00000009ff007c0c */ /* 0x000fe2000bf45320 */
[----:B------:R0:W5:Y:S01]  /*1190*/  @P1 LDG.E R10, desc[UR40][R6.64] ;  /* 0x00000028060a1981 */ /* 0x000162000c1e1900 */
[----:B----4-:R-:W-:Y:S01]  /*11a0*/  IMAD.U32 R3, RZ, RZ, UR4 ;  /* 0x00000004ff037e24 */ /* 0x010fe2000f8e00ff */
[----:B------:R-:W-:Y:S01]  /*11b0*/  IADD3.X R9, R32, UR7, RZ, P3, !PT ;  /* 0x0000000720097c10 */ /* 0x000fe20009ffe4ff */
[----:B------:R-:W-:-:S04]  /*11c0*/  ULDC.64 UR4, c[0x0][0x418] ;  /* 0x0001060000047ab9 */ /* 0x000fc80000000a00 */
[----:B------:R0:W5:Y:S05]  /*11d0*/  @P0 LDG.E R66, desc[UR40][R8.64] ;  /* 0x0000002808420981 */ /* 0x00016a000c1e1900 */
[----:B------:R-:W-:-:S04]  /*11e0*/  @P2 IADD3 R4, P1, R34, UR8, RZ ;  /* 0x0000000822042c10 */ /* 0x000fc8000ff3e0ff */
[----:B------:R-:W-:-:S05]  /*11f0*/  @P2 IADD3.X R5, R32, UR9, RZ, P1, !PT ;  /* 0x0000000920052c10 */ /* 0x000fca0008ffe4ff */
[----:B------:R-:W2:Y:S01]  /*1200*/  @P2 LDG.E R3, desc[UR40][R4.64] ;  /* 0x0000002804032981 */ /* 0x000ea2000c1e1900 */
        /* <DEDUP_REMOVED lines=9> */
[----:B--2---:R0:W-:Y:S01]  /*12a0*/  STL [R1+0x14], R3 ;  /* 0x0000140301007387 */ /* 0x0041e20000100800 */
[----:B------:R-:W-:Y:S01]  /*12b0*/  MOV R12, R3 ;  /* 0x00000003000c7202 */ /* 0x000fe20000000f00 */
[----:B------:R-:W-:Y:S06]  /*12c0*/  @P2 BRA `(.L_x_2662) ;  /* 0x0000000000282947 */ /* 0x000fec0003800000 */
[----:B------:R-:W-:Y:S02]  /*12d0*/  ULDC.64 UR4, c[0x0][0xa00] ;  /* 0x0002800000047ab9 */ /* 0x000fe40000000a00 */
[----:B------:R-:W-:-:S04]  /*12e0*/  ISETP.NE.U32.AND P1, PT, RZ, UR4, PT ;  /* 0x00000004ff007c0c */ /* 0x000fc8000bf25070 */
[----:B------:R-:W-:-:S13]  /*12f0*/  ISETP.NE.AND.EX P1, PT, RZ, UR5, PT, P1 ;  /* 0x00000005ff007c0c */ /* 0x000fda000bf25310 */
[----:B------:R-:W-:Y:S05]  /*1300*/  @!P1 BRA `(.L_x_2662) ;  /* 0x0000000000189947 */ /* 0x000fea0003800000 */
[----:B------:R-:W1:Y:S02]  /*1310*/  LDC.64 R4, c[0x0][0xa00] ;  /* 0x00028000ff047b82 */ /* 0x000e640000000a00 */
[----:B-1----:R-:W-:-:S05]  /*1320*/  IMAD.WIDE R4, R33, 0x4, R4 ;  /* 0x0000000421047825 */ /* 0x002fca00078e0204 */
[----:B------:R-:W2:Y:S04]  /*1330*/  LDG.E R0, desc[UR40][R4.64] ;  /* 0x0000002804007981 */ /* 0x000ea8000c1e1900 */
[----:B0-----:R-:W2:Y:S02]  /*1340*/  LDG.E R3, desc[UR40][R4.64+0x4] ;  /* 0x0000042804037981 */ /* 0x001ea4000c1e1900 */
[----:B--2---:R-:W-:-:S05]  /*1350*/  IMAD.IADD R12, R3, 0x1, -R0 ;  /* 0x00000001030c7824 */ /* 0x004fca00078e0a00 */
[----:B------:R1:W-:Y:S02]  /*1360*/  STL [R1+0x14], R12 ;  /* 0x0000140c01007387 */ /* 0x0003e40000100800 */
.L_x_2662:
[----:B------:R-:W-:Y:S01]  /*1370*/  ULDC.64 UR4, c[0x0][0xa20] ;  /* 0x0002880000047ab9 */ /* 0x000fe20000000a00 */
[C---:B0-----:R-:W-:Y:S02]  /*1380*/  LOP3.LUT R3, R30.reuse, 0xff000000, RZ, 0xc0, !PT ;  /* 0xff0000001e037812 */ /* 0x041fe400078ec0ff */
[----:B------:R-:W-:Y:S02]  /*1390*/  ISETP.NE.U32.AND P1, PT, RZ, UR4, PT ;  /* 0x00000004ff007c0c */ /* 0x000fe4000bf25070 */
[C---:B------:R-:W-:Y:S02]  /*13a0*/  LOP3.LUT R0, R30.reuse, 0xff0000, RZ, 0xc0, !PT ;  /* 0x00ff00001e007812 */ /* 0x040fe400078ec0ff */
[----:B------:R-:W-:Y:S02]  /*13b0*/  ISETP.NE.AND.EX P1, PT, RZ, UR5, PT, P1 ;  /* 0x00000005ff007c0c */ /* 0x000fe4000bf25310 */
[----:B------:R-:W-:Y:S02]  /*13c0*/  SHF.R.U32.HI R3, RZ, 0x8, R3 ;  /* 0x00000008ff037819 */ /* 0x000fe40000011603 */
[----:B------:R-:W-:-:S02]  /*13d0*/  LOP3.LUT R23, R30, 0xffff, RZ, 0xc0, !PT ;  /* 0x0000ffff1e177812 */ /* 0x000fc400078ec0ff */
[----:B------:R-:W-:-:S07]  /*13e0*/  LEA.HI R11, R0, R3, RZ, 0x10 ;  /* 0x00000003000b7211 */ /* 0x000fce00078f80ff */
[----:B------:R-:W-:Y:S05]  /*13f0*/  @!P1 BRA `(.L_x_2663) ;  /* 0x0000000000109947 */ /* 0x000fea0003800000 */
[----:B------:R-:W-:-:S04]  /*1400*/  IADD3 R4, P0, R34, UR4, RZ ;  /* 0x0000000422047c10 */ /* 0x000fc8000ff1e0ff */
[----:B------:R-:W-:-:S05]  /*1410*/  IADD3.X R5, R32, UR5, RZ, P0, !PT ;  /* 0x0000000520057c10 */ /* 0x000fca00087fe4ff */
[----:B------:R0:W5:Y:S01]  /*1420*/  LDG.E R31, desc[UR40][R4.64] ;  /* 0x00000028041f7981 */ /* 0x000162000c1e1900 */
[----:B------:R-:W-:Y:S05]  /*1430*/  BRA `(.L_x_2664) ;  /* 0x0000000000107947 */ /* 0x000fea0003800000 */
.L_x_2663:
[----:B------:R-:W-:Y:S05]  /*1440*/  @!P0 BRA `(.L_x_2664) ;  /* 0x00000000000c8947 */ /* 0x000fea0003800000 */
[----:B------:R-:W2:Y:S04]  /*1450*/  LDG.E R0, desc[UR40][R8.64] ;  /* 0x0000002808007981 */ /* 0x000ea8000c1e1900 */
[----:B------:R-:W2:Y:S02]  /*1460*/  LDG.E R31, desc[UR40][R8.64+0x4] ;  /* 0x00000428081f7981 */ /* 0x000ea4000c1e1900 */
[----:B--2---:R-:W-:-:S07]  /*1470*/  IMAD.IADD R31, R31, 0x1, -R0 ;  /* 0x000000011f1f7824 */ /* 0x004fce00078e0a00 */
.L_x_2664:
[----:B------:R-:W-:Y:S01]  /*1480*/  ULDC.64 UR4, c[0x0][0xa10] ;  /* 0x0002840000047ab9 */ /* 0x000fe20000000a00 */
[----:B------:R-:W2:Y:S01]  /*1490*/  LDC R8, c[0x0][0x448] ;  /* 0x00011200ff087b82 */ /* 0x000ea20000000800 */
[----:B------:R-:W-:-:S04]  /*14a0*/  ISETP.NE.U32.AND P0, PT, RZ, UR4, PT ;  /* 0x00000004ff007c0c */ /* 0x000fc8000bf05070 */
[----:B------:R-:W-:Y:S01]  /*14b0*/  ISETP.NE.AND.EX P0, PT, RZ, UR5, PT, P0 ;  /* 0x00000005ff007c0c */ /* 0x000fe2000bf05300 */
[----:B------:R-:W-:-:S12]  /*14c0*/  ULDC.64 UR4, c[0x0][0xa30] ;  /* 0x00028c0000047ab9 */ /* 0x000fd80000000a00 */
[----:B0-----:R-:W0:Y:S02]  /*14d0*/  @P0 LDC.64 R4, c[0x0][0xa10] ;  /* 0x00028400ff040b82 */ /* 0x001e240000000a00 */
[----:B0-----:R-:W-:-:S05]  /*14e0*/  @P0 IMAD.WIDE R4, R33, 0x4, R4 ;  /* 0x0000000421040825 */ /* 0x001fca00078e0204 */
[----:B------:R-:W3:Y:S04]  /*14f0*/  @P0 LDG.E R0, desc[UR40][R4.64] ;  /* 0x0000002804000981 */ /* 0x000ee8000c1e1900 */
[----:B------:R0:W3:Y:S01]  /*1500*/  @P0 LDG.E R3, desc[UR40][R4.64+0x4] ;  /* 0x0000042804030981 */ /* 0x0000e2000c1e1900 */
[----:B------:R-:W-:Y:S02]  /*1510*/  ISETP.NE.U32.AND P1, PT, RZ, UR4, PT ;  /* 0x00000004ff007c0c */ /* 0x000fe4000bf25070 */
[----:B-----5:R-:W-:Y:S02]  /*1520*/  MOV R24, R31 ;  /* 0x0000001f00187202 */ /* 0x020fe40000000f00 */
[----:B------:R-:W-:-:S13]  /*1530*/  ISETP.NE.AND.EX P1, PT, RZ, UR5, PT, P1 ;  /* 0x00000005ff007c0c */ /* 0x000fda000bf25310 */
[----:B------:R-:W-:-:S04]  /*1540*/  @P1 IADD3 R6, P2, R34, UR4, RZ ;  /* 0x0000000422061c10 */ /* 0x000fc8000ff5e0ff */
[----:B------:R-:W-:-:S05]  /*1550*/  @P1 IADD3.X R7, R32, UR5, RZ, P2, !PT ;  /* 0x0000000520071c10 */ /* 0x000fca00097fe4ff */
[----:B------:R4:W5:Y:S01]  /*1560*/  @P1 LDG.E R24, desc[UR40][R6.64] ;  /* 0x0000002806181981 */ /* 0x000962000c1e1900 */
[----:B--2---:R-:W-:Y:S01]  /*1570*/  ISETP.NE.AND P1, PT, R8, 0x1, PT ;  /* 0x000000010800780c */ /* 0x004fe20003f25270 */
[----:B------:R-:W-:Y:S01]  /*1580*/  IMAD R13, R29, 0xc0, RZ ;  /* 0x000000c01d0d7824 */ /* 0x000fe200078e02ff */
[----:B------:R-:W-:Y:S01]  /*1590*/  BSSY B0, `(.L_x_2665) ;  /* 0x0000039000007945 */ /* 0x000fe20003800000 */
[----:B------:R-:W-:Y:S02]  /*15a0*/  IMAD.IADD R10, R31, 0x1, -R10 ;  /* 0x000000011f0a7824 */ /* 0x000fe400078e0a0a */
[----:B0-----:R-:W-:Y:S01]  /*15b0*/  VIADD R4, R13, 0xbf ;  /* 0x000000bf0d047836 */ /* 0x001fe20000000000 */
[----:B------:R0:W-:Y:S07]  /*15c0*/  STL [R1+0x28], R13 ;  /* 0x0000280d01007387 */ /* 0x0001ee0000100800 */
[----:B------:R-:W2:Y:S01]  /*15d0*/  @P1 LDC R9, c[0x0][0x44c] ;  /* 0x00011300ff091b82 */ /* 0x000ea20000000800 */
[----:B0-----:R-:W-:-:S07]  /*15e0*/  LOP3.LUT R13, R11, 0xff, RZ, 0xc0, !PT ;  /* 0x000000ff0b0d7812 */ /* 0x001fce00078ec0ff */
[----:B------:R-:W0:Y:S01]  /*15f0*/  @P1 LDC R5, c[0x0][0x450] ;  /* 0x00011400ff051b82 */ /* 0x000e220000000800 */
[----:B---3--:R-:W-:Y:S02]  /*1600*/  @P0 IMAD.IADD R25, R3, 0x1, -R0 ;  /* 0x0000000103190824 */ /* 0x008fe400078e0a00 */
[----:B--2---:R-:W-:-:S04]  /*1610*/  @P1 IMAD.HI.U32 R0, R4, R9, RZ ;  /* 0x0000000904001227 */ /* 0x004fc800078e00ff */
[----:B----4-:R-:W-:Y:S01]  /*1620*/  IMAD.IADD R6, R10, 0x1, R25 ;  /* 0x000000010a067824 */ /* 0x010fe200078e0219 */
[----:B0-----:R-:W-:-:S04]  /*1630*/  @P1 SHF.R.U32.HI R4, RZ, R5, R0 ;  /* 0x00000005ff041219 */ /* 0x001fc80000011600 */
[C---:B------:R-:W-:Y:S01]  /*1640*/  IADD3 R82, R6.reuse, 0x80, -R12 ;  /* 0x0000008006527810 */ /* 0x040fe20007ffe80c */
[----:B------:R0:W-:Y:S01]  /*1650*/  STL [R1+0x20], R6 ;  /* 0x0000200601007387 */ /* 0x0001e20000100800 */
[----:B------:R-:W-:-:S03]  /*1660*/  IADD3 R0, R6, 0x7f, RZ ;  /* 0x0000007f06007810 */ /* 0x000fc60007ffe0ff */
[----:B------:R-:W-:Y:S01]  /*1670*/  IMAD.IADD R4, R82, 0x1, R4 ;  /* 0x0000000152047824 */ /* 0x000fe200078e0204 */
[----:B------:R-:W-:Y:S01]  /*1680*/  SHF.R.S32.HI R3, RZ, 0x1f, R0 ;  /* 0x0000001fff037819 */ /* 0x000fe20000011400 */
[----:B------:R2:W-:Y:S03]  /*1690*/  STL [R1+0x58], R13 ;  /* 0x0000580d01007387 */ /* 0x0005e60000100800 */
[----:B------:R-:W-:Y:S02]  /*16a0*/  SHF.R.S32.HI R5, RZ, 0x1f, R4 ;  /* 0x0000001fff057819 */ /* 0x000fe40000011404 */
[----:B------:R-:W-:Y:S02]  /*16b0*/  LEA.HI R3, R3, R0, RZ, 0x7 ;  /* 0x0000000003037211 */ /* 0x000fe400078f38ff */
[----:B------:R-:W-:Y:S02]  /*16c0*/  LEA.HI R5, R5, R4, RZ, 0x7 ;  /* 0x0000000405057211 */ /* 0x000fe400078f38ff */
[----:B0-----:R-:W-:-:S02]  /*16d0*/  SHF.R.U32.HI R6, RZ, 0x10, R11 ;  /* 0x00000010ff067819 */ /* 0x001fc4000001160b */
[----:B------:R-:W-:Y:S02]  /*16e0*/  SHF.R.S32.HI R83, RZ, 0x7, R3 ;  /* 0x00000007ff537819 */ /* 0x000fe40000011403 */
[----:B------:R-:W-:Y:S01]  /*16f0*/  SHF.R.S32.HI R0, RZ, 0x7, R5 ;  /* 0x00000007ff007819 */ /* 0x000fe20000011405 */
[----:B------:R2:W-:Y:S03]  /*1700*/  STL [R1+0x4c], R6 ;  /* 0x00004c0601007387 */ /* 0x0005e60000100800 */
[----:B------:R-:W-:Y:S01]  /*1710*/  VIMNMX R9, R83, R0, PT ;  /* 0x0000000053097248 */ /* 0x000fe20003fe0100 */
[----:B------:R-:W-:-:S03]  /*1720*/  IMAD.MOV.U32 R0, RZ, RZ, RZ ;  /* 0x000000ffff007224 */ /* 0x000fc600078e00ff */
[----:B------:R-:W-:-:S13]  /*1730*/  ISETP.GE.AND P0, PT, R9, 0x1, PT ;  /* 0x000000010900780c */ /* 0x000fda0003f06270 */
[----:B--2---:R-:W-:Y:S05]  /*1740*/  @!P0 BRA `(.L_x_2666) ;  /* 0x0000000000748947 */ /* 0x004fea0003800000 */
[----:B------:R-:W-:Y:S01]  /*1750*/  ISETP.NE.AND P0, PT, R6, RZ, PT ;  /* 0x000000ff0600720c */ /* 0x000fe20003f05270 */
[----:B------:R-:W-:-:S03]  /*1760*/  ULDC UR4, c[0x0][0x9f0] ;  /* 0x00027c0000047ab9 */ /* 0x000fc60000000800 */
[----:B------:R-:W-:-:S04]  /*1770*/  SEL R11, R6, UR4, P0 ;  /* 0x00000004060b7c07 */ /* 0x000fc80008000000 */
[-C--:B------:R-:W-:Y:S02]  /*1780*/  IABS R6, R11.reuse ;  /* 0x0000000b00067213 */ /* 0x080fe40000000000 */
[----:B------:R-:W-:Y:S02]  /*1790*/  IADD3 R0, R11, -0x1, R9 ;  /* 0xffffffff0b007810 */ /* 0x000fe40007ffe009 */
[----:B------:R-:W0:Y:S01]  /*17a0*/  I2F.RP R3, R6 ;  /* 0x0000000600037306 */ /* 0x000e220000209400 */
[-C--:B-1----:R-:W-:Y:S02]  /*17b0*/  IABS R12, R11.reuse ;  /* 0x0000000b000c7213 */ /* 0x082fe40000000000 */
        /* <DEDUP_REMOVED lines=22> */
.L_x_2666:
[----:B------:R-:W-:Y:S05]  /*1920*/  BSYNC B0 ;  /* 0x0000000000007941 */ /* 0x000fea0003800000 */
.L_x_2665:
[----:B------:R-:W-:-:S05]  /*1930*/  IMAD R3, R13, R0, RZ ;  /* 0x000000000d037224 */ /* 0x000fca00078e02ff */
        /* <DEDUP_REMOVED lines=32> */
[----:B01----:R-:W-:-:S07]  /*1b40*/  IMAD.MOV.U32 R12, RZ, RZ, 0x1 ;  /* 0x00000001ff0c7424 */ /* 0x003fce00078e00ff */
[----:B------:R-:W-:-:S07]  /*1b50*/  LEPC R20, `(.L_x_2669) ;  /* 0x000000001014794e */ /* 0x000fce0000000000 */
[----:B--2--5:R-:W-:Y:S05]  /*1b60*/  CALL.ABS.NOINC R14 ;  /* 0x000000000e007343 */ /* 0x024fea0003c00000 */
.L_x_2669:
[----:B------:R-:W-:Y:S05]  /*1b70*/  BSYNC B6 ;  /* 0x0000000000067941 */ /* 0x000fea0003800000 */
.L_x_2668:
        /* <DEDUP_REMOVED lines=20> */
.L_x_2671:
[----:B------:R-:W-:Y:S05]  /*1cc0*/  BSYNC B6 ;  /* 0x0000000000067941 */ /* 0x000fea0003800000 */
.L_x_2670:
[----:B------:R-:W-:Y:S01]  /*1cd0*/  ULDC.64 UR4, c[0x0][0x9f8] ;  /* 0x00027e0000047ab9 */ /* 0x000fe20000000a00 */
[----:B------:R-:W2:Y:S01]  /*1ce0*/  LDL R36, [R1+0x3c] ;  /* 0x00003c0001247983 */ /* 0x000ea20000100800 */
[----:B------:R-:W-:Y:S01]  /*1cf0*/  ISETP.NE.U32.AND P0, PT, RZ, UR4, PT ;  /* 0x00000004ff007c0c */ /* 0x000fe2000bf05070 */
[----:B------:R-:W-:Y:S01]  /*1d00*/  IMAD.MOV.U32 R67, RZ, RZ, R33 ;  /* 0x000000ffff437224 */ /* 0x000fe200078e0021 */
[----:B------:R-:W0:Y:S02]  /*1d10*/  LDC.64 R4, c[0x0][0x3f8] ;  /* 0x0000fe00ff047b82 */ /* 0x000e240000000a00 */
[----:B------:R-:W-:-:S06]  /*1d20*/  ISETP.NE.AND.EX P0, PT, RZ, UR5, PT, P0 ;  /* 0x00000005ff007c0c */ /* 0x000fcc000bf05300 */
[----:B------:R-:W3:Y:S07]  /*1d30*/  LDC.64 R60, c[0x0][0x408] ;  /* 0x00010200ff3c7b82 */ /* 0x000eee0000000a00 */
[----:B------:R-:W-:Y:S01]  /*1d40*/  @P0 IADD3 R6, P1, R34, UR4, RZ ;  /* 0x0000000422060c10 */ /* 0x000fe2000ff3e0ff */
[----:B------:R-:W4:Y:S03]  /*1d50*/  LDC R33, c[0x0][0x3f4] ;  /* 0x0000fd00ff217b82 */ /* 0x000f260000000800 */
[----:B------:R-:W-:-:S02]  /*1d60*/  @P0 IADD3.X R7, R32, UR5, RZ, P1, !PT ;  /* 0x0000000520070c10 */ /* 0x000fc40008ffe4ff */
[----:B------:R-:W2:Y:S04]  /*1d70*/  LDL.LU R32, [R1+0x10] ;  /* 0x0000100001207983 */ /* 0x000ea80000300800 */
[----:B------:R-:W2:Y:S04]  /*1d80*/  LDL R14, [R1+0x40] ;  /* 0x00004000010e7983 */ /* 0x000ea80000100800 */
[----:B------:R1:W2:Y:S01]  /*1d90*/  @P0 LDG.E R67, desc[UR40][R6.64] ;  /* 0x0000002806430981 */ /* 0x0002a2000c1e1900 */
[----:B------:R-:W1:Y:S01]  /*1da0*/  S2R R34, SR_TID.X ;  /* 0x0000000000227919 */ /* 0x000e620000002100 */
[----:B------:R-:W-:-:S02]  /*1db0*/  SHF.R.S32.HI R3, RZ, 0x1f, R154 ;  /* 0x0000001fff037819 */ /* 0x000fc4000001149a */
[----:B------:R-:W-:-:S03]  /*1dc0*/  SHF.R.S32.HI R153, RZ, 0x1f, R152 ;  /* 0x0000001fff997819 */ /* 0x000fc60000011498 */
[-C--:B0-----:R-:W-:Y:S02]  /*1dd0*/  IMAD R0, R3, R4.reuse, RZ ;  /* 0x0000000403007224 */ /* 0x081fe400078e02ff */
[----:B------:R-:W-:Y:S01]  /*1de0*/  IMAD.WIDE.U32 R8, R154, R4, R152 ;  /* 0x000000049a087225 */ /* 0x000fe200078e0098 */
[----:B----4-:R-:W-:-:S03]  /*1df0*/  ISETP.GE.AND P0, PT, R16, R33, PT ;  /* 0x000000211000720c */ /* 0x010fc60003f06270 */
[C---:B------:R-:W-:Y:S02]  /*1e00*/  IMAD R13, R154.reuse, R5, R0 ;  /* 0x000000059a0d7224 */ /* 0x040fe400078e0200 */
[----:B------:R-:W-:-:S04]  /*1e10*/  IMAD.WIDE.U32 R10, R154, R4, R16 ;  /* 0x000000049a0a7225 */ /* 0x000fc800078e0010 */
[----:B---3--:R-:W-:Y:S02]  /*1e20*/  IMAD R3, R3, R60, RZ ;  /* 0x0000003c03037224 */ /* 0x008fe400078e02ff */
[----:B------:R-:W-:Y:S01]  /*1e30*/  IMAD.IADD R9, R9, 0x1, R13 ;  /* 0x0000000109097824 */ /* 0x000fe200078e020d */
[----:B-1----:R-:W-:Y:S01]  /*1e40*/  SHF.R.U32.HI R35, RZ, 0x7, R34 ;  /* 0x00000007ff237819 */ /* 0x002fe20000011622 */
[----:B------:R-:W-:Y:S01]  /*1e50*/  IMAD.IADD R11, R13, 0x1, R11 ;  /* 0x000000010d0b7824 */ /* 0x000fe200078e020b */
[----:B-----5:R-:W-:Y:S01]  /*1e60*/  SHF.R.S32.HI R13, RZ, 0x1f, R24 ;  /* 0x0000001fff0d7819 */ /* 0x020fe20000011418 */
[----:B------:R-:W-:Y:S01]  /*1e70*/  IMAD R15, R154, R61, R3 ;  /* 0x0000003d9a0f7224 */ /* 0x000fe200078e0203 */
[----:B------:R-:W-:-:S03]  /*1e80*/  SEL R3, R33, RZ, P0 ;  /* 0x000000ff21037207 */ /* 0x000fc60000000000 */
[C---:B------:R-:W-:Y:S02]  /*1e90*/  IMAD R12, R13.reuse, R4, RZ ;  /* 0x000000040d0c7224 */ /* 0x040fe400078e02ff */
[----:B------:R-:W-:Y:S02]  /*1ea0*/  IMAD R13, R13, R60, RZ ;  /* 0x0000003c0d0d7224 */ /* 0x000fe400078e02ff */
[----:B------:R-:W-:Y:S01]  /*1eb0*/  IMAD.IADD R3, R16, 0x1, R3 ;  /* 0x0000000110037824 */ /* 0x000fe200078e0203 */
[----:B------:R-:W-:Y:S01]  /*1ec0*/  ISETP.NE.AND P6, PT, R35, 0x1, PT ;  /* 0x000000012300780c */ /* 0x000fe20003fc5270 */
[----:B------:R-:W-:Y:S01]  /*1ed0*/  IMAD.IADD R66, R66, 0x1, R31 ;  /* 0x0000000142427824 */ /* 0x000fe200078e021f */
[----:B------:R-:W-:Y:S01]  /*1ee0*/  SHF.L.U64.HI R64, R4, 0x7, R5 ;  /* 0x0000000704407819 */ /* 0x000fe20000010205 */
[----:B------:R-:W-:Y:S01]  /*1ef0*/  IMAD.WIDE.U32 R20, R24, R4, R8 ;  /* 0x0000000418147225 */ /* 0x000fe200078e0008 */
[----:B------:R-:W-:-:S03]  /*1f00*/  SHF.L.U64.HI R62, R60, 0x7, R61 ;  /* 0x000000073c3e7819 */ /* 0x000fc6000001023d */
[----:B------:R-:W-:Y:S01]  /*1f10*/  IMAD.WIDE.U32 R30, R24, R4, R10 ;  /* 0x00000004181e7225 */ /* 0x000fe200078e000a */
[----:B------:R-:W-:-:S03]  /*1f20*/  SHF.R.S32.HI R0, RZ, 0x1f, R3 ;  /* 0x0000001fff007819 */ /* 0x000fc60000011403 */
[----:B------:R-:W-:Y:S02]  /*1f30*/  IMAD.SHL.U32 R63, R4, 0x80, RZ ;  /* 0x00000080043f7824 */ /* 0x000fe400078e00ff */
[----:B------:R-:W-:Y:S01]  /*1f40*/  IMAD R13, R24, R61, R13 ;  /* 0x0000003d180d7224 */ /* 0x000fe200078e020d */
[----:B------:R-:W-:Y:S01]  /*1f50*/  LEA.HI R0, R0, R3, RZ, 0x3 ;  /* 0x0000000300007211 */ /* 0x000fe200078f18ff */
[----:B------:R-:W-:Y:S05]  /*1f60*/  @!P6 WARPSYNC.ALL ;  /* 0x000000000000e948 */ /* 0x000fea0003800000 */
[----:B------:R-:W-:Y:S01]  /*1f70*/  SHF.R.S32.HI R52, RZ, 0x3, R0 ;  /* 0x00000003ff347819 */ /* 0x000fe20000011400 */
[----:B------:R-:W-:Y:S01]  /*1f80*/  IMAD.WIDE.U32 R48, R154, R60, R152 ;  /* 0x0000003c9a307225 */ /* 0x000fe200078e0098 */
[----:B------:R-:W-:Y:S01]  /*1f90*/  LOP3.LUT R10, R0, 0xfffffff8, RZ, 0xc0, !PT ;  /* 0xfffffff8000a7812 */ /* 0x000fe200078ec0ff */
[----:B------:R-:W-:-:S02]  /*1fa0*/  ULDC UR4, c[0x0][0x2f4] ;  /* 0x0000bd0000047ab9 */ /* 0x000fc40000000800 */
[----:B------:R-:W-:Y:S01]  /*1fb0*/  IMAD.WIDE.U32 R6, R154, R60, R16 ;  /* 0x0000003c9a067225 */ /* 0x000fe200078e0010 */
[----:B------:R-:W-:-:S03]  /*1fc0*/  IADD3 R49, R49, R15, RZ ;  /* 0x0000000f31317210 */ /* 0x000fc60007ffe0ff */
[----:B------:R-:W-:Y:S02]  /*1fd0*/  IMAD.IADD R7, R15, 0x1, R7 ;  /* 0x000000010f077824 */ /* 0x000fe400078e0207 */
[C---:B------:R-:W-:Y:S02]  /*1fe0*/  IMAD R55, R24.reuse, R5, R12 ;  /* 0x0000000518377224 */ /* 0x040fe400078e020c */
[----:B------:R-:W-:-:S04]  /*1ff0*/  IMAD.WIDE.U32 R48, R24, R60, R48 ;  /* 0x0000003c18307225 */ /* 0x000fc800078e0030 */
[----:B------:R-:W-:Y:S01]  /*2000*/  IMAD.WIDE.U32 R50, R24, R60, R6 ;  /* 0x0000003c18327225 */ /* 0x000fe200078e0006 */
[----:B------:R-:W-:Y:S02]  /*2010*/  SHF.L.U32 R60, R60, 0x7, RZ ;  /* 0x000000073c3c7819 */ /* 0x000fe400000006ff */
[----:B------:R-:W-:Y:S01]  /*2020*/  ISETP.GE.AND P2, PT, R18, UR4, PT ;  /* 0x0000000412007c0c */ /* 0x000fe2000bf46270 */
[----:B------:R-:W-:Y:S01]  /*2030*/  IMAD.IADD R56, R21, 0x1, R55 ;  /* 0x0000000115387824 */ /* 0x000fe200078e0237 */
[----:B------:R-:W-:Y:S01]  /*2040*/  SHF.R.S32.HI R8, RZ, 0x1f, R10 ;  /* 0x0000001fff087819 */ /* 0x000fe2000001140a */
[----:B------:R-:W-:Y:S02]  /*2050*/  VIADD R76, R35, 0x8 ;  /* 0x00000008234c7836 */ /* 0x000fe40000000000 */
[----:B------:R-:W-:Y:S02]  /*2060*/  IMAD.SHL.U32 R58, R33, 0x2, RZ ;  /* 0x00000002213a7824 */ /* 0x000fe400078e00ff */
[----:B------:R-:W-:-:S02]  /*2070*/  IMAD.IADD R55, R55, 0x1, R31 ;  /* 0x0000000137377824 */ /* 0x000fc400078e021f */
[----:B------:R-:W-:Y:S02]  /*2080*/  IMAD.IADD R54, R49, 0x1, R13 ;  /* 0x0000000131367824 */ /* 0x000fe400078e020d */
[----:B------:R-:W-:Y:S02]  /*2090*/  IMAD.IADD R53, R13, 0x1, R51 ;  /* 0x000000010d357824 */ /* 0x000fe400078e0233 */
[C---:B--2---:R-:W-:Y:S01]  /*20a0*/  IMAD.SHL.U32 R65, R36.reuse, 0x40, RZ ;  /* 0x0000004024417824 */ /* 0x044fe200078e00ff */
[----:B------:R-:W-:Y:S01]  /*20b0*/  @!P6 BAR.SYNC.DEFER_BLOCKING 0x9, 0x100 ;  /* 0x024400000000eb1d */ /* 0x000fe20000010000 */
[----:B------:R-:W-:Y:S01]  /*20c0*/  LOP3.LUT P1, RZ, R36, 0x4, RZ, 0xc0, !PT ;  /* 0x0000000424ff7812 */ /* 0x000fe2000782c0ff */
[----:B------:R-:W-:-:S05]  /*20d0*/  VIADD R36, R34, 0xffffff80 ;  /* 0xffffff8022247836 */ /* 0x000fca0000000000 */
[----:B------:R-:W-:-:S04]  /*20e0*/  SHF.R.S32.HI R34, RZ, 0x1f, R36 ;  /* 0x0000001fff227819 */ /* 0x000fc80000011424 */
[----:B------:R-:W-:-:S04]  /*20f0*/  LEA.HI R34, R34, R36, RZ, 0x2 ;  /* 0x0000002422227211 */ /* 0x000fc800078f10ff */
[----:B------:R-:W-:Y:S02]  /*2100*/  LOP3.LUT R34, R34, 0xfffffffc, RZ, 0xc0, !PT ;  /* 0xfffffffc22227812 */ /* 0x000fe400078ec0ff */
[----:B------:R-:W-:-:S03]  /*2110*/  LOP3.LUT R32, R32, 0xfffffffd, RZ, 0xc0, !PT ;  /* 0xfffffffd20207812 */ /* 0x000fc600078ec0ff */
[----:B------:R-:W-:Y:S01]  /*2120*/  IMAD.IADD R34, R36, 0x1, -R34 ;  /* 0x0000000124227824 */ /* 0x000fe200078e0a22 */
[----:B------:R-:W-:-:S03]  /*2130*/  @P1 LOP3.LUT R32, R32, 0x2, RZ, 0xfc, !PT ;  /* 0x0000000220201812 */ /* 0x000fc600078efcff */
[----:B------:R-:W-:Y:S01]  /*2140*/  IMAD R59, R34, 0x60, R154 ;  /* 0x00000060223b7824 */ /* 0x000fe200078e029a */
[----:B------:R-:W-:Y:S02]  /*2150*/  LOP3.LUT R65, R65, 0x1c0, RZ, 0xc0, !PT ;  /* 0x000001c041417812 */ /* 0x000fe400078ec0ff */
[----:B------:R-:W-:Y:S01]  /*2160*/  IADD3 R34, R154, 0x60, RZ ;  /* 0x000000609a227810 */ /* 0x000fe20007ffe0ff */
[----:B------:R0:W-:Y:S01]  /*2170*/  STL [R1+0x10], R32 ;  /* 0x0000102001007387 */ /* 0x0001e20000100800 */
[----:B------:R-:W-:Y:S02]  /*2180*/  SHF.R.U32.HI R61, RZ, 0x3, R65 ;  /* 0x00000003ff3d7819 */ /* 0x000fe40000011641 */
[----:B------:R-:W-:Y:S01]  /*2190*/  LOP3.LUT R4, R65, 0x18, R16, 0xf8, !PT ;  /* 0x0000001841047812 */ /* 0x000fe200078ef810 */
[----:B------:R-:W-:Y:S01]  /*21a0*/  IMAD.SHL.U32 R34, R34, 0x40, RZ ;  /* 0x0000004022227824 */ /* 0x000fe200078e00ff */
[----:B0-----:R-:W-:-:S04]  /*21b0*/  SHF.R.S32.HI R32, RZ, 0x1f, R36 ;  /* 0x0000001fff207819 */ /* 0x001fc80000011424 */
[----:B------:R-:W-:Y:S02]  /*21c0*/  LEA.HI R32, R32, R36, RZ, 0x5 ;  /* 0x0000002420207211 */ /* 0x000fe400078f28ff */
[----:B------:R-:W-:Y:S02]  /*21d0*/  LOP3.LUT R4, R4, R61, RZ, 0x3c, !PT ;  /* 0x0000003d04047212 */ /* 0x000fe400078e3cff */
[----:B------:R-:W-:Y:S02]  /*21e0*/  SHF.R.S32.HI R32, RZ, 0x5, R32 ;  /* 0x00000005ff207819 */ /* 0x000fe40000011420 */
[----:B------:R-:W-:Y:S02]  /*21f0*/  LOP3.LUT R34, R34, 0x1c0, RZ, 0xc0, !PT ;  /* 0x000001c022227812 */ /* 0x000fe400078ec0ff */
[----:B------:R-:W-:Y:S02]  /*2200*/  LEA R57, R32, R4, 0x9 ;  /* 0x0000000420397211 */ /* 0x000fe400078e48ff */
[----:B------:R-:W-:-:S02]  /*2210*/  LOP3.LUT R4, R65, 0x38, R0, 0xf8, !PT ;  /* 0x0000003841047812 */ /* 0x000fc400078ef800 */
[----:B------:R-:W-:Y:S01]  /*2220*/  LOP3.LUT R0, R34, 0x38, R0, 0xf8, !PT ;  /* 0x0000003822007812 */ /* 0x000fe200078ef800 */
[----:B------:R-:W-:-:S04]  /*2230*/  VIADD R34, R154, 0x60 ;  /* 0x000000609a227836 */ /* 0x000fc80000000000 */
[----:B------:R-:W-:-:S05]  /*2240*/  IMAD.SHL.U32 R34, R34, 0x40, RZ ;  /* 0x0000004022227824 */ /* 0x000fca00078e00ff */
[----:B------:R-:W-:-:S04]  /*2250*/  LOP3.LUT R34, R34, 0x1c0, RZ, 0xc0, !PT ;  /* 0x000001c022227812 */ /* 0x000fc800078ec0ff */
[----:B------:R-:W-:Y:S02]  /*2260*/  SHF.R.U32.HI R34, RZ, 0x3, R34 ;  /* 0x00000003ff227819 */ /* 0x000fe40000011622 */
[----:B------:R-:W-:Y:S02]  /*2270*/  LOP3.LUT R3, R4, R61, RZ, 0x3c, !PT ;  /* 0x0000003d04037212 */ /* 0x000fe400078e3cff */
[----:B------:R-:W-:Y:S02]  /*2280*/  LOP3.LUT R0, R0, R34, RZ, 0x3c, !PT ;  /* 0x0000002200007212 */ /* 0x000fe400078e3cff */
[----:B------:R-:W-:Y:S01]  /*2290*/  ISETP.GE.AND P1, PT, R16, UR4, PT ;  /* 0x0000000410007c0c */ /* 0x000fe2000bf26270 */
[----:B------:R-:W-:Y:S01]  /*22a0*/  IMAD R3, R32, 0x200, R3 ;  /* 0x0000020020037824 */ /* 0x000fe200078e0203 */
[----:B------:R-:W-:Y:S02]  /*22b0*/  SHF.R.S32.HI R9, RZ, 0x1f, R67 ;  /* 0x0000001fff097819 */ /* 0x000fe40000011443 */
[----:B------:R-:W-:-:S09]  /*22c0*/  IADD3 R0, R14, R0, RZ ;  /* 0x000000000e007210 */ /* 0x000fd20007ffe0ff */
.L_x_2727:
[----:B--2---:R-:W2:Y:S01]  /*22d0*/  LDL R33, [R1+0x3c] ;  /* 0x00003c0001217983 */ /* 0x004ea20000100800 */
[----:B0-----:R-:W0:Y:S03]  /*22e0*/  LDC R72, c[0x0][0x430] ;  /* 0x00010c00ff487b82 */ /* 0x001e260000000800 */
[----:B------:R-:W3:Y:S01]  /*22f0*/  LDL.LU R15, [R1+0x10] ;  /* 0x00001000010f7983 */ /* 0x000ee20000300800 */
[----:B------:R-:W-:Y:S02]  /*2300*/  VIADD R27, R27, 0xffffffff ;  /* 0xffffffff1b1b7836 */ /* 0x000fe40000000000 */
[----:B------:R-:W-:Y:S02]  /*2310*/  IMAD.MOV.U32 R71, RZ, RZ, RZ ;  /* 0x000000ffff477224 */ /* 0x000fe400078e00ff */
[----:B------:R-:W-:Y:S01]  /*2320*/  IMAD R4, R27, 0x80, R59 ;  /* 0x000000801b047824 */ /* 0x000fe200078e023b */
[----:B------:R-:W1:Y:S03]  /*2330*/  LDC R78, c[0x0][0x3f4] ;  /* 0x0000fd00ff4e7b82 */ /* 0x000e660000000800 */
[----:B------:R-:W-:Y:S01]  /*2340*/  IMAD.IADD R32, R66, 0x1, R4 ;  /* 0x0000000142207824 */ /* 0x000fe200078e0204 */
[----:B------:R-:W-:-:S03]  /*2350*/  ISETP.GE.AND P3, PT, R4, R25, PT ;  /* 0x000000190400720c */ /* 0x000fc60003f66270 */
[----:B------:R-:W-:Y:S01]  /*2360*/  IMAD.MOV.U32 R12, RZ, RZ, R32 ;  /* 0x000000ffff0c7224 */ /* 0x000fe200078e0020 */
[----:B------:R-:W-:Y:S02]  /*2370*/  ISETP.GT.OR P3, PT, R59, 0x7f, P3 ;  /* 0x0000007f3b00780c */ /* 0x000fe40001f64670 */
[----:B0-----:R-:W-:-:S11]  /*2380*/  ISETP.NE.AND P4, PT, R72, 0x1, PT ;  /* 0x000000014800780c */ /* 0x001fd60003f85270 */
[----:B------:R-:W0:Y:S08]  /*2390*/  @!P3 LDC.64 R6, c[0x0][0x428] ;  /* 0x00010a00ff06bb82 */ /* 0x000e300000000a00 */
[----:B----4-:R-:W4:Y:S08]  /*23a0*/  @P4 LDC R11, c[0x0][0x434] ;  /* 0x00010d00ff0b4b82 */ /* 0x010f300000000800 */
[----:B------:R-:W1:Y:S08]  /*23b0*/  @P4 LDC R14, c[0x0][0x438] ;  /* 0x00010e00ff0e4b82 */ /* 0x000e700000000800 */
[----:B------:R-:W0:Y:S01]  /*23c0*/  @!P3 LDC.64 R4, c[0x0][0x418] ;  /* 0x00010600ff04bb82 */ /* 0x000e220000000a00 */
[----:B----4-:R-:W-:-:S05]  /*23d0*/  @P4 IMAD.HI.U32 R11, R32, R11, RZ ;  /* 0x0000000b200b4227 */ /* 0x010fca00078e00ff */
[----:B-1----:R-:W-:Y:S01]  /*23e0*/  @P4 SHF.R.U32.HI R12, RZ, R14, R11 ;  /* 0x0000000eff0c4219 */ /* 0x002fe2000001160b */
[----:B0-----:R-:W-:-:S03]  /*23f0*/  @!P3 IMAD R14, R9, R6, RZ ;  /* 0x00000006090eb224 */ /* 0x001fc600078e02ff */
[----:B------:R-:W-:Y:S01]  /*2400*/  @!P3 SHF.R.S32.HI R13, RZ, 0x1f, R12 ;  /* 0x0000001fff0db819 */ /* 0x000fe2000001140c */
[C---:B------:R-:W-:Y:S02]  /*2410*/  @!P3 IMAD R11, R67.reuse, R7, R14 ;  /* 0x00000007430bb224 */ /* 0x040fe400078e020e */
[----:B------:R-:W-:-:S05]  /*2420*/  @!P3 IMAD.WIDE.U32 R6, R67, R6, R12 ;  /* 0x000000064306b225 */ /* 0x000fca00078e000c */
[----:B------:R-:W-:Y:S02]  /*2430*/  @!P3 IADD3 R7, R7, R11, RZ ;  /* 0x0000000b0707b210 */ /* 0x000fe40007ffe0ff */
[----:B------:R-:W-:-:S04]  /*2440*/  @!P3 LEA R4, P4, R6, R4, 0x2 ;  /* 0x000000040604b211 */ /* 0x000fc800078810ff */
        /* <DEDUP_REMOVED lines=13> */
[----:B------:R-:W-:-:S03]  /*2520*/  ISETP.GE.AND P3, PT, R78, 0x1, PT ;  /* 0x000000014e00780c */ /* 0x000fc60003f66270 */
[----:B------:R0:W-:Y:S02]  /*2530*/  STL [R1+0x10], R15 ;  /* 0x0000100f01007387 */ /* 0x0001e40000100800 */
[----:B------:R-:W-:-:S05]  /*2540*/  @P5 IADD3 R69, R7, -0x20, RZ ;  /* 0xffffffe007455810 */ /* 0x000fca0007ffe0ff */
[----:B------:R-:W-:-:S03]  /*2550*/  IMAD R69, R69, 0x2, R26 ;  /* 0x0000000245457824 */ /* 0x000fc600078e021a */
[----:B0-----:R-:W-:Y:S05]  /*2560*/  @!P3 BRA `(.L_x_2673) ;  /* 0x0000002800ccb947 */ /* 0x001fea0003800000 */
        /* <DEDUP_REMOVED lines=8> */
[----:B------:R-:W-:Y:S01]  /*25f0*/  IMAD.WIDE.U32 R14, R63, R27, RZ ;  /* 0x0000001b3f0e7225 */ /* 0x000fe200078e00ff */
[----:B------:R-:W-:-:S03]  /*2600*/  VIMNMX R75, R75, 0x80, PT ;  /* 0x000000804b4b7848 */ /* 0x000fc60003fe0100 */
[----:B------:R-:W-:Y:S02]  /*2610*/  IMAD R6, R74, UR4, RZ ;  /* 0x000000044a067c24 */ /* 0x000fe4000f8e02ff */
[----:B------:R-:W-:Y:S02]  /*2620*/  IMAD.IADD R5, R5, 0x1, R7 ;  /* 0x0000000105057824 */ /* 0x000fe400078e0207 */
[C---:B------:R-:W-:Y:S01]  /*2630*/  IMAD R7, R71.reuse, UR5, R6 ;  /* 0x0000000547077c24 */ /* 0x040fe2000f8e0206 */
[----:B------:R-:W-:Y:S01]  /*2640*/  SHF.R.S32.HI R6, RZ, 0x1f, R27 ;  /* 0x0000001fff067819 */ /* 0x000fe2000001141b */
[----:B------:R-:W-:Y:S01]  /*2650*/  IMAD.WIDE.U32 R4, R71, UR4, R4 ;  /* 0x0000000447047c25 */ /* 0x000fe2000f8e0004 */
[----:B------:R-:W-:-:S03]  /*2660*/  ULDC.64 UR4, c[0x0][0x308] ;  /* 0x0000c20000047ab9 */ /* 0x000fc60000000a00 */
[----:B------:R-:W-:Y:S02]  /*2670*/  IMAD.IADD R5, R5, 0x1, R7 ;  /* 0x0000000105057824 */ /* 0x000fe400078e0207 */
[----:B------:R-:W-:Y:S02]  /*2680*/  IMAD R7, R64, R27, RZ ;  /* 0x0000001b40077224 */ /* 0x000fe400078e02ff */
[----:B------:R-:W-:-:S04]  /*2690*/  IMAD.WIDE.U32 R4, R23, UR4, R4 ;  /* 0x0000000417047c25 */ /* 0x000fc8000f8e0004 */
[----:B------:R-:W-:Y:S01]  /*26a0*/  IMAD R85, R23, UR5, R5 ;  /* 0x0000000517557c24 */ /* 0x000fe2000f8e0205 */
[----:B------:R-:W-:Y:S01]  /*26b0*/  ULDC.64 UR4, c[0x0][0x2e8] ;  /* 0x0000ba0000047ab9 */ /* 0x000fe20000000a00 */
[----:B------:R-:W-:Y:S01]  /*26c0*/  IMAD R5, R62, R27, RZ ;  /* 0x0000001b3e057224 */ /* 0x000fe200078e02ff */
[----:B------:R-:W-:Y:S01]  /*26d0*/  LEA R84, P3, R4, UR4, 0x1 ;  /* 0x0000000404547c11 */ /* 0x000fe2000f8608ff */
[----:B------:R-:W-:Y:S01]  /*26e0*/  ULDC.U8 UR4, c[0x0][0x410] ;  /* 0x0001040000047ab9 */ /* 0x000fe20000000000 */
[----:B------:R-:W-:Y:S02]  /*26f0*/  IMAD R7, R6, R63, R7 ;  /* 0x0000003f06077224 */ /* 0x000fe400078e0207 */
[----:B------:R-:W-:Y:S01]  /*2700*/  LEA.HI.X R85, R4, UR5, R85, 0x1, P3 ;  /* 0x0000000504557c11 */ /* 0x000fe200098f0c55 */
[----:B------:R-:W-:Y:S01]  /*2710*/  IMAD R5, R6, R60, R5 ;  /* 0x0000003c06057224 */ /* 0x000fe200078e0205 */
[----:B------:R-:W-:Y:S01]  /*2720*/  ISETP.NE.AND P3, PT, RZ, UR4, PT ;  /* 0x00000004ff007c0c */ /* 0x000fe2000bf65270 */
[----:B------:R-:W-:Y:S01]  /*2730*/  IMAD.WIDE.U32 R12, R60, R27, RZ ;  /* 0x0000001b3c0c7225 */ /* 0x000fe200078e00ff */
[----:B------:R-:W-:-:S03]  /*2740*/  IADD3 R77, R15, R7, RZ ;  /* 0x000000070f4d7210 */ /* 0x000fc60007ffe0ff */
[----:B------:R-:W-:-:S08]  /*2750*/  IMAD.IADD R11, R13, 0x1, R5 ;  /* 0x000000010d0b7824 */ /* 0x000fd000078e0205 */
[----:B------:R-:W-:Y:S05]  /*2760*/  @!P3 BRA `(.L_x_2674) ;  /* 0x000000140004b947 */ /* 0x000fea0003800000 */
[----:B------:R0:W5:Y:S01]  /*2770*/  LDL R80, [R1+0x4] ;  /* 0x0000040001507983 */ /* 0x0001620000100800 */
        /* <DEDUP_REMOVED lines=14> */
[----:B------:R-:W-:Y:S01]  /*2860*/  CS2R R46, SRZ ;  /* 0x00000000002e7805 */ /* 0x000fe2000001ff00 */
[----:B------:R-:W-:Y:S01]  /*2870*/  IMAD.X R6, R77, 0x1, R56, P4 ;  /* 0x000000014d067824 */ /* 0x000fe200020e0638 */
        /* <DEDUP_REMOVED lines=15> */
.L_x_2676:
[----:B------:R-:W-:Y:S05]  /*2970*/  BSYNC B1 ;  /* 0x0000000000017941 */ /* 0x000fea0003800000 */
.L_x_2675:
[----:B0-----:R-:W-:Y:S01]  /*2980*/  VIADD R4, R154, 0x60 ;  /* 0x000000609a047836 */ /* 0x001fe20000000000 */
[----:B------:R-:W-:Y:S01]  /*2990*/  BSSY B1, `(.L_x_2677) ;  /* 0x0000021000017945 */ /* 0x000fe20003800000 */
[----:B-----5:R-:W-:Y:S01]  /*29a0*/  MOV R68, R40 ;  /* 0x0000002800447202 */ /* 0x020fe20000000f00 */
[----:B------:R-:W-:Y:S02]  /*29b0*/  IMAD.MOV.U32 R79, RZ, RZ, R41 ;  /* 0x000000ffff4f7224 */ /* 0x000fe400078e0029 */
        /* <DEDUP_REMOVED lines=30> */
.L_x_2678:
[----:B------:R-:W-:Y:S05]  /*2ba0*/  BSYNC B1 ;  /* 0x0000000000017941 */ /* 0x000fea0003800000 */
.L_x_2677:
[----:B0-----:R-:W-:Y:S01]  /*2bb0*/  IMAD.MOV.U32 R4, RZ, RZ, R44 ;  /* 0x000000ffff047224 */ /* 0x001fe200078e002c */
[----:B------:R-:W-:Y:S01]  /*2bc0*/  MOV R5, R45 ;  /* 0x0000002d00057202 */ /* 0x000fe20000000f00 */
[----:B------:R-:W-:Y:S01]  /*2bd0*/  IMAD.MOV.U32 R6, RZ, RZ, R46 ;  /* 0x000000ffff067224 */ /* 0x000fe200078e002e */
[----:B------:R-:W-:Y:S01]  /*2be0*/  PRMT R88, R79, 0x7610, R88 ;  /* 0x000076104f587816 */ /* 0x000fe20000000058 */
[----:B------:R-:W-:Y:S01]  /*2bf0*/  IMAD.MOV.U32 R7, RZ, RZ, R47 ;  /* 0x000000ffff077224 */ /* 0x000fe200078e002f */
[----:B------:R-:W-:Y:S01]  /*2c00*/  PRMT R95, R4, 0x5410, R5 ;  /* 0x00005410045f7816 */ /* 0x000fe20000000005 */
[----:B------:R-:W-:Y:S01]  /*2c10*/  IMAD.MOV.U32 R5, RZ, RZ, R43 ;  /* 0x000000ffff057224 */ /* 0x000fe200078e002b */
[----:B------:R-:W-:Y:S01]  /*2c20*/  PRMT R89, R89, 0x5410, R68 ;  /* 0x0000541059597816 */ /* 0x000fe20000000044 */
[----:B------:R-:W-:Y:S01]  /*2c30*/  IMAD.MOV.U32 R4, RZ, RZ, R42 ;  /* 0x000000ffff047224 */ /* 0x000fe200078e002a */
[----:B------:R-:W-:Y:S02]  /*2c40*/  ISETP.NE.AND P5, PT, R157, 0x3, PT ;  /* 0x000000039d00780c */ /* 0x000fe40003fa5270 */
        /* <DEDUP_REMOVED lines=17> */
.L_x_2679:
[----:B------:R-:W2:Y:S01]  /*2d60*/  LDL R4, [R1] ;  /* 0x0000000001047983 */ /* 0x000ea20000100800 */
[----:B------:R-:W-:Y:S01]  /*2d70*/  IMAD R68, R19, 0x8, R2 ;  /* 0x0000000813447824 */ /* 0x000fe200078e0202 */
[----:B------:R-:W-:Y:S01]  /*2d80*/  BSSY B1, `(.L_x_2680) ;  /* 0x0000004000017945 */ /* 0x000fe20003800000 */
[----:B--2---:R-:W-:-:S04]  /*2d90*/  SHF.L.U32 R77, R4, 0x1f, RZ ;  /* 0x0000001f044d7819 */ /* 0x004fc800000006ff */
[----:B------:R-:W0:Y:S02]  /*2da0*/  SYNCS.PHASECHK.TRANS64.TRYWAIT P6, [R68+URZ+0x16890], R77 ;  /* 0x0168904d440075a7 */ /* 0x000e2400080c017f */
[----:B0-----:R-:W-:Y:S05]  /*2db0*/  @!P6 BRA `(.L_x_2681) ;  /* 0x0000018c0098e947 */ /* 0x001fea0003800000 */
.L_x_2935:
[----:B------:R-:W-:Y:S05]  /*2dc0*/  BSYNC B1 ;  /* 0x0000000000017941 */ /* 0x000fea0003800000 */
.L_x_2680:
[----:B------:R-:W-:-:S03]  /*2dd0*/  UMOV UR4, 0xffffffff ;  /* 0xffffffff00047882 */ /* 0x000fc60000000000 */
[----:B------:R-:W-:Y:S05]  /*2de0*/  BRA.DIV UR4, `(.L_x_2682) ;  /* 0x0000018e04a07947 */ /* 0x000fea000b800000 */
[----:B------:R1:W2:Y:S04]  /*2df0*/  SHFL.IDX PT, R79, R85, RZ, 0x1c1f ;  /* 0x001c1fff554f7589 */ /* 0x0002a800000e0000 */
[----:B------:R1:W3:Y:S02]  /*2e00*/  SHFL.IDX PT, R14, R84, RZ, 0x1c1f ;  /* 0x001c1fff540e7589 */ /* 0x0002e400000e0000 */
.L_x_2939:
        /* <DEDUP_REMOVED lines=22> */
[----:B------:R-:W-:Y:S02]  /*2f70*/  HADD2.F32 R7, -RZ, R7.H0_H0 ;  /* 0x20000007ff077230 */ /* 0x000fe40000004100 */
[----:B------:R-:W-:Y:S01]  /*2f80*/  FMUL.FTZ R45, R5, R45 ;  /* 0x0000002d052d7220 */ /* 0x000fe20000410000 */
[----:B------:R-:W-:Y:S02]  /*2f90*/  HADD2.F32 R46, -RZ, R91.H0_H0 ;  /* 0x2000005bff2e7230 */ /* 0x000fe40000004100 */
[----:B------:R-:W-:Y:S01]  /*2fa0*/  FMUL.FTZ R94, R15, R90 ;  /* 0x0000005a0f5e7220 */ /* 0x000fe20000410000 */
[-C--:B------:R-:W-:Y:S01]  /*2fb0*/  FFMA.FTZ R92, R5, R44.reuse, -R92 ;  /* 0x0000002c055c7223 */ /* 0x080fe2000001085c */
[----:B------:R-:W-:Y:S01]  /*2fc0*/  FFMA.FTZ R91, R6, R44, R45 ;  /* 0x0000002c065b7223 */ /* 0x000fe2000001002d */
[----:B------:R-:W-:Y:S01]  /*2fd0*/  FMUL.FTZ R90, R7, R90 ;  /* 0x0000005a075a7220 */ /* 0x000fe20000410000 */
[----:B------:R-:W-:-:S02]  /*2fe0*/  HADD2.F32 R44, -RZ, R96.H0_H0 ;  /* 0x20000060ff2c7230 */ /* 0x000fc40000004100 */
[-C--:B------:R-:W-:Y:S01]  /*2ff0*/  FFMA.FTZ R94, R7, R46.reuse, -R94 ;  /* 0x0000002e075e7223 */ /* 0x080fe2000001085e */
[----:B------:R-:W-:Y:S02]  /*3000*/  HADD2.F32 R45, -RZ, R96.H1_H1 ;  /* 0x30000060ff2d7230 */ /* 0x000fe40000004100 */
[----:B------:R-:W-:Y:S01]  /*3010*/  FFMA.FTZ R93, R15, R46, R90 ;  /* 0x0000002e0f5d7223 */ /* 0x000fe2000001005a */
        /* <DEDUP_REMOVED lines=18> */
.L_x_2688:
[----:B------:R-:W-:Y:S05]  /*3140*/  BSYNC B3 ;  /* 0x0000000000037941 */ /* 0x000fea0003800000 */
.L_x_2687:
[----:B0-----:R4:W-:Y:S02]  /*3150*/  ST.E.128 desc[UR40][R12.64], R4 ;  /* 0x000000040c007985 */ /* 0x0019e4000c101d28 */
.L_x_2686:
[----:B------:R-:W-:Y:S05]  /*3160*/  BSYNC B2 ;  /* 0x0000000000027941 */ /* 0x000fea0003800000 */
.L_x_2685:
[----:B------:R-:W-:Y:S05]  /*3170*/  @P2 BRA `(.L_x_2684) ;  /* 0x0000000000c82947 */ /* 0x000fea0003800000 */
[----:B------:R-:W5:Y:S01]  /*3180*/  LDL R11, [R1+0x4] ;  /* 0x00000400010b7983 */ /* 0x000f620000100800 */
[C---:B---34-:R-:W-:Y:S01]  /*3190*/  LEA R12, P3, R18.reuse, R14, 0x1 ;  /* 0x0000000e120c7211 */ /* 0x058fe200078608ff */
[----:B------:R-:W-:Y:S02]  /*31a0*/  BSSY B2, `(.L_x_2689) ;  /* 0x000002e000027945 */ /* 0x000fe40003800000 */
[----:B------:R3:W4:Y:S01]  /*31b0*/  LDS.128 R4, [R69+0xe000] ;  /* 0x00e0000045047984 */ /* 0x0007220000000c00 */
[----:B--2---:R-:W-:Y:S02]  /*31c0*/  LEA.HI.X R13, R18, R79, R156, 0x1, P3 ;  /* 0x0000004f120d7211 */ /* 0x004fe400018f0c9c */
[----:B-----5:R-:W-:-:S13]  /*31d0*/  ISETP.GE.AND P3, PT, R11, R78, PT ;  /* 0x0000004e0b00720c */ /* 0x020fda0003f66270 */
[----:B---34-:R-:W-:Y:S05]  /*31e0*/  @P3 BRA `(.L_x_2690) ;  /* 0x0000000000a43947 */ /* 0x018fea0003800000 */
[--C-:B------:R-:W-:Y:S01]  /*31f0*/  SHF.R.U64 R15, R40, 0x10, R41.reuse ;  /* 0x00000010280f7819 */ /* 0x100fe20000001229 */
[--C-:B------:R-:W-:Y:S01]  /*3200*/  HADD2.F32 R14, -RZ, R7.reuse.H1_H1 ;  /* 0x30000007ff0e7230 */ /* 0x100fe20000004100 */
[----:B------:R-:W-:Y:S01]  /*3210*/  SHF.R.U32.HI R40, RZ, 0x10, R41 ;  /* 0x00000010ff287819 */ /* 0x000fe20000011629 */
[----:B------:R-:W-:Y:S01]  /*3220*/  HADD2.F32 R7, -RZ, R7.H0_H0 ;  /* 0x20000007ff077230 */ /* 0x000fe20000004100 */
[--C-:B------:R-:W-:Y:S01]  /*3230*/  SHF.R.U64 R41, R42, 0x10, R43.reuse ;  /* 0x000000102a297819 */ /* 0x100fe2000000122b */
[----:B------:R-:W-:Y:S01]  /*3240*/  HADD2.F32 R15, -RZ, R15.H0_H0 ;  /* 0x2000000fff0f7230 */ /* 0x000fe20000004100 */
[----:B------:R-:W-:Y:S01]  /*3250*/  SHF.R.U32.HI R42, RZ, 0x10, R43 ;  /* 0x00000010ff2a7819 */ /* 0x000fe2000001162b */
[----:B------:R-:W-:Y:S01]  /*3260*/  HADD2.F32 R40, -RZ, R40.H0_H0 ;  /* 0x20000028ff287230 */ /* 0x000fe20000004100 */
[----:B------:R-:W-:Y:S01]  /*3270*/  MOV R11, R6 ;  /* 0x00000006000b7202 */ /* 0x000fe20000000f00 */
[----:B------:R-:W-:Y:S02]  /*3280*/  HADD2.F32 R41, -RZ, R41.H0_H0 ;  /* 0x20000029ff297230 */ /* 0x000fe40000004100 */
[----:B------:R-:W-:-:S02]  /*3290*/  HADD2.F32 R6, -RZ, R5.H1_H1 ;  /* 0x30000005ff067230 */ /* 0x000fc40000004100 */
[----:B------:R-:W-:Y:S02]  /*32a0*/  HADD2.F32 R42, -RZ, R42.H0_H0 ;  /* 0x2000002aff2a7230 */ /* 0x000fe40000004100 */
[----:B------:R-:W-:Y:S02]  /*32b0*/  HADD2.F32 R5, -RZ, R5.H0_H0 ;  /* 0x20000005ff057230 */ /* 0x000fe40000004100 */
[-C--:B------:R-:W-:Y:S01]  /*32c0*/  FMUL.FTZ R44, R6, R41.reuse ;  /* 0x00000029062c7220 */ /* 0x080fe20000410000 */
[CC--:B------:R-:W-:Y:S01]  /*32d0*/  FMUL.FTZ R46, R14.reuse, R42.reuse ;  /* 0x0000002a0e2e7220 */ /* 0x0c0fe20000410000 */
[----:B------:R-:W-:Y:S01]  /*32e0*/  FMUL.FTZ R43, R7, R42 ;  /* 0x0000002a072b7220 */ /* 0x000fe20000410000 */
[C---:B------:R-:W-:Y:S01]  /*32f0*/  FMUL.FTZ R41, R5.reuse, R41 ;  /* 0x0000002905297220 */ /* 0x040fe20000410000 */
[-C--:B------:R-:W-:Y:S01]  /*3300*/  FFMA.FTZ R44, R5, R15.reuse, -R44 ;  /* 0x0000000f052c7223 */ /* 0x080fe2000001082c */
[-C--:B------:R-:W-:Y:S01]  /*3310*/  FFMA.FTZ R46, R7, R40.reuse, -R46 ;  /* 0x00000028072e7223 */ /* 0x080fe2000001082e */
[----:B------:R-:W-:Y:S01]  /*3320*/  FFMA.FTZ R45, R14, R40, R43 ;  /* 0x000000280e2d7223 */ /* 0x000fe2000001002b */
[----:B------:R-:W-:Y:S01]  /*3330*/  FFMA.FTZ R41, R6, R15, R41 ;  /* 0x0000000f06297223 */ /* 0x000fe20000010029 */
[----:B------:R-:W-:-:S02]  /*3340*/  HADD2.F32 R7, -RZ, R89.H1_H1 ;  /* 0x30000059ff077230 */ /* 0x000fc40000004100 */
[----:B------:R-:W-:Y:S02]  /*3350*/  HADD2.F32 R5, -RZ, R4.H1_H1 ;  /* 0x30000004ff057230 */ /* 0x000fe40000004100 */
[----:B------:R-:W-:Y:S02]  /*3360*/  HADD2.F32 R6, -RZ, R11.H1_H1 ;  /* 0x3000000bff067230 */ /* 0x000fe40000004100 */
[----:B------:R-:W-:Y:S02]  /*3370*/  HADD2.F32 R89, -RZ, R89.H0_H0 ;  /* 0x20000059ff597230 */ /* 0x000fe40000004100 */
[----:B------:R-:W-:Y:S02]  /*3380*/  HADD2.F32 R14, -RZ, R88.H1_H1 ;  /* 0x30000058ff0e7230 */ /* 0x000fe40000004100 */
[----:B------:R-:W-:Y:S02]  /*3390*/  HADD2.F32 R4, -RZ, R4.H0_H0 ;  /* 0x20000004ff047230 */ /* 0x000fe40000004100 */
[----:B------:R-:W-:Y:S01]  /*33a0*/  FMUL.FTZ R15, R5, R89 ;  /* 0x00000059050f7220 */ /* 0x000fe20000410000 */
[----:B------:R-:W-:-:S02]  /*33b0*/  HADD2.F32 R11, -RZ, R11.H0_H0 ;  /* 0x2000000bff0b7230 */ /* 0x000fc40000004100 */
[-C--:B------:R-:W-:Y:S01]  /*33c0*/  FMUL.FTZ R42, R6, R14.reuse ;  /* 0x0000000e062a7220 */ /* 0x080fe20000410000 */
[----:B------:R-:W-:Y:S02]  /*33d0*/  HADD2.F32 R88, -RZ, R88.H0_H0 ;  /* 0x20000058ff587230 */ /* 0x000fe40000004100 */
[C---:B------:R-:W-:Y:S01]  /*33e0*/  FMUL.FTZ R40, R4.reuse, R89 ;  /* 0x0000005904287220 */ /* 0x040fe20000410000 */
[-C--:B------:R-:W-:Y:S01]  /*33f0*/  FFMA.FTZ R15, R4, R7.reuse, -R15 ;  /* 0x00000007040f7223 */ /* 0x080fe2000001080f */
[----:B------:R-:W-:Y:S02]  /*3400*/  FMUL.FTZ R43, R11, R14 ;  /* 0x0000000e0b2b7220 */ /* 0x000fe40000410000 */
[----:B------:R-:W-:Y:S01]  /*3410*/  FFMA.FTZ R40, R5, R7, R40 ;  /* 0x0000000705287223 */ /* 0x000fe20000010028 */
[-C--:B------:R-:W-:Y:S01]  /*3420*/  FFMA.FTZ R42, R11, R88.reuse, -R42 ;  /* 0x000000580b2a7223 */ /* 0x080fe2000001082a */
[----:B------:R-:W-:Y:S01]  /*3430*/  FFMA.FTZ R43, R6, R88, R43 ;  /* 0x00000058062b7223 */ /* 0x000fe2000001002b */
[----:B------:R-:W-:-:S02]  /*3440*/  F2FP.F16.F32.PACK_AB R5, R41, R44 ;  /* 0x0000002c2905723e */ /* 0x000fc400000000ff */
[----:B------:R-:W-:Y:S02]  /*3450*/  F2FP.F16.F32.PACK_AB R7, R45, R46 ;  /* 0x0000002e2d07723e */ /* 0x000fe400000000ff */
[----:B------:R-:W-:Y:S02]  /*3460*/  F2FP.F16.F32.PACK_AB R4, R40, R15 ;  /* 0x0000000f2804723e */ /* 0x000fe400000000ff */
[----:B------:R-:W-:-:S07]  /*3470*/  F2FP.F16.F32.PACK_AB R6, R43, R42 ;  /* 0x0000002a2b06723e */ /* 0x000fce00000000ff */
.L_x_2690:
[----:B------:R-:W-:Y:S05]  /*3480*/  BSYNC B2 ;  /* 0x0000000000027941 */ /* 0x000fea0003800000 */
.L_x_2689:
[----:B------:R2:W-:Y:S02]  /*3490*/  ST.E.128 desc[UR40][R12.64], R4 ;  /* 0x000000040c007985 */ /* 0x0005e4000c101d28 */
.L_x_2684:
[----:B------:R-:W-:Y:S05]  /*34a0*/  BSYNC B1 ;  /* 0x0000000000017941 */ /* 0x000fea0003800000 */
.L_x_2683:
[----:B------:R-:W-:-:S03]  /*34b0*/  UMOV UR4, 0xffffffff ;  /* 0xffffffff00047882 */ /* 0x000fc60000000000 */
[----:B------:R-:W-:Y:S05]  /*34c0*/  BRA.DIV UR4, `(.L_x_2691) ;  /* 0x0000018a04307947 */ /* 0x000fea000b800000 */
[----:B-1----:R-:W1:Y:S04]  /*34d0*/  SHFL.IDX PT, R85, R85, 0x1, 0x1c1f ;  /* 0x003c1f0055557f89 */ /* 0x002e6800000e0000 */
[----:B---3--:R3:W0:Y:S02]  /*34e0*/  SHFL.IDX PT, R14, R84, 0x1, 0x1c1f ;  /* 0x003c1f00540e7f89 */ /* 0x00862400000e0000 */
.L_x_2943:
        /* <DEDUP_REMOVED lines=9> */
[--C-:B------:R-:W-:Y:S01]  /*3580*/  SHF.R.U64 R36, R36, 0x10, R37.reuse ;  /* 0x0000001024247819 */ /* 0x100fe20000001225 */
[----:B----4-:R-:W-:Y:S01]  /*3590*/  IMAD.MOV.U32 R11, RZ, RZ, R6 ;  /* 0x000000ffff0b7224 */ /* 0x010fe200078e0006 */
[----:B------:R-:W-:Y:S01]  /*35a0*/  SHF.R.U32.HI R41, RZ, 0x10, R37 ;  /* 0x00000010ff297819 */ /* 0x000fe20000011625 */
[----:B------:R-:W-:Y:S01]  /*35b0*/  HADD2.F32 R15, -RZ, R7.H1_H1 ;  /* 0x30000007ff0f7230 */ /* 0x000fe20000004100 */
[--C-:B------:R-:W-:Y:S01]  /*35c0*/  SHF.R.U32.HI R40, RZ, 0x10, R39.reuse ;  /* 0x00000010ff287819 */ /* 0x100fe20000011627 */
[----:B------:R-:W-:Y:S01]  /*35d0*/  HADD2.F32 R6, -RZ, R5.H1_H1 ;  /* 0x30000005ff067230 */ /* 0x000fe20000004100 */
[----:B------:R-:W-:Y:S01]  /*35e0*/  SHF.R.U64 R37, R38, 0x10, R39 ;  /* 0x0000001026257819 */ /* 0x000fe20000001227 */
        /* <DEDUP_REMOVED lines=9> */
[----:B------:R-:W-:Y:S01]  /*3680*/  FMUL.FTZ R37, R5, R37 ;  /* 0x0000002505257220 */ /* 0x000fe20000410000 */
[----:B------:R-:W-:Y:S01]  /*3690*/  FFMA.FTZ R44, R7, R38, -R44 ;  /* 0x00000026072c7223 */ /* 0x000fe2000001082c */
[----:B------:R-:W-:-:S02]  /*36a0*/  HADD2.F32 R7, -RZ, R86.H0_H0 ;  /* 0x20000056ff077230 */ /* 0x000fc40000004100 */
[----:B------:R-:W-:Y:S01]  /*36b0*/  FFMA.FTZ R41, R15, R38, R40 ;  /* 0x000000260f297223 */ /* 0x000fe20000010028 */
[-C--:B------:R-:W-:Y:S01]  /*36c0*/  FFMA.FTZ R42, R5, R36.reuse, -R42 ;  /* 0x00000024052a7223 */ /* 0x080fe2000001082a */
[----:B------:R-:W-:Y:S01]  /*36d0*/  FFMA.FTZ R39, R6, R36, R37 ;  /* 0x0000002406277223 */ /* 0x000fe20000010025 */
[--C-:B------:R-:W-:Y:S02]  /*36e0*/  HADD2.F32 R15, -RZ, R87.reuse.H0_H0 ;  /* 0x20000057ff0f7230 */ /* 0x100fe40000004100 */
[----:B------:R-:W-:Y:S02]  /*36f0*/  HADD2.F32 R87, -RZ, R87.H1_H1 ;  /* 0x30000057ff577230 */ /* 0x000fe40000004100 */
[--C-:B------:R-:W-:Y:S02]  /*3700*/  HADD2.F32 R5, -RZ, R4.reuse.H1_H1 ;  /* 0x30000004ff057230 */ /* 0x100fe40000004100 */
[----:B------:R-:W-:Y:S02]  /*3710*/  HADD2.F32 R6, -RZ, R11.H1_H1 ;  /* 0x3000000bff067230 */ /* 0x000fe40000004100 */
[----:B------:R-:W-:-:S02]  /*3720*/  HADD2.F32 R4, -RZ, R4.H0_H0 ;  /* 0x20000004ff047230 */ /* 0x000fc40000004100 */
[----:B------:R-:W-:Y:S01]  /*3730*/  FMUL.FTZ R37, R5, R15 ;  /* 0x0000000f05257220 */ /* 0x000fe20000410000 */
[----:B------:R-:W-:Y:S02]  /*3740*/  HADD2.F32 R11, -RZ, R11.H0_H0 ;  /* 0x2000000bff0b7230 */ /* 0x000fe40000004100 */
[----:B------:R-:W-:Y:S01]  /*3750*/  FMUL.FTZ R38, R6, R87 ;  /* 0x0000005706267220 */ /* 0x000fe20000410000 */
[----:B------:R-:W-:Y:S02]  /*3760*/  HADD2.F32 R86, -RZ, R86.H1_H1 ;  /* 0x30000056ff567230 */ /* 0x000fe40000004100 */
[C---:B------:R-:W-:Y:S01]  /*3770*/  FMUL.FTZ R36, R4.reuse, R15 ;  /* 0x0000000f04247220 */ /* 0x040fe20000410000 */
[----:B------:R-:W-:Y:S01]  /*3780*/  FFMA.FTZ R37, R4, R7, -R37 ;  /* 0x0000000704257223 */ /* 0x000fe20000010825 */
        /* <DEDUP_REMOVED lines=8> */
.L_x_2696:
[----:B------:R-:W-:Y:S05]  /*3810*/  BSYNC B2 ;  /* 0x0000000000027941 */ /* 0x000fea0003800000 */
.L_x_2695:
[----:B----4-:R0:W-:Y:S02]  /*3820*/  ST.E.128 desc[UR40][R12.64], R4 ;  /* 0x000000040c007985 */ /* 0x0101e4000c101d28 */
.L_x_2694:
[----:B------:R-:W-:Y:S05]  /*3830*/  BSYNC B1 ;  /* 0x0000000000017941 */ /* 0x000fea0003800000 */
.L_x_2693:
[----:B------:R-:W-:Y:S05]  /*3840*/  @P2 BRA `(.L_x_2692) ;  /* 0x0000001c00202947 */ /* 0x000fea0003800000 */
[----:B------:R-:W5:Y:S01]  /*3850*/  LDL R11, [R1+0x4] ;  /* 0x00000400010b7983 */ /* 0x000f620000100800 */
[C---:B0-2-4-:R-:W-:Y:S01]  /*3860*/  LEA R12, P3, R18.reuse, R14, 0x1 ;  /* 0x0000000e120c7211 */ /* 0x055fe200078608ff */
[----:B------:R-:W-:Y:S02]  /*3870*/  BSSY B1, `(.L_x_2697) ;  /* 0x000002e000017945 */ /* 0x000fe40003800000 */
[----:B------:R0:W2:Y:S01]  /*3880*/  LDS.128 R4, [R69+0x11000] ;  /* 0x0110000045047984 */ /* 0x0000a20000000c00 */
[----:B-1----:R-:W-:Y:S02]  /*3890*/  LEA.HI.X R13, R18, R85, R156, 0x1, P3 ;  /* 0x00000055120d7211 */ /* 0x002fe400018f0c9c */
[----:B-----5:R-:W-:-:S13]  /*38a0*/  ISETP.GE.AND P3, PT, R11, R78, PT ;  /* 0x0000004e0b00720c */ /* 0x020fda0003f66270 */
[----:B0-2---:R-:W-:Y:S05]  /*38b0*/  @P3 BRA `(.L_x_2698) ;  /* 0x0000000000a43947 */ /* 0x005fea0003800000 */
[--C-:B------:R-:W-:Y:S01]  /*38c0*/  SHF.R.U64 R15, R32, 0x10, R33.reuse ;  /* 0x00000010200f7819 */ /* 0x100fe20000001221 */
[----:B------:R-:W-:Y:S01]  /*38d0*/  IMAD.MOV.U32 R11, RZ, RZ, R6 ;  /* 0x000000ffff0b7224 */ /* 0x000fe200078e0006 */
        /* <DEDUP_REMOVED lines=15> */
[----:B------:R-:W-:Y:S01]  /*39d0*/  FFMA.FTZ R35, R14, R32, R35 ;  /* 0x000000200e237223 */ /* 0x000fe20000010023 */
[----:B------:R-:W-:-:S02]  /*39e0*/  HADD2.F32 R14, -RZ, R81.H0_H0 ;  /* 0x20000051ff0e7230 */ /* 0x000fc40000004100 */
[-C--:B------:R-:W-:Y:S01]  /*39f0*/  FFMA.FTZ R36, R5, R15.reuse, -R36 ;  /* 0x0000000f05247223 */ /* 0x080fe20000010824 */
[----:B------:R-:W-:Y:S01]  /*3a00*/  FFMA.FTZ R33, R6, R15, R33 ;  /* 0x0000000f06217223 */ /* 0x000fe20000010021 */
[----:B------:R-:W-:Y:S02]  /*3a10*/  HADD2.F32 R81, -RZ, R81.H1_H1 ;  /* 0x30000051ff517230 */ /* 0x000fe40000004100 */
[----:B------:R-:W-:Y:S01]  /*3a20*/  FFMA.FTZ R38, R7, R32, -R38 ;  /* 0x0000002007267223 */ /* 0x000fe20000010826 */
        /* <DEDUP_REMOVED lines=18> */
.L_x_2698:
[----:B------:R-:W-:Y:S05]  /*3b50*/  BSYNC B1 ;  /* 0x0000000000017941 */ /* 0x000fea0003800000 */
.L_x_2697:
[----:B------:R0:W-:Y:S01]  /*3b60*/  ST.E.128 desc[UR40][R12.64], R4 ;  /* 0x000000040c007985 */ /* 0x0001e2000c101d28 */
[----:B------:R-:W-:Y:S05]  /*3b70*/  BRA `(.L_x_2692) ;  /* 0x0000001800547947 */ /* 0x000fea0003800000 */
.L_x_2674:
[C---:B------:R-:W-:Y:S02]  /*3b80*/  ISETP.GE.AND P3, PT, R154.reuse, R75, PT ;  /* 0x0000004b9a00720c */ /* 0x040fe40003f66270 */
[----:B------:R-:W-:Y:S02]  /*3b90*/  CS2R R34, SRZ ;  /* 0x0000000000227805 */ /* 0x000fe4000001ff00 */
[----:B------:R-:W-:Y:S02]  /*3ba0*/  IADD3 R40, R154, 0x60, RZ ;  /* 0x000000609a287810 */ /* 0x000fe40007ffe0ff */
[----:B------:R-:W-:Y:S02]  /*3bb0*/  CS2R R32, SRZ ;  /* 0x0000000000207805 */ /* 0x000fe4000001ff00 */
[----:B------:R-:W-:-:S13]  /*3bc0*/  ISETP.GE.OR P3, PT, R16, R78, P3 ;  /* 0x0000004e1000720c */ /* 0x000fda0001f66670 */
[----:B------:R-:W0:Y:S01]  /*3bd0*/  @!P3 LDC.64 R36, c[0x0][0x3e8] ;  /* 0x0000fa00ff24bb82 */ /* 0x000e220000000a00 */
[----:B------:R-:W-:-:S05]  /*3be0*/  @!P3 IADD3 R6, P4, R30, R14, RZ ;  /* 0x0000000e1e06b210 */ /* 0x000fca0007f9e0ff */
[----:B------:R-:W-:Y:S01]  /*3bf0*/  @!P3 IMAD.X R7, R77, 0x1, R55, P4 ;  /* 0x000000014d07b824 */ /* 0x000fe200020e0637 */
[----:B------:R-:W-:Y:S01]  /*3c00*/  @!P3 IADD3 R4, P4, R50, R12, RZ ;  /* 0x0000000c3204b210 */ /* 0x000fe20007f9e0ff */
[----:B------:R-:W1:Y:S04]  /*3c10*/  @!P3 LDC.64 R38, c[0x0][0x400] ;  /* 0x00010000ff26bb82 */ /* 0x000e680000000a00 */
[----:B------:R-:W-:Y:S01]  /*3c20*/  @!P3 IMAD.X R5, R11, 0x1, R53, P4 ;  /* 0x000000010b05b824 */ /* 0x000fe200020e0635 */
[----:B0-----:R-:W-:-:S04]  /*3c30*/  @!P3 LEA R36, P4, R6, R36, 0x1 ;  /* 0x000000240624b211 */ /* 0x001fc800078808ff */
[----:B------:R-:W-:Y:S02]  /*3c40*/  @!P3 LEA.HI.X R37, R6, R37, R7, 0x1, P4 ;  /* 0x000000250625b211 */ /* 0x000fe400020f0c07 */
[----:B------:R-:W-:Y:S02]  /*3c50*/  CS2R R6, SRZ ;  /* 0x0000000000067805 */ /* 0x000fe4000001ff00 */
[----:B-1----:R-:W-:-:S04]  /*3c60*/  @!P3 LEA R38, P4, R4, R38, 0x1 ;  /* 0x000000260426b211 */ /* 0x002fc800078808ff */
[----:B------:R-:W-:Y:S02]  /*3c70*/  @!P3 LEA.HI.X R39, R4, R39, R5, 0x1, P4 ;  /* 0x000000270427b211 */ /* 0x000fe400020f0c05 */
[----:B------:R-:W-:Y:S02]  /*3c80*/  CS2R R4, SRZ ;  /* 0x0000000000047805 */ /* 0x000fe4000001ff00 */
[----:B------:R-:W-:Y:S01]  /*3c90*/  ISETP.GE.AND P4, PT, R40, R75, PT ;  /* 0x0000004b2800720c */ /* 0x000fe20003f86270 */
[----:B------:R-:W-:Y:S01]  /*3ca0*/  BSSY B1, `(.L_x_2699) ;  /* 0x000001e000017945 */ /* 0x000fe20003800000 */
[----:B------:R-:W-:Y:S01]  /*3cb0*/  CS2R R42, SRZ ;  /* 0x00000000002a7805 */ /* 0x000fe2000001ff00 */
[----:B------:R0:W5:Y:S01]  /*3cc0*/  @!P3 LDG.E.128 R32, desc[UR40][R38.64] ;  /* 0x000000282620b981 */ /* 0x000162000c1e1d00 */
[CC--:B------:R-:W-:Y:S02]  /*3cd0*/  ISETP.GE.OR P4, PT, R16.reuse, R78.reuse, P4 ;  /* 0x0000004e1000720c */ /* 0x0c0fe40002786670 */
[----:B------:R-:W-:Y:S01]  /*3ce0*/  CS2R R40, SRZ ;  /* 0x0000000000287805 */ /* 0x000fe2000001ff00 */
[----:B------:R1:W5:Y:S01]  /*3cf0*/  @!P3 LDG.E.128 R4, desc[UR40][R36.64] ;  /* 0x000000282404b981 */ /* 0x000362000c1e1d00 */
[----:B------:R-:W-:-:S02]  /*3d00*/  ISETP.GE.AND P3, PT, R16, R78, PT ;  /* 0x0000004e1000720c */ /* 0x000fc40003f66270 */
[----:B0-----:R-:W-:Y:S02]  /*3d10*/  CS2R R38, SRZ ;  /* 0x0000000000267805 */ /* 0x001fe4000001ff00 */
[----:B-1----:R-:W-:-:S05]  /*3d20*/  CS2R R36, SRZ ;  /* 0x0000000000247805 */ /* 0x002fca000001ff00 */
[----:B------:R-:W-:Y:S05]  /*3d30*/  @P4 BRA `(.L_x_2700) ;  /* 0x0000000000504947 */ /* 0x000fea0003800000 */
[----:B------:R-:W0:Y:S01]  /*3d40*/  LDC.64 R36, c[0x0][0x3f8] ;  /* 0x0000fe00ff247b82 */ /* 0x000e220000000a00 */
        /* <DEDUP_REMOVED lines=19> */
.L_x_2700:
[----:B------:R-:W-:Y:S05]  /*3e80*/  BSYNC B1 ;  /* 0x0000000000017941 */ /* 0x000fea0003800000 */
.L_x_2699:
[----:B-----5:R-:W-:Y:S01]  /*3e90*/  IMAD.MOV.U32 R11, RZ, RZ, R38 ;  /* 0x000000ffff0b7224 */ /* 0x020fe200078e0026 */
[----:B------:R-:W-:Y:S01]  /*3ea0*/  MOV R13, R36 ;  /* 0x00000024000d7202 */ /* 0x000fe20000000f00 */
[----:B------:R-:W-:Y:S01]  /*3eb0*/  IMAD.MOV.U32 R12, RZ, RZ, R39 ;  /* 0x000000ffff0c7224 */ /* 0x000fe200078e0027 */
[----:B------:R-:W-:Y:S01]  /*3ec0*/  ISETP.NE.AND P5, PT, R157, 0x3, PT ;  /* 0x000000039d00780c */ /* 0x000fe20003fa5270 */
        /* <DEDUP_REMOVED lines=25> */
[----:B------:R-:W-:Y:S02]  /*4060*/  PRMT R95, R13, 0x7610, R95 ;  /* 0x000076100d5f7816 */ /* 0x000fe4000000005f */
[----:B------:R-:W-:Y:S01]  /*4070*/  PRMT R100, R14, 0x7610, R100 ;  /* 0x000076100e647816 */ /* 0x000fe20000000064 */
[----:B------:R-:W-:Y:S06]  /*4080*/  @!P5 BRA `(.L_x_2701) ;  /* 0x000000000004d947 */ /* 0x000fec0003800000 */
[----:B------:R-:W-:Y:S01]  /*4090*/  BPT.TRAP 0x1 ;  /* 0x000000040000795c */ /* 0x000fe20000300000 */
.L_x_2701:
[----:B------:R-:W2:Y:S01]  /*40a0*/  LDL R11, [R1] ;  /* 0x00000000010b7983 */ /* 0x000ea20000100800 */
[----:B------:R-:W-:Y:S01]  /*40b0*/  IMAD R68, R19, 0x8, R2 ;  /* 0x0000000813447824 */ /* 0x000fe200078e0202 */
[----:B------:R-:W0:Y:S01]  /*40c0*/  LDC R87, c[0x0][0x2f4] ;  /* 0x0000bd00ff577b82 */ /* 0x000e220000000800 */
[----:B------:R-:W-:Y:S01]  /*40d0*/  BSSY B1, `(.L_x_2702) ;  /* 0x0000004000017945 */ /* 0x000fe20003800000 */
[----:B--2---:R-:W-:-:S04]  /*40e0*/  SHF.L.U32 R77, R11, 0x1f, RZ ;  /* 0x0000001f0b4d7819 */ /* 0x004fc800000006ff */
[----:B------:R-:W1:Y:S02]  /*40f0*/  SYNCS.PHASECHK.TRANS64.TRYWAIT P4, [R68+URZ+0x16890], R77 ;  /* 0x0168904d440075a7 */ /* 0x000e64000808017f */
[----:B01----:R-:W-:Y:S05]  /*4100*/  @!P4 BRA `(.L_x_2703) ;  /* 0x0000017c0068c947 */ /* 0x003fea0003800000 */
.L_x_2944:
[----:B------:R-:W-:Y:S05]  /*4110*/  BSYNC B1 ;  /* 0x0000000000017941 */ /* 0x000fea0003800000 */
.L_x_2702:
[----:B------:R-:W-:Y:S01]  /*4120*/  UMOV UR4, 0xffffffff ;  /* 0xffffffff00047882 */ /* 0x000fe20000000000 */
[----:B------:R-:W-:Y:S02]  /*4130*/  IADD3 R89, -R58, R87, RZ ;  /* 0x000000573a597210 */ /* 0x000fe40007ffe1ff */
[----:B------:R-:W-:Y:S05]  /*4140*/  BRA.DIV UR4, `(.L_x_2704) ;  /* 0x0000017e046c7947 */ /* 0x000fea000b800000 */
[----:B------:R1:W2:Y:S04]  /*4150*/  SHFL.IDX PT, R81, R85, RZ, 0x1c1f ;  /* 0x001c1fff55517589 */ /* 0x0002a800000e0000 */
[----:B------:R1:W3:Y:S02]  /*4160*/  SHFL.IDX PT, R80, R84, RZ, 0x1c1f ;  /* 0x001c1fff54507589 */ /* 0x0002e400000e0000 */
.L_x_2948:
[----:B------:R-:W-:Y:S01]  /*4170*/  ISETP.GE.OR P4, PT, R154, R75, P1 ;  /* 0x0000004b9a00720c */ /* 0x000fe20000f86670 */
[----:B------:R-:W-:-:S12]  /*4180*/  BSSY B1, `(.L_x_2705) ;  /* 0x0000070000017945 */ /* 0x000fd80003800000 */
[----:B------:R-:W-:Y:S05]  /*4190*/  @P4 BRA `(.L_x_2706) ;  /* 0x0000000400b84947 */ /* 0x000fea0003800000 */
[----:B------:R-:W4:Y:S01]  /*41a0*/  S2R R12, SR_TID.X ;  /* 0x00000000000c7919 */ /* 0x000f220000002100 */
[----:B------:R-:W-:Y:S01]  /*41b0*/  SEL R11, R58, R89, !P0 ;  /* 0x000000593a0b7207 */ /* 0x000fe20004000000 */
[----:B------:R-:W-:Y:S01]  /*41c0*/  BSSY B2, `(.L_x_2707) ;  /* 0x0000067000027945 */ /* 0x000fe20003800000 */
[----:B---3--:R-:W-:-:S04]  /*41d0*/  LEA R78, P4, R10, R80, 0x1 ;  /* 0x000000500a4e7211 */ /* 0x008fc800078808ff */
[----:B--2---:R-:W-:Y:S01]  /*41e0*/  LEA.HI.X R79, R10, R81, R8, 0x1, P4 ;  /* 0x000000510a4f7211 */ /* 0x004fe200020f0c08 */
[----:B----4-:R-:W-:Y:S01]  /*41f0*/  VIADD R14, R12, 0xffffff80 ;  /* 0xffffff800c0e7836 */ /* 0x010fe20000000000 */
[----:B------:R-:W-:-:S04]  /*4200*/  SHF.R.S32.HI R12, RZ, 0x1f, R11 ;  /* 0x0000001fff0c7819 */ /* 0x000fc8000001140b */
[----:B------:R-:W-:Y:S02]  /*4210*/  LEA.HI R11, R12, R11, RZ, 0x4 ;  /* 0x0000000b0c0b7211 */ /* 0x000fe400078f20ff */
[----:B------:R-:W-:Y:S02]  /*4220*/  SHF.R.S32.HI R13, RZ, 0x1f, R14 ;  /* 0x0000001fff0d7819 */ /* 0x000fe4000001140e */
[----:B------:R-:W-:Y:S02]  /*4230*/  LEA.HI.SX32 R11, R11, R52, 0x1c ;  /* 0x000000340b0b7211 */ /* 0x000fe400078fe2ff */
[----:B------:R-:W-:-:S03]  /*4240*/  LEA.HI R13, R13, R14, RZ, 0x5 ;  /* 0x0000000e0d0d7211 */ /* 0x000fc600078f28ff */
[----:B------:R-:W-:Y:S01]  /*4250*/  IMAD.SHL.U32 R86, R11, 0x8, RZ ;  /* 0x000000080b567824 */ /* 0x000fe200078e00ff */
[----:B------:R-:W-:Y:S01]  /*4260*/  SHF.R.S32.HI R13, RZ, 0x5, R13 ;  /* 0x00000005ff0d7819 */ /* 0x000fe2000001140d */
[----:B------:R-:W-:-:S03]  /*4270*/  IMAD R11, R19, 0x2000, R3 ;  /* 0x00002000130b7824 */ /* 0x000fc600078e0203 */
[----:B------:R-:W-:Y:S01]  /*4280*/  LOP3.LUT R12, R65, 0x38, R86, 0xf8, !PT ;  /* 0x00000038410c7812 */ /* 0x000fe200078ef856 */
[----:B------:R-:W-:-:S03]  /*4290*/  IMAD R11, R11, 0x2, R2 ;  /* 0x000000020b0b7824 */ /* 0x000fc600078e0202 */
[----:B------:R-:W-:-:S05]  /*42a0*/  LOP3.LUT R12, R12, R61, RZ, 0x3c, !PT ;  /* 0x0000003d0c0c7212 */ /* 0x000fca00078e3cff */
[----:B------:R-:W-:-:S05]  /*42b0*/  IMAD R12, R13, 0x200, R12 ;  /* 0x000002000d0c7824 */ /* 0x000fca00078e020c */
[----:B------:R-:W-:-:S05]  /*42c0*/  LEA R13, R19, R12, 0xd ;  /* 0x0000000c130d7211 */ /* 0x000fca00078e68ff */
[----:B------:R-:W-:Y:S02]  /*42d0*/  IMAD R44, R13, 0x2, R2 ;  /* 0x000000020d2c7824 */ /* 0x000fe400078e0202 */
[----:B------:R2:W3:Y:S04]  /*42e0*/  LDS.128 R12, [R11+0xe400] ;  /* 0x00e400000b0c7984 */ /* 0x0004e80000000c00 */
[----:B------:R-:W4:Y:S01]  /*42f0*/  LDS.128 R44, [R44+0xe400] ;  /* 0x00e400002c2c7984 */ /* 0x000f220000000c00 */
[----:B------:R-:W-:Y:S05]  /*4300*/  @P3 BRA `(.L_x_2708) ;  /* 0x0000000400483947 */ /* 0x000fea0003800000 */
[----:B------:R-:W-:Y:S01]  /*4310*/  SHF.R.U32.HI R97, RZ, 0x10, R33 ;  /* 0x00000010ff617819 */ /* 0x000fe20000011621 */
[----:B------:R-:W-:Y:S01]  /*4320*/  HADD2.F32 R100, -RZ, R100.H0_H0 ;  /* 0x20000064ff647230 */ /* 0x000fe20000004100 */
[--C-:B------:R-:W-:Y:S01]  /*4330*/  SHF.R.U64 R4, R4, 0x10, R5.reuse ;  /* 0x0000001004047819 */ /* 0x100fe20000001205 */
[----:B------:R-:W-:Y:S01]  /*4340*/  HADD2.F32 R98, -RZ, R98.H0_H0 ;  /* 0x20000062ff627230 */ /* 0x000fe20000004100 */
[----:B------:R-:W-:Y:S01]  /*4350*/  SHF.R.U32.HI R94, RZ, 0x10, R5 ;  /* 0x00000010ff5e7819 */ /* 0x000fe20000011605 */
[----:B------:R-:W-:Y:S01]  /*4360*/  HADD2.F32 R97, -RZ, R97.H0_H0 ;  /* 0x20000061ff617230 */ /* 0x000fe20000004100 */
[----:B--2---:R-:W-:Y:S01]  /*4370*/  SHF.R.U64 R11, R32, 0x10, R33 ;  /* 0x00000010200b7819 */ /* 0x004fe20000001221 */
[--C-:B----4-:R-:W-:Y:S01]  /*4380*/  HADD2.F32 R33, -RZ, R45.reuse.H0_H0 ;  /* 0x2000002dff217230 */ /* 0x110fe20000004100 */
[--C-:B------:R-:W-:Y:S01]  /*4390*/  SHF.R.U64 R5, R6, 0x10, R7.reuse ;  /* 0x0000001006057819 */ /* 0x100fe20000001207 */
[----:B------:R-:W-:Y:S01]  /*43a0*/  HADD2.F32 R45, -RZ, R45.H1_H1 ;  /* 0x3000002dff2d7230 */ /* 0x000fe20000004100 */
[----:B------:R-:W-:Y:S01]  /*43b0*/  SHF.R.U32.HI R32, RZ, 0x10, R7 ;  /* 0x00000010ff207819 */ /* 0x000fe20000011607 */
[--C-:B---3--:R-:W-:Y:S01]  /*43c0*/  HADD2.F32 R7, -RZ, R13.reuse.H0_H0 ;  /* 0x2000000dff077230 */ /* 0x108fe20000004100 */
[----:B------:R-:W-:Y:S01]  /*43d0*/  SHF.R.U64 R6, R34, 0x10, R35 ;  /* 0x0000001022067819 */ /* 0x000fe20000001223 */
[----:B------:R-:W-:-:S02]  /*43e0*/  HADD2.F32 R34, -RZ, R13.H1_H1 ;  /* 0x3000000dff227230 */ /* 0x000fc40000004100 */
[-C--:B------:R-:W-:Y:S01]  /*43f0*/  FMUL.FTZ R102, R33, R100.reuse ;  /* 0x0000006421667220 */ /* 0x080fe20000410000 */
[----:B------:R-:W-:Y:S02]  /*4400*/  HADD2.F32 R94, -RZ, R94.H0_H0 ;  /* 0x2000005eff5e7230 */ /* 0x000fe40000004100 */
[-C--:B------:R-:W-:Y:S01]  /*4410*/  FMUL.FTZ R99, R45, R97.reuse ;  /* 0x000000612d637220 */ /* 0x080fe20000410000 */
[C---:B------:R-:W-:Y:S01]  /*4420*/  FMUL.FTZ R100, R7.reuse, R100 ;  /* 0x0000006407647220 */ /* 0x040fe20000410000 */
[C---:B------:R-:W-:Y:S01]  /*4430*/  FMUL.FTZ R104, R34.reuse, R97 ;  /* 0x0000006122687220 */ /* 0x040fe20000410000 */
[----:B------:R-:W-:Y:S01]  /*4440*/  SHF.R.U32.HI R35, RZ, 0x10, R35 ;  /* 0x00000010ff237819 */ /* 0x000fe20000011623 */
[----:B------:R-:W-:Y:S01]  /*4450*/  FFMA.FTZ R34, R34, R94, -R99 ;  /* 0x0000005e22227223 */ /* 0x000fe20000010863 */
[-C--:B------:R-:W-:Y:S01]  /*4460*/  FFMA.FTZ R7, R7, R98.reuse, -R102 ;  /* 0x0000006207077223 */ /* 0x080fe20000010866 */
[----:B------:R-:W-:Y:S01]  /*4470*/  FFMA.FTZ R13, R33, R98, R100 ;  /* 0x00000062210d7223 */ /* 0x000fe20000010064 */
[----:B------:R-:W-:Y:S01]  /*4480*/  FFMA.FTZ R94, R45, R94, R104 ;  /* 0x0000005e2d5e7223 */ /* 0x000fe20000010068 */
[----:B------:R-:W-:-:S02]  /*4490*/  HADD2.F32 R98, -RZ, R96.H0_H0 ;  /* 0x20000060ff627230 */ /* 0x000fc40000004100 */
[----:B------:R-:W-:Y:S01]  /*44a0*/  HADD2.F32 R100, -RZ, R96.H1_H1 ;  /* 0x30000060ff647230 */ /* 0x000fe20000004100 */
[----:B------:R-:W-:Y:S01]  /*44b0*/  F2FP.F16.F32.PACK_AB R7, R34, R7 ;  /* 0x000000072207723e */ /* 0x000fe200000000ff */
[--C-:B------:R-:W-:Y:S02]  /*44c0*/  HADD2.F32 R45, -RZ, R47.reuse.H0_H0 ;  /* 0x2000002fff2d7230 */ /* 0x100fe40000004100 */
[----:B------:R-:W-:Y:S02]  /*44d0*/  HADD2.F32 R47, -RZ, R47.H1_H1 ;  /* 0x3000002fff2f7230 */ /* 0x000fe40000004100 */
[----:B------:R-:W-:Y:S02]  /*44e0*/  HADD2.F32 R97, -RZ, R35.H0_H0 ;  /* 0x20000023ff617230 */ /* 0x000fe40000004100 */
[--C-:B------:R-:W-:Y:S02]  /*44f0*/  HADD2.F32 R96, -RZ, R15.reuse.H1_H1 ;  /* 0x3000000fff607230 */ /* 0x100fe40000004100 */
[----:B------:R-:W-:-:S02]  /*4500*/  HADD2.F32 R33, -RZ, R15.H0_H0 ;  /* 0x2000000fff217230 */ /* 0x000fc40000004100 */
[-C--:B------:R-:W-:Y:S01]  /*4510*/  FMUL.FTZ R99, R47, R97.reuse ;  /* 0x000000612f637220 */ /* 0x080fe20000410000 */
[----:B------:R-:W-:Y:S02]  /*4520*/  HADD2.F32 R35, -RZ, R32.H0_H0 ;  /* 0x20000020ff237230 */ /* 0x000fe40000004100 */
[-C--:B------:R-:W-:Y:S01]  /*4530*/  FMUL.FTZ R32, R45, R100.reuse ;  /* 0x000000642d207220 */ /* 0x080fe20000410000 */
[C---:B------:R-:W-:Y:S01]  /*4540*/  FMUL.FTZ R102, R96.reuse, R97 ;  /* 0x0000006160667220 */ /* 0x040fe20000410000 */
[C---:B------:R-:W-:Y:S01]  /*4550*/  FMUL.FTZ R100, R33.reuse, R100 ;  /* 0x0000006421647220 */ /* 0x040fe20000410000 */
[----:B------:R-:W-:Y:S02]  /*4560*/  HADD2.F32 R5, -RZ, R5.H0_H0 ;  /* 0x20000005ff057230 */ /* 0x000fe40000004100 */
[-C--:B------:R-:W-:Y:S01]  /*4570*/  FFMA.FTZ R15, R33, R98.reuse, -R32 ;  /* 0x00000062210f7223 */ /* 0x080fe20000010820 */
[-C--:B------:R-:W-:Y:S01]  /*4580*/  FFMA.FTZ R96, R96, R35.reuse, -R99 ;  /* 0x0000002360607223 */ /* 0x080fe20000010863 */
[----:B------:R-:W-:Y:S01]  /*4590*/  FFMA.FTZ R33, R47, R35, R102 ;  /* 0x000000232f217223 */ /* 0x000fe20000010066 */
[----:B------:R-:W-:Y:S01]  /*45a0*/  FFMA.FTZ R32, R45, R98, R100 ;  /* 0x000000622d207223 */ /* 0x000fe20000010064 */
[----:B------:R-:W-:-:S02]  /*45b0*/  HADD2.F32 R47, -RZ, R11.H0_H0 ;  /* 0x2000000bff2f7230 */ /* 0x000fc40000004100 */
[----:B------:R-:W-:Y:S01]  /*45c0*/  HADD2.F32 R35, -RZ, R44.H0_H0 ;  /* 0x2000002cff237230 */ /* 0x000fe20000004100 */
[----:B------:R-:W-:Y:S01]  /*45d0*/  F2FP.F16.F32.PACK_AB R15, R96, R15 ;  /* 0x0000000f600f723e */ /* 0x000fe200000000ff */
[--C-:B------:R-:W-:Y:S01]  /*45e0*/  HADD2.F32 R100, -RZ, R95.reuse.H0_H0 ;  /* 0x2000005fff647230 */ /* 0x100fe20000004100 */
[----:B------:R-:W-:Y:S01]  /*45f0*/  F2FP.F16.F32.PACK_AB R32, R33, R32 ;  /* 0x000000202120723e */ /* 0x000fe200000000ff */
[----:B------:R-:W-:Y:S02]  /*4600*/  HADD2.F32 R11, -RZ, R12.H0_H0 ;  /* 0x2000000cff0b7230 */ /* 0x000fe40000004100 */
[----:B------:R-:W-:Y:S02]  /*4610*/  HADD2.F32 R44, -RZ, R44.H1_H1 ;  /* 0x3000002cff2c7230 */ /* 0x000fe40000004100 */
[----:B------:R-:W-:Y:S02]  /*4620*/  HADD2.F32 R12, -RZ, R12.H1_H1 ;  /* 0x3000000cff0c7230 */ /* 0x000fe40000004100 */
[----:B------:R-:W-:-:S02]  /*4630*/  HADD2.F32 R98, -RZ, R95.H1_H1 ;  /* 0x3000005fff627230 */ /* 0x000fc40000004100 */
[-C--:B------:R-:W-:Y:S01]  /*4640*/  FMUL.FTZ R95, R44, R47.reuse ;  /* 0x0000002f2c5f7220 */ /* 0x080fe20000410000 */
[----:B------:R-:W-:Y:S02]  /*4650*/  HADD2.F32 R45, -RZ, R4.H0_H0 ;  /* 0x20000004ff2d7230 */ /* 0x000fe40000004100 */
[-C--:B------:R-:W-:Y:S01]  /*4660*/  FMUL.FTZ R4, R35, R100.reuse ;  /* 0x0000006423047220 */ /* 0x080fe20000410000 */
[C---:B------:R-:W-:Y:S01]  /*4670*/  FMUL.FTZ R100, R11.reuse, R100 ;  /* 0x000000640b647220 */ /* 0x040fe20000410000 */
[C---:B------:R-:W-:Y:S02]  /*4680*/  FMUL.FTZ R47, R12.reuse, R47 ;  /* 0x0000002f0c2f7220 */ /* 0x040fe40000410000 */
[-C--:B------:R-:W-:Y:S01]  /*4690*/  FFMA.FTZ R4, R11, R98.reuse, -R4 ;  /* 0x000000620b047223 */ /* 0x080fe20000010804 */
[----:B------:R-:W-:Y:S01]  /*46a0*/  FFMA.FTZ R11, R35, R98, R100 ;  /* 0x00000062230b7223 */ /* 0x000fe20000010064 */
[-C--:B------:R-:W-:Y:S01]  /*46b0*/  FFMA.FTZ R95, R12, R45.reuse, -R95 ;  /* 0x0000002d0c5f7223 */ /* 0x080fe2000001085f */
[----:B------:R-:W-:Y:S01]  /*46c0*/  FFMA.FTZ R44, R44, R45, R47 ;  /* 0x0000002d2c2c7223 */ /* 0x000fe2000001002f */
[----:B------:R-:W-:-:S02]  /*46d0*/  HADD2.F32 R35, -RZ, R93.H1_H1 ;  /* 0x3000005dff237230 */ /* 0x000fc40000004100 */
[----:B------:R-:W-:Y:S02]  /*46e0*/  HADD2.F32 R45, -RZ, R6.H0_H0 ;  /* 0x20000006ff2d7230 */ /* 0x000fe40000004100 */
[----:B------:R-:W-:Y:S01]  /*46f0*/  HADD2.F32 R12, -RZ, R46.H0_H0 ;  /* 0x2000002eff0c7230 */ /* 0x000fe20000004100 */
[----:B------:R-:W-:Y:S01]  /*4700*/  F2FP.F16.F32.PACK_AB R44, R44, R11 ;  /* 0x0000000b2c2c723e */ /* 0x000fe200000000ff */
[----:B------:R-:W-:Y:S02]  /*4710*/  HADD2.F32 R93, -RZ, R93.H0_H0 ;  /* 0x2000005dff5d7230 */ /* 0x000fe40000004100 */
[----:B------:R-:W-:Y:S02]  /*4720*/  HADD2.F32 R6, -RZ, R14.H0_H0 ;  /* 0x2000000eff067230 */ /* 0x000fe40000004100 */
[----:B------:R-:W-:Y:S02]  /*4730*/  HADD2.F32 R46, -RZ, R46.H1_H1 ;  /* 0x3000002eff2e7230 */ /* 0x000fe40000004100 */
[----:B------:R-:W-:Y:S01]  /*4740*/  FMUL.FTZ R47, R12, R93 ;  /* 0x0000005d0c2f7220 */ /* 0x000fe20000410000 */
[----:B------:R-:W-:-:S02]  /*4750*/  HADD2.F32 R14, -RZ, R14.H1_H1 ;  /* 0x3000000eff0e7230 */ /* 0x000fc40000004100 */
[----:B------:R-:W-:Y:S01]  /*4760*/  FMUL.FTZ R93, R6, R93 ;  /* 0x0000005d065d7220 */ /* 0x000fe20000410000 */
[----:B------:R-:W-:Y:S01]  /*4770*/  FMUL.FTZ R97, R46, R45 ;  /* 0x0000002d2e617220 */ /* 0x000fe20000410000 */
[----:B------:R-:W-:Y:S01]  /*4780*/  FFMA.FTZ R47, R6, R35, -R47 ;  /* 0x00000023062f7223 */ /* 0x000fe2000001082f */
[----:B------:R-:W-:Y:S01]  /*4790*/  FMUL.FTZ R45, R14, R45 ;  /* 0x0000002d0e2d7220 */ /* 0x000fe20000410000 */
[----:B------:R-:W-:Y:S01]  /*47a0*/  FFMA.FTZ R93, R12, R35, R93 ;  /* 0x000000230c5d7223 */ /* 0x000fe2000001005d */
[-C--:B------:R-:W-:Y:S01]  /*47b0*/  FFMA.FTZ R14, R14, R5.reuse, -R97 ;  /* 0x000000050e0e7223 */ /* 0x080fe20000010861 */
[----:B------:R-:W-:Y:S01]  /*47c0*/  F2FP.F16.F32.PACK_AB R12, R95, R4 ;  /* 0x000000045f0c723e */ /* 0x000fe200000000ff */
[----:B------:R-:W-:Y:S01]  /*47d0*/  FFMA.FTZ R46, R46, R5, R45 ;  /* 0x000000052e2e7223 */ /* 0x000fe2000001002d */
[----:B------:R-:W-:Y:S01]  /*47e0*/  F2FP.F16.F32.PACK_AB R45, R94, R13 ;  /* 0x0000000d5e2d723e */ /* 0x000fe200000000ff */
[----:B------:R-:W-:Y:S01]  /*47f0*/  IMAD.MOV.U32 R13, RZ, RZ, R7 ;  /* 0x000000ffff0d7224 */ /* 0x000fe200078e0007 */
[----:B------:R-:W-:Y:S01]  /*4800*/  F2FP.F16.F32.PACK_AB R14, R14, R47 ;  /* 0x0000002f0e0e723e */ /* 0x000fe200000000ff */
[----:B------:R-:W-:Y:S01]  /*4810*/  IMAD.MOV.U32 R47, RZ, RZ, R32 ;  /* 0x000000ffff2f7224 */ /* 0x000fe200078e0020 */
[----:B------:R-:W-:-:S07]  /*4820*/  F2FP.F16.F32.PACK_AB R46, R46, R93 ;  /* 0x0000005d2e2e723e */ /* 0x000fce00000000ff */
.L_x_2708:
[----:B------:R-:W-:Y:S05]  /*4830*/  BSYNC B2 ;  /* 0x0000000000027941 */ /* 0x000fea0003800000 */
.L_x_2707:
[----:B------:R-:W-:Y:S01]  /*4840*/  ISETP.GE.AND P4, PT, R86, R87, PT ;  /* 0x000000575600720c */ /* 0x000fe20003f86270 */
[----:B---3--:R3:W-:-:S12]  /*4850*/  ST.E.128 desc[UR40][R78.64], R12 ;  /* 0x0000000c4e007985 */ /* 0x0087d8000c101d28 */
[----:B------:R-:W-:-:S05]  /*4860*/  @!P4 IMAD.WIDE R80, R86, 0x2, R80 ;  /* 0x000000025650c825 */ /* 0x000fca00078e0250 */
[----:B----4-:R3:W-:Y:S02]  /*4870*/  @!P4 ST.E.128 desc[UR40][R80.64], R44 ;  /* 0x0000002c5000c985 */ /* 0x0107e4000c101d28 */
.L_x_2706:
[----:B------:R-:W-:Y:S05]  /*4880*/  BSYNC B1 ;  /* 0x0000000000017941 */ /* 0x000fea0003800000 */
.L_x_2705:
[----:B------:R-:W-:-:S03]  /*4890*/  UMOV UR4, 0xffffffff ;  /* 0xffffffff00047882 */ /* 0x000fc60000000000 */
[----:B------:R-:W-:Y:S05]  /*48a0*/  BRA.DIV UR4, `(.L_x_2709) ;  /* 0x0000017604e07947 */ /* 0x000fea000b800000 */
[----:B-1----:R-:W1:Y:S04]  /*48b0*/  SHFL.IDX PT, R85, R85, 0x1, 0x1c1f ;  /* 0x003c1f0055557f89 */ /* 0x002e6800000e0000 */
[----:B------:R-:W4:Y:S02]  /*48c0*/  SHFL.IDX PT, R84, R84, 0x1, 0x1c1f ;  /* 0x003c1f0054547f89 */ /* 0x000f2400000e0000 */
.L_x_2952:
[----:B------:R-:W-:-:S04]  /*48d0*/  IADD3 R4, R154, 0x60, RZ ;  /* 0x000000609a047810 */ /* 0x000fc80007ffe0ff */
[----:B------:R-:W-:-:S13]  /*48e0*/  ISETP.GE.OR P4, PT, R4, R75, P1 ;  /* 0x0000004b0400720c */ /* 0x000fda0000f86670 */
[----:B------:R-:W-:Y:S05]  /*48f0*/  @P4 BRA `(.L_x_2692) ;  /* 0x0000000800f44947 */ /* 0x000fea0003800000 */
[----:B------:R-:W5:Y:S01]  /*4900*/  LDL R5, [R1+0x40] ;  /* 0x0000400001057983 */ /* 0x000f620000100800 */
[----:B------:R-:W-:Y:S01]  /*4910*/  SEL R89, R58, R89, !P0 ;  /* 0x000000593a597207 */ /* 0x000fe20004000000 */
[----:B------:R-:W-:Y:S01]  /*4920*/  VIADD R6, R154, 0x60 ;  /* 0x000000609a067836 */ /* 0x000fe20000000000 */
[----:B----4-:R-:W-:Y:S01]  /*4930*/  LEA R32, P4, R10, R84, 0x1 ;  /* 0x000000540a207211 */ /* 0x010fe200078808ff */
[----:B------:R-:W-:Y:S01]  /*4940*/  VIADD R7, R154, 0x60 ;  /* 0x000000609a077836 */ /* 0x000fe20000000000 */
[----:B------:R-:W-:Y:S01]  /*4950*/  SHF.R.S32.HI R4, RZ, 0x1f, R89 ;  /* 0x0000001fff047819 */ /* 0x000fe20000011459 */
[----:B------:R-:W-:Y:S01]  /*4960*/  IMAD.SHL.U32 R6, R6, 0x40, RZ ;  /* 0x0000004006067824 */ /* 0x000fe200078e00ff */
[----:B------:R-:W-:Y:S01]  /*4970*/  BSSY B1, `(.L_x_2710) ;  /* 0x000006a000017945 */ /* 0x000fe20003800000 */
[----:B------:R-:W-:Y:S01]  /*4980*/  IMAD.SHL.U32 R7, R7, 0x40, RZ ;  /* 0x0000004007077824 */ /* 0x000fe200078e00ff */
[----:B------:R-:W-:Y:S02]  /*4990*/  LEA.HI R89, R4, R89, RZ, 0x4 ;  /* 0x0000005904597211 */ /* 0x000fe400078f20ff */
[----:B------:R-:W-:-:S02]  /*49a0*/  LOP3.LUT R6, R6, 0x1c0, RZ, 0xc0, !PT ;  /* 0x000001c006067812 */ /* 0x000fc400078ec0ff */
[----:B--2---:R-:W-:Y:S02]  /*49b0*/  LEA.HI.SX32 R11, R89, R52, 0x1c ;  /* 0x00000034590b7211 */ /* 0x004fe400078fe2ff */
[----:B------:R-:W-:Y:S02]  /*49c0*/  LOP3.LUT R7, R7, 0x1c0, RZ, 0xc0, !PT ;  /* 0x000001c007077812 */ /* 0x000fe400078ec0ff */
[----:B------:R-:W-:Y:S02]  /*49d0*/  SHF.L.U32 R11, R11, 0x3, RZ ;  /* 0x000000030b0b7819 */ /* 0x000fe400000006ff */
[----:B------:R-:W-:Y:S02]  /*49e0*/  SHF.R.U32.HI R6, RZ, 0x3, R6 ;  /* 0x00000003ff067819 */ /* 0x000fe40000011606 */
[----:B------:R-:W-:Y:S02]  /*49f0*/  LOP3.LUT R4, R7, 0x38, R11, 0xf8, !PT ;  /* 0x0000003807047812 */ /* 0x000fe400078ef80b */
[----:B-1----:R-:W-:-:S02]  /*4a00*/  LEA.HI.X R33, R10, R85, R8, 0x1, P4 ;  /* 0x000000550a217211 */ /* 0x002fc400020f0c08 */
[----:B------:R-:W-:-:S05]  /*4a10*/  LOP3.LUT R4, R4, R6, RZ, 0x3c, !PT ;  /* 0x0000000604047212 */ /* 0x000fca00078e3cff */
[----:B-----5:R-:W-:Y:S02]  /*4a20*/  IMAD.IADD R4, R5, 0x1, R4 ;  /* 0x0000000105047824 */ /* 0x020fe400078e0204 */
[C---:B------:R-:W-:Y:S02]  /*4a30*/  IMAD R5, R19.reuse, 0x2000, R0 ;  /* 0x0000200013057824 */ /* 0x040fe400078e0200 */
[----:B------:R-:W-:Y:S02]  /*4a40*/  IMAD R7, R19, 0x2000, R4 ;  /* 0x0000200013077824 */ /* 0x000fe400078e0204 */
[----:B------:R-:W-:-:S03]  /*4a50*/  IMAD R5, R5, 0x2, R2 ;  /* 0x0000000205057824 */ /* 0x000fc600078e0202 */
[----:B---3--:R-:W-:-:S03]  /*4a60*/  LEA R12, R7, R2, 0x1 ;  /* 0x00000002070c7211 */ /* 0x008fc600078e08ff */
[----:B------:R-:W1:Y:S04]  /*4a70*/  LDS.128 R4, [R5+0xe400] ;  /* 0x00e4000005047984 */ /* 0x000e680000000c00 */
[----:B------:R-:W2:Y:S01]  /*4a80*/  LDS.128 R12, [R12+0xe400] ;  /* 0x00e400000c0c7984 */ /* 0x000ea20000000c00 */
[----:B------:R-:W-:Y:S05]  /*4a90*/  @P3 BRA `(.L_x_2711) ;  /* 0x00000004005c3947 */ /* 0x000fea0003800000 */
[----:B------:R-:W-:Y:S01]  /*4aa0*/  SHF.R.U64 R34, R38, 0x10, R39 ;  /* 0x0000001026227819 */ /* 0x000fe20000001227 */
[----:B-1----:R-:W-:Y:S01]  /*4ab0*/  IMAD.MOV.U32 R38, RZ, RZ, R4 ;  /* 0x000000ffff267224 */ /* 0x002fe200078e0004 */
[----:B------:R-:W-:Y:S01]  /*4ac0*/  SHF.R.U32.HI R44, RZ, 0x10, R41 ;  /* 0x00000010ff2c7819 */ /* 0x000fe20000011629 */
[----:B--2---:R-:W-:Y:S01]  /*4ad0*/  IMAD.MOV.U32 R4, RZ, RZ, R13 ;  /* 0x000000ffff047224 */ /* 0x004fe200078e000d */
[----:B------:R-:W-:Y:S01]  /*4ae0*/  SHF.R.U64 R35, R36, 0x10, R37 ;  /* 0x0000001024237819 */ /* 0x000fe20000001225 */
[----:B------:R-:W-:Y:S01]  /*4af0*/  IMAD.MOV.U32 R13, RZ, RZ, R7 ;  /* 0x000000ffff0d7224 */ /* 0x000fe200078e0007 */
[----:B------:R-:W-:Y:S01]  /*4b00*/  SHF.R.U32.HI R46, RZ, 0x10, R37 ;  /* 0x00000010ff2e7819 */ /* 0x000fe20000011625 */
[----:B------:R-:W-:Y:S01]  /*4b10*/  HADD2.F32 R44, -RZ, R44.H0_H0 ;  /* 0x2000002cff2c7230 */ /* 0x000fe20000004100 */
[----:B------:R-:W-:Y:S01]  /*4b20*/  SHF.R.U64 R37, R40, 0x10, R41 ;  /* 0x0000001028257819 */ /* 0x000fe20000001229 */
[----:B------:R-:W-:Y:S01]  /*4b30*/  HADD2.F32 R7, -RZ, R5.H1_H1 ;  /* 0x30000005ff077230 */ /* 0x000fe20000004100 */
[----:B------:R-:W-:Y:S01]  /*4b40*/  SHF.R.U32.HI R47, RZ, 0x10, R39 ;  /* 0x00000010ff2f7819 */ /* 0x000fe20000011627 */
[----:B------:R-:W-:Y:S01]  /*4b50*/  IMAD.MOV.U32 R39, RZ, RZ, R12 ;  /* 0x000000ffff277224 */ /* 0x000fe200078e000c */
[--C-:B------:R-:W-:Y:S01]  /*4b60*/  SHF.R.U64 R36, R42, 0x10, R43.reuse ;  /* 0x000000102a247819 */ /* 0x100fe2000000122b */
[----:B------:R-:W-:Y:S01]  /*4b70*/  HADD2.F32 R12, -RZ, R4.H0_H0 ;  /* 0x20000004ff0c7230 */ /* 0x000fe20000004100 */
[----:B------:R-:W-:Y:S01]  /*4b80*/  SHF.R.U32.HI R45, RZ, 0x10, R43 ;  /* 0x00000010ff2d7819 */ /* 0x000fe2000001162b */
[----:B------:R-:W-:Y:S01]  /*4b90*/  HADD2.F32 R43, -RZ, R92.H1_H1 ;  /* 0x3000005cff2b7230 */ /* 0x000fe20000004100 */
[----:B------:R-:W-:Y:S01]  /*4ba0*/  MOV R40, R15 ;  /* 0x0000000f00287202 */ /* 0x000fe20000000f00 */
[----:B------:R-:W-:-:S02]  /*4bb0*/  HADD2.F32 R15, -RZ, R4.H1_H1 ;  /* 0x30000004ff0f7230 */ /* 0x000fc40000004100 */
[----:B------:R-:W-:Y:S02]  /*4bc0*/  HADD2.F32 R4, -RZ, R5.H0_H0 ;  /* 0x20000005ff047230 */ /* 0x000fe40000004100 */
[-C--:B------:R-:W-:Y:S01]  /*4bd0*/  FMUL.FTZ R5, R12, R43.reuse ;  /* 0x0000002b0c057220 */ /* 0x080fe20000410000 */
[----:B------:R-:W-:Y:S02]  /*4be0*/  HADD2.F32 R41, -RZ, R92.H0_H0 ;  /* 0x2000005cff297230 */ /* 0x000fe40000004100 */
        /* <DEDUP_REMOVED lines=11> */
[----:B------:R-:W-:Y:S02]  /*4ca0*/  HADD2.F32 R15, -RZ, R13.H0_H0 ;  /* 0x2000000dff0f7230 */ /* 0x000fe40000004100 */
[----:B------:R-:W-:Y:S02]  /*4cb0*/  HADD2.F32 R42, -RZ, R40.H1_H1 ;  /* 0x30000028ff2a7230 */ /* 0x000fe40000004100 */
[-C--:B------:R-:W-:Y:S01]  /*4cc0*/  FMUL.FTZ R78, R41, R46.reuse ;  /* 0x0000002e294e7220 */ /* 0x080fe20000410000 */
[----:B------:R-:W-:Y:S02]  /*4cd0*/  HADD2.F32 R45, -RZ, R45.H0_H0 ;  /* 0x2000002dff2d7230 */ /* 0x000fe40000004100 */
[----:B------:R-:W-:Y:S01]  /*4ce0*/  FMUL.FTZ R46, R15, R46 ;  /* 0x0000002e0f2e7220 */ /* 0x000fe20000410000 */
[----:B------:R-:W-:-:S02]  /*4cf0*/  HADD2.F32 R40, -RZ, R13.H1_H1 ;  /* 0x3000000dff287230 */ /* 0x000fc40000004100 */
[----:B------:R-:W-:Y:S02]  /*4d00*/  HADD2.F32 R44, -RZ, R91.H0_H0 ;  /* 0x2000005bff2c7230 */ /* 0x000fe40000004100 */
[-C--:B------:R-:W-:Y:S01]  /*4d10*/  FMUL.FTZ R79, R42, R45.reuse ;  /* 0x0000002d2a4f7220 */ /* 0x080fe20000410000 */
[----:B------:R-:W-:Y:S02]  /*4d20*/  HADD2.F32 R43, -RZ, R47.H0_H0 ;  /* 0x2000002fff2b7230 */ /* 0x000fe40000004100 */
[----:B------:R-:W-:Y:S01]  /*4d30*/  FMUL.FTZ R45, R40, R45 ;  /* 0x0000002d282d7220 */ /* 0x000fe20000410000 */
[----:B------:R-:W-:Y:S02]  /*4d40*/  HADD2.F32 R35, -RZ, R35.H0_H0 ;  /* 0x20000023ff237230 */ /* 0x000fe40000004100 */
[-C--:B------:R-:W-:Y:S01]  /*4d50*/  FFMA.FTZ R47, R41, R44.reuse, R46 ;  /* 0x0000002c292f7223 */ /* 0x080fe2000001002e */
[----:B------:R-:W-:Y:S01]  /*4d60*/  FFMA.FTZ R13, R15, R44, -R78 ;  /* 0x0000002c0f0d7223 */ /* 0x000fe2000001084e */
[----:B------:R-:W-:-:S02]  /*4d70*/  HADD2.F32 R41, -RZ, R37.H0_H0 ;  /* 0x20000025ff297230 */ /* 0x000fc40000004100 */
[-C--:B------:R-:W-:Y:S01]  /*4d80*/  FFMA.FTZ R80, R42, R43.reuse, R45 ;  /* 0x0000002b2a507223 */ /* 0x080fe2000001002d */
[--C-:B------:R-:W-:Y:S02]  /*4d90*/  HADD2.F32 R37, -RZ, R39.reuse.H0_H0 ;  /* 0x20000027ff257230 */ /* 0x100fe40000004100 */
[----:B------:R-:W-:Y:S01]  /*4da0*/  FFMA.FTZ R78, R40, R43, -R79 ;  /* 0x0000002b284e7223 */ /* 0x000fe2000001084f */
[--C-:B------:R-:W-:Y:S02]  /*4db0*/  HADD2.F32 R15, -RZ, R38.reuse.H0_H0 ;  /* 0x20000026ff0f7230 */ /* 0x100fe40000004100 */
[----:B------:R-:W-:Y:S02]  /*4dc0*/  HADD2.F32 R39, -RZ, R39.H1_H1 ;  /* 0x30000027ff277230 */ /* 0x000fe40000004100 */
[----:B------:R-:W-:Y:S01]  /*4dd0*/  HADD2.F32 R38, -RZ, R38.H1_H1 ;  /* 0x30000026ff267230 */ /* 0x000fe20000004100 */
[----:B------:R-:W-:Y:S01]  /*4de0*/  F2FP.F16.F32.PACK_AB R78, R78, R13 ;  /* 0x0000000d4e4e723e */ /* 0x000fe200000000ff */
[----:B------:R-:W-:-:S02]  /*4df0*/  HADD2.F32 R42, -RZ, R88.H0_H0 ;  /* 0x20000058ff2a7230 */ /* 0x000fc40000004100 */
[-C--:B------:R-:W-:Y:S01]  /*4e00*/  FMUL.FTZ R43, R39, R41.reuse ;  /* 0x00000029272b7220 */ /* 0x080fe20000410000 */
[----:B------:R-:W-:Y:S02]  /*4e10*/  HADD2.F32 R40, -RZ, R90.H0_H0 ;  /* 0x2000005aff287230 */ /* 0x000fe40000004100 */
[C---:B------:R-:W-:Y:S01]  /*4e20*/  FMUL.FTZ R46, R38.reuse, R41 ;  /* 0x00000029262e7220 */ /* 0x040fe20000410000 */
[----:B------:R-:W-:Y:S02]  /*4e30*/  HADD2.F32 R88, -RZ, R88.H1_H1 ;  /* 0x30000058ff587230 */ /* 0x000fe40000004100 */
[-C--:B------:R-:W-:Y:S01]  /*4e40*/  FMUL.FTZ R44, R37, R42.reuse ;  /* 0x0000002a252c7220 */ /* 0x080fe20000410000 */
[-C--:B------:R-:W-:Y:S01]  /*4e50*/  FFMA.FTZ R43, R38, R35.reuse, -R43 ;  /* 0x00000023262b7223 */ /* 0x080fe2000001082b */
[----:B------:R-:W-:Y:S01]  /*4e60*/  FFMA.FTZ R41, R39, R35, R46 ;  /* 0x0000002327297223 */ /* 0x000fe2000001002e */
[C---:B------:R-:W-:Y:S01]  /*4e70*/  FMUL.FTZ R42, R15.reuse, R42 ;  /* 0x0000002a0f2a7220 */ /* 0x040fe20000410000 */
[----:B------:R-:W-:Y:S01]  /*4e80*/  FFMA.FTZ R44, R15, R40, -R44 ;  /* 0x000000280f2c7223 */ /* 0x000fe2000001082c */
[----:B------:R-:W-:Y:S01]  /*4e90*/  HADD2.F32 R35, -RZ, R14.H0_H0 ;  /* 0x2000000eff237230 */ /* 0x000fe20000004100 */
[----:B------:R-:W-:Y:S01]  /*4ea0*/  F2FP.F16.F32.PACK_AB R13, R12, R5 ;  /* 0x000000050c0d723e */ /* 0x000fe200000000ff */
[----:B------:R-:W-:-:S02]  /*4eb0*/  HADD2.F32 R39, -RZ, R36.H0_H0 ;  /* 0x20000024ff277230 */ /* 0x000fc40000004100 */
[----:B------:R-:W-:Y:S01]  /*4ec0*/  FFMA.FTZ R42, R37, R40, R42 ;  /* 0x00000028252a7223 */ /* 0x000fe2000001002a */
[----:B------:R-:W-:Y:S01]  /*4ed0*/  HADD2.F32 R15, -RZ, R6.H0_H0 ;  /* 0x20000006ff0f7230 */ /* 0x000fe20000004100 */
[----:B------:R-:W-:Y:S01]  /*4ee0*/  F2FP.F16.F32.PACK_AB R4, R43, R44 ;  /* 0x0000002c2b04723e */ /* 0x000fe200000000ff */
[----:B------:R-:W-:Y:S02]  /*4ef0*/  HADD2.F32 R14, -RZ, R14.H1_H1 ;  /* 0x3000000eff0e7230 */ /* 0x000fe40000004100 */
[----:B------:R-:W-:Y:S01]  /*4f00*/  HADD2.F32 R6, -RZ, R6.H1_H1 ;  /* 0x30000006ff067230 */ /* 0x000fe20000004100 */
[----:B------:R-:W-:Y:S01]  /*4f10*/  F2FP.F16.F32.PACK_AB R12, R41, R42 ;  /* 0x0000002a290c723e */ /* 0x000fe200000000ff */
[----:B------:R-:W-:Y:S02]  /*4f20*/  HADD2.F32 R37, -RZ, R34.H0_H0 ;  /* 0x20000022ff257230 */ /* 0x000fe40000004100 */
[----:B------:R-:W-:Y:S01]  /*4f30*/  FMUL.FTZ R34, R35, R88 ;  /* 0x0000005823227220 */ /* 0x000fe20000410000 */
[----:B------:R-:W-:-:S02]  /*4f40*/  HADD2.F32 R90, -RZ, R90.H1_H1 ;  /* 0x3000005aff5a7230 */ /* 0x000fc40000004100 */
[-C--:B------:R-:W-:Y:S01]  /*4f50*/  FMUL.FTZ R45, R14, R39.reuse ;  /* 0x000000270e2d7220 */ /* 0x080fe20000410000 */
[C---:B------:R-:W-:Y:S01]  /*4f60*/  FMUL.FTZ R88, R15.reuse, R88 ;  /* 0x000000580f587220 */ /* 0x040fe20000410000 */
[C---:B------:R-:W-:Y:S01]  /*4f70*/  FMUL.FTZ R39, R6.reuse, R39 ;  /* 0x0000002706277220 */ /* 0x040fe20000410000 */
[----:B------:R-:W-:Y:S02]  /*4f80*/  IMAD.MOV.U32 R5, RZ, RZ, R7 ;  /* 0x000000ffff057224 */ /* 0x000fe400078e0007 */
[-C--:B------:R-:W-:Y:S01]  /*4f90*/  FFMA.FTZ R34, R15, R90.reuse, -R34 ;  /* 0x0000005a0f227223 */ /* 0x080fe20000010822 */
[----:B------:R-:W-:Y:S01]  /*4fa0*/  FFMA.FTZ R88, R35, R90, R88 ;  /* 0x0000005a23587223 */ /* 0x000fe20000010058 */
[-C--:B------:R-:W-:Y:S01]  /*4fb0*/  FFMA.FTZ R45, R6, R37.reuse, -R45 ;  /* 0x00000025062d7223 */ /* 0x080fe2000001082d */
[----:B------:R-:W-:Y:S01]  /*4fc0*/  FFMA.FTZ R39, R14, R37, R39 ;  /* 0x000000250e277223 */ /* 0x000fe20000010027 */
[----:B------:R-:W-:Y:S01]  /*4fd0*/  F2FP.F16.F32.PACK_AB R15, R80, R47 ;  /* 0x0000002f500f723e */ /* 0x000fe200000000ff */
[----:B------:R-:W-:-:S02]  /*4fe0*/  IMAD.MOV.U32 R7, RZ, RZ, R78 ;  /* 0x000000ffff077224 */ /* 0x000fc400078e004e */
[----:B------:R-:W-:Y:S02]  /*4ff0*/  F2FP.F16.F32.PACK_AB R6, R45, R34 ;  /* 0x000000222d06723e */ /* 0x000fe400000000ff */
[----:B------:R-:W-:-:S07]  /*5000*/  F2FP.F16.F32.PACK_AB R14, R39, R88 ;  /* 0x00000058270e723e */ /* 0x000fce00000000ff */
.L_x_2711:
[----:B------:R-:W-:Y:S05]  /*5010*/  BSYNC B1 ;  /* 0x0000000000017941 */ /* 0x000fea0003800000 */
.L_x_2710:
[----:B------:R-:W-:Y:S01]  /*5020*/  ISETP.GE.AND P3, PT, R11, R87, PT ;  /* 0x000000570b00720c */ /* 0x000fe20003f66270 */
[----:B-1----:R1:W-:Y:S02]  /*5030*/  ST.E.128 desc[UR40][R32.64], R4 ;  /* 0x0000000420007985 */ /* 0x0023e4000c101d28 */
[----:B-1----:R-:W-:Y:S02]  /*5040*/  IMAD.MOV.U32 R4, RZ, RZ, R84 ;  /* 0x000000ffff047224 */ /* 0x002fe400078e0054 */
[----:B------:R-:W-:-:S08]  /*5050*/  IMAD.MOV.U32 R5, RZ, RZ, R85 ;  /* 0x000000ffff057224 */ /* 0x000fd000078e0055 */
[----:B------:R-:W-:Y:S05]  /*5060*/  @P3 BRA `(.L_x_2692) ;  /* 0x0000000400183947 */ /* 0x000fea0003800000 */
[----:B------:R-:W-:-:S05]  /*5070*/  IMAD.WIDE R4, R11, 0x2, R4 ;  /* 0x000000020b047825 */ /* 0x000fca00078e0204 */
[----:B--2---:R1:W-:Y:S01]  /*5080*/  ST.E.128 desc[UR40][R4.64], R12 ;  /* 0x0000000c04007985 */ /* 0x0043e2000c101d28 */
[----:B------:R-:W-:Y:S05]  /*5090*/  BRA `(.L_x_2692) ;  /* 0x00000004000c7947 */ /* 0x000fea0003800000 */
.L_x_2673:
[----:B------:R-:W-:-:S13]  /*50a0*/  ISETP.NE.AND P5, PT, R157, 0x3, PT ;  /* 0x000000039d00780c */ /* 0x000fda0003fa5270 */
[----:B------:R-:W-:Y:S05]  /*50b0*/  @!P5 BRA `(.L_x_2712) ;  /* 0x000000000004d947 */ /* 0x000fea0003800000 */
[----:B------:R-:W-:Y:S01]  /*50c0*/  BPT.TRAP 0x1 ;  /* 0x000000040000795c */ /* 0x000fe20000300000 */
.L_x_2712:
[----:B------:R-:W2:Y:S01]  /*50d0*/  LDL R4, [R1] ;  /* 0x0000000001047983 */ /* 0x000ea20000100800 */
[----:B------:R-:W-:Y:S01]  /*50e0*/  LEA R68, R19, R2, 0x3 ;  /* 0x0000000213447211 */ /* 0x000fe200078e18ff */
[----:B------:R-:W-:Y:S01]  /*50f0*/  BSSY B1, `(.L_x_2713) ;  /* 0x0000005000017945 */ /* 0x000fe20003800000 */
[----:B------:R-:W-:Y:S02]  /*5100*/  SHF.R.S32.HI R73, RZ, 0x1f, R72 ;  /* 0x0000001fff497819 */ /* 0x000fe40000011448 */
[----:B--2---:R-:W-:-:S04]  /*5110*/  SHF.L.U32 R77, R4, 0x1f, RZ ;  /* 0x0000001f044d7819 */ /* 0x004fc800000006ff */
[----:B------:R-:W0:Y:S02]  /*5120*/  SYNCS.PHASECHK.TRANS64.TRYWAIT P3, [R68+URZ+0x16890], R77 ;  /* 0x0168904d440075a7 */ /* 0x000e24000806017f */
[----:B0-----:R-:W-:Y:S05]  /*5130*/  @!P3 BRA `(.L_x_2714) ;  /* 0x000001700008b947 */ /* 0x001fea0003800000 */
.L_x_2953:
[----:B------:R-:W-:Y:S05]  /*5140*/  BSYNC B1 ;  /* 0x0000000000017941 */ /* 0x000fea0003800000 */
.L_x_2713:
        /* <DEDUP_REMOVED lines=15> */
[----:B------:R-:W-:Y:S02]  /*5240*/  IMAD.IADD R34, R75, 0x1, -R154 ;  /* 0x000000014b227824 */ /* 0x000fe400078e0a9a */
        /* <DEDUP_REMOVED lines=9> */
.L_x_2957:
        /* <DEDUP_REMOVED lines=13> */
.L_x_2717:
[----:B------:R-:W-:Y:S05]  /*53b0*/  BSYNC B1 ;  /* 0x0000000000017941 */ /* 0x000fea0003800000 */
.L_x_2716:
[----:B------:R-:W-:-:S03]  /*53c0*/  UMOV UR4, 0xffffffff ;  /* 0xffffffff00047882 */ /* 0x000fc60000000000 */
[----:B------:R-:W-:Y:S05]  /*53d0*/  BRA.DIV UR4, `(.L_x_2718) ;  /* 0x0000016e04c07947 */ /* 0x000fea000b800000 */
[----:B--2-4-:R2:W4:Y:S04]  /*53e0*/  SHFL.IDX PT, R5, R33, 0x1, 0x1c1f ;  /* 0x003c1f0021057f89 */ /* 0x01452800000e0000 */
[----:B---3--:R2:W3:Y:S02]  /*53f0*/  SHFL.IDX PT, R7, R32, 0x1, 0x1c1f ;  /* 0x003c1f0020077f89 */ /* 0x0084e400000e0000 */
.L_x_2961:
        /* <DEDUP_REMOVED lines=13> */
.L_x_2692:
[----:B------:R-:W-:Y:S05]  /*54d0*/  BSYNC B0 ;  /* 0x0000000000007941 */ /* 0x000fea0003800000 */
.L_x_2672:
[----:B01234-:R-:W0:Y:S01]  /*54e0*/  S2R R4, SR_TID.X ;  /* 0x0000000000047919 */ /* 0x01fe220000002100 */
[----:B------:R-:W-:Y:S01]  /*54f0*/  @!PT LDS RZ, [RZ] ;  /* 0x00000000fffff984 */ /* 0x000fe20000000800 */
[----:B------:R-:W-:Y:S01]  /*5500*/  @!PT LDS RZ, [RZ] ;  /* 0x00000000fffff984 */ /* 0x000fe20000000800 */
[----:B------:R-:W-:Y:S01]  /*5510*/  @!PT LDS RZ, [RZ] ;  /* 0x00000000fffff984 */ /* 0x000fe20000000800 */
[----:B------:R-:W-:Y:S01]  /*5520*/  @!PT LDS RZ, [RZ] ;  /* 0x00000000fffff984 */ /* 0x000fe20000000800 */
[----:B------:R1:W-:Y:S06]  /*5530*/  MEMBAR.ALL.CTA ;  /* 0x0000000000007992 */ /* 0x0003ec0000008000 */
[----:B-1----:R-:W1:Y:S01]  /*5540*/  FENCE.VIEW.ASYNC.S ;  /* 0x00000000000073c6 */ /* 0x002e620000000000 */
[----:B------:R-:W-:Y:S05]  /*5550*/  WARPSYNC.ALL ;  /* 0x0000000000007948 */ /* 0x000fea0003800000 */
[----:B------:R-:W-:Y:S01]  /*5560*/  BSSY B0, `(.L_x_2719) ;  /* 0x0000008000007945 */ /* 0x000fe20003800000 */
[----:B-1----:R1:W-:Y:S01]  /*5570*/  BAR.SYNC.DEFER_BLOCKING R76, 0x80 ;  /* 0x0002004c0000751d */ /* 0x0023e20000010000 */
[----:B0-----:R-:W-:-:S13]  /*5580*/  LOP3.LUT P3, RZ, R4, 0x7f, RZ, 0xc0, !PT ;  /* 0x0000007f04ff7812 */ /* 0x001fda000786c0ff */
[----:B------:R-:W-:-:S05]  /*5590*/  @!P3 VIADD R4, R68, 0x168a0 ;  /* 0x000168a04404b836 */ /* 0x000fca0000000000 */
[----:B------:R-:W-:-:S04]  /*55a0*/  @!P3 PRMT R4, RZ, 0x654, R4 ;  /* 0x00000654ff04b816 */ /* 0x000fc80000000004 */
[----:B------:R1:W-:Y:S01]  /*55b0*/  @!P3 SYNCS.ARRIVE.TRANS64.RED.A1T0 RZ, [R4+URZ], RZ ;  /* 0x000000ff04ffb9a7 */ /* 0x0003e2000810043f */
[----:B------:R-:W-:Y:S05]  /*55c0*/  @!P5 BRA `(.L_x_2720) ;  /* 0x000000000004d947 */ /* 0x000fea0003800000 */
[----:B------:R-:W-:Y:S01]  /*55d0*/  BPT.TRAP 0x1 ;  /* 0x000000040000795c */ /* 0x000fe20000300000 */
.L_x_2720:
[----:B------:R-:W-:Y:S05]  /*55e0*/  BSYNC B0 ;  /* 0x0000000000007941 */ /* 0x000fea0003800000 */
.L_x_2719:
[----:B------:R-:W0:Y:S01]  /*55f0*/  SYNCS.PHASECHK.TRANS64.TRYWAIT P4, [R68+URZ+0x168b0], R77 ;  /* 0x0168b04d440075a7 */ /* 0x000e22000808017f */
[----:B------:R-:W-:Y:S01]  /*5600*/  ULDC UR36, c[0x0][0x2f4] ;  /* 0x0000bd0000247ab9 */ /* 0x000fe20000000800 */
[----:B------:R-:W-:Y:S04]  /*5610*/  BSSY B0, `(.L_x_2721) ;  /* 0x0000002000007945 */ /* 0x000fe80003800000 */
[----:B0-----:R-:W-:Y:S05]  /*5620*/  @!P4 BRA `(.L_x_2722) ;  /* 0x0000016c0078c947 */ /* 0x001fea0003800000 */
.L_x_2962:
[----:B------:R-:W-:Y:S05]  /*5630*/  BSYNC B0 ;  /* 0x0000000000007941 */ /* 0x000fea0003800000 */
.L_x_2721:
[----:B------:R-:W-:Y:S01]  /*5640*/  ULDC.64 UR4, c[0x0][0x328] ;  /* 0x0000ca0000047ab9 */ /* 0x000fe20000000a00 */
[----:B------:R-:W-:Y:S01]  /*5650*/  ULDC.64 UR6, c[0x0][0x318] ;  /* 0x0000c60000067ab9 */ /* 0x000fe20000000a00 */
[----:B------:R-:W-:Y:S01]  /*5660*/  IMAD R73, R73, UR4, RZ ;  /* 0x0000000449497c24 */ /* 0x000fe2000f8e02ff */
[----:B------:R-:W-:Y:S01]  /*5670*/  BSSY B0, `(.L_x_2723) ;  /* 0x000001d000007945 */ /* 0x000fe20003800000 */
[----:B-1----:R-:W-:-:S04]  /*5680*/  IMAD.WIDE.U32 R4, R72, UR4, RZ ;  /* 0x0000000448047c25 */ /* 0x002fc8000f8e00ff */
[----:B------:R-:W-:Y:S01]  /*5690*/  IMAD R73, R72, UR5, R73 ;  /* 0x0000000548497c24 */ /* 0x000fe2000f8e0249 */
[----:B------:R-:W-:Y:S01]  /*56a0*/  ULDC.64 UR4, c[0x0][0x338] ;  /* 0x0000ce0000047ab9 */ /* 0x000fe20000000a00 */
[----:B------:R-:W-:Y:S02]  /*56b0*/  IMAD.IADD R75, R75, 0x1, -R154 ;  /* 0x000000014b4b7824 */ /* 0x000fe400078e0a9a */
[----:B------:R-:W-:Y:S01]  /*56c0*/  IMAD R74, R74, UR4, RZ ;  /* 0x000000044a4a7c24 */ /* 0x000fe2000f8e02ff */
[----:B------:R-:W-:-:S03]  /*56d0*/  IADD3 R5, R5, R73, RZ ;  /* 0x0000004905057210 */ /* 0x000fc60007ffe0ff */
[C---:B------:R-:W-:Y:S02]  /*56e0*/  IMAD R7, R71.reuse, UR5, R74 ;  /* 0x0000000547077c24 */ /* 0x040fe4000f8e024a */
[----:B------:R-:W-:Y:S01]  /*56f0*/  IMAD.WIDE.U32 R4, R71, UR4, R4 ;  /* 0x0000000447047c25 */ /* 0x000fe2000f8e0004 */
[----:B------:R-:W-:-:S03]  /*5700*/  ULDC.64 UR4, c[0x0][0x330] ;  /* 0x0000cc0000047ab9 */ /* 0x000fc60000000a00 */
[----:B------:R-:W-:Y:S02]  /*5710*/  IMAD.IADD R5, R5, 0x1, R7 ;  /* 0x0000000105057824 */ /* 0x000fe400078e0207 */
[----:B------:R-:W-:-:S04]  /*5720*/  IMAD.WIDE.U32 R4, R23, UR4, R4 ;  /* 0x0000000417047c25 */ /* 0x000fc8000f8e0004 */
        /* <DEDUP_REMOVED lines=17> */
.L_x_2724:
[----:B------:R-:W-:Y:S05]  /*5840*/  BSYNC B0 ;  /* 0x0000000000007941 */ /* 0x000fea0003800000 */
.L_x_2723:
[----:B------:R-:W-:Y:S01]  /*5850*/  ISETP.GE.AND P4, PT, R75, 0x61, PT ;  /* 0x000000614b00780c */ /* 0x000fe20003f86270 */
[----:B-1-3--:R1:W3:Y:S01]  /*5860*/  SHFL.IDX PT, R5, R32, 0x1, 0x1c1f ;  /* 0x003c1f0020057f89 */ /* 0x00a2e200000e0000 */
[----:B------:R-:W-:Y:S03]  /*5870*/  BSSY B0, `(.L_x_2725) ;  /* 0x000000d000007945 */ /* 0x000fe60003800000 */
[----:B------:R-:W4:Y:S08]  /*5880*/  SHFL.IDX PT, R11, R11, 0x1, 0x1c1f ;  /* 0x003c1f000b0b7f89 */ /* 0x000f3000000e0000 */
[----:B-1----:R-:W-:Y:S05]  /*5890*/  @!P4 BRA `(.L_x_2726) ;  /* 0x000000000028c947 */ /* 0x002fea0003800000 */
[----:B------:R-:W-:-:S13]  /*58a0*/  ISETP.GE.AND P4, PT, R16, UR36, PT ;  /* 0x0000002410007c0c */ /* 0x000fda000bf86270 */
[----:B----4-:R-:W-:-:S04]  /*58b0*/  @!P4 LEA R14, P5, R16, R11, 0x1 ;  /* 0x0000000b100ec211 */ /* 0x010fc800078a08ff */
[----:B---3--:R-:W-:Y:S02]  /*58c0*/  @!P4 LEA.HI.X R15, R16, R5, R17, 0x1, P5 ;  /* 0x00000005100fc211 */ /* 0x008fe400028f0c11 */
[----:B------:R-:W-:-:S13]  /*58d0*/  ISETP.GE.AND P5, PT, R18, UR36, PT ;  /* 0x0000002412007c0c */ /* 0x000fda000bfa6270 */
[----:B------:R-:W-:-:S04]  /*58e0*/  @!P5 LEA R12, P6, R18, R11, 0x1 ;  /* 0x0000000b120cd211 */ /* 0x000fc800078c08ff */
[----:B--2---:R-:W-:Y:S02]  /*58f0*/  @!P5 LEA.HI.X R13, R18, R5, R156, 0x1, P6 ;  /* 0x00000005120dd211 */ /* 0x004fe400030f0c9c */
[----:B------:R-:W1:Y:S04]  /*5900*/  @!P4 LDS.128 R4, [R70+0x3000] ;  /* 0x003000004604c984 */ /* 0x000e680000000c00 */
[----:B-1----:R-:W-:Y:S04]  /*5910*/  @!P4 ST.E.128 desc[UR40][R14.64], R4 ;  /* 0x000000040e00c985 */ /* 0x002fe8000c101d28 */
[----:B------:R-:W1:Y:S04]  /*5920*/  @!P5 LDS.128 R4, [R69+0x3000] ;  /* 0x003000004504d984 */ /* 0x000e680000000c00 */
[----:B-1----:R1:W-:Y:S02]  /*5930*/  @!P5 ST.E.128 desc[UR40][R12.64], R4 ;  /* 0x000000040c00d985 */ /* 0x0023e4000c101d28 */
.L_x_2726:
[----:B------:R-:W-:Y:S05]  /*5940*/  BSYNC B0 ;  /* 0x0000000000007941 */ /* 0x000fea0003800000 */
.L_x_2725:
[----:B-1----:R-:W5:Y:S04]  /*5950*/  LDL R4, [R1+0x10] ;  /* 0x0000100001047983 */ /* 0x002f680000100800 */
[----:B---3--:R-:W3:Y:S01]  /*5960*/  LDL.LU R5, [R1] ;  /* 0x0000000001057983 */ /* 0x008ee20000300800 */
        /* <DEDUP_REMOVED lines=15> */
[----:B---3--:R-:W-:-:S05]  /*5a60*/  LOP3.LUT R5, R5, R4, RZ, 0x3c, !PT ;  /* 0x0000000405057212 */ /* 0x008fca00078e3cff */
[----:B------:R0:W-:Y:S02]  /*5a70*/  STL [R1], R5 ;  /* 0x0000000501007387 */ /* 0x0001e40000100800 */
[----:B------:R-:W-:Y:S05]  /*5a80*/  @P4 BRA `(.L_x_2727) ;  /* 0xffffffc800104947 */ /* 0x000fea000383ffff */
[----:B0-----:R-:W0:Y:S01]  /*5a90*/  S2R R5, SR_TID.X ;  /* 0x0000000000057919 */ /* 0x001e220000002100 */
[----:B------:R-:W-:Y:S02]  /*5aa0*/  PLOP3.LUT P0, PT, PT, PT, PT, 0x8, 0x0 ;  /* 0x000000000000781c */ /* 0x000fe40003f0e170 */
[----:B0-----:R-:W-:-:S04]  /*5ab0*/  SHF.R.U32.HI R5, RZ, 0x7, R5 ;  /* 0x00000007ff057819 */ /* 0x001fc80000011605 */
[----:B------:R-:W-:-:S13]  /*5ac0*/  ISETP.NE.AND P4, PT, R5, 0x1, PT ;  /* 0x000000010500780c */ /* 0x000fda0003f85270 */
[----:B------:R-:W-:Y:S06]  /*5ad0*/  @!P4 BAR.ARV 0x9, 0x100 ;  /* 0x024400000000cb1d */ /* 0x000fec0000002000 */
.L_x_2667:
[----:B------:R-:W3:Y:S01]  /*5ae0*/  LDL R3, [R1+0x28] ;  /* 0x0000280001037983 */ /* 0x000ee20000100800 */
[----:B------:R-:W0:Y:S01]  /*5af0*/  LDC R0, c[0x0][0x448] ;  /* 0x00011200ff007b82 */ /* 0x000e220000000800 */
[----:B------:R-:W-:Y:S01]  /*5b00*/  IMAD.MOV.U32 R88, RZ, RZ, RZ ;  /* 0x000000ffff587224 */ /* 0x000fe200078e00ff */
[----:B0-----:R-:W-:-:S13]  /*5b10*/  ISETP.NE.AND P1, PT, R0, 0x1, PT ;  /* 0x000000010000780c */ /* 0x001fda0003f25270 */
[----:B------:R-:W0:Y:S08]  /*5b20*/  @P1 LDC R0, c[0x0][0x44c] ;  /* 0x00011300ff001b82 */ /* 0x000e300000000800 */
[----:B------:R-:W1:Y:S01]  /*5b30*/  @P1 LDC R5, c[0x0][0x450] ;  /* 0x00011400ff051b82 */ /* 0x000e620000000800 */
[----:B---3--:R-:W-:-:S05]  /*5b40*/  IADD3 R3, R3, 0xbf, RZ ;  /* 0x000000bf03037810 */ /* 0x008fca0007ffe0ff */
[----:B0-----:R-:W-:-:S05]  /*5b50*/  @P1 IMAD.HI.U32 R0, R3, R0, RZ ;  /* 0x0000000003001227 */ /* 0x001fca00078e00ff */
[----:B-1----:R-:W-:-:S05]  /*5b60*/  @P1 SHF.R.U32.HI R3, RZ, R5, R0 ;  /* 0x00000005ff031219 */ /* 0x002fca0000011600 */
[----:B------:R-:W-:-:S05]  /*5b70*/  IMAD.IADD R3, R82, 0x1, R3 ;  /* 0x0000000152037824 */ /* 0x000fca00078e0203 */
[----:B------:R-:W-:-:S04]  /*5b80*/  SHF.R.S32.HI R0, RZ, 0x1f, R3 ;  /* 0x0000001fff007819 */ /* 0x000fc80000011403 */
[----:B------:R-:W-:-:S04]  /*5b90*/  LEA.HI R0, R0, R3, RZ, 0x7 ;  /* 0x0000000300007211 */ /* 0x000fc800078f38ff */
[----:B------:R-:W-:-:S04]  /*5ba0*/  SHF.R.S32.HI R0, RZ, 0x7, R0 ;  /* 0x00000007ff007819 */ /* 0x000fc80000011400 */
[----:B------:R-:W-:-:S04]  /*5bb0*/  VIMNMX R83, R83, R0, PT ;  /* 0x0000000053537248 */ /* 0x000fc80003fe0100 */
[----:B------:R-:W-:Y:S01]  /*5bc0*/  ISETP.GE.AND P1, PT, R83, 0x1, PT ;  /* 0x000000015300780c */ /* 0x000fe20003f26270 */
[----:B------:R-:W-:-:S12]  /*5bd0*/  @P0 BRA `(.L_x_2728) ;  /* 0x00000000000c0947 */ /* 0x000fd80003800000 */
[----:B------:R-:W0:Y:S01]  /*5be0*/  FENCE.VIEW.ASYNC.G ;  /* 0x00000000000073c6 */ /* 0x000e220000000100 */
[----:B------:R-:W-:Y:S05]  /*5bf0*/  WARPSYNC.ALL ;  /* 0x0000000000007948 */ /* 0x000fea0003800000 */
[----:B0-----:R-:W-:Y:S06]  /*5c00*/  BAR.ARV 0xc, 0x200 ;  /* 0x0308000000007b1d */ /* 0x001fec0000002000 */
.L_x_2728:
[----:B------:R-:W-:Y:S04]  /*5c10*/  BSSY B0, `(.L_x_2729) ;  /* 0x0000020000007945 */ /* 0x000fe80003800000 */
[----:B------:R-:W-:Y:S05]  /*5c20*/  @!P1 BRA `(.L_x_2730) ;  /* 0x0000000000789947 */ /* 0x000fea0003800000 */
[----:B------:R-:W3:Y:S01]  /*5c30*/  LDL R0, [R1+0x4c] ;  /* 0x00004c0001007983 */ /* 0x000ee20000100800 */
[----:B------:R-:W-:Y:S01]  /*5c40*/  ULDC UR4, c[0x0][0x9f0] ;  /* 0x00027c0000047ab9 */ /* 0x000fe20000000800 */
[----:B---3--:R-:W-:-:S04]  /*5c50*/  ISETP.NE.AND P0, PT, R0, RZ, PT ;  /* 0x000000ff0000720c */ /* 0x008fc80003f05270 */
[----:B------:R-:W-:-:S04]  /*5c60*/  SEL R9, R0, UR4, P0 ;  /* 0x0000000400097c07 */ /* 0x000fc80008000000 */
[-C--:B------:R-:W-:Y:S02]  /*5c70*/  IABS R6, R9.reuse ;  /* 0x0000000900067213 */ /* 0x080fe40000000000 */
        /* <DEDUP_REMOVED lines=25> */
.L_x_2730:
[----:B------:R-:W-:Y:S05]  /*5e10*/  BSYNC B0 ;  /* 0x0000000000007941 */ /* 0x000fea0003800000 */
.L_x_2729:
[----:B------:R-:W3:Y:S01]  /*5e20*/  LDL R0, [R1+0x58] ;  /* 0x0000580001007983 */ /* 0x000ee20000100800 */
        /* <DEDUP_REMOVED lines=18> */
[----:B---3--:R-:W-:Y:S02]  /*5f50*/  IMAD R4, R0, R88, RZ ;  /* 0x0000005800047224 */ /* 0x008fe400078e02ff */
        /* <DEDUP_REMOVED lines=14> */
.L_x_2965:
[----:B------:R-:W0:Y:S01]  /*6040*/  LDL R3, [R1+0x18] ;  /* 0x0000180001037983 */ /* 0x000e220000100800 */
[----:B------:R-:W-:Y:S01]  /*6050*/  BSSY B6, `(.L_x_2733) ;  /* 0x000001b000067945 */ /* 0x000fe20003800000 */
[----:B0-----:R-:W-:-:S05]  /*6060*/  IMAD.HI R0, R3, 0x55555556, RZ ;  /* 0x5555555603007827 */ /* 0x001fca00078e02ff */
[----:B------:R-:W-:-:S05]  /*6070*/  LEA.HI R0, R0, R0, RZ, 0x1 ;  /* 0x0000000000007211 */ /* 0x000fca00078f08ff */
[----:B------:R-:W-:Y:S01]  /*6080*/  IMAD R0, R0, -0x3, R3 ;  /* 0xfffffffd00007824 */ /* 0x000fe200078e0203 */
[----:B------:R-:W-:-:S04]  /*6090*/  IADD3 R3, R2, 0x8400, RZ ;  /* 0x0000840002037810 */ /* 0x000fc80007ffe0ff */
[----:B------:R-:W-:Y:S01]  /*60a0*/  LOP3.LUT P0, RZ, R3, 0x3ff, RZ, 0xc0, !PT ;  /* 0x000003ff03ff7812 */ /* 0x000fe2000780c0ff */
[----:B------:R-:W-:-:S03]  /*60b0*/  IMAD R0, R0, 0x2000, R3 ;  /* 0x0000200000007824 */ /* 0x000fc600078e0203 */
[----:B------:R-:W-:Y:S02]  /*60c0*/  P2R R25, PR, RZ, 0x1 ;  /* 0x00000001ff197803 */ /* 0x000fe40000000000 */
[----:B------:R-:W-:-:S04]  /*60d0*/  SHF.R.U32.HI R0, RZ, 0x4, R0 ;  /* 0x00000004ff007819 */ /* 0x000fc80000011600 */
[----:B------:R-:W-:-:S03]  /*60e0*/  LOP3.LUT R28, R0, 0x3fff, RZ, 0xc0, !PT ;  /* 0x00003fff001c7812 */ /* 0x000fc600078ec0ff */
[----:B------:R-:W-:Y:S05]  /*60f0*/  @!P0 BRA `(.L_x_2734) ;  /* 0x0000000000408947 */ /* 0x000fea0003800000 */
[----:B------:R-:W-:Y:S01]  /*6100*/  MOV R0, 0x0 ;  /* 0x0000000000007802 */ /* 0x000fe20000000f00 */
[----:B------:R-:W-:Y:S01]  /*6110*/  ULDC.64 UR4, c[0x4][0x88] ;  /* 0x0100220000047ab9 */ /* 0x000fe20000000a00 */
[----:B------:R-:W-:Y:S01]  /*6120*/  ULDC.64 UR6, c[0x4][0x90] ;  /* 0x0100240000067ab9 */ /* 0x000fe20000000a00 */
[----:B------:R-:W-:Y:S01]  /*6130*/  IMAD.U32 R4, RZ, RZ, UR4 ;  /* 0x00000004ff047e24 */ /* 0x000fe2000f8e00ff */
[----:B-1----:R0:W1:Y:S01]  /*6140*/  LDC.64 R14, c[0x4][R0] ;  /* 0x01000000000e7b82 */ /* 0x0020620000000a00 */
[----:B------:R-:W-:Y:S01]  /*6150*/  IMAD.U32 R5, RZ, RZ, UR5 ;  /* 0x00000005ff057e24 */ /* 0x000fe2000f8e00ff */
[----:B------:R-:W-:Y:S01]  /*6160*/  ULDC.64 UR4, c[0x4][0x28] ;  /* 0x01000a0000047ab9 */ /* 0x000fe20000000a00 */
[----:B------:R-:W-:Y:S01]  /*6170*/  IMAD.U32 R6, RZ, RZ, UR6 ;  /* 0x00000006ff067e24 */ /* 0x000fe2000f8e00ff */
[----:B------:R-:W-:Y:S01]  /*6180*/  MOV R7, UR7 ;  /* 0x0000000700077c02 */ /* 0x000fe20008000f00 */
[----:B------:R-:W-:Y:S01]  /*6190*/  IMAD.U32 R10, RZ, RZ, UR4 ;  /* 0x00000004ff0a7e24 */ /* 0x000fe2000f8e00ff */
[----:B--2---:R-:W-:Y:S01]  /*61a0*/  MOV R13, RZ ;  /* 0x000000ff000d7202 */ /* 0x004fe20000000f00 */
[----:B----4-:R-:W-:-:S02]  /*61b0*/  IMAD.U32 R11, RZ, RZ, UR5 ;  /* 0x00000005ff0b7e24 */ /* 0x010fc4000f8e00ff */
[----:B------:R-:W-:Y:S02]  /*61c0*/  IMAD.MOV.U32 R8, RZ, RZ, 0x70 ;  /* 0x00000070ff087424 */ /* 0x000fe400078e00ff */
[----:B0-----:R-:W-:-:S07]  /*61d0*/  IMAD.MOV.U32 R12, RZ, RZ, 0x1 ;  /* 0x00000001ff0c7424 */ /* 0x001fce00078e00ff */
[----:B------:R-:W-:-:S07]  /*61e0*/  LEPC R20, `(.L_x_2734) ;  /* 0x000000001014794e */ /* 0x000fce0000000000 */
[----:B-1---5:R-:W-:Y:S05]  /*61f0*/  CALL.ABS.NOINC R14 ;  /* 0x000000000e007343 */ /* 0x022fea0003c00000 */
.L_x_2734:
[----:B------:R-:W-:Y:S05]  /*6200*/  BSYNC B6 ;  /* 0x0000000000067941 */ /* 0x000fea0003800000 */
.L_x_2733:
[----:B------:R-:W-:Y:S02]  /*6210*/  ULDC UR4, c[0x0][0x3f4] ;  /* 0x0000fd0000047ab9 */ /* 0x000fe40000000800 */
[----:B------:R-:W-:-:S13]  /*6220*/  ISETP.LT.AND P0, PT, RZ, UR4, PT ;  /* 0x00000004ff007c0c */ /* 0x000fda000bf01270 */
[----:B------:R-:W-:Y:S05]  /*6230*/  @P0 BRA `(.L_x_2735) ;  /* 0x0000000000400947 */ /* 0x000fea0003800000 */
[----:B------:R-:W3:Y:S02]  /*6240*/  LDL R20, [R1+0x54] ;  /* 0x0000540001147983 */ /* 0x000ee40000100800 */
[----:B---3--:R-:W-:-:S04]  /*6250*/  LEA.HI R0, R20, R20, RZ, 0x1 ;  /* 0x0000001414007211 */ /* 0x008fc800078f08ff */
[----:B------:R-:W-:-:S05]  /*6260*/  LOP3.LUT R0, R0, 0xfffffffe, RZ, 0xc0, !PT ;  /* 0xfffffffe00007812 */ /* 0x000fca00078ec0ff */
[----:B------:R-:W-:-:S05]  /*6270*/  IMAD.IADD R0, R20, 0x1, -R0 ;  /* 0x0000000114007824 */ /* 0x000fca00078e0a00 */
[----:B------:R-:W-:-:S04]  /*6280*/  SHF.L.U32 R3, R0, 0x1f, RZ ;  /* 0x0000001f00037819 */ /* 0x000fc800000006ff */
[----:B------:R0:W3:Y:S03]  /*6290*/  SYNCS.PHASECHK.TRANS64.TRYWAIT P0, [R2+URZ+0x16800], R3 ;  /* 0x01680003020075a7 */ /* 0x0000e6000800017f */
[----:B---3--:R-:W-:Y:S05]  /*62a0*/  @!P0 NANOSLEEP.SYNCS 0x989680 ;  /* 0x009896800000895d */ /* 0x008fea0003900000 */
[----:B------:R-:W3:Y:S01]  /*62b0*/  @!P0 SYNCS.PHASECHK.TRANS64 P0, [R2+URZ+0x16800], R3 ;  /* 0x01680003020085a7 */ /* 0x000ee2000800007f */
[----:B------:R-:W-:Y:S04]  /*62c0*/  BSSY B0, `(.L_x_2736) ;  /* 0x0000006000007945 */ /* 0x000fe80003800000 */
[----:B---3--:R-:W-:Y:S05]  /*62d0*/  @P0 BRA `(.L_x_2737) ;  /* 0x0000000000100947 */ /* 0x008fea0003800000 */
.L_x_2738:
[----:B---3--:R3:W0:Y:S02]  /*62e0*/  SYNCS.PHASECHK.TRANS64.TRYWAIT P0, [R2+URZ+0x16800], R3 ;  /* 0x01680003020075a7 */ /* 0x008624000800017f */
[----:B0-----:R-:W-:Y:S05]  /*62f0*/  @!P0 NANOSLEEP.SYNCS 0x989680 ;  /* 0x009896800000895d */ /* 0x001fea0003900000 */
[----:B------:R-:W0:Y:S02]  /*6300*/  @!P0 SYNCS.PHASECHK.TRANS64 P0, [R2+URZ+0x16800], R3 ;  /* 0x01680003020085a7 */ /* 0x000e24000800007f */
[----:B0-----:R-:W-:Y:S05]  /*6310*/  @!P0 BRA `(.L_x_2738) ;  /* 0xfffffffc00f08947 */ /* 0x001fea000383ffff */
.L_x_2737:
[----:B------:R-:W-:Y:S05]  /*6320*/  BSYNC B0 ;  /* 0x0000000000007941 */ /* 0x000fea0003800000 */
.L_x_2736:
[----:B------:R-:W-:Y:S05]  /*6330*/  BRA `(.L_x_2739) ;  /* 0x0000002c00947947 */ /* 0x000fea0003800000 */
.L_x_2735:
        /* <DEDUP_REMOVED lines=11> */
[----:B------:R-:W-:Y:S02]  /*63f0*/  IMAD.IADD R31, R3, 0x1, R27 ;  /* 0x00000001031f7824 */ /* 0x000fe400078e021b */
[----:B------:R-:W-:Y:S01]  /*6400*/  IMAD.IADD R33, R5, 0x1, R25 ;  /* 0x0000000105217824 */ /* 0x000fe200078e0219 */
[----:B------:R-:W-:Y:S06]  /*6410*/  @!P0 BRA `(.L_x_2741) ;  /* 0x0000000000408947 */ /* 0x000fec0003800000 */
[----:B------:R-:W-:Y:S01]  /*6420*/  MOV R0, 0x0 ;  /* 0x0000000000007802 */ /* 0x000fe20000000f00 */
[----:B------:R-:W-:Y:S01]  /*6430*/  ULDC.64 UR4, c[0x4][0x88] ;  /* 0x0100220000047ab9 */ /* 0x000fe20000000a00 */
[----:B------:R-:W-:Y:S01]  /*6440*/  ULDC.64 UR6, c[0x4][0x90] ;  /* 0x0100240000067ab9 */ /* 0x000fe20000000a00 */
[----:B------:R-:W-:Y:S01]  /*6450*/  IMAD.U32 R4, RZ, RZ, UR4 ;  /* 0x00000004ff047e24 */ /* 0x000fe2000f8e00ff */
[----:B-1----:R0:W1:Y:S01]  /*6460*/  LDC.64 R14, c[0x4][R0] ;  /* 0x01000000000e7b82 */ /* 0x0020620000000a00 */
[----:B------:R-:W-:Y:S01]  /*6470*/  MOV R5, UR5 ;  /* 0x0000000500057c02 */ /* 0x000fe20008000f00 */
[----:B------:R-:W-:Y:S01]  /*6480*/  ULDC.64 UR4, c[0x4][0x20] ;  /* 0x0100080000047ab9 */ /* 0x000fe20000000a00 */
[----:B------:R-:W-:Y:S01]  /*6490*/  IMAD.U32 R6, RZ, RZ, UR6 ;  /* 0x00000006ff067e24 */ /* 0x000fe2000f8e00ff */
[----:B------:R-:W-:Y:S01]  /*64a0*/  MOV R8, 0x70 ;  /* 0x0000007000087802 */ /* 0x000fe20000000f00 */
[----:B------:R-:W-:Y:S02]  /*64b0*/  IMAD.U32 R7, RZ, RZ, UR7 ;  /* 0x00000007ff077e24 */ /* 0x000fe4000f8e00ff */
[----:B------:R-:W-:-:S02]  /*64c0*/  IMAD.U32 R10, RZ, RZ, UR4 ;  /* 0x00000004ff0a7e24 */ /* 0x000fc4000f8e00ff */
[----:B----4-:R-:W-:Y:S02]  /*64d0*/  IMAD.U32 R11, RZ, RZ, UR5 ;  /* 0x00000005ff0b7e24 */ /* 0x010fe4000f8e00ff */
[----:B------:R-:W-:Y:S02]  /*64e0*/  IMAD.MOV.U32 R12, RZ, RZ, 0x1 ;  /* 0x00000001ff0c7424 */ /* 0x000fe400078e00ff */
[----:B0-2---:R-:W-:-:S07]  /*64f0*/  IMAD.MOV.U32 R13, RZ, RZ, RZ ;  /* 0x000000ffff0d7224 */ /* 0x005fce00078e00ff */
[----:B------:R-:W-:-:S07]  /*6500*/  LEPC R20, `(.L_x_2741) ;  /* 0x000000001014794e */ /* 0x000fce0000000000 */
[----:B-1----:R-:W-:Y:S05]  /*6510*/  CALL.ABS.NOINC R14 ;  /* 0x000000000e007343 */ /* 0x002fea0003c00000 */
.L_x_2741:
[----:B------:R-:W-:Y:S05]  /*6520*/  BSYNC B6 ;  /* 0x0000000000067941 */ /* 0x000fea0003800000 */
.L_x_2740:
[----:B------:R-:W3:Y:S01]  /*6530*/  LDL R20, [R1+0x28] ;  /* 0x0000280001147983 */ /* 0x000ee20000100800 */
[----:B------:R-:W-:Y:S01]  /*6540*/  ULDC.U8 UR4, c[0x0][0x410] ;  /* 0x0001040000047ab9 */ /* 0x000fe20000000000 */
[----:B------:R-:W-:Y:S01]  /*6550*/  BSSY B0, `(.L_x_2742) ;  /* 0x00002bb000007945 */ /* 0x000fe20003800000 */
[----:B------:R-:W-:Y:S01]  /*6560*/  ISETP.NE.AND P0, PT, RZ, UR4, PT ;  /* 0x00000004ff007c0c */ /* 0x000fe2000bf05270 */
[----:B---3--:R-:W-:-:S12]  /*6570*/  IMAD.IADD R39, R154, 0x1, R20 ;  /* 0x000000019a277824 */ /* 0x008fd800078e0214 */
[----:B------:R-:W-:Y:S05]  /*6580*/  @!P0 BRA `(.L_x_2743) ;  /* 0x0000001400a08947 */ /* 0x000fea0003800000 */
[----:B------:R-:W3:Y:S01]  /*6590*/  LDL R37, [R1+0x4] ;  /* 0x0000040001257983 */ /* 0x000ee20000100800 */
[----:B------:R-:W0:Y:S01]  /*65a0*/  LDC R38, c[0x0][0x448] ;  /* 0x00011200ff267b82 */ /* 0x000e220000000800 */
[----:B------:R-:W-:Y:S01]  /*65b0*/  ULDC.64 UR4, c[0x0][0x3f8] ;  /* 0x0000fe0000047ab9 */ /* 0x000fe20000000a00 */
[----:B------:R-:W-:Y:S01]  /*65c0*/  ULDC.64 UR6, c[0x0][0x408] ;  /* 0x0001020000067ab9 */ /* 0x000fe20000000a00 */
[----:B------:R-:W5:Y:S01]  /*65d0*/  S2R R20, SR_TID.X ;  /* 0x0000000000147919 */ /* 0x000f620000002100 */
[----:B0-----:R-:W-:Y:S01]  /*65e0*/  ISETP.NE.AND P0, PT, R38, 0x1, PT ;  /* 0x000000012600780c */ /* 0x001fe20003f05270 */
[----:B-----5:R-:W-:-:S12]  /*65f0*/  VIADD R21, R20, 0xffffff80 ;  /* 0xffffff8014157836 */ /* 0x020fd80000000000 */
[----:B------:R-:W0:Y:S01]  /*6600*/  @P0 LDC R0, c[0x0][0x44c] ;  /* 0x00011300ff000b82 */ /* 0x000e220000000800 */
[----:B------:R-:W-:-:S07]  /*6610*/  SHF.R.S32.HI R20, RZ, 0x1f, R21 ;  /* 0x0000001fff147819 */ /* 0x000fce0000011415 */
[----:B------:R-:W5:Y:S01]  /*6620*/  @P0 LDC R5, c[0x0][0x450] ;  /* 0x00011400ff050b82 */ /* 0x000f620000000800 */
[----:B------:R-:W-:-:S04]  /*6630*/  LEA.HI R20, R20, R21, RZ, 0x2 ;  /* 0x0000001514147211 */ /* 0x000fc800078f10ff */
[----:B------:R-:W-:-:S04]  /*6640*/  LOP3.LUT R20, R20, 0xfffffffc, RZ, 0xc0, !PT ;  /* 0xfffffffc14147812 */ /* 0x000fc800078ec0ff */
[----:B------:R-:W-:-:S05]  /*6650*/  IADD3 R20, R21, -R20, RZ ;  /* 0x8000001415147210 */ /* 0x000fca0007ffe0ff */
[----:B------:R-:W-:-:S04]  /*6660*/  IMAD R3, R20, 0x60, R39 ;  /* 0x0000006014037824 */ /* 0x000fc800078e0227 */
[----:B0-----:R-:W-:-:S05]  /*6670*/  @P0 IMAD.HI.U32 R0, R3, R0, RZ ;  /* 0x0000000003000227 */ /* 0x001fca00078e00ff */
[----:B-----5:R-:W-:-:S04]  /*6680*/  @P0 SHF.R.U32.HI R3, RZ, R5, R0 ;  /* 0x00000005ff030219 */ /* 0x020fc80000011600 */
[----:B------:R-:W-:Y:S01]  /*6690*/  SHF.R.S32.HI R0, RZ, 0x1f, R3 ;  /* 0x0000001fff007819 */ /* 0x000fe20000011403 */
[----:B------:R-:W-:Y:S02]  /*66a0*/  IMAD.MOV.U32 R8, RZ, RZ, R26 ;  /* 0x000000ffff087224 */ /* 0x000fe400078e001a */
[----:B------:R-:W-:Y:S02]  /*66b0*/  IMAD.MOV.U32 R9, RZ, RZ, R31 ;  /* 0x000000ffff097224 */ /* 0x000fe400078e001f */
[C---:B------:R-:W-:Y:S02]  /*66c0*/  IMAD R4, R0.reuse, UR4, RZ ;  /* 0x0000000400047c24 */ /* 0x040fe4000f8e02ff */
[----:B------:R-:W-:Y:S02]  /*66d0*/  IMAD.MOV.U32 R10, RZ, RZ, R24 ;  /* 0x000000ffff0a7224 */ /* 0x000fe400078e0018 */
[----:B----4-:R-:W-:Y:S02]  /*66e0*/  IMAD.MOV.U32 R11, RZ, RZ, R33 ;  /* 0x000000ffff0b7224 */ /* 0x010fe400078e0021 */
[----:B------:R-:W-:-:S02]  /*66f0*/  IMAD R0, R0, UR6, RZ ;  /* 0x0000000600007c24 */ /* 0x000fc4000f8e02ff */
[----:B------:R-:W-:-:S04]  /*6700*/  IMAD.WIDE.U32 R8, R3, UR4, R8 ;  /* 0x0000000403087c25 */ /* 0x000fc8000f8e0008 */
[C---:B------:R-:W-:Y:S01]  /*6710*/  IMAD R5, R3.reuse, UR5, R4 ;  /* 0x0000000503057c24 */ /* 0x040fe2000f8e0204 */
[----:B------:R-:W-:Y:S01]  /*6720*/  ULDC.64 UR4, c[0x0][0x3e8] ;  /* 0x0000fa0000047ab9 */ /* 0x000fe20000000a00 */
[----:B------:R-:W-:-:S04]  /*6730*/  IMAD.WIDE.U32 R10, R3, UR6, R10 ;  /* 0x00000006030a7c25 */ /* 0x000fc8000f8e000a */
[----:B------:R-:W-:Y:S01]  /*6740*/  IMAD R3, R3, UR7, R0 ;  /* 0x0000000703037c24 */ /* 0x000fe2000f8e0200 */
[----:B------:R-:W-:Y:S01]  /*6750*/  ULDC.64 UR6, c[0x0][0x400] ;  /* 0x0001000000067ab9 */ /* 0x000fe20000000a00 */
[----:B------:R-:W-:Y:S02]  /*6760*/  LEA R4, P0, R8, UR4, 0x1 ;  /* 0x0000000408047c11 */ /* 0x000fe4000f8008ff */
[----:B------:R-:W-:Y:S01]  /*6770*/  IADD3 R5, R9, R5, RZ ;  /* 0x0000000509057210 */ /* 0x000fe20007ffe0ff */
[----:B------:R-:W-:Y:S01]  /*6780*/  IMAD.IADD R3, R11, 0x1, R3 ;  /* 0x000000010b037824 */ /* 0x000fe200078e0203 */
[----:B------:R-:W-:Y:S01]  /*6790*/  LEA R7, P1, R10, UR6, 0x1 ;  /* 0x000000060a077c11 */ /* 0x000fe2000f8208ff */
[----:B------:R-:W-:Y:S01]  /*67a0*/  UMOV UR4, 0xffffffff ;  /* 0xffffffff00047882 */ /* 0x000fe20000000000 */
[----:B------:R-:W-:Y:S02]  /*67b0*/  LEA.HI.X R6, R8, UR5, R5, 0x1, P0 ;  /* 0x0000000508067c11 */ /* 0x000fe400080f0c05 */
[----:B------:R-:W-:-:S02]  /*67c0*/  LEA.HI.X R8, R10, UR7, R3, 0x1, P1 ;  /* 0x000000070a087c11 */ /* 0x000fc400088f0c03 */
[----:B---3--:R-:W-:Y:S01]  /*67d0*/  SHF.R.S32.HI R36, RZ, 0x1f, R37 ;  /* 0x0000001fff247819 */ /* 0x008fe20000011425 */
[----:B------:R-:W-:Y:S06]  /*67e0*/  BRA.DIV UR4, `(.L_x_2744) ;  /* 0x0000015e045c7947 */ /* 0x000fec000b800000 */
[----:B------:R0:W3:Y:S04]  /*67f0*/  SHFL.IDX PT, R3, R6, RZ, 0x1c1f ;  /* 0x001c1fff06037589 */ /* 0x0000e800000e0000 */
[----:B------:R0:W4:Y:S04]  /*6800*/  SHFL.IDX PT, R0, R4, RZ, 0x1c1f ;  /* 0x001c1fff04007589 */ /* 0x00012800000e0000 */
[----:B------:R0:W0:Y:S04]  /*6810*/  SHFL.IDX PT, R5, R8, RZ, 0x1c1f ;  /* 0x001c1fff08057589 */ /* 0x00002800000e0000 */
[----:B-1----:R1:W0:Y:S02]  /*6820*/  SHFL.IDX PT, R14, R7, RZ, 0x1c1f ;  /* 0x001c1fff070e7589 */ /* 0x00222400000e0000 */
.L_x_2971:
[----:B------:R-:W5:Y:S01]  /*6830*/  LDL R9, [R1+0x14] ;  /* 0x0000140001097983 */ /* 0x000f620000100800 */
        /* <DEDUP_REMOVED lines=9> */
[----:B----4-:R-:W-:Y:S01]  /*68d0*/  IMAD.MOV.U32 R10, RZ, RZ, R0 ;  /* 0x000000ffff0a7224 */ /* 0x010fe200078e0000 */
[----:B------:R-:W-:Y:S01]  /*68e0*/  ISETP.GE.AND P3, PT, R37, UR4, PT ;  /* 0x0000000425007c0c */ /* 0x000fe2000bf66270 */
[----:B---3--:R-:W-:Y:S01]  /*68f0*/  IMAD.MOV.U32 R11, RZ, RZ, R3 ;  /* 0x000000ffff0b7224 */ /* 0x008fe200078e0003 */
[----:B------:R-:W-:Y:S02]  /*6900*/  ISETP.GE.AND P2, PT, R152, UR4, PT ;  /* 0x0000000498007c0c */ /* 0x000fe4000bf46270 */
[----:B------:R-:W-:Y:S02]  /*6910*/  CS2R R30, SRZ ;  /* 0x00000000001e7805 */ /* 0x000fe4000001ff00 */
[----:B0-----:R-:W-:-:S07]  /*6920*/  MOV R15, R5 ;  /* 0x00000005000f7202 */ /* 0x001fce0000000f00 */
[C---:B------:R-:W-:Y:S01]  /*6930*/  @!P3 IMAD.SHL.U32 R35, R37.reuse, 0x2, RZ ;  /* 0x000000022523b824 */ /* 0x040fe200078e00ff */
[----:B------:R-:W-:Y:S02]  /*6940*/  @!P3 SHF.L.U64.HI R20, R37, 0x1, R36 ;  /* 0x000000012514b819 */ /* 0x000fe40000010224 */
[----:B------:R-:W-:Y:S02]  /*6950*/  CS2R R32, SRZ ;  /* 0x0000000000207805 */ /* 0x000fe4000001ff00 */
[----:B------:R-:W-:Y:S01]  /*6960*/  CS2R R24, SRZ ;  /* 0x0000000000187805 */ /* 0x000fe2000001ff00 */
[----:B------:R-:W-:Y:S01]  /*6970*/  @!P2 IMAD.WIDE R10, R152, 0x2, R10 ;  /* 0x00000002980aa825 */ /* 0x000fe200078e020a */
[-C--:B------:R-:W-:Y:S02]  /*6980*/  @!P3 IADD3 R26, P0, R0, R35.reuse, RZ ;  /* 0x00000023001ab210 */ /* 0x080fe40007f1e0ff */
[----:B------:R-:W-:Y:S01]  /*6990*/  @!P3 IADD3 R34, P1, R14, R35, RZ ;  /* 0x000000230e22b210 */ /* 0x000fe20007f3e0ff */
[----:B--2---:R-:W-:Y:S01]  /*69a0*/  @!P2 IMAD.WIDE R12, R152, 0x2, R14 ;  /* 0x00000002980ca825 */ /* 0x004fe200078e020e */
[----:B------:R0:W5:Y:S03]  /*69b0*/  @!P2 LD.E.64 R30, desc[UR40][R10.64] ;  /* 0x000000280a1ea980 */ /* 0x000166000c101b00 */
[--C-:B------:R-:W-:Y:S01]  /*69c0*/  @!P3 IMAD.X R27, R3, 0x1, R20.reuse, P0 ;  /* 0x00000001031bb824 */ /* 0x100fe200000e0614 */
[----:B------:R0:W5:Y:S01]  /*69d0*/  @!P2 LD.E.64 R32, desc[UR40][R12.64] ;  /* 0x000000280c20a980 */ /* 0x000162000c101b00 */
[----:B------:R-:W-:Y:S01]  /*69e0*/  @!P3 IMAD.X R35, R5, 0x1, R20, P1 ;  /* 0x000000010523b824 */ /* 0x000fe200008e0614 */
[----:B------:R-:W-:-:S02]  /*69f0*/  CS2R R20, SRZ ;  /* 0x0000000000147805 */ /* 0x000fc4000001ff00 */
[----:B------:R0:W5:Y:S04]  /*6a00*/  @!P3 LD.E.64 R24, desc[UR40][R26.64] ;  /* 0x000000281a18b980 */ /* 0x000168000c101b00 */
[----:B------:R0:W5:Y:S02]  /*6a10*/  @!P3 LD.E.64 R20, desc[UR40][R34.64] ;  /* 0x000000282214b980 */ /* 0x000164000c101b00 */
.L_x_2746:
[----:B------:R-:W-:Y:S05]  /*6a20*/  BSYNC B1 ;  /* 0x0000000000017941 */ /* 0x000fea0003800000 */
.L_x_2745:
[----:B----45:R-:W-:Y:S01]  /*6a30*/  IMAD.MOV.U32 R0, RZ, RZ, R32 ;  /* 0x000000ffff007224 */ /* 0x030fe200078e0020 */
[----:B0-----:R-:W-:Y:S01]  /*6a40*/  MOV R5, R20 ;  /* 0x0000001400057202 */ /* 0x001fe20000000f00 */
[----:B---3--:R-:W-:Y:S01]  /*6a50*/  IMAD.MOV.U32 R3, RZ, RZ, R33 ;  /* 0x000000ffff037224 */ /* 0x008fe200078e0021 */
[----:B------:R-:W-:Y:S01]  /*6a60*/  UMOV UR4, 0xffffffff ;  /* 0xffffffff00047882 */ /* 0x000fe20000000000 */
        /* <DEDUP_REMOVED lines=8> */
[----:B------:R-:W-:Y:S02]  /*6af0*/  CS2R R26, SRZ ;  /* 0x00000000001a7805 */ /* 0x000fe4000001ff00 */
[----:B------:R-:W-:Y:S02]  /*6b00*/  PRMT R40, R40, 0x5410, R0 ;  /* 0x0000541028287816 */ /* 0x000fe40000000000 */
[----:B------:R-:W-:Y:S02]  /*6b10*/  PRMT R47, R3, 0x5410, R5 ;  /* 0x00005410032f7816 */ /* 0x000fe40000000005 */
[----:B------:R-:W-:Y:S01]  /*6b20*/  PRMT R35, R9, 0x7610, R35 ;  /* 0x0000761009237816 */ /* 0x000fe20000000023 */
[----:B------:R-:W-:Y:S06]  /*6b30*/  BRA.DIV UR4, `(.L_x_2747) ;  /* 0x0000015a04f87947 */ /* 0x000fec000b800000 */
[----:B------:R0:W3:Y:S04]  /*6b40*/  SHFL.IDX PT, R3, R6, 0x1, 0x1c1f ;  /* 0x003c1f0006037f89 */ /* 0x0000e800000e0000 */
[----:B------:R0:W4:Y:S04]  /*6b50*/  SHFL.IDX PT, R0, R4, 0x1, 0x1c1f ;  /* 0x003c1f0004007f89 */ /* 0x00012800000e0000 */
[----:B------:R0:W0:Y:S04]  /*6b60*/  SHFL.IDX PT, R5, R8, 0x1, 0x1c1f ;  /* 0x003c1f0008057f89 */ /* 0x00002800000e0000 */
[----:B------:R0:W0:Y:S02]  /*6b70*/  SHFL.IDX PT, R14, R7, 0x1, 0x1c1f ;  /* 0x003c1f00070e7f89 */ /* 0x00002400000e0000 */
.L_x_2977:
[----:B0-----:R-:W5:Y:S04]  /*6b80*/  LDL R6, [R1+0x54] ;  /* 0x0000540001067983 */ /* 0x001f680000100800 */
[----:B------:R-:W3:Y:S01]  /*6b90*/  LDL R41, [R1+0x3c] ;  /* 0x00003c0001297983 */ /* 0x000ee20000100800 */
[----:B------:R-:W-:Y:S01]  /*6ba0*/  VIADD R39, R39, 0x60 ;  /* 0x0000006027277836 */ /* 0x000fe20000000000 */
[----:B------:R-:W-:Y:S01]  /*6bb0*/  BSSY B1, `(.L_x_2748) ;  /* 0x0000021000017945 */ /* 0x000fe20003800000 */
[----:B------:R-:W-:Y:S02]  /*6bc0*/  CS2R R10, SRZ ;  /* 0x00000000000a7805 */ /* 0x000fe4000001ff00 */
[----:B--2---:R-:W-:Y:S02]  /*6bd0*/  CS2R R12, SRZ ;  /* 0x00000000000c7805 */ /* 0x004fe4000001ff00 */
[----:B------:R-:W-:-:S02]  /*6be0*/  CS2R R8, SRZ ;  /* 0x0000000000087805 */ /* 0x000fc4000001ff00 */
[----:B------:R-:W-:Y:S02]  /*6bf0*/  ISETP.GE.AND P0, PT, R39, R38, PT ;  /* 0x000000262700720c */ /* 0x000fe40003f06270 */
[----:B-----5:R-:W-:-:S04]  /*6c00*/  LEA.HI R4, R6, R6, RZ, 0x1 ;  /* 0x0000000606047211 */ /* 0x020fc800078f08ff */
[----:B------:R-:W-:Y:S01]  /*6c10*/  LOP3.LUT R4, R4, 0xfffffffe, RZ, 0xc0, !PT ;  /* 0xfffffffe04047812 */ /* 0x000fe200078ec0ff */
[----:B---3--:R-:W-:-:S04]  /*6c20*/  IMAD.SHL.U32 R34, R41, 0x40, RZ ;  /* 0x0000004029227824 */ /* 0x008fc800078e00ff */
[----:B------:R-:W-:-:S05]  /*6c30*/  IMAD.IADD R4, R6, 0x1, -R4 ;  /* 0x0000000106047824 */ /* 0x000fca00078e0a04 */
[----:B------:R-:W-:Y:S01]  /*6c40*/  SHF.L.U32 R39, R4, 0x1f, RZ ;  /* 0x0000001f04277819 */ /* 0x000fe200000006ff */
[----:B------:R-:W-:Y:S06]  /*6c50*/  @P0 BRA `(.L_x_2749) ;  /* 0x0000000000580947 */ /* 0x000fec0003800000 */
[----:B------:R-:W-:Y:S01]  /*6c60*/  ULDC UR4, c[0x0][0x3f4] ;  /* 0x0000fd0000047ab9 */ /* 0x000fe20000000800 */
[----:B-1----:R-:W-:Y:S01]  /*6c70*/  MOV R7, R3 ;  /* 0x0000000300077202 */ /* 0x002fe20000000f00 */
[----:B----4-:R-:W-:Y:S01]  /*6c80*/  IMAD.MOV.U32 R6, RZ, RZ, R0 ;  /* 0x000000ffff067224 */ /* 0x010fe200078e0000 */
[----:B------:R-:W-:Y:S02]  /*6c90*/  ISETP.GE.AND P3, PT, R37, UR4, PT ;  /* 0x0000000425007c0c */ /* 0x000fe4000bf66270 */
[----:B------:R-:W-:Y:S02]  /*6ca0*/  CS2R R12, SRZ ;  /* 0x00000000000c7805 */ /* 0x000fe4000001ff00 */
[----:B------:R-:W-:Y:S01]  /*6cb0*/  ISETP.GE.AND P2, PT, R152, UR4, PT ;  /* 0x0000000498007c0c */ /* 0x000fe2000bf46270 */
[----:B------:R-:W-:-:S08]  /*6cc0*/  IMAD.MOV.U32 R15, RZ, RZ, R5 ;  /* 0x000000ffff0f7224 */ /* 0x000fd000078e0005 */
[C---:B------:R-:W-:Y:S01]  /*6cd0*/  @!P3 IMAD.SHL.U32 R9, R37.reuse, 0x2, RZ ;  /* 0x000000022509b824 */ /* 0x040fe200078e00ff */
[----:B------:R-:W-:Y:S02]  /*6ce0*/  @!P3 SHF.L.U64.HI R10, R37, 0x1, R36 ;  /* 0x00000001250ab819 */ /* 0x000fe40000010224 */
[----:B------:R-:W-:Y:S01]  /*6cf0*/  CS2R R26, SRZ ;  /* 0x00000000001a7805 */ /* 0x000fe2000001ff00 */
[----:B------:R-:W-:Y:S01]  /*6d00*/  @!P2 IMAD.WIDE R6, R152, 0x2, R6 ;  /* 0x000000029806a825 */ /* 0x000fe200078e0206 */
[-C--:B------:R-:W-:Y:S02]  /*6d10*/  @!P3 IADD3 R36, P0, R0, R9.reuse, RZ ;  /* 0x000000090024b210 */ /* 0x080fe40007f1e0ff */
[----:B------:R-:W-:Y:S02]  /*6d20*/  @!P3 IADD3 R4, P1, R14, R9, RZ ;  /* 0x000000090e04b210 */ /* 0x000fe40007f3e0ff */
[----:B------:R-:W-:Y:S01]  /*6d30*/  CS2R R8, SRZ ;  /* 0x0000000000087805 */ /* 0x000fe2000001ff00 */
[----:B------:R0:W5:Y:S01]  /*6d40*/  @!P2 LD.E.64 R12, desc[UR40][R6.64] ;  /* 0x00000028060ca980 */ /* 0x000162000c101b00 */
[----:B------:R-:W-:-:S02]  /*6d50*/  @!P3 IMAD.X R37, R3, 0x1, R10, P0 ;  /* 0x000000010325b824 */ /* 0x000fc400000e060a */
[----:B------:R-:W-:Y:S01]  /*6d60*/  @!P3 IMAD.X R5, R5, 0x1, R10, P1 ;  /* 0x000000010505b824 */ /* 0x000fe200008e060a */
[----:B------:R-:W-:Y:S01]  /*6d70*/  CS2R R10, SRZ ;  /* 0x00000000000a7805 */ /* 0x000fe2000001ff00 */
[----:B------:R-:W-:Y:S01]  /*6d80*/  @!P2 IMAD.WIDE R14, R152, 0x2, R14 ;  /* 0x00000002980ea825 */ /* 0x000fe200078e020e */
[----:B------:R0:W5:Y:S04]  /*6d90*/  @!P3 LD.E.64 R8, desc[UR40][R36.64] ;  /* 0x000000282408b980 */ /* 0x000168000c101b00 */
[----:B------:R0:W5:Y:S04]  /*6da0*/  @!P2 LD.E.64 R26, desc[UR40][R14.64] ;  /* 0x000000280e1aa980 */ /* 0x000168000c101b00 */
[----:B------:R0:W5:Y:S02]  /*6db0*/  @!P3 LD.E.64 R10, desc[UR40][R4.64] ;  /* 0x00000028040ab980 */ /* 0x000164000c101b00 */
.L_x_2749:
[----:B------:R-:W-:Y:S05]  /*6dc0*/  BSYNC B1 ;  /* 0x0000000000017941 */ /* 0x000fea0003800000 */
.L_x_2748:
[----:B01----:R-:W0:Y:S01]  /*6dd0*/  S2R R7, SR_TID.X ;  /* 0x0000000000077919 */ /* 0x003e220000002100 */
[----:B------:R-:W1:Y:S01]  /*6de0*/  SYNCS.PHASECHK.TRANS64.TRYWAIT P0, [R2+URZ+0x16800], R39 ;  /* 0x01680027020075a7 */ /* 0x000e62000800017f */
[----:B------:R-:W-:Y:S01]  /*6df0*/  LOP3.LUT R3, R34, 0x1c0, RZ, 0xc0, !PT ;  /* 0x000001c022037812 */ /* 0x000fe200078ec0ff */
[----:B-----5:R-:W-:Y:S01]  /*6e00*/  IMAD.MOV.U32 R5, RZ, RZ, R11 ;  /* 0x000000ffff057224 */ /* 0x020fe200078e000b */
[----:B------:R-:W-:Y:S01]  /*6e10*/  MOV R4, R26 ;  /* 0x0000001a00047202 */ /* 0x000fe20000000f00 */
[----:B------:R-:W-:Y:S01]  /*6e20*/  IMAD R29, R29, -0xc0, R38 ;  /* 0xffffff401d1d7824 */ /* 0x000fe200078e0226 */
[----:B----4-:R-:W-:Y:S01]  /*6e30*/  LOP3.LUT R0, R3, 0x18, R16, 0xf8, !PT ;  /* 0x0000001803007812 */ /* 0x010fe200078ef810 */
[----:B------:R-:W-:Y:S01]  /*6e40*/  IMAD.MOV.U32 R6, RZ, RZ, R12 ;  /* 0x000000ffff067224 */ /* 0x000fe200078e000c */
[----:B------:R-:W-:Y:S01]  /*6e50*/  SHF.R.U32.HI R3, RZ, 0x3, R3 ;  /* 0x00000003ff037819 */ /* 0x000fe20000011603 */
[----:B------:R-:W-:Y:S01]  /*6e60*/  BSSY B1, `(.L_x_2750) ;  /* 0x0000019000017945 */ /* 0x000fe20003800000 */
[----:B------:R-:W-:Y:S01]  /*6e70*/  PRMT R48, R4, 0x7610, R48 ;  /* 0x0000761004307816 */ /* 0x000fe20000000030 */
[----:B------:R-:W-:Y:S01]  /*6e80*/  IMAD.MOV.U32 R4, RZ, RZ, R10 ;  /* 0x000000ffff047224 */ /* 0x000fe200078e000a */
[----:B------:R-:W-:Y:S01]  /*6e90*/  LOP3.LUT R0, R0, R3, RZ, 0x3c, !PT ;  /* 0x0000000300007212 */ /* 0x000fe200078e3cff */
[----:B------:R-:W-:Y:S01]  /*6ea0*/  IMAD.MOV.U32 R3, RZ, RZ, R27 ;  /* 0x000000ffff037224 */ /* 0x000fe200078e001b */
[----:B------:R-:W-:-:S02]  /*6eb0*/  VIMNMX R29, R29, 0xc0, PT ;  /* 0x000000c01d1d7848 */ /* 0x000fc40003fe0100 */
[----:B------:R-:W-:Y:S01]  /*6ec0*/  PRMT R14, R4, 0x5410, R5 ;  /* 0x00005410040e7816 */ /* 0x000fe20000000005 */
[----:B------:R-:W-:Y:S01]  /*6ed0*/  IMAD.MOV.U32 R4, RZ, RZ, R8 ;  /* 0x000000ffff047224 */ /* 0x000fe200078e0008 */
[----:B------:R-:W-:Y:S02]  /*6ee0*/  PRMT R34, R3, 0x7610, R34 ;  /* 0x0000761003227816 */ /* 0x000fe40000000022 */
[----:B------:R-:W-:Y:S02]  /*6ef0*/  PRMT R48, R48, 0x5410, R6 ;  /* 0x0000541030307816 */ /* 0x000fe40000000006 */
[----:B------:R-:W-:Y:S02]  /*6f00*/  PRMT R15, R4, 0x7610, R15 ;  /* 0x00007610040f7816 */ /* 0x000fe4000000000f */
[----:B------:R-:W-:Y:S02]  /*6f10*/  LOP3.LUT P2, RZ, R41, 0x4, RZ, 0xc0, !PT ;  /* 0x0000000429ff7812 */ /* 0x000fe4000784c0ff */
[----:B------:R-:W-:-:S02]  /*6f20*/  ISETP.GE.AND P1, PT, R154, R29, PT ;  /* 0x0000001d9a00720c */ /* 0x000fc40003f26270 */
[----:B------:R-:W-:Y:S02]  /*6f30*/  MOV R5, R9 ;  /* 0x0000000900057202 */ /* 0x000fe40000000f00 */
[----:B0-----:R-:W-:-:S04]  /*6f40*/  IADD3 R36, R7, -0x80, RZ ;  /* 0xffffff8007247810 */ /* 0x001fc80007ffe0ff */
[----:B------:R-:W-:-:S04]  /*6f50*/  SHF.R.S32.HI R7, RZ, 0x1f, R36 ;  /* 0x0000001fff077819 */ /* 0x000fc80000011424 */
[----:B------:R-:W-:-:S04]  /*6f60*/  LEA.HI R7, R7, R36, RZ, 0x5 ;  /* 0x0000002407077211 */ /* 0x000fc800078f28ff */
[----:B------:R-:W-:-:S05]  /*6f70*/  SHF.R.S32.HI R7, RZ, 0x5, R7 ;  /* 0x00000005ff077819 */ /* 0x000fca0000011407 */
[----:B------:R-:W-:Y:S02]  /*6f80*/  IMAD R3, R7, 0x200, R0 ;  /* 0x0000020007037824 */ /* 0x000fe400078e0200 */
[----:B------:R-:W-:Y:S02]  /*6f90*/  IMAD.MOV.U32 R0, RZ, RZ, R13 ;  /* 0x000000ffff007224 */ /* 0x000fe400078e000d */
[----:B------:R-:W-:-:S03]  /*6fa0*/  IMAD R3, R3, 0x2, R2 ;  /* 0x0000000203037824 */ /* 0x000fc600078e0202 */
[----:B------:R-:W-:Y:S01]  /*6fb0*/  PRMT R34, R34, 0x5410, R0 ;  /* 0x0000541022227816 */ /* 0x000fe20000000000 */
[C---:B------:R-:W-:Y:S02]  /*6fc0*/  VIADD R4, R3.reuse, 0x8400 ;  /* 0x0000840003047836 */ /* 0x040fe40000000000 */
[----:B------:R-:W-:Y:S01]  /*6fd0*/  VIADD R0, R3, 0x8440 ;  /* 0x0000844003007836 */ /* 0x000fe20000000000 */
[----:B-1----:R-:W-:Y:S06]  /*6fe0*/  @!P0 BRA `(.L_x_2751) ;  /* 0x00000158003c8947 */ /* 0x002fec0003800000 */
.L_x_2978:
[----:B------:R-:W-:Y:S05]  /*6ff0*/  BSYNC B1 ;  /* 0x0000000000017941 */ /* 0x000fea0003800000 */
.L_x_2750:
[----:B------:R-:W-:Y:S01]  /*7000*/  BSSY B1, `(.L_x_2752) ;  /* 0x0000060000017945 */ /* 0x000fe20003800000 */
[----:B------:R-:W-:Y:S01]  /*7010*/  PRMT R15, R15, 0x5410, R5 ;  /* 0x000054100f0f7816 */ /* 0x000fe20000000005 */
[----:B------:R-:W-:Y:S02]  /*7020*/  @P2 VIADD R0, R4, 0xffffffc0 ;  /* 0xffffffc004002836 */ /* 0x000fe40000000000 */
[----:B------:R-:W-:Y:S05]  /*7030*/  @P1 BRA `(.L_x_2753) ;  /* 0x0000000400701947 */ /* 0x000fea0003800000 */
[----:B------:R-:W2:Y:S01]  /*7040*/  LDL R6, [R1+0x4] ;  /* 0x0000040001067983 */ /* 0x000ea20000100800 */
[----:B------:R-:W1:Y:S01]  /*7050*/  LDC R5, c[0x0][0x3f4] ;  /* 0x0000fd00ff057b82 */ /* 0x000e620000000800 */
[----:B------:R-:W-:Y:S01]  /*7060*/  BSSY B2, `(.L_x_2754) ;  /* 0x000002e000027945 */ /* 0x000fe20003800000 */
[-C--:B-1----:R-:W-:Y:S02]  /*7070*/  ISETP.GE.AND P0, PT, R152, R5.reuse, PT ;  /* 0x000000059800720c */ /* 0x082fe40003f06270 */
[----:B--2---:R-:W-:-:S11]  /*7080*/  ISETP.GE.AND P1, PT, R6, R5, PT ;  /* 0x000000050600720c */ /* 0x004fd60003f26270 */
[----:B------:R-:W-:Y:S05]  /*7090*/  @P0 BRA `(.L_x_2755) ;  /* 0x0000000000a80947 */ /* 0x000fea0003800000 */
[----:B------:R-:W1:Y:S01]  /*70a0*/  LDS.128 R4, [R3+0x8400] ;  /* 0x0084000003047984 */ /* 0x000e620000000c00 */
[----:B------:R-:W-:Y:S01]  /*70b0*/  SHF.R.U32.HI R37, RZ, 0x10, R31 ;  /* 0x00000010ff257819 */ /* 0x000fe2000001161f */
[--C-:B------:R-:W-:Y:S01]  /*70c0*/  HADD2.F32 R38, -RZ, R40.reuse.H0_H0 ;  /* 0x20000028ff267230 */ /* 0x100fe20000004100 */
[--C-:B0-----:R-:W-:Y:S01]  /*70d0*/  SHF.R.U32.HI R39, RZ, 0x10, R33.reuse ;  /* 0x00000010ff277819 */ /* 0x101fe20000011621 */
[----:B------:R-:W-:Y:S01]  /*70e0*/  HADD2.F32 R36, -RZ, R40.H1_H1 ;  /* 0x30000028ff247230 */ /* 0x000fe20000004100 */
[----:B------:R-:W-:Y:S01]  /*70f0*/  SHF.R.U64 R43, R32, 0x10, R33 ;  /* 0x00000010202b7819 */ /* 0x000fe20000001221 */
[----:B------:R-:W-:Y:S01]  /*7100*/  HADD2.F32 R37, -RZ, R37.H0_H0 ;  /* 0x20000025ff257230 */ /* 0x000fe20000004100 */
[----:B------:R-:W-:Y:S01]  /*7110*/  SHF.R.U64 R45, R30, 0x10, R31 ;  /* 0x000000101e2d7819 */ /* 0x000fe2000000121f */
[----:B------:R-:W-:Y:S02]  /*7120*/  HADD2.F32 R39, -RZ, R39.H0_H0 ;  /* 0x20000027ff277230 */ /* 0x000fe40000004100 */
[----:B-1----:R-:W-:-:S02]  /*7130*/  HADD2.F32 R32, -RZ, R7.H0_H0 ;  /* 0x20000007ff207230 */ /* 0x002fc40000004100 */
[----:B------:R-:W-:Y:S02]  /*7140*/  HADD2.F32 R33, -RZ, R7.H1_H1 ;  /* 0x30000007ff217230 */ /* 0x000fe40000004100 */
[--C-:B------:R-:W-:Y:S02]  /*7150*/  HADD2.F32 R7, -RZ, R4.reuse.H0_H0 ;  /* 0x20000004ff077230 */ /* 0x100fe40000004100 */
[----:B------:R-:W-:Y:S02]  /*7160*/  HADD2.F32 R4, -RZ, R4.H1_H1 ;  /* 0x30000004ff047230 */ /* 0x000fe40000004100 */
[C---:B------:R-:W-:Y:S01]  /*7170*/  FMUL.FTZ R42, R33.reuse, R37 ;  /* 0x00000025212a7220 */ /* 0x040fe20000410000 */
[-C--:B------:R-:W-:Y:S01]  /*7180*/  FMUL.FTZ R41, R33, R39.reuse ;  /* 0x0000002721297220 */ /* 0x080fe20000410000 */
[--C-:B------:R-:W-:Y:S02]  /*7190*/  HADD2.F32 R30, -RZ, R6.reuse.H0_H0 ;  /* 0x20000006ff1e7230 */ /* 0x100fe40000004100 */
[----:B------:R-:W-:Y:S01]  /*71a0*/  FMUL.FTZ R40, R4, R38 ;  /* 0x0000002604287220 */ /* 0x000fe20000410000 */
[----:B------:R-:W-:Y:S01]  /*71b0*/  FFMA.FTZ R44, R32, R39, R42 ;  /* 0x00000027202c7223 */ /* 0x000fe2000001002a */
[----:B------:R-:W-:-:S02]  /*71c0*/  HADD2.F32 R31, -RZ, R6.H1_H1 ;  /* 0x30000006ff1f7230 */ /* 0x000fc40000004100 */
[-C--:B------:R-:W-:Y:S01]  /*71d0*/  FMUL.FTZ R42, R4, R36.reuse ;  /* 0x00000024042a7220 */ /* 0x080fe20000410000 */
[C---:B------:R-:W-:Y:S01]  /*71e0*/  FFMA.FTZ R40, R7.reuse, R36, -R40 ;  /* 0x0000002407287223 */ /* 0x040fe20000010828 */
[--C-:B------:R-:W-:Y:S02]  /*71f0*/  HADD2.F32 R6, -RZ, R5.reuse.H0_H0 ;  /* 0x20000005ff067230 */ /* 0x100fe40000004100 */
[----:B------:R-:W-:Y:S01]  /*7200*/  FFMA.FTZ R41, R32, R37, -R41 ;  /* 0x0000002520297223 */ /* 0x000fe20000010829 */
[----:B------:R-:W-:Y:S02]  /*7210*/  HADD2.F32 R36, -RZ, R46.H0_H0 ;  /* 0x2000002eff247230 */ /* 0x000fe40000004100 */
[----:B------:R-:W-:Y:S01]  /*7220*/  FFMA.FTZ R37, R7, R38, R42 ;  /* 0x0000002607257223 */ /* 0x000fe2000001002a */
[----:B------:R-:W-:Y:S02]  /*7230*/  HADD2.F32 R5, -RZ, R5.H1_H1 ;  /* 0x30000005ff057230 */ /* 0x000fe40000004100 */
[----:B------:R-:W-:-:S02]  /*7240*/  HADD2.F32 R32, -RZ, R47.H0_H0 ;  /* 0x2000002fff207230 */ /* 0x000fc40000004100 */
[C---:B------:R-:W-:Y:S01]  /*7250*/  FMUL.FTZ R39, R31.reuse, R36 ;  /* 0x000000241f277220 */ /* 0x040fe20000410000 */
[----:B------:R-:W-:Y:S02]  /*7260*/  HADD2.F32 R33, -RZ, R43.H0_H0 ;  /* 0x2000002bff217230 */ /* 0x000fe40000004100 */
[----:B------:R-:W-:Y:S02]  /*7270*/  HADD2.F32 R4, -RZ, R45.H0_H0 ;  /* 0x2000002dff047230 */ /* 0x000fe40000004100 */
[-C--:B------:R-:W-:Y:S01]  /*7280*/  FMUL.FTZ R31, R31, R32.reuse ;  /* 0x000000201f1f7220 */ /* 0x080fe20000410000 */
[C---:B------:R-:W-:Y:S01]  /*7290*/  FFMA.FTZ R39, R30.reuse, R32, -R39 ;  /* 0x000000201e277223 */ /* 0x040fe20000010827 */
[C---:B------:R-:W-:Y:S01]  /*72a0*/  FMUL.FTZ R7, R5.reuse, R33 ;  /* 0x0000002105077220 */ /* 0x040fe20000410000 */
[----:B------:R-:W-:Y:S01]  /*72b0*/  FMUL.FTZ R38, R5, R4 ;  /* 0x0000000405267220 */ /* 0x000fe20000410000 */
[----:B------:R-:W-:Y:S02]  /*72c0*/  FFMA.FTZ R30, R30, R36, R31 ;  /* 0x000000241e1e7223 */ /* 0x000fe4000001001f */
[----:B------:R-:W-:Y:S01]  /*72d0*/  FFMA.FTZ R5, R6, R4, -R7 ;  /* 0x0000000406057223 */ /* 0x000fe20000010807 */
[----:B------:R-:W-:Y:S01]  /*72e0*/  F2FP.F16.F32.PACK_AB R7, R44, R41 ;  /* 0x000000292c07723e */ /* 0x000fe200000000ff */
[----:B------:R-:W-:Y:S01]  /*72f0*/  FFMA.FTZ R38, R6, R33, R38 ;  /* 0x0000002106267223 */ /* 0x000fe20000010026 */
[----:B------:R-:W-:-:S02]  /*7300*/  F2FP.F16.F32.PACK_AB R4, R37, R40 ;  /* 0x000000282504723e */ /* 0x000fc400000000ff */
[----:B------:R-:W-:Y:S02]  /*7310*/  F2FP.F16.F32.PACK_AB R6, R30, R39 ;  /* 0x000000271e06723e */ /* 0x000fe400000000ff */
[----:B------:R-:W-:-:S05]  /*7320*/  F2FP.F16.F32.PACK_AB R5, R38, R5 ;  /* 0x000000052605723e */ /* 0x000fca00000000ff */
[----:B------:R1:W-:Y:S02]  /*7330*/  STS.128 [R3+0x8400], R4 ;  /* 0x0084000403007388 */ /* 0x0003e40000000c00 */
.L_x_2755:
[----:B------:R-:W-:Y:S05]  /*7340*/  BSYNC B2 ;  /* 0x0000000000027941 */ /* 0x000fea0003800000 */
.L_x_2754:
[----:B------:R-:W-:Y:S05]  /*7350*/  @P1 BRA `(.L_x_2753) ;  /* 0x0000000000a81947 */ /* 0x000fea0003800000 */
[----:B-1----:R-:W1:Y:S01]  /*7360*/  LDS.128 R4, [R0] ;  /* 0x0000000000047984 */ /* 0x002e620000000c00 */
[----:B------:R-:W-:Y:S01]  /*7370*/  SHF.R.U32.HI R31, RZ, 0x10, R25 ;  /* 0x00000010ff1f7819 */ /* 0x000fe20000011619 */
[----:B------:R-:W-:Y:S01]  /*7380*/  HADD2.F32 R30, -RZ, R47.H1_H1 ;  /* 0x3000002fff1e7230 */ /* 0x000fe20000004100 */
[----:B------:R-:W-:Y:S01]  /*7390*/  SHF.R.U32.HI R33, RZ, 0x10, R21 ;  /* 0x00000010ff217819 */ /* 0x000fe20000011615 */
[----:B------:R-:W-:Y:S01]  /*73a0*/  HADD2.F32 R32, -RZ, R46.H1_H1 ;  /* 0x3000002eff207230 */ /* 0x000fe20000004100 */
[----:B------:R-:W-:Y:S01]  /*73b0*/  SHF.R.U64 R41, R24, 0x10, R25 ;  /* 0x0000001018297819 */ /* 0x000fe20000001219 */
[----:B------:R-:W-:Y:S01]  /*73c0*/  HADD2.F32 R31, -RZ, R31.H0_H0 ;  /* 0x2000001fff1f7230 */ /* 0x000fe20000004100 */
[----:B0-----:R-:W-:Y:S01]  /*73d0*/  SHF.R.U64 R39, R20, 0x10, R21 ;  /* 0x0000001014277819 */ /* 0x001fe20000001215 */
[----:B------:R-:W-:Y:S02]  /*73e0*/  HADD2.F32 R33, -RZ, R33.H0_H0 ;  /* 0x20000021ff217230 */ /* 0x000fe40000004100 */
[----:B-1----:R-:W-:-:S02]  /*73f0*/  HADD2.F32 R25, -RZ, R7.H1_H1 ;  /* 0x30000007ff197230 */ /* 0x002fc40000004100 */
        /* <DEDUP_REMOVED lines=9> */
[----:B------:R-:W-:Y:S02]  /*7490*/  HADD2.F32 R25, -RZ, R35.H1_H1 ;  /* 0x30000023ff197230 */ /* 0x000fe40000004100 */
[----:B------:R-:W-:Y:S01]  /*74a0*/  FFMA.FTZ R37, R24, R31, -R37 ;  /* 0x0000001f18257223 */ /* 0x000fe20000010825 */
[----:B------:R-:W-:Y:S02]  /*74b0*/  HADD2.F32 R6, -RZ, R5.H0_H0 ;  /* 0x20000005ff067230 */ /* 0x000fe40000004100 */
[-C--:B------:R-:W-:Y:S01]  /*74c0*/  FMUL.FTZ R38, R4, R30.reuse ;  /* 0x0000001e04267220 */ /* 0x080fe20000410000 */
[----:B------:R-:W-:Y:S02]  /*74d0*/  HADD2.F32 R35, -RZ, R35.H0_H0 ;  /* 0x20000023ff237230 */ /* 0x000fe40000004100 */
[----:B------:R-:W-:Y:S01]  /*74e0*/  FFMA.FTZ R36, R7, R30, -R36 ;  /* 0x0000001e07247223 */ /* 0x000fe20000010824 */
[----:B------:R-:W-:-:S02]  /*74f0*/  HADD2.F32 R5, -RZ, R5.H1_H1 ;  /* 0x30000005ff057230 */ /* 0x000fc40000004100 */
[----:B------:R-:W-:Y:S01]  /*7500*/  FFMA.FTZ R31, R7, R32, R38 ;  /* 0x00000020071f7223 */ /* 0x000fe20000010026 */
        /* <DEDUP_REMOVED lines=15> */
.L_x_2753:
[----:B------:R-:W-:Y:S05]  /*7600*/  BSYNC B1 ;  /* 0x0000000000017941 */ /* 0x000fea0003800000 */
.L_x_2752:
[----:B-12---:R-:W-:-:S05]  /*7610*/  VIADD R4, R154, 0x60 ;  /* 0x000000609a047836 */ /* 0x006fca0000000000 */
[----:B------:R-:W-:-:S13]  /*7620*/  ISETP.GE.AND P0, PT, R4, R29, PT ;  /* 0x0000001d0400720c */ /* 0x000fda0003f06270 */
        /* <DEDUP_REMOVED lines=9> */
[--C-:B------:R-:W-:Y:S01]  /*76c0*/  HADD2.F32 R24, -RZ, R48.reuse.H1_H1 ;  /* 0x30000030ff187230 */ /* 0x100fe20000004100 */
[--C-:B------:R-:W-:Y:S01]  /*76d0*/  SHF.R.U64 R31, R26, 0x10, R27.reuse ;  /* 0x000000101a1f7819 */ /* 0x100fe2000000121b */
[----:B------:R-:W-:Y:S01]  /*76e0*/  HADD2.F32 R26, -RZ, R48.H0_H0 ;  /* 0x20000030ff1a7230 */ /* 0x000fe20000004100 */
[----:B------:R-:W-:Y:S01]  /*76f0*/  SHF.R.U32.HI R27, RZ, 0x10, R27 ;  /* 0x00000010ff1b7819 */ /* 0x000fe2000001161b */
[----:B------:R-:W-:Y:S01]  /*7700*/  HADD2.F32 R25, -RZ, R25.H0_H0 ;  /* 0x20000019ff197230 */ /* 0x000fe20000004100 */
[----:B------:R-:W-:-:S03]  /*7710*/  SHF.R.U64 R33, R12, 0x10, R13 ;  /* 0x000000100c217819 */ /* 0x000fc6000000120d */
[----:B------:R-:W-:Y:S02]  /*7720*/  HADD2.F32 R27, -RZ, R27.H0_H0 ;  /* 0x2000001bff1b7230 */ /* 0x000fe40000004100 */
[--C-:B-1----:R-:W-:Y:S02]  /*7730*/  HADD2.F32 R21, -RZ, R7.reuse.H1_H1 ;  /* 0x30000007ff157230 */ /* 0x102fe40000004100 */
[----:B------:R-:W-:Y:S02]  /*7740*/  HADD2.F32 R20, -RZ, R7.H0_H0 ;  /* 0x20000007ff147230 */ /* 0x000fe40000004100 */
[--C-:B------:R-:W-:Y:S02]  /*7750*/  HADD2.F32 R7, -RZ, R4.reuse.H0_H0 ;  /* 0x20000004ff077230 */ /* 0x100fe40000004100 */
[C---:B------:R-:W-:Y:S01]  /*7760*/  FMUL.FTZ R32, R21.reuse, R25 ;  /* 0x0000001915207220 */ /* 0x040fe20000410000 */
[----:B------:R-:W-:Y:S02]  /*7770*/  HADD2.F32 R4, -RZ, R4.H1_H1 ;  /* 0x30000004ff047230 */ /* 0x000fe40000004100 */
[----:B------:R-:W-:Y:S01]  /*7780*/  FMUL.FTZ R29, R21, R27 ;  /* 0x0000001b151d7220 */ /* 0x000fe20000410000 */
[----:B------:R-:W-:-:S02]  /*7790*/  HADD2.F32 R12, -RZ, R6.H0_H0 ;  /* 0x20000006ff0c7230 */ /* 0x000fc40000004100 */
[----:B------:R-:W-:Y:S01]  /*77a0*/  FFMA.FTZ R36, R20, R27, R32 ;  /* 0x0000001b14247223 */ /* 0x000fe20000010020 */
[----:B------:R-:W-:Y:S02]  /*77b0*/  HADD2.F32 R13, -RZ, R6.H1_H1 ;  /* 0x30000006ff0d7230 */ /* 0x000fe40000004100 */
[----:B------:R-:W-:Y:S01]  /*77c0*/  FMUL.FTZ R30, R4, R26 ;  /* 0x0000001a041e7220 */ /* 0x000fe20000410000 */
[--C-:B------:R-:W-:Y:S02]  /*77d0*/  HADD2.F32 R21, -RZ, R34.reuse.H0_H0 ;  /* 0x20000022ff157230 */ /* 0x100fe40000004100 */
[----:B------:R-:W-:Y:S01]  /*77e0*/  FFMA.FTZ R29, R20, R25, -R29 ;  /* 0x00000019141d7223 */ /* 0x000fe2000001081d */
[----:B------:R-:W-:Y:S02]  /*77f0*/  HADD2.F32 R6, -RZ, R5.H0_H0 ;  /* 0x20000005ff067230 */ /* 0x000fe40000004100 */
[----:B------:R-:W-:Y:S01]  /*7800*/  FMUL.FTZ R32, R4, R24 ;  /* 0x0000001804207220 */ /* 0x000fe20000410000 */
[----:B------:R-:W-:-:S02]  /*7810*/  HADD2.F32 R34, -RZ, R34.H1_H1 ;  /* 0x30000022ff227230 */ /* 0x000fc40000004100 */
[C---:B------:R-:W-:Y:S01]  /*7820*/  FFMA.FTZ R30, R7.reuse, R24, -R30 ;  /* 0x00000018071e7223 */ /* 0x040fe2000001081e */
[----:B------:R-:W-:Y:S02]  /*7830*/  HADD2.F32 R5, -RZ, R5.H1_H1 ;  /* 0x30000005ff057230 */ /* 0x000fe40000004100 */
        /* <DEDUP_REMOVED lines=16> */
.L_x_2758:
[----:B------:R-:W-:Y:S05]  /*7940*/  BSYNC B1 ;  /* 0x0000000000017941 */ /* 0x000fea0003800000 */
.L_x_2757:
[----:B------:R-:W-:Y:S05]  /*7950*/  @P1 BRA `(.L_x_2756) ;  /* 0x0000001400e81947 */ /* 0x000fea0003800000 */
[----:B-1----:R-:W1:Y:S01]  /*7960*/  LDS.128 R4, [R0+0x3000] ;  /* 0x0030000000047984 */ /* 0x002e620000000c00 */
[----:B------:R-:W-:Y:S01]  /*7970*/  SHF.R.U32.HI R20, RZ, 0x10, R11 ;  /* 0x00000010ff147819 */ /* 0x000fe2000001160b */
[--C-:B------:R-:W-:Y:S01]  /*7980*/  HADD2.F32 R13, -RZ, R14.reuse.H0_H0 ;  /* 0x2000000eff0d7230 */ /* 0x100fe20000004100 */
[----:B------:R-:W-:Y:S01]  /*7990*/  SHF.R.U32.HI R12, RZ, 0x10, R9 ;  /* 0x00000010ff0c7819 */ /* 0x000fe20000011609 */
[----:B------:R-:W-:Y:S01]  /*79a0*/  HADD2.F32 R14, -RZ, R14.H1_H1 ;  /* 0x3000000eff0e7230 */ /* 0x000fe20000004100 */
[----:B------:R-:W-:Y:S01]  /*79b0*/  SHF.R.U64 R25, R10, 0x10, R11 ;  /* 0x000000100a197819 */ /* 0x000fe2000000120b */
[----:B------:R-:W-:Y:S01]  /*79c0*/  HADD2.F32 R20, -RZ, R20.H0_H0 ;  /* 0x20000014ff147230 */ /* 0x000fe20000004100 */
[----:B------:R-:W-:Y:S01]  /*79d0*/  SHF.R.U64 R26, R8, 0x10, R9 ;  /* 0x00000010081a7819 */ /* 0x000fe20000001209 */
[----:B------:R-:W-:Y:S02]  /*79e0*/  HADD2.F32 R12, -RZ, R12.H0_H0 ;  /* 0x2000000cff0c7230 */ /* 0x000fe40000004100 */
[----:B------:R-:W-:-:S02]  /*79f0*/  HADD2.F32 R11, -RZ, R15.H0_H0 ;  /* 0x2000000fff0b7230 */ /* 0x000fc40000004100 */
[----:B------:R-:W-:Y:S02]  /*7a00*/  HADD2.F32 R15, -RZ, R15.H1_H1 ;  /* 0x3000000fff0f7230 */ /* 0x000fe40000004100 */
[--C-:B-1----:R-:W-:Y:S02]  /*7a10*/  HADD2.F32 R10, -RZ, R7.reuse.H1_H1 ;  /* 0x30000007ff0a7230 */ /* 0x102fe40000004100 */
        /* <DEDUP_REMOVED lines=31> */
.L_x_2743:
[----:B------:R-:W0:Y:S01]  /*7c10*/  S2R R0, SR_TID.X ;  /* 0x0000000000007919 */ /* 0x000e220000002100 */
[----:B------:R-:W3:Y:S01]  /*7c20*/  LDC R32, c[0x0][0x448] ;  /* 0x00011200ff207b82 */ /* 0x000ee20000000800 */
[----:B------:R-:W-:Y:S01]  /*7c30*/  ULDC.64 UR4, c[0x0][0x3f8] ;  /* 0x0000fe0000047ab9 */ /* 0x000fe20000000a00 */
[----:B------:R-:W-:Y:S01]  /*7c40*/  ULDC.64 UR6, c[0x0][0x408] ;  /* 0x0001020000067ab9 */ /* 0x000fe20000000a00 */
[----:B------:R-:W-:Y:S01]  /*7c50*/  MOV R7, R33 ;  /* 0x0000002100077202 */ /* 0x000fe20000000f00 */
[----:B------:R-:W-:Y:S02]  /*7c60*/  IMAD.MOV.U32 R4, RZ, RZ, R26 ;  /* 0x000000ffff047224 */ /* 0x000fe400078e001a */
[----:B------:R-:W-:Y:S01]  /*7c70*/  IMAD.MOV.U32 R6, RZ, RZ, R24 ;  /* 0x000000ffff067224 */ /* 0x000fe200078e0018 */
[----:B---3--:R-:W-:Y:S02]  /*7c80*/  ISETP.NE.AND P0, PT, R32, 0x1, PT ;  /* 0x000000012000780c */ /* 0x008fe40003f05270 */
[----:B0-----:R-:W-:-:S04]  /*7c90*/  IADD3 R0, R0, -0x80, RZ ;  /* 0xffffff8000007810 */ /* 0x001fc80007ffe0ff */
[----:B------:R-:W-:-:S07]  /*7ca0*/  SHF.R.S32.HI R3, RZ, 0x1f, R0 ;  /* 0x0000001fff037819 */ /* 0x000fce0000011400 */
[----:B------:R-:W0:Y:S01]  /*7cb0*/  @P0 LDC R5, c[0x0][0x450] ;  /* 0x00011400ff050b82 */ /* 0x000e220000000800 */
[----:B------:R-:W-:-:S04]  /*7cc0*/  LEA.HI R3, R3, R0, RZ, 0x2 ;  /* 0x0000000003037211 */ /* 0x000fc800078f10ff */
[----:B------:R-:W-:-:S05]  /*7cd0*/  LOP3.LUT R3, R3, 0xfffffffc, RZ, 0xc0, !PT ;  /* 0xfffffffc03037812 */ /* 0x000fca00078ec0ff */
[----:B------:R-:W-:Y:S02]  /*7ce0*/  IMAD.IADD R3, R0, 0x1, -R3 ;  /* 0x0000000100037824 */ /* 0x000fe400078e0a03 */
[----:B------:R-:W3:Y:S02]  /*7cf0*/  @P0 LDC R0, c[0x0][0x44c] ;  /* 0x00011300ff000b82 */ /* 0x000ee40000000800 */
[----:B------:R-:W-:-:S04]  /*7d00*/  IMAD R3, R3, 0x60, R39 ;  /* 0x0000006003037824 */ /* 0x000fc800078e0227 */
[----:B---3--:R-:W-:-:S05]  /*7d10*/  @P0 IMAD.HI.U32 R0, R3, R0, RZ ;  /* 0x0000000003000227 */ /* 0x008fca00078e00ff */
[----:B0-----:R-:W-:Y:S01]  /*7d20*/  @P0 SHF.R.U32.HI R3, RZ, R5, R0 ;  /* 0x00000005ff030219 */ /* 0x001fe20000011600 */
        /* <DEDUP_REMOVED lines=18> */
[----:B------:R-:W3:Y:S01]  /*7e50*/  LDL R6, [R1+0x14] ;  /* 0x0000140001067983 */ /* 0x000ee20000100800 */
[----:B------:R-:W0:Y:S03]  /*7e60*/  LDC R43, c[0x0][0x3f4] ;  /* 0x0000fd00ff2b7b82 */ /* 0x000e260000000800 */
[----:B------:R-:W5:Y:S04]  /*7e70*/  SHFL.IDX PT, R3, R25, RZ, 0x1c1f ;  /* 0x001c1fff19037589 */ /* 0x000f6800000e0000 */
[----:B------:R-:W2:Y:S04]  /*7e80*/  SHFL.IDX PT, R0, R26, RZ, 0x1c1f ;  /* 0x001c1fff1a007589 */ /* 0x000ea800000e0000 */
[----:B-1----:R-:W1:Y:S04]  /*7e90*/  SHFL.IDX PT, R14, R27, RZ, 0x1c1f ;  /* 0x001c1fff1b0e7589 */ /* 0x002e6800000e0000 */
[----:B------:R-:W1:Y:S01]  /*7ea0*/  SHFL.IDX PT, R4, R24, RZ, 0x1c1f ;  /* 0x001c1fff18047589 */ /* 0x000e6200000e0000 */
[----:B0-----:R-:W-:Y:S01]  /*7eb0*/  ISETP.GE.AND P0, PT, R16, R43, PT ;  /* 0x0000002b1000720c */ /* 0x001fe20003f06270 */
[----:B---3--:R-:W-:-:S05]  /*7ec0*/  IMAD R32, R6, R32, RZ ;  /* 0x0000002006207224 */ /* 0x008fca00078e02ff */
[----:B------:R-:W-:-:S13]  /*7ed0*/  ISETP.GE.OR P1, PT, R39, R32, P0 ;  /* 0x000000202700720c */ /* 0x000fda0000726670 */
[C---:B------:R-:W-:Y:S01]  /*7ee0*/  @!P1 IMAD.SHL.U32 R5, R16.reuse, 0x2, RZ ;  /* 0x0000000210059824 */ /* 0x040fe200078e00ff */
[----:B------:R-:W-:-:S04]  /*7ef0*/  @!P1 SHF.L.U64.HI R21, R16, 0x1, R17 ;  /* 0x0000000110159819 */ /* 0x000fc80000010211 */
[----:B-----5:R-:W-:-:S05]  /*7f00*/  @!P1 IADD3 R6, P2, R3, R5, RZ ;  /* 0x0000000503069210 */ /* 0x020fca0007f5e0ff */
[----:B--2---:R-:W-:-:S05]  /*7f10*/  @!P1 IMAD.X R7, R0, 0x1, R21, P2 ;  /* 0x0000000100079824 */ /* 0x004fca00010e0615 */
[----:B----4-:R-:W2:Y:S01]  /*7f20*/  @!P1 LD.E.128 R8, desc[UR40][R6.64] ;  /* 0x0000002806089980 */ /* 0x010ea2000c101d00 */
[----:B-1----:R-:W-:-:S04]  /*7f30*/  @!P1 IADD3 R14, P2, R14, R5, RZ ;  /* 0x000000050e0e9210 */ /* 0x002fc80007f5e0ff */
[----:B------:R-:W-:-:S05]  /*7f40*/  @!P1 IADD3.X R3, R4, R21, RZ, P2, !PT ;  /* 0x0000001504039210 */ /* 0x000fca00017fe4ff */
        /* <DEDUP_REMOVED lines=8> */
[----:B--2---:R-:W-:Y:S02]  /*7fd0*/  @!P1 IMAD.MOV.U32 R35, RZ, RZ, R9 ;  /* 0x000000ffff239224 */ /* 0x004fe400078e0009 */
[----:B------:R-:W-:Y:S02]  /*7fe0*/  @!P1 IMAD.MOV.U32 R34, RZ, RZ, R8 ;  /* 0x000000ffff229224 */ /* 0x000fe400078e0008 */
[----:B------:R-:W-:Y:S01]  /*7ff0*/  @!P1 IMAD.MOV.U32 R36, RZ, RZ, R10 ;  /* 0x000000ffff249224 */ /* 0x000fe200078e000a */
[----:B------:R-:W-:Y:S01]  /*8000*/  MOV R3, R35 ;  /* 0x0000002300037202 */ /* 0x000fe20000000f00 */
[----:B------:R-:W-:Y:S02]  /*8010*/  IMAD.MOV.U32 R0, RZ, RZ, R34 ;  /* 0x000000ffff007224 */ /* 0x000fe400078e0022 */
[----:B------:R-:W-:Y:S01]  /*8020*/  @!P1 IMAD.MOV.U32 R37, RZ, RZ, R11 ;  /* 0x000000ffff259224 */ /* 0x000fe200078e000b */
[----:B------:R-:W-:Y:S01]  /*8030*/  PRMT R45, R45, 0x5410, R3 ;  /* 0x000054102d2d7816 */ /* 0x000fe20000000003 */
[----:B------:R-:W-:Y:S01]  /*8040*/  IMAD.MOV.U32 R8, RZ, RZ, R36 ;  /* 0x000000ffff087224 */ /* 0x000fe200078e0024 */
[----:B------:R-:W-:Y:S01]  /*8050*/  PRMT R42, R0, 0x7610, R42 ;  /* 0x00007610002a7816 */ /* 0x000fe2000000002a */
[----:B------:R0:W2:Y:S01]  /*8060*/  SHFL.IDX PT, R3, R25, 0x1, 0x1c1f ;  /* 0x003c1f0019037f89 */ /* 0x0000a200000e0000 */
[----:B------:R-:W-:Y:S01]  /*8070*/  IMAD.MOV.U32 R9, RZ, RZ, R37 ;  /* 0x000000ffff097224 */ /* 0x000fe200078e0025 */
[----:B---3--:R-:W-:-:S02]  /*8080*/  @!P1 MOV R30, R4 ;  /* 0x00000004001e9202 */ /* 0x008fc40000000f00 */
[----:B------:R0:W3:Y:S01]  /*8090*/  SHFL.IDX PT, R0, R26, 0x1, 0x1c1f ;  /* 0x003c1f001a007f89 */ /* 0x0000e200000e0000 */
[----:B------:R-:W-:Y:S01]  /*80a0*/  @!P1 IMAD.MOV.U32 R31, RZ, RZ, R5 ;  /* 0x000000ffff1f9224 */ /* 0x000fe200078e0005 */
[----:B------:R-:W-:Y:S01]  /*80b0*/  PRMT R33, R8, 0x5410, R9 ;  /* 0x0000541008217816 */ /* 0x000fe20000000009 */
[----:B------:R-:W-:Y:S02]  /*80c0*/  @!P1 IMAD.MOV.U32 R20, RZ, RZ, R6 ;  /* 0x000000ffff149224 */ /* 0x000fe400078e0006 */
[----:B------:R-:W-:Y:S01]  /*80d0*/  @!P1 IMAD.MOV.U32 R21, RZ, RZ, R7 ;  /* 0x000000ffff159224 */ /* 0x000fe200078e0007 */
[----:B------:R-:W-:Y:S01]  /*80e0*/  MOV R5, R31 ;  /* 0x0000001f00057202 */ /* 0x000fe20000000f00 */
[----:B------:R-:W-:Y:S02]  /*80f0*/  IMAD.MOV.U32 R4, RZ, RZ, R30 ;  /* 0x000000ffff047224 */ /* 0x000fe400078e001e */
[----:B------:R-:W-:Y:S01]  /*8100*/  IMAD.MOV.U32 R6, RZ, RZ, R20 ;  /* 0x000000ffff067224 */ /* 0x000fe200078e0014 */
[----:B------:R-:W-:Y:S01]  /*8110*/  PRMT R45, R5, 0x7610, R45 ;  /* 0x00007610052d7816 */ /* 0x000fe2000000002d */
[----:B------:R-:W-:-:S03]  /*8120*/  IMAD.MOV.U32 R7, RZ, RZ, R21 ;  /* 0x000000ffff077224 */ /* 0x000fc600078e0015 */
[----:B------:R-:W-:Y:S02]  /*8130*/  PRMT R56, R4, 0x5410, R6 ;  /* 0x0000541004387816 */ /* 0x000fe40000000006 */
[----:B------:R-:W-:Y:S02]  /*8140*/  CS2R R4, SRZ ;  /* 0x0000000000047805 */ /* 0x000fe4000001ff00 */
[----:B01--4-:R-:W-:-:S07]  /*8150*/  PRMT R42, R42, 0x5410, R7 ;  /* 0x000054102a2a7816 */ /* 0x013fce0000000007 */
.L_x_2988:
[----:B------:R-:W4:Y:S01]  /*8160*/  LDL R7, [R1+0x54] ;  /* 0x0000540001077983 */ /* 0x000f220000100800 */
[----:B------:R-:W-:Y:S01]  /*8170*/  VIADD R39, R39, 0x60 ;  /* 0x0000006027277836 */ /* 0x000fe20000000000 */
[----:B------:R-:W-:Y:S01]  /*8180*/  BSSY B1, `(.L_x_2760) ;  /* 0x0000016000017945 */ /* 0x000fe20003800000 */
[----:B------:R-:W-:Y:S02]  /*8190*/  CS2R R8, SRZ ;  /* 0x0000000000087805 */ /* 0x000fe4000001ff00 */
[----:B------:R-:W-:Y:S02]  /*81a0*/  CS2R R10, SRZ ;  /* 0x00000000000a7805 */ /* 0x000fe4000001ff00 */
[----:B------:R-:W-:Y:S02]  /*81b0*/  ISETP.GE.AND P1, PT, R39, R32, PT ;  /* 0x000000202700720c */ /* 0x000fe40003f26270 */
[----:B----4-:R-:W-:-:S04]  /*81c0*/  LEA.HI R6, R7, R7, RZ, 0x1 ;  /* 0x0000000707067211 */ /* 0x010fc800078f08ff */
[----:B------:R-:W-:-:S05]  /*81d0*/  LOP3.LUT R6, R6, 0xfffffffe, RZ, 0xc0, !PT ;  /* 0xfffffffe06067812 */ /* 0x000fca00078ec0ff */
[----:B------:R-:W-:Y:S01]  /*81e0*/  IMAD.IADD R13, R7, 0x1, -R6 ;  /* 0x00000001070d7824 */ /* 0x000fe200078e0a06 */
[----:B------:R-:W-:-:S04]  /*81f0*/  CS2R R6, SRZ ;  /* 0x0000000000067805 */ /* 0x000fc8000001ff00 */
[----:B------:R-:W-:Y:S01]  /*8200*/  SHF.L.U32 R13, R13, 0x1f, RZ ;  /* 0x0000001f0d0d7819 */ /* 0x000fe200000006ff */
[----:B------:R-:W-:Y:S06]  /*8210*/  @P1 BRA `(.L_x_2761) ;  /* 0x0000000000301947 */ /* 0x000fec0003800000 */
[----:B------:R-:W-:Y:S02]  /*8220*/  CS2R R6, SRZ ;  /* 0x0000000000067805 */ /* 0x000fe4000001ff00 */
[----:B------:R-:W-:Y:S02]  /*8230*/  CS2R R8, SRZ ;  /* 0x0000000000087805 */ /* 0x000fe4000001ff00 */
[----:B------:R-:W-:Y:S01]  /*8240*/  CS2R R10, SRZ ;  /* 0x00000000000a7805 */ /* 0x000fe2000001ff00 */
[----:B------:R-:W-:Y:S06]  /*8250*/  @P0 BRA `(.L_x_2761) ;  /* 0x0000000000200947 */ /* 0x000fec0003800000 */
[C---:B------:R-:W-:Y:S02]  /*8260*/  SHF.L.U32 R4, R16.reuse, 0x1, RZ ;  /* 0x0000000110047819 */ /* 0x040fe400000006ff */
[----:B------:R-:W-:Y:S02]  /*8270*/  SHF.L.U64.HI R5, R16, 0x1, R17 ;  /* 0x0000000110057819 */ /* 0x000fe40000010211 */
[-C--:B--2---:R-:W-:Y:S02]  /*8280*/  IADD3 R8, P1, R3, R4.reuse, RZ ;  /* 0x0000000403087210 */ /* 0x084fe40007f3e0ff */
[----:B------:R-:W-:-:S03]  /*8290*/  IADD3 R4, P2, R14, R4, RZ ;  /* 0x000000040e047210 */ /* 0x000fc60007f5e0ff */
[--C-:B---3--:R-:W-:Y:S02]  /*82a0*/  IMAD.X R9, R0, 0x1, R5.reuse, P1 ;  /* 0x0000000100097824 */ /* 0x108fe400008e0605 */
[----:B------:R-:W-:-:S04]  /*82b0*/  IMAD.X R5, R24, 0x1, R5, P2 ;  /* 0x0000000118057824 */ /* 0x000fc800010e0605 */
[----:B------:R-:W5:Y:S04]  /*82c0*/  LD.E.128 R8, desc[UR40][R8.64] ;  /* 0x0000002808087980 */ /* 0x000f68000c101d00 */
[----:B------:R-:W5:Y:S02]  /*82d0*/  LD.E.128 R4, desc[UR40][R4.64] ;  /* 0x0000002804047980 */ /* 0x000f64000c101d00 */
.L_x_2761:
[----:B------:R-:W-:Y:S05]  /*82e0*/  BSYNC B1 ;  /* 0x0000000000017941 */ /* 0x000fea0003800000 */
.L_x_2760:
[----:B------:R-:W0:Y:S01]  /*82f0*/  SYNCS.PHASECHK.TRANS64.TRYWAIT P1, [R2+URZ+0x16800], R13 ;  /* 0x0168000d020075a7 */ /* 0x000e22000802017f */
[----:B------:R-:W-:Y:S01]  /*8300*/  IMAD R29, R29, -0xc0, R32 ;  /* 0xffffff401d1d7824 */ /* 0x000fe200078e0220 */
[----:B--2--5:R-:W-:Y:S01]  /*8310*/  MOV R3, R5 ;  /* 0x0000000500037202 */ /* 0x024fe20000000f00 */
[C---:B------:R-:W-:Y:S01]  /*8320*/  VIADD R12, R154.reuse, 0x60 ;  /* 0x000000609a0c7836 */ /* 0x040fe20000000000 */
[----:B------:R-:W-:Y:S01]  /*8330*/  BSSY B1, `(.L_x_2762) ;  /* 0x0000010000017945 */ /* 0x000fe20003800000 */
[----:B---3--:R-:W-:Y:S01]  /*8340*/  IMAD.MOV.U32 R0, RZ, RZ, R4 ;  /* 0x000000ffff007224 */ /* 0x008fe200078e0004 */
[----:B------:R-:W-:Y:S01]  /*8350*/  VIMNMX R29, R29, 0xc0, PT ;  /* 0x000000c01d1d7848 */ /* 0x000fe20003fe0100 */
[----:B------:R-:W-:Y:S01]  /*8360*/  IMAD.MOV.U32 R14, RZ, RZ, R9 ;  /* 0x000000ffff0e7224 */ /* 0x000fe200078e0009 */
[----:B------:R-:W-:Y:S01]  /*8370*/  PRMT R41, R3, 0x7610, R41 ;  /* 0x0000761003297816 */ /* 0x000fe20000000029 */
[----:B------:R-:W-:Y:S01]  /*8380*/  IMAD.MOV.U32 R3, RZ, RZ, R7 ;  /* 0x000000ffff037224 */ /* 0x000fe200078e0007 */
[----:B------:R-:W-:-:S02]  /*8390*/  ISETP.GE.OR P2, PT, R154, R29, P0 ;  /* 0x0000001d9a00720c */ /* 0x000fc40000746670 */
[----:B------:R-:W-:Y:S01]  /*83a0*/  ISETP.GE.OR P0, PT, R12, R29, P0 ;  /* 0x0000001d0c00720c */ /* 0x000fe20000706670 */
[----:B------:R-:W-:Y:S01]  /*83b0*/  IMAD.MOV.U32 R12, RZ, RZ, R8 ;  /* 0x000000ffff0c7224 */ /* 0x000fe200078e0008 */
[----:B------:R-:W-:Y:S01]  /*83c0*/  PRMT R40, R40, 0x5410, R0 ;  /* 0x0000541028287816 */ /* 0x000fe20000000000 */
[----:B------:R-:W-:Y:S01]  /*83d0*/  IMAD.MOV.U32 R0, RZ, RZ, R6 ;  /* 0x000000ffff007224 */ /* 0x000fe200078e0006 */
[----:B------:R-:W-:Y:S02]  /*83e0*/  PRMT R41, R41, 0x5410, R14 ;  /* 0x0000541029297816 */ /* 0x000fe4000000000e */
[----:B------:R-:W-:Y:S02]  /*83f0*/  PRMT R40, R12, 0x7610, R40 ;  /* 0x000076100c287816 */ /* 0x000fe40000000028 */
[----:B------:R-:W-:Y:S02]  /*8400*/  PRMT R39, R3, 0x5410, R0 ;  /* 0x0000541003277816 */ /* 0x000fe40000000000 */
[----:B------:R-:W-:Y:S01]  /*8410*/  IADD3 R29, R16, R43, RZ ;  /* 0x0000002b101d7210 */ /* 0x000fe20007ffe0ff */
[----:B0-----:R-:W-:Y:S06]  /*8420*/  @!P1 BRA `(.L_x_2763) ;  /* 0x0000014800ac9947 */ /* 0x001fec0003800000 */
.L_x_2989:
[----:B------:R-:W-:Y:S05]  /*8430*/  BSYNC B1 ;  /* 0x0000000000017941 */ /* 0x000fea0003800000 */
.L_x_2762:
[----:B------:R-:W-:Y:S01]  /*8440*/  BSSY B1, `(.L_x_2764) ;  /* 0x0000069000017945 */ /* 0x000fe20003800000 */
[----:B------:R-:W-:Y:S01]  /*8450*/  IMAD.MOV.U32 R0, RZ, RZ, R10 ;  /* 0x000000ffff007224 */ /* 0x000fe200078e000a */
[----:B------:R-:W-:Y:S01]  /*8460*/  LOP3.LUT R29, R29, 0x38, RZ, 0xc0, !PT ;  /* 0x000000381d1d7812 */ /* 0x000fe200078ec0ff */
[----:B------:R-:W-:Y:S01]  /*8470*/  IMAD.MOV.U32 R3, RZ, RZ, R11 ;  /* 0x000000ffff037224 */ /* 0x000fe200078e000b */
[----:B------:R-:W-:Y:S06]  /*8480*/  @P2 BRA `(.L_x_2765) ;  /* 0x0000000400902947 */ /* 0x000fec0003800000 */
[----:B------:R-:W2:Y:S01]  /*8490*/  LDL R12, [R1+0x3c] ;  /* 0x00003c00010c7983 */ /* 0x000ea20000100800 */
[----:B------:R-:W1:Y:S02]  /*84a0*/  S2R R14, SR_TID.X ;  /* 0x00000000000e7919 */ /* 0x000e640000002100 */
[----:B-1----:R-:W-:-:S05]  /*84b0*/  VIADD R14, R14, 0xffffff80 ;  /* 0xffffff800e0e7836 */ /* 0x002fca0000000000 */
[----:B------:R-:W-:-:S04]  /*84c0*/  SHF.R.S32.HI R25, RZ, 0x1f, R14 ;  /* 0x0000001fff197819 */ /* 0x000fc8000001140e */
[----:B------:R-:W-:-:S04]  /*84d0*/  LEA.HI R25, R25, R14, RZ, 0x5 ;  /* 0x0000000e19197211 */ /* 0x000fc800078f28ff */
[----:B------:R-:W-:Y:S01]  /*84e0*/  SHF.R.S32.HI R25, RZ, 0x5, R25 ;  /* 0x00000005ff197819 */ /* 0x000fe20000011419 */
[--C-:B------:R-:W-:Y:S01]  /*84f0*/  HADD2.F32 R43, -RZ, R45.reuse.H1_H1 ;  /* 0x3000002dff2b7230 */ /* 0x100fe20000004100 */
[----:B------:R-:W-:Y:S01]  /*8500*/  SHF.R.U64 R55, R34, 0x10, R35 ;  /* 0x0000001022377819 */ /* 0x000fe20000001223 */
[----:B------:R-:W-:Y:S01]  /*8510*/  HADD2.F32 R45, -RZ, R45.H0_H0 ;  /* 0x2000002dff2d7230 */ /* 0x000fe20000004100 */
[----:B------:R-:W-:Y:S02]  /*8520*/  SHF.R.U32.HI R44, RZ, 0x10, R31 ;  /* 0x00000010ff2c7819 */ /* 0x000fe4000001161f */
        /* <DEDUP_REMOVED lines=9> */
[----:B------:R-:W-:Y:S02]  /*85c0*/  LOP3.LUT R12, R24, 0x38, R16, 0xf8, !PT ;  /* 0x00000038180c7812 */ /* 0x000fe400078ef810 */
[----:B------:R-:W-:-:S04]  /*85d0*/  SHF.R.U32.HI R15, RZ, 0x3, R24 ;  /* 0x00000003ff0f7819 */ /* 0x000fc80000011618 */
[----:B------:R-:W-:Y:S02]  /*85e0*/  LOP3.LUT R12, R12, R15, RZ, 0x3c, !PT ;  /* 0x0000000f0c0c7212 */ /* 0x000fe400078e3cff */
[----:B------:R-:W-:Y:S02]  /*85f0*/  LOP3.LUT R24, R15, R29, R24, 0x1e, !PT ;  /* 0x0000001d0f187212 */ /* 0x000fe400078e1e18 */
[----:B0-----:R-:W-:-:S03]  /*8600*/  LEA R13, R25, R12, 0x9 ;  /* 0x0000000c190d7211 */ /* 0x001fc600078e48ff */
[----:B------:R-:W-:-:S04]  /*8610*/  IMAD R25, R25, 0x200, R24 ;  /* 0x0000020019197824 */ /* 0x000fc800078e0218 */
        /* <DEDUP_REMOVED lines=75> */
.L_x_2765:
[----:B------:R-:W-:Y:S05]  /*8ad0*/  BSYNC B1 ;  /* 0x0000000000017941 */ /* 0x000fea0003800000 */
.L_x_2764:
[----:B------:R-:W-:Y:S01]  /*8ae0*/  PRMT R33, R0, 0x5410, R3 ;  /* 0x0000541000217816 */ /* 0x000fe20000000003 */
[----:B------:R-:W-:Y:S06]  /*8af0*/  @P0 BRA `(.L_x_2756) ;  /* 0x0000000400800947 */ /* 0x000fec0003800000 */
[----:B------:R-:W2:Y:S01]  /*8b00*/  LDL R20, [R1+0x40] ;  /* 0x0000400001147983 */ /* 0x000ea20000100800 */
[C---:B-1----:R-:W-:Y:S02]  /*8b10*/  VIADD R12, R154.reuse, 0x60 ;  /* 0x000000609a0c7836 */ /* 0x042fe40000000000 */
[----:B0-----:R-:W-:Y:S01]  /*8b20*/  VIADD R13, R154, 0x60 ;  /* 0x000000609a0d7836 */ /* 0x001fe20000000000 */
[----:B------:R-:W3:Y:S02]  /*8b30*/  LDL R45, [R1+0x5c] ;  /* 0x00005c00012d7983 */ /* 0x000ee40000100800 */
[----:B------:R-:W-:Y:S01]  /*8b40*/  SHF.L.U32 R12, R12, 0x6, RZ ;  /* 0x000000060c0c7819 */ /* 0x000fe200000006ff */
[----:B------:R-:W-:-:S03]  /*8b50*/  IMAD.SHL.U32 R13, R13, 0x40, RZ ;  /* 0x000000400d0d7824 */ /* 0x000fc600078e00ff */
[----:B------:R-:W-:Y:S02]  /*8b60*/  LOP3.LUT R12, R12, 0x1c0, RZ, 0xc0, !PT ;  /* 0x000001c00c0c7812 */ /* 0x000fe400078ec0ff */
[----:B------:R-:W-:Y:S02]  /*8b70*/  LOP3.LUT R13, R13, 0x1c0, RZ, 0xc0, !PT ;  /* 0x000001c00d0d7812 */ /* 0x000fe400078ec0ff */
[----:B------:R-:W-:-:S04]  /*8b80*/  SHF.R.U32.HI R12, RZ, 0x3, R12 ;  /* 0x00000003ff0c7819 */ /* 0x000fc8000001160c */
[----:B------:R-:W-:Y:S02]  /*8b90*/  LOP3.LUT R29, R12, R29, R13, 0x1e, !PT ;  /* 0x0000001d0c1d7212 */ /* 0x000fe400078e1e0d */
[--C-:B------:R-:W-:Y:S02]  /*8ba0*/  SHF.R.U64 R37, R6, 0x10, R7.reuse ;  /* 0x0000001006257819 */ /* 0x100fe40000001207 */
[----:B------:R-:W-:Y:S02]  /*8bb0*/  SHF.R.U32.HI R35, RZ, 0x10, R7 ;  /* 0x00000010ff237819 */ /* 0x000fe40000011607 */
[----:B------:R-:W-:Y:S01]  /*8bc0*/  SHF.R.U64 R43, R10, 0x10, R11 ;  /* 0x000000100a2b7819 */ /* 0x000fe2000000120b */
[----:B------:R-:W-:Y:S01]  /*8bd0*/  HADD2.F32 R10, -RZ, R41.H1_H1 ;  /* 0x30000029ff0a7230 */ /* 0x000fe20000004100 */
[----:B------:R-:W-:Y:S02]  /*8be0*/  SHF.R.U32.HI R21, RZ, 0x10, R9 ;  /* 0x00000010ff157819 */ /* 0x000fe40000011609 */
[----:B------:R-:W-:-:S05]  /*8bf0*/  SHF.R.U32.HI R30, RZ, 0x10, R5 ;  /* 0x00000010ff1e7819 */ /* 0x000fca0000011605 */
[----:B------:R-:W-:Y:S01]  /*8c00*/  HADD2.F32 R30, -RZ, R30.H0_H0 ;  /* 0x2000001eff1e7230 */ /* 0x000fe20000004100 */
[----:B------:R-:W-:Y:S02]  /*8c10*/  SHF.R.U64 R44, R8, 0x10, R9 ;  /* 0x00000010082c7819 */ /* 0x000fe40000001209 */
[----:B------:R-:W-:Y:S01]  /*8c20*/  SHF.R.U32.HI R42, RZ, 0x10, R11 ;  /* 0x00000010ff2a7819 */ /* 0x000fe2000001160b */
[----:B------:R-:W-:Y:S01]  /*8c30*/  HADD2.F32 R11, -RZ, R39.H1_H1 ;  /* 0x30000027ff0b7230 */ /* 0x000fe20000004100 */
[----:B------:R-:W-:Y:S01]  /*8c40*/  SHF.R.U64 R38, R4, 0x10, R5 ;  /* 0x0000001004267819 */ /* 0x000fe20000001205 */
[----:B--2---:R-:W-:-:S04]  /*8c50*/  IMAD.IADD R29, R20, 0x1, R29 ;  /* 0x00000001141d7824 */ /* 0x004fc800078e021d */
[----:B------:R-:W-:Y:S01]  /*8c60*/  IMAD R29, R29, 0x2, R2 ;  /* 0x000000021d1d7824 */ /* 0x000fe200078e0202 */
[----:B---3--:R-:W0:Y:S04]  /*8c70*/  LDS.128 R12, [R45+0x8400] ;  /* 0x008400002d0c7984 */ /* 0x008e280000000c00 */
[----:B------:R-:W1:Y:S01]  /*8c80*/  LDS.128 R24, [R29+0x8400] ;  /* 0x008400001d187984 */ /* 0x000e620000000c00 */
[----:B------:R-:W-:Y:S02]  /*8c90*/  HADD2.F32 R20, -RZ, R41.H0_H0 ;  /* 0x20000029ff147230 */ /* 0x000fe40000004100 */
[----:B0-----:R-:W-:Y:S02]  /*8ca0*/  HADD2.F32 R3, -RZ, R13.H0_H0 ;  /* 0x2000000dff037230 */ /* 0x001fe40000004100 */
[----:B-1----:R-:W-:-:S05]  /*8cb0*/  HADD2.F32 R7, -RZ, R25.H0_H0 ;  /* 0x20000019ff077230 */ /* 0x002fca0000004100 */
[C---:B------:R-:W-:Y:S01]  /*8cc0*/  FMUL.FTZ R32, R7.reuse, R20 ;  /* 0x0000001407207220 */ /* 0x040fe20000410000 */
[-C--:B------:R-:W-:Y:S01]  /*8cd0*/  FMUL.FTZ R34, R7, R10.reuse ;  /* 0x0000000a07227220 */ /* 0x080fe20000410000 */
[----:B------:R-:W-:Y:S02]  /*8ce0*/  HADD2.F32 R25, -RZ, R25.H1_H1 ;  /* 0x30000019ff197230 */ /* 0x000fe40000004100 */
[C---:B------:R-:W-:Y:S01]  /*8cf0*/  FFMA.FTZ R32, R3.reuse, R10, -R32 ;  /* 0x0000000a03207223 */ /* 0x040fe20000010820 */
[----:B------:R-:W-:Y:S02]  /*8d00*/  HADD2.F32 R6, -RZ, R24.H0_H0 ;  /* 0x20000018ff067230 */ /* 0x000fe40000004100 */
[----:B------:R-:W-:Y:S01]  /*8d10*/  FFMA.FTZ R34, R3, R20, R34 ;  /* 0x0000001403227223 */ /* 0x000fe20000010022 */
[----:B------:R-:W-:Y:S02]  /*8d20*/  HADD2.F32 R10, -RZ, R21.H0_H0 ;  /* 0x20000015ff0a7230 */ /* 0x000fe40000004100 */
[----:B------:R-:W-:-:S02]  /*8d30*/  HADD2.F32 R7, -RZ, R40.H1_H1 ;  /* 0x30000028ff077230 */ /* 0x000fc40000004100 */
[----:B------:R-:W-:Y:S02]  /*8d40*/  HADD2.F32 R3, -RZ, R40.H0_H0 ;  /* 0x20000028ff037230 */ /* 0x000fe40000004100 */
[C---:B------:R-:W-:Y:S01]  /*8d50*/  FMUL.FTZ R36, R25.reuse, R30 ;  /* 0x0000001e19247220 */ /* 0x040fe20000410000 */
[----:B------:R-:W-:Y:S02]  /*8d60*/  HADD2.F32 R13, -RZ, R13.H1_H1 ;  /* 0x3000000dff0d7230 */ /* 0x000fe40000004100 */
[-C--:B------:R-:W-:Y:S01]  /*8d70*/  FMUL.FTZ R20, R25, R10.reuse ;  /* 0x0000000a19147220 */ /* 0x080fe20000410000 */
[----:B------:R-:W-:Y:S02]  /*8d80*/  HADD2.F32 R0, -RZ, R12.H0_H0 ;  /* 0x2000000cff007230 */ /* 0x000fe40000004100 */
[C---:B------:R-:W-:Y:S01]  /*8d90*/  FMUL.FTZ R21, R6.reuse, R7 ;  /* 0x0000000706157220 */ /* 0x040fe20000410000 */
[-C--:B------:R-:W-:Y:S01]  /*8da0*/  FMUL.FTZ R6, R6, R3.reuse ;  /* 0x0000000306067220 */ /* 0x080fe20000410000 */
[C---:B------:R-:W-:Y:S01]  /*8db0*/  FFMA.FTZ R25, R13.reuse, R10, -R36 ;  /* 0x0000000a0d197223 */ /* 0x040fe20000010824 */
[----:B------:R-:W-:Y:S01]  /*8dc0*/  FFMA.FTZ R31, R13, R30, R20 ;  /* 0x0000001e0d1f7223 */ /* 0x000fe20000010014 */
[----:B------:R-:W-:Y:S01]  /*8dd0*/  FFMA.FTZ R21, R0, R3, -R21 ;  /* 0x0000000300157223 */ /* 0x000fe20000010815 */
[----:B------:R-:W-:-:S02]  /*8de0*/  HADD2.F32 R8, -RZ, R26.H0_H0 ;  /* 0x2000001aff087230 */ /* 0x000fc40000004100 */
[----:B------:R-:W-:Y:S01]  /*8df0*/  FFMA.FTZ R13, R0, R7, R6 ;  /* 0x00000007000d7223 */ /* 0x000fe20000010006 */
[----:B------:R-:W-:Y:S02]  /*8e00*/  HADD2.F32 R9, -RZ, R27.H0_H0 ;  /* 0x2000001bff097230 */ /* 0x000fe40000004100 */
[----:B------:R-:W-:Y:S02]  /*8e10*/  HADD2.F32 R3, -RZ, R33.H0_H0 ;  /* 0x20000021ff037230 */ /* 0x000fe40000004100 */
[----:B------:R-:W-:Y:S02]  /*8e20*/  HADD2.F32 R10, -RZ, R39.H0_H0 ;  /* 0x20000027ff0a7230 */ /* 0x000fe40000004100 */
[----:B------:R-:W-:Y:S02]  /*8e30*/  HADD2.F32 R0, -RZ, R33.H1_H1 ;  /* 0x30000021ff007230 */ /* 0x000fe40000004100 */
[----:B------:R-:W-:Y:S01]  /*8e40*/  FMUL.FTZ R7, R8, R11 ;  /* 0x0000000b08077220 */ /* 0x000fe20000410000 */
[----:B------:R-:W-:-:S02]  /*8e50*/  HADD2.F32 R5, -RZ, R15.H0_H0 ;  /* 0x2000000fff057230 */ /* 0x000fc40000004100 */
[----:B------:R-:W-:Y:S01]  /*8e60*/  FMUL.FTZ R33, R8, R3 ;  /* 0x0000000308217220 */ /* 0x000fe20000410000 */
[----:B------:R-:W-:Y:S02]  /*8e70*/  HADD2.F32 R4, -RZ, R14.H0_H0 ;  /* 0x2000000eff047230 */ /* 0x000fe40000004100 */
[C---:B------:R-:W-:Y:S01]  /*8e80*/  FMUL.FTZ R30, R9.reuse, R10 ;  /* 0x0000000a091e7220 */ /* 0x040fe20000410000 */
[----:B------:R-:W-:Y:S02]  /*8e90*/  HADD2.F32 R27, -RZ, R27.H1_H1 ;  /* 0x3000001bff1b7230 */ /* 0x000fe40000004100 */
[-C--:B------:R-:W-:Y:S01]  /*8ea0*/  FMUL.FTZ R9, R9, R0.reuse ;  /* 0x0000000009097220 */ /* 0x080fe20000410000 */
[----:B------:R-:W-:Y:S02]  /*8eb0*/  HADD2.F32 R8, -RZ, R35.H0_H0 ;  /* 0x20000023ff087230 */ /* 0x000fe40000004100 */
[----:B------:R-:W-:Y:S02]  /*8ec0*/  HADD2.F32 R6, -RZ, R42.H0_H0 ;  /* 0x2000002aff067230 */ /* 0x000fe40000004100 */
[----:B------:R-:W-:Y:S01]  /*8ed0*/  FFMA.FTZ R30, R5, R0, -R30 ;  /* 0x00000000051e7223 */ /* 0x000fe2000001081e */
[----:B------:R-:W-:-:S02]  /*8ee0*/  HADD2.F32 R15, -RZ, R15.H1_H1 ;  /* 0x3000000fff0f7230 */ /* 0x000fc40000004100 */
[C---:B------:R-:W-:Y:S01]  /*8ef0*/  FFMA.FTZ R20, R4.reuse, R3, -R7 ;  /* 0x0000000304147223 */ /* 0x040fe20000010807 */
[----:B------:R-:W-:Y:S01]  /*8f00*/  FFMA.FTZ R33, R4, R11, R33 ;  /* 0x0000000b04217223 */ /* 0x000fe20000010021 */
[----:B------:R-:W-:Y:S01]  /*8f10*/  FFMA.FTZ R0, R5, R10, R9 ;  /* 0x0000000a05007223 */ /* 0x000fe20000010009 */
[----:B------:R-:W-:Y:S02]  /*8f20*/  HADD2.F32 R24, -RZ, R24.H1_H1 ;  /* 0x30000018ff187230 */ /* 0x000fe40000004100 */
[C---:B------:R-:W-:Y:S01]  /*8f30*/  FMUL.FTZ R4, R27.reuse, R8 ;  /* 0x000000081b047220 */ /* 0x040fe20000410000 */
[----:B------:R-:W-:Y:S02]  /*8f40*/  HADD2.F32 R26, -RZ, R26.H1_H1 ;  /* 0x3000001aff1a7230 */ /* 0x000fe40000004100 */
[----:B------:R-:W-:Y:S01]  /*8f50*/  FMUL.FTZ R10, R27, R6 ;  /* 0x000000061b0a7220 */ /* 0x000fe20000410000 */
[----:B------:R-:W-:Y:S02]  /*8f60*/  HADD2.F32 R7, -RZ, R38.H0_H0 ;  /* 0x20000026ff077230 */ /* 0x000fe40000004100 */
[----:B------:R-:W-:-:S02]  /*8f70*/  HADD2.F32 R9, -RZ, R37.H0_H0 ;  /* 0x20000025ff097230 */ /* 0x000fc40000004100 */
[----:B------:R-:W-:Y:S02]  /*8f80*/  HADD2.F32 R3, -RZ, R44.H0_H0 ;  /* 0x2000002cff037230 */ /* 0x000fe40000004100 */
[----:B------:R-:W-:Y:S02]  /*8f90*/  HADD2.F32 R5, -RZ, R43.H0_H0 ;  /* 0x2000002bff057230 */ /* 0x000fe40000004100 */
[C---:B------:R-:W-:Y:S01]  /*8fa0*/  FFMA.FTZ R27, R15.reuse, R6, -R4 ;  /* 0x000000060f1b7223 */ /* 0x040fe20000010804 */
[----:B------:R-:W-:Y:S02]  /*8fb0*/  HADD2.F32 R12, -RZ, R12.H1_H1 ;  /* 0x3000000cff0c7230 */ /* 0x000fe40000004100 */
        /* <DEDUP_REMOVED lines=20> */
.L_x_2756:
[----:B------:R-:W-:Y:S05]  /*9100*/  BSYNC B0 ;  /* 0x0000000000007941 */ /* 0x000fea0003800000 */
.L_x_2742:
[----:B------:R-:W-:Y:S01]  /*9110*/  @!PT LDS RZ, [RZ] ;  /* 0x00000000fffff984 */ /* 0x000fe20000000800 */
[----:B------:R-:W-:Y:S01]  /*9120*/  @!PT LDS RZ, [RZ] ;  /* 0x00000000fffff984 */ /* 0x000fe20000000800 */
[----:B------:R-:W-:Y:S01]  /*9130*/  @!PT LDS RZ, [RZ] ;  /* 0x00000000fffff984 */ /* 0x000fe20000000800 */
[----:B------:R-:W-:Y:S01]  /*9140*/  @!PT LDS RZ, [RZ] ;  /* 0x00000000fffff984 */ /* 0x000fe20000000800 */
[----:B------:R4:W-:Y:S06]  /*9150*/  MEMBAR.ALL.CTA ;  /* 0x0000000000007992 */ /* 0x0009ec0000008000 */
[----:B----4-:R-:W4:Y:S01]  /*9160*/  FENCE.VIEW.ASYNC.S ;  /* 0x00000000000073c6 */ /* 0x010f220000000000 */
[----:B------:R-:W-:Y:S05]  /*9170*/  WARPSYNC.ALL ;  /* 0x0000000000007948 */ /* 0x000fea0003800000 */
[----:B----4-:R-:W-:Y:S06]  /*9180*/  BAR.SYNC.DEFER_BLOCKING 0xd, 0x180 ;  /* 0x0346000000007b1d */ /* 0x010fec0000010000 */
.L_x_2739:
[----:B------:R-:W-:-:S13]  /*9190*/  ISETP.NE.AND P0, PT, R157, 0x3, PT ;  /* 0x000000039d00780c */ /* 0x000fda0003f05270 */
[----:B------:R-:W-:Y:S05]  /*91a0*/  @!P0 BRA `(.L_x_2766) ;  /* 0x0000000000048947 */ /* 0x000fea0003800000 */
[----:B------:R-:W-:Y:S01]  /*91b0*/  BPT.TRAP 0x1 ;  /* 0x000000040000795c */ /* 0x000fe20000300000 */
.L_x_2766:
[----:B--2---:R-:W-:Y:S02]  /*91c0*/  LEA R0, R22, R2, 0x3 ;  /* 0x0000000216007211 */ /* 0x004fe400078e18ff */
[----:B-1-3--:R-:W-:-:S04]  /*91d0*/  SHF.L.U32 R5, R155, 0x1f, RZ ;  /* 0x0000001f9b057819 */ /* 0x00afc800000006ff */
[----:B------:R1:W2:Y:S01]  /*91e0*/  SYNCS.PHASECHK.TRANS64.TRYWAIT P1, [R0+URZ+0x16830], R5 ;  /* 0x01683005000075a7 */ /* 0x0002a2000802017f */
[----:B------:R-:W-:Y:S05]  /*91f0*/  @!P0 BRA `(.L_x_2767) ;  /* 0x0000000000048947 */ /* 0x000fea0003800000 */
[----:B------:R-:W-:Y:S01]  /*9200*/  BPT.TRAP 0x1 ;  /* 0x000000040000795c */ /* 0x000fe20000300000 */
.L_x_2767:
[----:B0-----:R-:W-:Y:S01]  /*9210*/  VIADD R3, R2, 0xe400 ;  /* 0x0000e40002037836 */ /* 0x001fe20000000000 */
[----:B------:R-:W-:Y:S01]  /*9220*/  LOP3.LUT R6, R28, 0x10000, RZ, 0xfc, !PT ;  /* 0x000100001c067812 */ /* 0x000fe200078efcff */
[----:B------:R-:W-:-:S03]  /*9230*/  IMAD.MOV.U32 R7, RZ, RZ, 0x40000040 ;  /* 0x40000040ff077424 */ /* 0x000fc600078e00ff */
[----:B------:R-:W-:-:S04]  /*9240*/  SHF.R.U32.HI R3, RZ, 0x4, R3 ;  /* 0x00000004ff037819 */ /* 0x000fc80000011603 */
[----:B------:R-:W-:-:S04]  /*9250*/  LOP3.LUT R3, R3, 0x3fff, RZ, 0xc0, !PT ;  /* 0x00003fff03037812 */ /* 0x000fc800078ec0ff */
[----:B------:R-:W-:-:S05]  /*9260*/  LOP3.LUT R3, R3, 0x10000, RZ, 0xfc, !PT ;  /* 0x0001000003037812 */ /* 0x000fca00078efcff */
[----:B------:R0:W-:Y:S01]  /*9270*/  STL [R1+0x1c], R3 ;  /* 0x00001c0301007387 */ /* 0x0001e20000100800 */
[----:B--2---:R-:W-:Y:S05]  /*9280*/  @P1 BRA `(.L_x_2768) ;  /* 0x0000000000081947 */ /* 0x004fea0003800000 */
[----:B------:R-:W2:Y:S02]  /*9290*/  SYNCS.PHASECHK.TRANS64.TRYWAIT P1, [R0+URZ+0x16830], R5 ;  /* 0x01683005000075a7 */ /* 0x000ea4000802017f */
[----:B--2---:R-:W-:Y:S05]  /*92a0*/  @!P1 BRA `(.L_x_2769) ;  /* 0x0000013c00209947 */ /* 0x004fea0003800000 */
.L_x_2768:
[----:B0-----:R-:W3:Y:S01]  /*92b0*/  LDL R3, [R1+0x1c] ;  /* 0x00001c0001037983 */ /* 0x001ee20000100800 */
[----:B-12---:R-:W-:Y:S01]  /*92c0*/  IMAD.MOV.U32 R5, RZ, RZ, 0x40000040 ;  /* 0x40000040ff057424 */ /* 0x006fe200078e00ff */
[----:B------:R-:W-:Y:S05]  /*92d0*/  WARPSYNC.ALL ;  /* 0x0000000000007948 */ /* 0x000fea0003800000 */
[C---:B------:R-:W-:Y:S01]  /*92e0*/  R2UR UR4, R6.reuse ;  /* 0x00000000060472ca */ /* 0x040fe200000e0000 */
[----:B-----5:R-:W-:Y:S01]  /*92f0*/  WARPGROUP.ARRIVE ;  /* 0x00000000000079c5 */ /* 0x020fe20000000000 */
[----:B------:R-:W-:Y:S01]  /*9300*/  R2UR UR5, R7 ;  /* 0x00000000070572ca */ /* 0x000fe200000e0000 */
[----:B----4-:R-:W-:Y:S01]  /*9310*/  IMAD.MOV.U32 R11, RZ, RZ, 0x40000040 ;  /* 0x40000040ff0b7424 */ /* 0x010fe200078e00ff */
[----:B------:R-:W-:Y:S01]  /*9320*/  R2UR UR7, R5 ;  /* 0x00000000050772ca */ /* 0x000fe200000e0000 */
[----:B------:R-:W-:Y:S01]  /*9330*/  IMAD.MOV.U32 R9, RZ, RZ, 0x40000040 ;  /* 0x40000040ff097424 */ /* 0x000fe200078e00ff */
[C---:B------:R-:W-:Y:S01]  /*9340*/  IADD3 R10, R6.reuse, 0x2, RZ ;  /* 0x00000002060a7810 */ /* 0x040fe20007ffe0ff */
[----:B------:R-:W-:Y:S01]  /*9350*/  VIADD R20, R6, 0x4 ;  /* 0x0000000406147836 */ /* 0x000fe20000000000 */
[----:B------:R-:W-:Y:S01]  /*9360*/  MOV R15, 0x40000040 ;  /* 0x40000040000f7802 */ /* 0x000fe20000000f00 */
[----:B------:R-:W-:-:S02]  /*9370*/  IMAD.MOV.U32 R21, RZ, RZ, 0x40000040 ;  /* 0x40000040ff157424 */ /* 0x000fc400078e00ff */
[----:B------:R-:W-:Y:S01]  /*9380*/  VIADD R14, R6, 0x6 ;  /* 0x00000006060e7836 */ /* 0x000fe20000000000 */
[----:B------:R0:W-:Y:S01]  /*9390*/  STL.64 [R1+0x8], R10 ;  /* 0x0000080a01007387 */ /* 0x0001e20000100a00 */
[----:B------:R-:W-:Y:S02]  /*93a0*/  IMAD.MOV.U32 R5, RZ, RZ, 0x40000040 ;  /* 0x40000040ff057424 */ /* 0x000fe400078e00ff */
[----:B---3--:R-:W-:-:S04]  /*93b0*/  IMAD R4, R22, 0x400, R3 ;  /* 0x0000040016047824 */ /* 0x008fc800078e0203 */
[C---:B------:R-:W-:Y:S01]  /*93c0*/  VIADD R8, R4.reuse, 0x2 ;  /* 0x0000000204087836 */ /* 0x040fe20000000000 */
[----:B------:R-:W-:-:S13]  /*93d0*/  R2UR UR6, R4 ;  /* 0x00000000040672ca */ /* 0x000fda00000e0000 */
[----:B------:R-:W-:Y:S01]  /*93e0*/  HGMMA.64x128x16.F32 R24, gdesc[UR4], RZ, !UPT, gsb0 ;  /* 0x01e00000041879f0 */ /* 0x000fe2000c0008ff */
[----:B------:R-:W-:Y:S02]  /*93f0*/  R2UR UR4, R10 ;  /* 0x000000000a0472ca */ /* 0x000fe400000e0000 */
[----:B------:R-:W-:Y:S02]  /*9400*/  R2UR UR5, R11 ;  /* 0x000000000b0572ca */ /* 0x000fe400000e0000 */
[----:B------:R-:W-:Y:S02]  /*9410*/  R2UR UR6, R8 ;  /* 0x00000000080672ca */ /* 0x000fe400000e0000 */
[----:B------:R-:W-:Y:S01]  /*9420*/  R2UR UR7, R9 ;  /* 0x00000000090772ca */ /* 0x000fe200000e0000 */
[----:B------:R-:W-:Y:S01]  /*9430*/  IMAD.MOV.U32 R9, RZ, RZ, 0x40000040 ;  /* 0x40000040ff097424 */ /* 0x000fe200078e00ff */
[C---:B------:R-:W-:Y:S01]  /*9440*/  IADD3 R8, R4.reuse, 0x4, RZ ;  /* 0x0000000404087810 */ /* 0x040fe20007ffe0ff */
        /* <DEDUP_REMOVED lines=21> */
.L_x_2770:
[----:B------:R-:W2:Y:S01]  /*95a0*/  LDL.LU R91, [R1+0x10] ;  /* 0x00001000015b7983 */ /* 0x000ea20000300800 */
[----:B------:R-:W-:Y:S01]  /*95b0*/  ULDC UR4, c[0x0][0x9d8] ;  /* 0x0002760000047ab9 */ /* 0x000fe20000000800 */
[----:B------:R-:W0:Y:S01]  /*95c0*/  LDC R93, c[0x0][0x448] ;  /* 0x00011200ff5d7b82 */ /* 0x000e220000000800 */
[----:B------:R-:W-:Y:S01]  /*95d0*/  ULDC UR5, c[0x0][0x988] ;  /* 0x0002620000057ab9 */ /* 0x000fe20000000800 */
[----:B------:R-:W3:Y:S04]  /*95e0*/  LDL R89, [R1+0x44] ;  /* 0x0000440001597983 */ /* 0x000ee80000100800 */
[----:B------:R-:W3:Y:S01]  /*95f0*/  LDL R99, [R1+0x28] ;  /* 0x0000280001637983 */ /* 0x000ee20000100800 */
[----:B------:R-:W-:Y:S01]  /*9600*/  FMUL.FTZ R12, R36, UR4 ;  /* 0x00000004240c7c20 */ /* 0x000fe20008410000 */
[----:B------:R-:W-:Y:S01]  /*9610*/  FMUL.FTZ R3, R24, UR4 ;  /* 0x0000000418037c20 */ /* 0x000fe20008410000 */
[----:B------:R-:W-:Y:S01]  /*9620*/  FMUL.FTZ R11, R33, UR4 ;  /* 0x00000004210b7c20 */ /* 0x000fe20008410000 */
[----:B------:R-:W4:Y:S01]  /*9630*/  LDL R36, [R1+0x2c] ;  /* 0x00002c0001247983 */ /* 0x000f220000100800 */
[----:B------:R-:W-:Y:S01]  /*9640*/  FMUL.FTZ R114, R26, UR4 ;  /* 0x000000041a727c20 */ /* 0x000fe20008410000 */
[----:B------:R-:W-:Y:S01]  /*9650*/  FMUL.FTZ R110, R27, UR4 ;  /* 0x000000041b6e7c20 */ /* 0x000fe20008410000 */
[----:B------:R-:W-:Y:S01]  /*9660*/  FMUL.FTZ R108, R30, UR4 ;  /* 0x000000041e6c7c20 */ /* 0x000fe20008410000 */
[----:B------:R-:W5:Y:S01]  /*9670*/  LDL R95, [R1+0x20] ;  /* 0x00002000015f7983 */ /* 0x000f620000100800 */
[----:B------:R-:W-:Y:S01]  /*9680*/  FMUL.FTZ R9, R31, UR4 ;  /* 0x000000041f097c20 */ /* 0x000fe20008410000 */
[----:B------:R-:W-:Y:S01]  /*9690*/  FMUL.FTZ R90, R34, UR4 ;  /* 0x00000004225a7c20 */ /* 0x000fe20008410000 */
[----:B------:R-:W1:Y:S01]  /*96a0*/  MUFU.TANH R114, R114 ;  /* 0x0000007200727308 */ /* 0x000e620000002400 */
[----:B------:R-:W5:Y:S01]  /*96b0*/  LDL R97, [R1+0x14] ;  /* 0x0000140001617983 */ /* 0x000f620000100800 */
[----:B------:R-:W-:Y:S01]  /*96c0*/  FMUL.FTZ R35, R35, UR4 ;  /* 0x0000000423237c20 */ /* 0x000fe20008410000 */
[----:B------:R-:W-:Y:S01]  /*96d0*/  FMUL.FTZ R92, R38, UR4 ;  /* 0x00000004265c7c20 */ /* 0x000fe20008410000 */
[----:B------:R-:W-:Y:S01]  /*96e0*/  FMUL.FTZ R13, R37, UR4 ;  /* 0x00000004250d7c20 */ /* 0x000fe20008410000 */
[----:B------:R-:W-:Y:S01]  /*96f0*/  FMUL.FTZ R37, R39, UR4 ;  /* 0x0000000427257c20 */ /* 0x000fe20008410000 */
[----:B------:R-:W-:Y:S01]  /*9700*/  FMUL.FTZ R39, R42, UR4 ;  /* 0x000000042a277c20 */ /* 0x000fe20008410000 */
[----:B0-----:R-:W-:Y:S01]  /*9710*/  ISETP.NE.AND P4, PT, R93, 0x1, PT ;  /* 0x000000015d00780c */ /* 0x001fe20003f85270 */
        /* <DEDUP_REMOVED lines=12> */
[----:B------:R-:W1:Y:S01]  /*97e0*/  @P4 LDC R24, c[0x0][0x44c] ;  /* 0x00011300ff184b82 */ /* 0x000e620000000800 */
[----:B------:R-:W-:-:S03]  /*97f0*/  FMUL.FTZ R10, R32, UR4 ;  /* 0x00000004200a7c20 */ /* 0x000fc60008410000 */
[----:B------:R-:W0:Y:S04]  /*9800*/  MUFU.TANH R9, R9 ;  /* 0x0000000900097308 */ /* 0x000e280000002400 */
[----:B------:R-:W0:Y:S04]  /*9810*/  @P4 LDC R33, c[0x0][0x450] ;  /* 0x00011400ff214b82 */ /* 0x000e280000000800 */
[----:B------:R-:W5:Y:S08]  /*9820*/  MUFU.TANH R90, R90 ;  /* 0x0000005a005a7308 */ /* 0x000f700000002400 */
[----:B------:R-:W5:Y:S08]  /*9830*/  MUFU.TANH R35, R35 ;  /* 0x0000002300237308 */ /* 0x000f700000002400 */
[----:B------:R-:W5:Y:S08]  /*9840*/  MUFU.TANH R92, R92 ;  /* 0x0000005c005c7308 */ /* 0x000f700000002400 */
[----:B------:R-:W5:Y:S08]  /*9850*/  MUFU.TANH R37, R37 ;  /* 0x0000002500257308 */ /* 0x000f700000002400 */
[----:B------:R-:W5:Y:S01]  /*9860*/  MUFU.TANH R39, R39 ;  /* 0x0000002700277308 */ /* 0x000f620000002400 */
[----:B------:R-:W-:Y:S01]  /*9870*/  FMUL.FTZ R47, R50, UR4 ;  /* 0x00000004322f7c20 */ /* 0x000fe20008410000 */
[----:B------:R-:W-:-:S06]  /*9880*/  FMUL.FTZ R30, R49, UR4 ;  /* 0x00000004311e7c20 */ /* 0x000fcc0008410000 */
[----:B------:R-:W5:Y:S01]  /*9890*/  MUFU.TANH R41, R41 ;  /* 0x0000002900297308 */ /* 0x000f620000002400 */
[----:B------:R-:W-:Y:S01]  /*98a0*/  FMUL.FTZ R49, R51, UR4 ;  /* 0x0000000433317c20 */ /* 0x000fe20008410000 */
[----:B------:R-:W-:-:S06]  /*98b0*/  FMUL.FTZ R29, R48, UR4 ;  /* 0x00000004301d7c20 */ /* 0x000fcc0008410000 */
[----:B------:R-:W5:Y:S01]  /*98c0*/  MUFU.TANH R43, R43 ;  /* 0x0000002b002b7308 */ /* 0x000f620000002400 */
[----:B------:R-:W-:-:S07]  /*98d0*/  FMUL.FTZ R51, R54, UR4 ;  /* 0x0000000436337c20 */ /* 0x000fce0008410000 */
[----:B------:R-:W5:Y:S01]  /*98e0*/  MUFU.TANH R45, R45 ;  /* 0x0000002d002d7308 */ /* 0x000f620000002400 */
[----:B------:R-:W-:Y:S01]  /*98f0*/  FMUL.FTZ R32, R53, UR4 ;  /* 0x0000000435207c20 */ /* 0x000fe20008410000 */
[----:B------:R-:W-:-:S06]  /*9900*/  FMUL.FTZ R53, R55, UR4 ;  /* 0x0000000437357c20 */ /* 0x000fcc0008410000 */
        /* <DEDUP_REMOVED lines=9> */
[----:B------:R-:W-:-:S07]  /*99a0*/  FMUL.FTZ R63, R63, UR4 ;  /* 0x000000043f3f7c20 */ /* 0x000fce0008410000 */
[----:B------:R-:W5:Y:S08]  /*99b0*/  MUFU.TANH R55, R55 ;  /* 0x0000003700377308 */ /* 0x000f700000002400 */
[----:B------:R-:W5:Y:S08]  /*99c0*/  MUFU.TANH R57, R57 ;  /* 0x0000003900397308 */ /* 0x000f700000002400 */
[----:B------:R-:W5:Y:S08]  /*99d0*/  MUFU.TANH R59, R59 ;  /* 0x0000003b003b7308 */ /* 0x000f700000002400 */
[----:B------:R-:W5:Y:S01]  /*99e0*/  MUFU.TANH R63, R63 ;  /* 0x0000003f003f7308 */ /* 0x000f620000002400 */
[----:B------:R-:W-:Y:S01]  /*99f0*/  FMUL.FTZ R94, R71, UR4 ;  /* 0x00000004475e7c20 */ /* 0x000fe20008410000 */
[----:B--2---:R-:W-:Y:S01]  /*9a00*/  LOP3.LUT R91, R91, 0xfffffffe, RZ, 0xc0, !PT ;  /* 0xfffffffe5b5b7812 */ /* 0x004fe200078ec0ff */
[----:B------:R-:W-:Y:S01]  /*9a10*/  FMUL.FTZ R75, R75, UR4 ;  /* 0x000000044b4b7c20 */ /* 0x000fe20008410000 */
[----:B------:R-:W-:Y:S01]  /*9a20*/  FMUL.FTZ R79, R79, UR4 ;  /* 0x000000044f4f7c20 */ /* 0x000fe20008410000 */
[----:B------:R-:W-:Y:S01]  /*9a30*/  FMUL.FTZ R83, R83, UR4 ;  /* 0x0000000453537c20 */ /* 0x000fe20008410000 */
[----:B------:R-:W-:Y:S01]  /*9a40*/  @P4 LOP3.LUT R91, R91, 0x1, RZ, 0xfc, !PT ;  /* 0x000000015b5b4812 */ /* 0x000fe200078efcff */
[----:B------:R-:W-:Y:S01]  /*9a50*/  FMUL.FTZ R87, R87, UR4 ;  /* 0x0000000457577c20 */ /* 0x000fe20008410000 */
[----:B------:R-:W-:Y:S03]  /*9a60*/  MUFU.TANH R3, R3 ;  /* 0x0000000300037308 */ /* 0x000fe60000002400 */
[----:B------:R3:W-:Y:S05]  /*9a70*/  STL [R1+0x10], R91 ;  /* 0x0000105b01007387 */ /* 0x0007ea0000100800 */
[----:B------:R-:W-:Y:S01]  /*9a80*/  MUFU.TANH R4, R4 ;  /* 0x0000000400047308 */ /* 0x000fe20000002400 */
[----:B---3--:R-:W-:-:S07]  /*9a90*/  IMAD.IADD R91, R89, 0x1, R99 ;  /* 0x00000001595b7824 */ /* 0x008fce00078e0263 */
[----:B------:R-:W-:Y:S01]  /*9aa0*/  MUFU.TANH R5, R5 ;  /* 0x0000000500057308 */ /* 0x000fe20000002400 */
[----:B-1----:R-:W-:-:S05]  /*9ab0*/  @P4 IMAD.HI.U32 R24, R91, R24, RZ ;  /* 0x000000185b184227 */ /* 0x002fca00078e00ff */
[----:B0-----:R-:W-:Y:S02]  /*9ac0*/  @P4 SHF.R.U32.HI R91, RZ, R33, R24 ;  /* 0x00000021ff5b4219 */ /* 0x001fe40000011618 */
[----:B------:R-:W-:Y:S03]  /*9ad0*/  MUFU.TANH R8, R8 ;  /* 0x0000000800087308 */ /* 0x000fe60000002400 */
[----:B------:R-:W0:Y:S01]  /*9ae0*/  SHFL.IDX PT, R24, R91, 0x1, 0x1c1f ;  /* 0x003c1f005b187f89 */ /* 0x000e2200000e0000 */
[----:B------:R-:W-:-:S04]  /*9af0*/  IMAD.MOV.U32 R89, RZ, RZ, -0x80 ;  /* 0xffffff80ff597424 */ /* 0x000fc800078e00ff */
[----:B------:R-:W-:Y:S01]  /*9b00*/  IMAD R89, R88, R89, 0x80 ;  /* 0x0000008058597424 */ /* 0x000fe200078e0259 */
[----:B------:R-:W-:Y:S04]  /*9b10*/  MUFU.TANH R10, R10 ;  /* 0x0000000a000a7308 */ /* 0x000fe80000002400 */
[C-C-:B----4-:R-:W-:Y:S02]  /*9b20*/  IADD3 R112, -R36.reuse, 0x1, R89.reuse ;  /* 0x0000000124707810 */ /* 0x150fe40007ffe159 */
[----:B-----5:R-:W-:Y:S02]  /*9b30*/  IADD3 R89, -R36, R95, R89 ;  /* 0x0000005f24597210 */ /* 0x020fe40007ffe159 */
[----:B------:R-:W-:Y:S01]  /*9b40*/  IADD3 R112, -R97, R112, R95 ;  /* 0x0000007061707210 */ /* 0x000fe20007ffe15f */
[----:B------:R-:W-:Y:S08]  /*9b50*/  MUFU.TANH R11, R11 ;  /* 0x0000000b000b7308 */ /* 0x000ff00000002400 */
[----:B------:R-:W-:Y:S01]  /*9b60*/  MUFU.TANH R12, R12 ;  /* 0x0000000c000c7308 */ /* 0x000fe20000002400 */
[----:B0-----:R-:W-:-:S04]  /*9b70*/  VIADDMNMX R24, R24, R112, R89, PT ;  /* 0x0000007018187246 */ /* 0x001fc80003800159 */
[C---:B------:R-:W-:Y:S02]  /*9b80*/  ISETP.GT.AND P1, PT, R24.reuse, RZ, PT ;  /* 0x000000ff1800720c */ /* 0x040fe40003f24270 */
[C---:B------:R-:W-:Y:S01]  /*9b90*/  ISETP.GT.AND P2, PT, R24.reuse, 0x1, PT ;  /* 0x000000011800780c */ /* 0x040fe20003f44270 */
[----:B------:R-:W-:Y:S01]  /*9ba0*/  MUFU.TANH R13, R13 ;  /* 0x0000000d000d7308 */ /* 0x000fe20000002400 */
[----:B------:R-:W-:Y:S02]  /*9bb0*/  ISETP.GT.AND P3, PT, R24, 0x8, PT ;  /* 0x000000081800780c */ /* 0x000fe40003f64270 */
[----:B------:R-:W-:Y:S02]  /*9bc0*/  FSEL R114, R114, -INF , P1 ;  /* 0xff80000072727808 */ /* 0x000fe40000800000 */
[----:B------:R-:W-:Y:S02]  /*9bd0*/  FSEL R110, R110, -INF , P2 ;  /* 0xff8000006e6e7808 */ /* 0x000fe40001000000 */
[----:B------:R-:W-:Y:S01]  /*9be0*/  ISETP.GT.AND P1, PT, R24, 0x9, PT ;  /* 0x000000091800780c */ /* 0x000fe20003f24270 */
[----:B------:R-:W-:Y:S01]  /*9bf0*/  MUFU.TANH R25, R25 ;  /* 0x0000001900197308 */ /* 0x000fe20000002400 */
[----:B------:R-:W-:-:S02]  /*9c00*/  FSEL R108, R108, -INF , P3 ;  /* 0xff8000006c6c7808 */ /* 0x000fc40001800000 */
[----:B------:R-:W-:Y:S02]  /*9c10*/  FMNMX.FTZ R93, R114, R110, !PT ;  /* 0x0000006e725d7209 */ /* 0x000fe40007810000 */
[----:B------:R-:W-:Y:S02]  /*9c20*/  ISETP.GT.AND P2, PT, R24, 0x10, PT ;  /* 0x000000101800780c */ /* 0x000fe40003f44270 */
[----:B------:R-:W-:Y:S01]  /*9c30*/  FSEL R36, R9, -INF , P1 ;  /* 0xff80000009247808 */ /* 0x000fe20000800000 */
[----:B------:R-:W-:Y:S01]  /*9c40*/  MUFU.TANH R26, R26 ;  /* 0x0000001a001a7308 */ /* 0x000fe20000002400 */
[----:B------:R-:W-:Y:S02]  /*9c50*/  FMNMX.FTZ R93, R108, R93, !PT ;  /* 0x0000005d6c5d7209 */ /* 0x000fe40007810000 */
[----:B------:R-:W-:Y:S02]  /*9c60*/  ISETP.GT.AND P1, PT, R24, 0x11, PT ;  /* 0x000000111800780c */ /* 0x000fe40003f24270 */
[----:B------:R-:W-:-:S02]  /*9c70*/  FSEL R40, R90, -INF , P2 ;  /* 0xff8000005a287808 */ /* 0x000fc40001000000 */
[----:B------:R-:W-:Y:S01]  /*9c80*/  FMNMX.FTZ R93, R36, R93, !PT ;  /* 0x0000005d245d7209 */ /* 0x000fe20007810000 */
[----:B------:R-:W-:Y:S01]  /*9c90*/  MUFU.TANH R27, R27 ;  /* 0x0000001b001b7308 */ /* 0x000fe20000002400 */
[----:B------:R-:W-:Y:S02]  /*9ca0*/  ISETP.GT.AND P2, PT, R24, 0x18, PT ;  /* 0x000000181800780c */ /* 0x000fe40003f44270 */
[----:B------:R-:W-:Y:S02]  /*9cb0*/  FSEL R38, R35, -INF , P1 ;  /* 0xff80000023267808 */ /* 0x000fe40000800000 */
[----:B------:R-:W-:Y:S02]  /*9cc0*/  FMNMX.FTZ R93, R40, R93, !PT ;  /* 0x0000005d285d7209 */ /* 0x000fe40007810000 */
        /* <DEDUP_REMOVED lines=10> */
[----:B------:R-:W-:Y:S02]  /*9d70*/  FMNMX.FTZ R93, R42, R93, !PT ;  /* 0x0000005d2a5d7209 */ /* 0x000fe40007810000 */
[----:B------:R-:W-:Y:S02]  /*9d80*/  ISETP.GT.AND P2, PT, R24, 0x28, PT ;  /* 0x000000281800780c */ /* 0x000fe40003f44270 */
[----:B------:R-:W-:Y:S02]  /*9d90*/  FSEL R46, R41, -INF , P1 ;  /* 0xff800000292e7808 */ /* 0x000fe40000800000 */
[----:B------:R-:W-:Y:S02]  /*9da0*/  FMNMX.FTZ R93, R48, R93, !PT ;  /* 0x0000005d305d7209 */ /* 0x000fe40007810000 */
[----:B------:R-:W-:Y:S02]  /*9db0*/  ISETP.GT.AND P1, PT, R24, 0x29, PT ;  /* 0x000000291800780c */ /* 0x000fe40003f24270 */
[----:B------:R-:W-:-:S02]  /*9dc0*/  FSEL R52, R43, -INF , P2 ;  /* 0xff8000002b347808 */ /* 0x000fc40001000000 */
[----:B------:R-:W-:Y:S02]  /*9dd0*/  FMNMX.FTZ R93, R46, R93, !PT ;  /* 0x0000005d2e5d7209 */ /* 0x000fe40007810000 */
[----:B------:R-:W-:Y:S02]  /*9de0*/  ISETP.GT.AND P2, PT, R24, 0x30, PT ;  /* 0x000000301800780c */ /* 0x000fe40003f44270 */
[----:B------:R-:W-:Y:S02]  /*9df0*/  FSEL R50, R45, -INF , P1 ;  /* 0xff8000002d327808 */ /* 0x000fe40000800000 */
[----:B------:R-:W-:Y:S01]  /*9e00*/  FMNMX.FTZ R93, R52, R93, !PT ;  /* 0x0000005d345d7209 */ /* 0x000fe20007810000 */
[----:B------:R-:W-:Y:S01]  /*9e10*/  FMUL.FTZ R33, R56, UR4 ;  /* 0x0000000438217c20 */ /* 0x000fe20008410000 */
        /* <DEDUP_REMOVED lines=9> */
[----:B------:R-:W-:Y:S01]  /*9eb0*/  FMNMX.FTZ R93, R54, R93, !PT ;  /* 0x0000005d365d7209 */ /* 0x000fe20007810000 */
[----:B------:R-:W-:Y:S01]  /*9ec0*/  FMUL.FTZ R90, R67, UR4 ;  /* 0x00000004435a7c20 */ /* 0x000fe20008410000 */
[----:B------:R-:W-:Y:S02]  /*9ed0*/  ISETP.GT.AND P2, PT, R24, 0x40, PT ;  /* 0x000000401800780c */ /* 0x000fe40003f44270 */
[----:B------:R-:W-:Y:S02]  /*9ee0*/  FSEL R62, R53, -INF , P1 ;  /* 0xff800000353e7808 */ /* 0x000fe40000800000 */
[----:B------:R-:W-:Y:S01]  /*9ef0*/  FMNMX.FTZ R93, R58, R93, !PT ;  /* 0x0000005d3a5d7209 */ /* 0x000fe20007810000 */
[----:B------:R-:W-:Y:S01]  /*9f00*/  MUFU.TANH R9, R9 ;  /* 0x0000000900097308 */ /* 0x000fe20000002400 */
[----:B------:R-:W-:Y:S01]  /*9f10*/  FMUL.FTZ R92, R70, UR4 ;  /* 0x00000004465c7c20 */ /* 0x000fe20008410000 */
[----:B------:R-:W-:Y:S02]  /*9f20*/  ISETP.GT.AND P1, PT, R24, 0x41, PT ;  /* 0x000000411800780c */ /* 0x000fe40003f24270 */
[----:B------:R-:W-:-:S02]  /*9f30*/  FSEL R70, R55, -INF , P2 ;  /* 0xff80000037467808 */ /* 0x000fc40001000000 */
[----:B------:R-:W-:Y:S02]  /*9f40*/  FMNMX.FTZ R93, R62, R93, !PT ;  /* 0x0000005d3e5d7209 */ /* 0x000fe40007810000 */
[----:B------:R-:W0:Y:S01]  /*9f50*/  MUFU.TANH R90, R90 ;  /* 0x0000005a005a7308 */ /* 0x000e220000002400 */
[----:B------:R-:W-:Y:S02]  /*9f60*/  ISETP.GT.AND P2, PT, R24, 0x48, PT ;  /* 0x000000481800780c */ /* 0x000fe40003f44270 */
[----:B------:R-:W-:Y:S02]  /*9f70*/  FSEL R66, R57, -INF , P1 ;  /* 0xff80000039427808 */ /* 0x000fe40000800000 */
[----:B------:R-:W-:Y:S01]  /*9f80*/  FMNMX.FTZ R93, R70, R93, !PT ;  /* 0x0000005d465d7209 */ /* 0x000fe20007810000 */
[----:B------:R-:W-:Y:S01]  /*9f90*/  FMUL.FTZ R35, R74, UR4 ;  /* 0x000000044a237c20 */ /* 0x000fe20008410000 */
[----:B------:R-:W-:Y:S01]  /*9fa0*/  ISETP.GT.AND P1, PT, R24, 0x49, PT ;  /* 0x000000491800780c */ /* 0x000fe20003f24270 */
[----:B------:R-:W1:Y:S01]  /*9fb0*/  MUFU.TANH R92, R92 ;  /* 0x0000005c005c7308 */ /* 0x000e620000002400 */
[----:B------:R-:W-:-:S02]  /*9fc0*/  FSEL R74, R59, -INF , P2 ;  /* 0xff8000003b4a7808 */ /* 0x000fc40001000000 */
[----:B------:R-:W-:Y:S01]  /*9fd0*/  FMNMX.FTZ R93, R66, R93, !PT ;  /* 0x0000005d425d7209 */ /* 0x000fe20007810000 */
[----:B------:R-:W-:Y:S01]  /*9fe0*/  FMUL.FTZ R37, R78, UR4 ;  /* 0x000000044e257c20 */ /* 0x000fe20008410000 */
[----:B------:R-:W-:Y:S02]  /*9ff0*/  ISETP.GT.AND P2, PT, R24, 0x50, PT ;  /* 0x000000501800780c */ /* 0x000fe40003f44270 */
[----:B------:R-:W-:Y:S01]  /*a000*/  FSEL R78, R63, -INF , P1 ;  /* 0xff8000003f4e7808 */ /* 0x000fe20000800000 */
[----:B------:R-:W2:Y:S01]  /*a010*/  MUFU.TANH R94, R94 ;  /* 0x0000005e005e7308 */ /* 0x000ea20000002400 */
[----:B------:R-:W-:Y:S02]  /*a020*/  FMNMX.FTZ R93, R74, R93, !PT ;  /* 0x0000005d4a5d7209 */ /* 0x000fe40007810000 */
[----:B------:R-:W-:Y:S02]  /*a030*/  ISETP.GT.AND P1, PT, R24, 0x51, PT ;  /* 0x000000511800780c */ /* 0x000fe40003f24270 */
[----:B------:R-:W-:-:S03]  /*a040*/  FMNMX.FTZ R93, R78, R93, !PT ;  /* 0x0000005d4e5d7209 */ /* 0x000fc60007810000 */
[----:B------:R3:W-:Y:S01]  /*a050*/  MUFU.TANH R98, R37 ;  /* 0x0000002500627308 */ /* 0x0007e20000002400 */
[----:B0-----:R-:W-:-:S07]  /*a060*/  FSEL R90, R90, -INF , P1 ;  /* 0xff8000005a5a7808 */ /* 0x001fce0000800000 */
[----:B------:R-:W0:Y:S01]  /*a070*/  MUFU.TANH R35, R35 ;  /* 0x0000002300237308 */ /* 0x000e220000002400 */
[----:B---3--:R-:W-:Y:S01]  /*a080*/  FMUL.FTZ R37, R82, UR4 ;  /* 0x0000000452257c20 */ /* 0x008fe20008410000 */
[----:B------:R-:W-:Y:S02]  /*a090*/  FSEL R82, R9, -INF , P2 ;  /* 0xff80000009527808 */ /* 0x000fe40001000000 */
[----:B------:R-:W-:Y:S02]  /*a0a0*/  ISETP.GT.AND P2, PT, R24, 0x58, PT ;  /* 0x000000581800780c */ /* 0x000fe40003f44270 */
[----:B------:R-:W-:Y:S02]  /*a0b0*/  FMNMX.FTZ R93, R82, R93, !PT ;  /* 0x0000005d525d7209 */ /* 0x000fe40007810000 */
[----:B------:R-:W3:Y:S01]  /*a0c0*/  MUFU.TANH R75, R75 ;  /* 0x0000004b004b7308 */ /* 0x000ee20000002400 */
[----:B------:R-:W-:Y:S02]  /*a0d0*/  ISETP.GT.AND P1, PT, R24, 0x59, PT ;  /* 0x000000591800780c */ /* 0x000fe40003f24270 */
[----:B-1----:R-:W-:-:S02]  /*a0e0*/  FSEL R92, R92, -INF , P2 ;  /* 0xff8000005c5c7808 */ /* 0x002fc40001000000 */
[----:B------:R-:W-:Y:S02]  /*a0f0*/  FMNMX.FTZ R93, R90, R93, !PT ;  /* 0x0000005d5a5d7209 */ /* 0x000fe40007810000 */
[----:B------:R-:W-:Y:S01]  /*a100*/  ISETP.GT.AND P2, PT, R24, 0x60, PT ;  /* 0x000000601800780c */ /* 0x000fe20003f44270 */
[----:B------:R-:W1:Y:S01]  /*a110*/  MUFU.TANH R79, R79 ;  /* 0x0000004f004f7308 */ /* 0x000e620000002400 */
[----:B--2---:R-:W-:Y:S02]  /*a120*/  FSEL R94, R94, -INF , P1 ;  /* 0xff8000005e5e7808 */ /* 0x004fe40000800000 */
[----:B------:R-:W-:Y:S01]  /*a130*/  FMNMX.FTZ R93, R92, R93, !PT ;  /* 0x0000005d5c5d7209 */ /* 0x000fe20007810000 */
[----:B------:R-:W-:Y:S01]  /*a140*/  FMUL.FTZ R9, R86, UR4 ;  /* 0x0000000456097c20 */ /* 0x000fe20008410000 */
[----:B------:R-:W-:Y:S02]  /*a150*/  ISETP.GT.AND P1, PT, R24, 0x61, PT ;  /* 0x000000611800780c */ /* 0x000fe40003f24270 */
[----:B0-----:R-:W-:Y:S01]  /*a160*/  FSEL R86, R35, -INF , P2 ;  /* 0xff80000023567808 */ /* 0x001fe20001000000 */
[----:B------:R-:W0:Y:S01]  /*a170*/  MUFU.TANH R37, R37 ;  /* 0x0000002500257308 */ /* 0x000e220000002400 */
[----:B------:R-:W-:-:S02]  /*a180*/  FMNMX.FTZ R93, R94, R93, !PT ;  /* 0x0000005d5e5d7209 */ /* 0x000fc40007810000 */
[----:B------:R-:W-:Y:S02]  /*a190*/  ISETP.GT.AND P2, PT, R24, 0x68, PT ;  /* 0x000000681800780c */ /* 0x000fe40003f44270 */
[----:B---3--:R-:W-:Y:S02]  /*a1a0*/  FSEL R96, R75, -INF , P1 ;  /* 0xff8000004b607808 */ /* 0x008fe40000800000 */
[----:B------:R-:W-:Y:S01]  /*a1b0*/  FMNMX.FTZ R93, R86, R93, !PT ;  /* 0x0000005d565d7209 */ /* 0x000fe20007810000 */
[----:B------:R-:W2:Y:S01]  /*a1c0*/  MUFU.TANH R83, R83 ;  /* 0x0000005300537308 */ /* 0x000ea20000002400 */
[----:B------:R-:W-:Y:S02]  /*a1d0*/  ISETP.GT.AND P1, PT, R24, 0x69, PT ;  /* 0x000000691800780c */ /* 0x000fe40003f24270 */
[----:B------:R-:W-:Y:S02]  /*a1e0*/  FSEL R98, R98, -INF , P2 ;  /* 0xff80000062627808 */ /* 0x000fe40001000000 */
[----:B------:R-:W-:-:S03]  /*a1f0*/  FMNMX.FTZ R93, R96, R93, !PT ;  /* 0x0000005d605d7209 */ /* 0x000fc60007810000 */
[----:B------:R-:W3:Y:S01]  /*a200*/  MUFU.TANH R9, R9 ;  /* 0x0000000900097308 */ /* 0x000ee20000002400 */
[----:B------:R-:W-:Y:S02]  /*a210*/  ISETP.GT.AND P2, PT, R24, 0x70, PT ;  /* 0x000000701800780c */ /* 0x000fe40003f44270 */
[----:B-1----:R-:W-:Y:S02]  /*a220*/  FSEL R100, R79, -INF , P1 ;  /* 0xff8000004f647808 */ /* 0x002fe40000800000 */
[----:B------:R-:W-:-:S03]  /*a230*/  FMNMX.FTZ R93, R98, R93, !PT ;  /* 0x0000005d625d7209 */ /* 0x000fc60007810000 */
[----:B------:R-:W1:Y:S01]  /*a240*/  MUFU.TANH R87, R87 ;  /* 0x0000005700577308 */ /* 0x000e620000002400 */
[----:B------:R-:W-:Y:S01]  /*a250*/  FMUL.FTZ R35, R60, UR4 ;  /* 0x000000043c237c20 */ /* 0x000fe20008410000 */
[----:B------:R-:W-:Y:S02]  /*a260*/  ISETP.GT.AND P1, PT, R24, 0x71, PT ;  /* 0x000000711800780c */ /* 0x000fe40003f24270 */
[----:B0-----:R-:W-:Y:S02]  /*a270*/  FSEL R60, R37, -INF , P2 ;  /* 0xff800000253c7808 */ /* 0x001fe40001000000 */
[----:B------:R-:W-:Y:S02]  /*a280*/  FMNMX.FTZ R93, R100, R93, !PT ;  /* 0x0000005d645d7209 */ /* 0x000fe40007810000 */
[----:B------:R-:W-:Y:S02]  /*a290*/  ISETP.GT.AND P2, PT, R24, 0x78, PT ;  /* 0x000000781800780c */ /* 0x000fe40003f44270 */
[----:B--2---:R-:W-:-:S02]  /*a2a0*/  FSEL R102, R83, -INF , P1 ;  /* 0xff80000053667808 */ /* 0x004fc40000800000 */
[----:B------:R-:W-:Y:S02]  /*a2b0*/  FMNMX.FTZ R93, R60, R93, !PT ;  /* 0x0000005d3c5d7209 */ /* 0x000fe40007810000 */
[----:B------:R-:W-:Y:S02]  /*a2c0*/  ISETP.GT.AND P1, PT, R24, 0x79, PT ;  /* 0x000000791800780c */ /* 0x000fe40003f24270 */
[----:B---3--:R-:W-:Y:S02]  /*a2d0*/  FSEL R106, R9, -INF , P2 ;  /* 0xff800000096a7808 */ /* 0x008fe40001000000 */
[----:B------:R-:W-:Y:S02]  /*a2e0*/  FMNMX.FTZ R93, R102, R93, !PT ;  /* 0x0000005d665d7209 */ /* 0x000fe40007810000 */
[----:B-1----:R-:W-:Y:S02]  /*a2f0*/  FSEL R104, R87, -INF , P1 ;  /* 0xff80000057687808 */ /* 0x002fe40000800000 */
[----:B------:R-:W-:-:S04]  /*a300*/  FMNMX.FTZ R93, R106, R93, !PT ;  /* 0x0000005d6a5d7209 */ /* 0x000fc80007810000 */
[----:B------:R-:W-:-:S05]  /*a310*/  FMNMX.FTZ R93, R104, R93, !PT ;  /* 0x0000005d685d7209 */ /* 0x000fca0007810000 */
[----:B------:R-:W0:Y:S04]  /*a320*/  SHFL.BFLY PT, R24, R93, 0x2, 0x1f ;  /* 0x0c401f005d187f89 */ /* 0x000e2800000e0000 */
[----:B------:R-:W1:Y:S01]  /*a330*/  SHFL.IDX PT, R63, R91, RZ, 0x1c1f ;  /* 0x001c1fff5b3f7589 */ /* 0x000e6200000e0000 */
[----:B0-----:R-:W-:-:S05]  /*a340*/  FMNMX.FTZ R9, R93, R24, !PT ;  /* 0x000000185d097209 */ /* 0x001fca0007810000 */
[----:B------:R-:W0:Y:S01]  /*a350*/  SHFL.BFLY PT, R24, R9, 0x1, 0x1f ;  /* 0x0c201f0009187f89 */ /* 0x000e2200000e0000 */
[----:B-1----:R-:W-:Y:S01]  /*a360*/  VIADDMNMX R63, R63, R112, R89, PT ;  /* 0x000000703f3f7246 */ /* 0x002fe20003800159 */
[----:B------:R-:W-:-:S03]  /*a370*/  FMUL.FTZ R39, R64, UR4 ;  /* 0x0000000440277c20 */ /* 0x000fc60008410000 */
[C---:B------:R-:W-:Y:S02]  /*a380*/  ISETP.GT.AND P2, PT, R63.reuse, 0x1, PT ;  /* 0x000000013f00780c */ /* 0x040fe40003f44270 */
[----:B------:R-:W-:Y:S02]  /*a390*/  ISETP.GT.AND P3, PT, R63, 0x8, PT ;  /* 0x000000083f00780c */ /* 0x000fe40003f64270 */
[----:B------:R-:W-:Y:S02]  /*a3a0*/  FSEL R4, R4, -INF , P2 ;  /* 0xff80000004047808 */ /* 0x000fe40001000000 */
[----:B0-----:R-:W-:Y:S01]  /*a3b0*/  FMNMX.FTZ R24, R9, R24, !PT ;  /* 0x0000001809187209 */ /* 0x001fe20007810000 */
[----:B------:R-:W-:Y:S02]  /*a3c0*/  IMAD.U32 R9, RZ, RZ, UR5 ;  /* 0x00000005ff097e24 */ /* 0x000fe4000f8e00ff */
[----:B------:R-:W-:Y:S01]  /*a3d0*/  FMUL.FTZ R47, R72, UR4 ;  /* 0x00000004482f7c20 */ /* 0x000fe20008410000 */
[----:B------:R-:W-:Y:S01]  /*a3e0*/  ISETP.GT.AND P2, PT, R63, 0x10, PT ;  /* 0x000000103f00780c */ /* 0x000fe20003f44270 */
[----:B------:R-:W-:Y:S01]  /*a3f0*/  FMUL.FTZ R51, R76, UR4 ;  /* 0x000000044c337c20 */ /* 0x000fe20008410000 */
[C---:B------:R-:W-:Y:S01]  /*a400*/  FMUL.FTZ R59, R24.reuse, R9 ;  /* 0x00000009183b7220 */ /* 0x040fe20000410000 */
[----:B------:R-:W-:Y:S01]  /*a410*/  FSETP.NEU.FTZ.AND P1, PT, R24, -INF , PT ;  /* 0xff8000001800780b */ /* 0x000fe20003f3d000 */
[----:B------:R-:W-:Y:S01]  /*a420*/  FMUL.FTZ R55, R80, UR4 ;  /* 0x0000000450377c20 */ /* 0x000fe20008410000 */
[----:B------:R-:W-:Y:S01]  /*a430*/  FMUL.FTZ R37, R61, UR4 ;  /* 0x000000043d257c20 */ /* 0x000fe20008410000 */
[----:B------:R-:W0:Y:S01]  /*a440*/  MUFU.TANH R30, R30 ;  /* 0x0000001e001e7308 */ /* 0x000e220000002400 */
[----:B------:R-:W-:-:S07]  /*a450*/  FSEL R59, R59, RZ, P1 ;  /* 0x000000ff3b3b7208 */ /* 0x000fce0000800000 */
[----:B------:R-:W1:Y:S01]  /*a460*/  MUFU.TANH R31, R31 ;  /* 0x0000001f001f7308 */ /* 0x000e620000002400 */
[----:B------:R-:W-:-:S07]  /*a470*/  ISETP.GT.AND P1, PT, R63, RZ, PT ;  /* 0x000000ff3f00720c */ /* 0x000fce0003f24270 */
[----:B------:R-:W2:Y:S01]  /*a480*/  MUFU.TANH R32, R32 ;  /* 0x0000002000207308 */ /* 0x000ea20000002400 */
[----:B------:R-:W-:-:S07]  /*a490*/  FSEL R64, R3, -INF , P1 ;  /* 0xff80000003407808 */ /* 0x000fce0000800000 */
[----:B------:R-:W3:Y:S01]  /*a4a0*/  MUFU.TANH R33, R33 ;  /* 0x0000002100217308 */ /* 0x000ee20000002400 */
[----:B------:R-:W-:-:S07]  /*a4b0*/  ISETP.GT.AND P1, PT, R63, 0x9, PT ;  /* 0x000000093f00780c */ /* 0x000fce0003f24270 */
[----:B------:R-:W4:Y:S01]  /*a4c0*/  MUFU.TANH R34, R34 ;  /* 0x0000002200227308 */ /* 0x000f220000002400 */
[----:B------:R-:W-:Y:S01]  /*a4d0*/  FSEL R72, R5, -INF , P3 ;  /* 0xff80000005487808 */ /* 0x000fe20001800000 */
[----:B------:R-:W-:Y:S01]  /*a4e0*/  FMUL.FTZ R41, R65, UR4 ;  /* 0x0000000441297c20 */ /* 0x000fe20008410000 */
[----:B------:R-:W-:Y:S01]  /*a4f0*/  FMNMX.FTZ R3, R64, R4, !PT ;  /* 0x0000000440037209 */ /* 0x000fe20007810000 */
[----:B------:R-:W-:Y:S01]  /*a500*/  FMUL.FTZ R43, R68, UR4 ;  /* 0x00000004442b7c20 */ /* 0x000fe20008410000 */
[----:B------:R-:W-:Y:S01]  /*a510*/  FSEL R8, R8, -INF , P1 ;  /* 0xff80000008087808 */ /* 0x000fe20000800000 */
[----:B------:R-:W-:Y:S01]  /*a520*/  FMUL.FTZ R45, R69, UR4 ;  /* 0x00000004452d7c20 */ /* 0x000fe20008410000 */
[----:B------:R-:W-:Y:S01]  /*a530*/  FMNMX.FTZ R3, R72, R3, !PT ;  /* 0x0000000348037209 */ /* 0x000fe20007810000 */
[----:B------:R-:W5:Y:S01]  /*a540*/  MUFU.TANH R35, R35 ;  /* 0x0000002300237308 */ /* 0x000f620000002400 */
[----:B------:R-:W-:Y:S01]  /*a550*/  ISETP.GT.AND P1, PT, R63, 0x11, PT ;  /* 0x000000113f00780c */ /* 0x000fe20003f24270 */
[----:B------:R-:W-:Y:S01]  /*a560*/  FMUL.FTZ R49, R73, UR4 ;  /* 0x0000000449317c20 */ /* 0x000fe20008410000 */
[----:B------:R-:W-:Y:S01]  /*a570*/  FSEL R10, R10, -INF , P2 ;  /* 0xff8000000a0a7808 */ /* 0x000fe20001000000 */
[----:B------:R-:W-:Y:S01]  /*a580*/  FMUL.FTZ R53, R77, UR4 ;  /* 0x000000044d357c20 */ /* 0x000fe20008410000 */
[----:B------:R-:W-:Y:S01]  /*a590*/  FMNMX.FTZ R3, R8, R3, !PT ;  /* 0x0000000308037209 */ /* 0x000fe20007810000 */
[----:B------:R-:W-:Y:S01]  /*a5a0*/  FMUL.FTZ R57, R81, UR4 ;  /* 0x0000000451397c20 */ /* 0x000fe20008410000 */
[----:B------:R-:W-:Y:S01]  /*a5b0*/  ISETP.GT.AND P2, PT, R63, 0x18, PT ;  /* 0x000000183f00780c */ /* 0x000fe20003f44270 */
[----:B------:R-:W-:Y:S01]  /*a5c0*/  MUFU.TANH R39, R39 ;  /* 0x0000002700277308 */ /* 0x000fe20000002400 */
[----:B------:R-:W-:Y:S01]  /*a5d0*/  FSEL R76, R11, -INF , P1 ;  /* 0xff8000000b4c7808 */ /* 0x000fe20000800000 */
[----:B------:R-:W5:Y:S01]  /*a5e0*/  S2R R101, SR_CgaCtaId ;  /* 0x0000000000657919 */ /* 0x000f620000008800 */
[----:B------:R-:W-:Y:S01]  /*a5f0*/  FMNMX.FTZ R3, R10, R3, !PT ;  /* 0x000000030a037209 */ /* 0x000fe20007810000 */
[----:B------:R-:W-:Y:S01]  /*a600*/  FFMA.FTZ R5, R36, R9, -R59 ;  /* 0x0000000924057223 */ /* 0x000fe2000001083b */
[----:B------:R-:W-:Y:S01]  /*a610*/  ISETP.GT.AND P1, PT, R63, 0x19, PT ;  /* 0x000000193f00780c */ /* 0x000fe20003f24270 */
[----:B------:R-:W-:Y:S01]  /*a620*/  ULDC UR5, c[0x0][0x9d8] ;  /* 0x0002760000057ab9 */ /* 0x000fe20000000800 */
[----:B------:R-:W-:-:S02]  /*a630*/  FSEL R36, R12, -INF , P2 ;  /* 0xff8000000c247808 */ /* 0x000fc40001000000 */
[----:B------:R-:W-:Y:S02]  /*a640*/  FMNMX.FTZ R3, R76, R3, !PT ;  /* 0x000000034c037209 */ /* 0x000fe40007810000 */
[----:B------:R-:W-:Y:S02]  /*a650*/  ISETP.GT.AND P2, PT, R63, 0x20, PT ;  /* 0x000000203f00780c */ /* 0x000fe40003f44270 */
[----:B------:R-:W-:Y:S02]  /*a660*/  FSEL R80, R13, -INF , P1 ;  /* 0xff8000000d507808 */ /* 0x000fe40000800000 */
[----:B------:R-:W-:Y:S01]  /*a670*/  FMNMX.FTZ R3, R36, R3, !PT ;  /* 0x0000000324037209 */ /* 0x000fe20007810000 */
[----:B------:R-:W-:Y:S01]  /*a680*/  FFMA.FTZ R145, R40, R9, -R59 ;  /* 0x0000000928917223 */ /* 0x000fe2000001083b */
[----:B------:R-:W-:Y:S02]  /*a690*/  ISETP.GT.AND P1, PT, R63, 0x21, PT ;  /* 0x000000213f00780c */ /* 0x000fe40003f24270 */
[----:B------:R-:W-:-:S02]  /*a6a0*/  FSEL R40, R25, -INF , P2 ;  /* 0xff80000019287808 */ /* 0x000fc40001000000 */
[----:B------:R-:W-:Y:S01]  /*a6b0*/  FMNMX.FTZ R3, R80, R3, !PT ;  /* 0x0000000350037209 */ /* 0x000fe20007810000 */
[----:B------:R-:W-:Y:S01]  /*a6c0*/  FMUL.FTZ R61, R84, UR4 ;  /* 0x00000004543d7c20 */ /* 0x000fe20008410000 */
[C---:B------:R-:W-:Y:S02]  /*a6d0*/  ISETP.GT.AND P2, PT, R63.reuse, 0x28, PT ;  /* 0x000000283f00780c */ /* 0x040fe40003f44270 */
[----:B------:R-:W-:Y:S02]  /*a6e0*/  FSEL R84, R26, -INF , P1 ;  /* 0xff8000001a547808 */ /* 0x000fe40000800000 */
[----:B------:R-:W-:Y:S01]  /*a6f0*/  FMNMX.FTZ R3, R40, R3, !PT ;  /* 0x0000000328037209 */ /* 0x000fe20007810000 */
[----:B------:R-:W-:Y:S01]  /*a700*/  FFMA.FTZ R26, R38, R9, -R59 ;  /* 0x00000009261a7223 */ /* 0x000fe2000001083b */
[----:B------:R-:W-:Y:S02]  /*a710*/  ISETP.GT.AND P1, PT, R63, 0x29, PT ;  /* 0x000000293f00780c */ /* 0x000fe40003f24270 */
[----:B------:R-:W-:-:S02]  /*a720*/  FSEL R38, R27, -INF , P2 ;  /* 0xff8000001b267808 */ /* 0x000fc40001000000 */
[----:B------:R-:W-:Y:S02]  /*a730*/  FMNMX.FTZ R3, R84, R3, !PT ;  /* 0x0000000354037209 */ /* 0x000fe40007810000 */
[C---:B------:R-:W-:Y:S02]  /*a740*/  ISETP.GT.AND P2, PT, R63.reuse, 0x30, PT ;  /* 0x000000303f00780c */ /* 0x040fe40003f44270 */
[----:B------:R-:W-:Y:S02]  /*a750*/  FSEL R28, R28, -INF , P1 ;  /* 0xff8000001c1c7808 */ /* 0x000fe40000800000 */
[----:B------:R-:W-:Y:S01]  /*a760*/  FMNMX.FTZ R3, R38, R3, !PT ;  /* 0x0000000326037209 */ /* 0x000fe20007810000 */
[----:B------:R-:W-:Y:S01]  /*a770*/  FFMA.FTZ R147, R44, R9, -R59 ;  /* 0x000000092c937223 */ /* 0x000fe2000001083b */
[----:B------:R-:W-:Y:S02]  /*a780*/  ISETP.GT.AND P1, PT, R63, 0x31, PT ;  /* 0x000000313f00780c */ /* 0x000fe40003f24270 */
[----:B------:R-:W-:-:S02]  /*a790*/  FSEL R44, R29, -INF , P2 ;  /* 0xff8000001d2c7808 */ /* 0x000fc40001000000 */
[----:B------:R-:W-:Y:S01]  /*a7a0*/  FMNMX.FTZ R3, R28, R3, !PT ;  /* 0x000000031c037209 */ /* 0x000fe20007810000 */
[--C-:B------:R-:W-:Y:S01]  /*a7b0*/  FFMA.FTZ R151, R108, R9, -R59.reuse ;  /* 0x000000096c977223 */ /* 0x100fe2000001083b */
[C---:B------:R-:W-:Y:S02]  /*a7c0*/  ISETP.GT.AND P2, PT, R63.reuse, 0x38, PT ;  /* 0x000000383f00780c */ /* 0x040fe40003f44270 */
[----:B0-----:R-:W-:Y:S02]  /*a7d0*/  FSEL R108, R30, -INF , P1 ;  /* 0xff8000001e6c7808 */ /* 0x001fe40000800000 */
[----:B------:R-:W-:Y:S01]  /*a7e0*/  FMNMX.FTZ R3, R44, R3, !PT ;  /* 0x000000032c037209 */ /* 0x000fe20007810000 */
[----:B------:R-:W-:Y:S01]  /*a7f0*/  FFMA.FTZ R30, R42, R9, -R59 ;  /* 0x000000092a1e7223 */ /* 0x000fe2000001083b */
[----:B------:R-:W-:Y:S02]  /*a800*/  ISETP.GT.AND P1, PT, R63, 0x39, PT ;  /* 0x000000393f00780c */ /* 0x000fe40003f24270 */
[----:B-1----:R-:W-:-:S02]  /*a810*/  FSEL R42, R31, -INF , P2 ;  /* 0xff8000001f2a7808 */ /* 0x002fc40001000000 */
[----:B------:R-:W-:Y:S01]  /*a820*/  FMNMX.FTZ R3, R108, R3, !PT ;  /* 0x000000036c037209 */ /* 0x000fe20007810000 */
[----:B------:R-:W0:Y:S01]  /*a830*/  MUFU.TANH R37, R37 ;  /* 0x0000002500257308 */ /* 0x000e220000002400 */
[C---:B------:R-:W-:Y:S02]  /*a840*/  ISETP.GT.AND P2, PT, R63.reuse, 0x40, PT ;  /* 0x000000403f00780c */ /* 0x040fe40003f44270 */
[----:B--2---:R-:W-:Y:S02]  /*a850*/  FSEL R32, R32, -INF , P1 ;  /* 0xff80000020207808 */ /* 0x004fe40000800000 */
[----:B------:R-:W-:Y:S01]  /*a860*/  FMNMX.FTZ R3, R42, R3, !PT ;  /* 0x000000032a037209 */ /* 0x000fe20007810000 */
[----:B------:R-:W-:Y:S01]  /*a870*/  FFMA.FTZ R141, R48, R9, -R59 ;  /* 0x00000009308d7223 */ /* 0x000fe2000001083b */
[----:B------:R-:W-:Y:S02]  /*a880*/  ISETP.GT.AND P1, PT, R63, 0x41, PT ;  /* 0x000000413f00780c */ /* 0x000fe40003f24270 */
[----:B---3--:R-:W-:-:S02]  /*a890*/  FSEL R48, R33, -INF , P2 ;  /* 0xff80000021307808 */ /* 0x008fc40001000000 */
[----:B------:R-:W-:Y:S01]  /*a8a0*/  FMNMX.FTZ R3, R32, R3, !PT ;  /* 0x0000000320037209 */ /* 0x000fe20007810000 */
[----:B------:R-:W1:Y:S01]  /*a8b0*/  MUFU.TANH R41, R41 ;  /* 0x0000002900297308 */ /* 0x000e620000002400 */
[----:B------:R-:W-:Y:S01]  /*a8c0*/  FFMA.FTZ R68, R110, R9, -R59 ;  /* 0x000000096e447223 */ /* 0x000fe2000001083b */
[C---:B------:R-:W-:Y:S02]  /*a8d0*/  ISETP.GT.AND P2, PT, R63.reuse, 0x48, PT ;  /* 0x000000483f00780c */ /* 0x040fe40003f44270 */
[----:B----4-:R-:W-:Y:S02]  /*a8e0*/  FSEL R110, R34, -INF , P1 ;  /* 0xff800000226e7808 */ /* 0x010fe40000800000 */
[----:B------:R-:W-:Y:S02]  /*a8f0*/  FMNMX.FTZ R3, R48, R3, !PT ;  /* 0x0000000330037209 */ /* 0x000fe40007810000 */
[----:B------:R-:W2:Y:S01]  /*a900*/  MUFU.TANH R43, R43 ;  /* 0x0000002b002b7308 */ /* 0x000ea20000002400 */
[----:B------:R-:W-:-:S02]  /*a910*/  ISETP.GT.AND P1, PT, R63, 0x49, PT ;  /* 0x000000493f00780c */ /* 0x000fc40003f24270 */
[----:B-----5:R-:W-:Y:S02]  /*a920*/  FSEL R112, R35, -INF , P2 ;  /* 0xff80000023707808 */ /* 0x020fe40001000000 */
[----:B------:R-:W-:Y:S01]  /*a930*/  FMNMX.FTZ R3, R110, R3, !PT ;  /* 0x000000036e037209 */ /* 0x000fe20007810000 */
[--C-:B------:R-:W-:Y:S01]  /*a940*/  FFMA.FTZ R149, R114, R9, -R59.reuse ;  /* 0x0000000972957223 */ /* 0x100fe2000001083b */
[----:B------:R-:W-:Y:S01]  /*a950*/  ISETP.GT.AND P2, PT, R63, 0x50, PT ;  /* 0x000000503f00780c */ /* 0x000fe20003f44270 */
[----:B------:R-:W3:Y:S01]  /*a960*/  MUFU.TANH R45, R45 ;  /* 0x0000002d002d7308 */ /* 0x000ee20000002400 */
[----:B0-----:R-:W-:Y:S02]  /*a970*/  FSEL R114, R37, -INF , P1 ;  /* 0xff80000025727808 */ /* 0x001fe40000800000 */
[----:B------:R-:W-:Y:S01]  /*a980*/  FMNMX.FTZ R3, R112, R3, !PT ;  /* 0x0000000370037209 */ /* 0x000fe20007810000 */
[----:B------:R-:W-:Y:S01]  /*a990*/  FFMA.FTZ R143, R52, R9, -R59 ;  /* 0x00000009348f7223 */ /* 0x000fe2000001083b */
[----:B------:R-:W-:-:S02]  /*a9a0*/  ISETP.GT.AND P1, PT, R63, 0x51, PT ;  /* 0x000000513f00780c */ /* 0x000fc40003f24270 */
[----:B------:R-:W-:Y:S01]  /*a9b0*/  FSEL R52, R39, -INF , P2 ;  /* 0xff80000027347808 */ /* 0x000fe20001000000 */
[----:B------:R-:W0:Y:S01]  /*a9c0*/  MUFU.TANH R47, R47 ;  /* 0x0000002f002f7308 */ /* 0x000e220000002400 */
[----:B------:R-:W-:Y:S02]  /*a9d0*/  FMNMX.FTZ R3, R114, R3, !PT ;  /* 0x0000000372037209 */ /* 0x000fe40007810000 */
[----:B------:R-:W-:Y:S02]  /*a9e0*/  ISETP.GT.AND P2, PT, R63, 0x58, PT ;  /* 0x000000583f00780c */ /* 0x000fe40003f44270 */
[----:B-1----:R-:W-:Y:S02]  /*a9f0*/  FSEL R116, R41, -INF , P1 ;  /* 0xff80000029747808 */ /* 0x002fe40000800000 */
[----:B------:R-:W-:Y:S01]  /*aa00*/  FMNMX.FTZ R3, R52, R3, !PT ;  /* 0x0000000334037209 */ /* 0x000fe20007810000 */
[----:B------:R-:W1:Y:S01]  /*aa10*/  MUFU.TANH R49, R49 ;  /* 0x0000003100317308 */ /* 0x000e620000002400 */
[----:B------:R-:W-:-:S02]  /*aa20*/  ISETP.GT.AND P1, PT, R63, 0x59, PT ;  /* 0x000000593f00780c */ /* 0x000fc40003f24270 */
[----:B--2---:R-:W-:Y:S02]  /*aa30*/  FSEL R120, R43, -INF , P2 ;  /* 0xff8000002b787808 */ /* 0x004fe40001000000 */
[----:B------:R-:W-:-:S03]  /*aa40*/  FMNMX.FTZ R3, R116, R3, !PT ;  /* 0x0000000374037209 */ /* 0x000fc60007810000 */
[----:B------:R-:W2:Y:S01]  /*aa50*/  MUFU.TANH R51, R51 ;  /* 0x0000003300337308 */ /* 0x000ea20000002400 */
[----:B------:R-:W-:Y:S01]  /*aa60*/  ISETP.GT.AND P2, PT, R63, 0x60, PT ;  /* 0x000000603f00780c */ /* 0x000fe20003f44270 */
[----:B------:R-:W-:Y:S01]  /*aa70*/  FMUL.FTZ R65, R85, UR4 ;  /* 0x0000000455417c20 */ /* 0x000fe20008410000 */
[----:B---3--:R-:W-:-:S05]  /*aa80*/  FSEL R122, R45, -INF , P1 ;  /* 0xff8000002d7a7808 */ /* 0x008fca0000800000 */
[----:B------:R-:W-:Y:S01]  /*aa90*/  MUFU.TANH R55, R55 ;  /* 0x0000003700377308 */ /* 0x000fe20000002400 */
[----:B------:R-:W-:Y:S01]  /*aaa0*/  FMNMX.FTZ R3, R120, R3, !PT ;  /* 0x0000000378037209 */ /* 0x000fe20007810000 */
[-CC-:B------:R-:W-:Y:S01]  /*aab0*/  FFMA.FTZ R137, R56, R9.reuse, -R59.reuse ;  /* 0x0000000938897223 */ /* 0x180fe2000001083b */
[----:B------:R-:W-:Y:S01]  /*aac0*/  ISETP.GT.AND P1, PT, R63, 0x61, PT ;  /* 0x000000613f00780c */ /* 0x000fe20003f24270 */
[----:B------:R-:W-:-:S04]  /*aad0*/  FFMA.FTZ R133, R70, R9, -R59 ;  /* 0x0000000946857223 */ /* 0x000fc8000001083b */
[----:B------:R-:W3:Y:S01]  /*aae0*/  MUFU.TANH R53, R53 ;  /* 0x0000003500357308 */ /* 0x000ee20000002400 */
[----:B0-----:R-:W-:Y:S01]  /*aaf0*/  FSEL R124, R47, -INF , P2 ;  /* 0xff8000002f7c7808 */ /* 0x001fe20001000000 */
[----:B------:R-:W0:Y:S01]  /*ab00*/  @P4 LDC R43, c[0x0][0x450] ;  /* 0x00011400ff2b4b82 */ /* 0x000e220000000800 */
[----:B------:R-:W-:-:S05]  /*ab10*/  FMNMX.FTZ R3, R122, R3, !PT ;  /* 0x000000037a037209 */ /* 0x000fca0007810000 */
[----:B------:R-:W4:Y:S01]  /*ab20*/  MUFU.TANH R57, R57 ;  /* 0x0000003900397308 */ /* 0x000f220000002400 */
[----:B------:R-:W-:-:S07]  /*ab30*/  ISETP.GT.AND P2, PT, R63, 0x68, PT ;  /* 0x000000683f00780c */ /* 0x000fce0003f44270 */
[----:B------:R-:W5:Y:S01]  /*ab40*/  MUFU.TANH R61, R61 ;  /* 0x0000003d003d7308 */ /* 0x000f620000002400 */
[----:B-1----:R-:W-:-:S07]  /*ab50*/  FSEL R126, R49, -INF , P1 ;  /* 0xff800000317e7808 */ /* 0x002fce0000800000 */
[----:B------:R-:W-:Y:S01]  /*ab60*/  MUFU.EX2 R12, R5 ;  /* 0x00000005000c7308 */ /* 0x000fe20000000800 */
[----:B------:R-:W-:-:S07]  /*ab70*/  FMNMX.FTZ R3, R124, R3, !PT ;  /* 0x000000037c037209 */ /* 0x000fce0007810000 */
[----:B------:R-:W-:Y:S01]  /*ab80*/  MUFU.EX2 R68, R68 ;  /* 0x0000004400447308 */ /* 0x000fe20000000800 */
[----:B------:R-:W-:Y:S02]  /*ab90*/  ISETP.GT.AND P1, PT, R63, 0x69, PT ;  /* 0x000000693f00780c */ /* 0x000fe40003f24270 */
[----:B------:R-:W-:-:S05]  /*aba0*/  IADD3 R0, R0, 0x16840, RZ ;  /* 0x0001684000007810 */ /* 0x000fca0007ffe0ff */
[----:B------:R-:W-:Y:S01]  /*abb0*/  MUFU.EX2 R151, R151 ;  /* 0x0000009700977308 */ /* 0x000fe20000000800 */
[----:B--2---:R-:W-:-:S07]  /*abc0*/  FSEL R130, R51, -INF , P2 ;  /* 0xff80000033827808 */ /* 0x004fce0001000000 */
[----:B------:R-:W-:Y:S01]  /*abd0*/  MUFU.EX2 R145, R145 ;  /* 0x0000009100917308 */ /* 0x000fe20000000800 */
[----:B------:R-:W-:-:S07]  /*abe0*/  FMNMX.FTZ R3, R126, R3, !PT ;  /* 0x000000037e037209 */ /* 0x000fce0007810000 */
[----:B------:R-:W-:Y:S01]  /*abf0*/  MUFU.EX2 R26, R26 ;  /* 0x0000001a001a7308 */ /* 0x000fe20000000800 */
[----:B------:R-:W-:Y:S01]  /*ac00*/  ISETP.GT.AND P2, PT, R63, 0x70, PT ;  /* 0x000000703f00780c */ /* 0x000fe20003f44270 */
[-CC-:B------:R-:W-:Y:S01]  /*ac10*/  FFMA.FTZ R34, R46, R9.reuse, -R59.reuse ;  /* 0x000000092e227223 */ /* 0x180fe2000001083b */
[----:B---3--:R-:W-:Y:S01]  /*ac20*/  FSEL R132, R53, -INF , P1 ;  /* 0xff80000035847808 */ /* 0x008fe20000800000 */
[--C-:B------:R-:W-:Y:S01]  /*ac30*/  FFMA.FTZ R118, R54, R9, -R59.reuse ;  /* 0x0000000936767223 */ /* 0x100fe2000001083b */
[----:B------:R-:W-:Y:S01]  /*ac40*/  FMNMX.FTZ R3, R130, R3, !PT ;  /* 0x0000000382037209 */ /* 0x000fe20007810000 */
[-CC-:B------:R-:W-:Y:S01]  /*ac50*/  FFMA.FTZ R139, R58, R9.reuse, -R59.reuse ;  /* 0x000000093a8b7223 */ /* 0x180fe2000001083b */
[-CC-:B------:R-:W-:Y:S01]  /*ac60*/  FFMA.FTZ R128, R62, R9.reuse, -R59.reuse ;  /* 0x000000093e807223 */ /* 0x180fe2000001083b */
[----:B------:R-:W1:Y:S01]  /*ac70*/  MUFU.TANH R65, R65 ;  /* 0x0000004100417308 */ /* 0x000e620000002400 */
[----:B------:R-:W-:Y:S01]  /*ac80*/  ISETP.GT.AND P1, PT, R63, 0x71, PT ;  /* 0x000000713f00780c */ /* 0x000fe20003f24270 */
[-CC-:B------:R-:W-:Y:S01]  /*ac90*/  FFMA.FTZ R135, R74, R9.reuse, -R59.reuse ;  /* 0x000000094a877223 */ /* 0x180fe2000001083b */
[----:B------:R-:W-:Y:S01]  /*aca0*/  FSEL R134, R55, -INF , P2 ;  /* 0xff80000037867808 */ /* 0x000fe20001000000 */
[--C-:B------:R-:W-:Y:S01]  /*acb0*/  FFMA.FTZ R129, R82, R9, -R59.reuse ;  /* 0x0000000952817223 */ /* 0x100fe2000001083b */
[----:B------:R-:W-:Y:S01]  /*acc0*/  FMNMX.FTZ R3, R132, R3, !PT ;  /* 0x0000000384037209 */ /* 0x000fe20007810000 */
[-CC-:B------:R-:W-:Y:S01]  /*acd0*/  FFMA.FTZ R131, R92, R9.reuse, -R59.reuse ;  /* 0x000000095c837223 */ /* 0x180fe2000001083b */
[----:B------:R-:W-:Y:S01]  /*ace0*/  ISETP.GT.AND P2, PT, R63, 0x78, PT ;  /* 0x000000783f00780c */ /* 0x000fe20003f44270 */
[----:B------:R-:W-:Y:S01]  /*acf0*/  MUFU.EX2 R149, R149 ;  /* 0x0000009500957308 */ /* 0x000fe20000000800 */
[----:B----4-:R-:W-:Y:S01]  /*ad00*/  FSEL R136, R57, -INF , P1 ;  /* 0xff80000039887808 */ /* 0x010fe20000800000 */
[--C-:B------:R-:W-:Y:S01]  /*ad10*/  FFMA.FTZ R125, R86, R9, -R59.reuse ;  /* 0x00000009567d7223 */ /* 0x100fe2000001083b */
[----:B------:R-:W-:Y:S01]  /*ad20*/  FMNMX.FTZ R3, R134, R3, !PT ;  /* 0x0000000386037209 */ /* 0x000fe20007810000 */
[-CC-:B------:R-:W-:Y:S01]  /*ad30*/  FFMA.FTZ R127, R98, R9.reuse, -R59.reuse ;  /* 0x00000009627f7223 */ /* 0x180fe2000001083b */
[----:B------:R-:W-:Y:S01]  /*ad40*/  ISETP.GT.AND P1, PT, R63, 0x79, PT ;  /* 0x000000793f00780c */ /* 0x000fe20003f24270 */
[--C-:B------:R-:W-:Y:S01]  /*ad50*/  FFMA.FTZ R121, R60, R9, -R59.reuse ;  /* 0x000000093c797223 */ /* 0x100fe2000001083b */
[----:B-----5:R-:W-:Y:S01]  /*ad60*/  FSEL R138, R61, -INF , P2 ;  /* 0xff8000003d8a7808 */ /* 0x020fe20001000000 */
[----:B------:R-:W-:Y:S01]  /*ad70*/  MUFU.EX2 R147, R147 ;  /* 0x0000009300937308 */ /* 0x000fe20000000800 */
[----:B------:R-:W-:Y:S01]  /*ad80*/  FMNMX.FTZ R3, R136, R3, !PT ;  /* 0x0000000388037209 */ /* 0x000fe20007810000 */
[----:B------:R-:W-:Y:S01]  /*ad90*/  FFMA.FTZ R123, R106, R9, -R59 ;  /* 0x000000096a7b7223 */ /* 0x000fe2000001083b */
[----:B-1----:R-:W-:Y:S01]  /*ada0*/  FSEL R140, R65, -INF , P1 ;  /* 0xff800000418c7808 */ /* 0x002fe20000800000 */
[----:B------:R-:W-:Y:S01]  /*adb0*/  ULDC UR4, c[0x0][0x9d8] ;  /* 0x0002760000047ab9 */ /* 0x000fe20000000800 */
[----:B------:R-:W-:-:S04]  /*adc0*/  FMNMX.FTZ R3, R138, R3, !PT ;  /* 0x000000038a037209 */ /* 0x000fc80007810000 */
[----:B------:R-:W-:-:S05]  /*add0*/  FMNMX.FTZ R3, R140, R3, !PT ;  /* 0x000000038c037209 */ /* 0x000fca0007810000 */
[----:B------:R-:W1:Y:S02]  /*ade0*/  SHFL.BFLY PT, R56, R3, 0x2, 0x1f ;  /* 0x0c401f0003387f89 */ /* 0x000e6400000e0000 */
[----:B-1----:R-:W-:-:S05]  /*adf0*/  FMNMX.FTZ R11, R3, R56, !PT ;  /* 0x00000038030b7209 */ /* 0x002fca0007810000 */
[----:B------:R-:W1:Y:S02]  /*ae00*/  SHFL.BFLY PT, R70, R11, 0x1, 0x1f ;  /* 0x0c201f000b467f89 */ /* 0x000e6400000e0000 */
[----:B-1----:R-:W-:-:S04]  /*ae10*/  FMNMX.FTZ R5, R11, R70, !PT ;  /* 0x000000460b057209 */ /* 0x002fc80007810000 */
[C---:B------:R-:W-:Y:S01]  /*ae20*/  FSETP.NEU.FTZ.AND P1, PT, R5.reuse, -INF , PT ;  /* 0xff8000000500780b */ /* 0x040fe20003f3d000 */
[----:B------:R-:W-:-:S05]  /*ae30*/  FMUL.FTZ R37, R5, R9 ;  /* 0x0000000905257220 */ /* 0x000fca0000410000 */
[----:B------:R-:W-:-:S05]  /*ae40*/  FSEL R37, R37, RZ, P1 ;  /* 0x000000ff25257208 */ /* 0x000fca0000800000 */
[-CC-:B------:R-:W-:Y:S02]  /*ae50*/  FFMA.FTZ R146, R36, R9.reuse, -R37.reuse ;  /* 0x0000000924927223 */ /* 0x180fe40000010825 */
[----:B------:R-:W1:Y:S01]  /*ae60*/  @P4 LDC R36, c[0x0][0x44c] ;  /* 0x00011300ff244b82 */ /* 0x000e620000000800 */
[-CC-:B------:R-:W-:Y:S01]  /*ae70*/  FFMA.FTZ R11, R8, R9.reuse, -R37.reuse ;  /* 0x00000009080b7223 */ /* 0x180fe20000010825 */
[----:B------:R-:W-:Y:S01]  /*ae80*/  FFMA.FTZ R8, R40, R9, -R37 ;  /* 0x0000000928087223 */ /* 0x000fe20000010825 */
[----:B------:R-:W-:Y:S02]  /*ae90*/  IMAD.MOV.U32 R40, RZ, RZ, R99 ;  /* 0x000000ffff287224 */ /* 0x000fe400078e0063 */
[----:B-1----:R-:W-:-:S05]  /*aea0*/  @P4 IMAD.HI.U32 R36, R99, R36, RZ ;  /* 0x0000002463244227 */ /* 0x002fca00078e00ff */
[----:B0-----:R-:W-:Y:S01]  /*aeb0*/  @P4 SHF.R.U32.HI R40, RZ, R43, R36 ;  /* 0x0000002bff284219 */ /* 0x001fe20000011624 */
[-CC-:B------:R-:W-:Y:S02]  /*aec0*/  FFMA.FTZ R36, R52, R9.reuse, -R37.reuse ;  /* 0x0000000934247223 */ /* 0x180fe40000010825 */
[----:B------:R-:W2:Y:S01]  /*aed0*/  LDL R52, [R1+0x34] ;  /* 0x0000340001347983 */ /* 0x000ea20000100800 */
[-CC-:B------:R-:W-:Y:S01]  /*aee0*/  FFMA.FTZ R148, R64, R9.reuse, -R37.reuse ;  /* 0x0000000940947223 */ /* 0x180fe20000010825 */
[-CC-:B------:R-:W-:Y:S01]  /*aef0*/  FFMA.FTZ R3, R4, R9.reuse, -R37.reuse ;  /* 0x0000000904037223 */ /* 0x180fe20000010825 */
[----:B------:R-:W-:-:S04]  /*af00*/  FFMA.FTZ R150, R72, R9, -R37 ;  /* 0x0000000948967223 */ /* 0x000fc80000010825 */
[----:B------:R-:W-:Y:S01]  /*af10*/  MUFU.EX2 R148, R148 ;  /* 0x0000009400947308 */ /* 0x000fe20000000800 */
[----:B------:R-:W-:-:S07]  /*af20*/  FFMA.FTZ R144, R10, R9, -R37 ;  /* 0x000000090a907223 */ /* 0x000fce0000010825 */
[----:B------:R-:W0:Y:S01]  /*af30*/  MUFU.EX2 R3, R3 ;  /* 0x0000000300037308 */ /* 0x000e220000000800 */
[----:B------:R-:W-:-:S07]  /*af40*/  FFMA.FTZ R13, R76, R9, -R37 ;  /* 0x000000094c0d7223 */ /* 0x000fce0000010825 */
[----:B------:R-:W1:Y:S01]  /*af50*/  MUFU.EX2 R150, R150 ;  /* 0x0000009600967308 */ /* 0x000e620000000800 */
[----:B------:R-:W-:Y:S01]  /*af60*/  PRMT R4, R101, 0x654, R0 ;  /* 0x0000065465047816 */ /* 0x000fe20000000000 */
[-CC-:B------:R-:W-:Y:S01]  /*af70*/  FFMA.FTZ R25, R80, R9.reuse, -R37.reuse ;  /* 0x0000000950197223 */ /* 0x180fe20000010825 */
[----:B------:R-:W-:Y:S02]  /*af80*/  FFMA.FTZ R142, R38, R9, -R37 ;  /* 0x00000009268e7223 */ /* 0x000fe40000010825 */
[----:B------:R3:W-:Y:S03]  /*af90*/  SYNCS.ARRIVE.TRANS64.RED.A1T0 RZ, [R4+URZ], RZ ;  /* 0x000000ff04ff79a7 */ /* 0x0007e6000810043f */
[----:B------:R-:W4:Y:S01]  /*afa0*/  MUFU.EX2 R11, R11 ;  /* 0x0000000b000b7308 */ /* 0x000f220000000800 */
[----:B0-----:R-:W-:-:S07]  /*afb0*/  FADD.FTZ R41, R148, R3 ;  /* 0x0000000394297221 */ /* 0x001fce0000010000 */
[----:B------:R-:W0:Y:S01]  /*afc0*/  MUFU.EX2 R144, R144 ;  /* 0x0000009000907308 */ /* 0x000e220000000800 */
[----:B---3--:R-:W-:Y:S01]  /*afd0*/  FADD.FTZ R4, R149, R68 ;  /* 0x0000004495047221 */ /* 0x008fe20000010000 */
[----:B-1----:R-:W-:-:S06]  /*afe0*/  FADD.FTZ R38, R150, R41 ;  /* 0x0000002996267221 */ /* 0x002fcc0000010000 */
[----:B------:R-:W1:Y:S01]  /*aff0*/  MUFU.EX2 R13, R13 ;  /* 0x0000000d000d7308 */ /* 0x000e620000000800 */
[----:B------:R-:W-:Y:S01]  /*b000*/  FADD.FTZ R41, R151, R4 ;  /* 0x0000000497297221 */ /* 0x000fe20000010000 */
[----:B----4-:R-:W-:-:S06]  /*b010*/  FADD.FTZ R43, R11, R38 ;  /* 0x000000260b2b7221 */ /* 0x010fcc0000010000 */
[----:B------:R-:W3:Y:S01]  /*b020*/  MUFU.EX2 R146, R146 ;  /* 0x0000009200927308 */ /* 0x000ee20000000800 */
[----:B------:R-:W-:Y:S01]  /*b030*/  FFMA.FTZ R27, R84, R9, -R37 ;  /* 0x00000009541b7223 */ /* 0x000fe20000010825 */
[----:B------:R-:W-:Y:S01]  /*b040*/  IADD3 R4, R40, R95, -R97 ;  /* 0x0000005f28047210 */ /* 0x000fe20007ffe861 */
[----:B------:R-:W-:-:S05]  /*b050*/  FADD.FTZ R38, R12, R41 ;  /* 0x000000290c267221 */ /* 0x000fca0000010000 */
[----:B------:R-:W4:Y:S01]  /*b060*/  MUFU.EX2 R25, R25 ;  /* 0x0000001900197308 */ /* 0x000f220000000800 */
[----:B0-----:R-:W-:Y:S01]  /*b070*/  FADD.FTZ R40, R144, R43 ;  /* 0x0000002b90287221 */ /* 0x001fe20000010000 */
[----:B------:R-:W-:-:S06]  /*b080*/  FADD.FTZ R45, R145, R38 ;  /* 0x00000026912d7221 */ /* 0x000fcc0000010000 */
[----:B------:R-:W0:Y:S01]  /*b090*/  MUFU.EX2 R30, R30 ;  /* 0x0000001e001e7308 */ /* 0x000e220000000800 */
[----:B-1----:R-:W-:Y:S01]  /*b0a0*/  FADD.FTZ R47, R13, R40 ;  /* 0x000000280d2f7221 */ /* 0x002fe20000010000 */
[----:B------:R-:W-:-:S06]  /*b0b0*/  FFMA.FTZ R29, R28, R9, -R37 ;  /* 0x000000091c1d7223 */ /* 0x000fcc0000010825 */
[----:B------:R-:W1:Y:S01]  /*b0c0*/  MUFU.EX2 R8, R8 ;  /* 0x0000000800087308 */ /* 0x000e620000000800 */
[----:B------:R-:W-:Y:S01]  /*b0d0*/  FADD.FTZ R38, R26, R45 ;  /* 0x0000002d1a267221 */ /* 0x000fe20000010000 */
[----:B------:R-:W-:-:S06]  /*b0e0*/  FFMA.FTZ R46, R50, R9, -R59 ;  /* 0x00000009322e7223 */ /* 0x000fcc000001083b */
[----:B------:R-:W5:Y:S01]  /*b0f0*/  MUFU.EX2 R141, R141 ;  /* 0x0000008d008d7308 */ /* 0x000f620000000800 */
[----:B---3--:R-:W-:Y:S01]  /*b100*/  FADD.FTZ R40, R146, R47 ;  /* 0x0000002f92287221 */ /* 0x008fe20000010000 */
[----:B------:R-:W-:-:S06]  /*b110*/  FFMA.FTZ R10, R44, R9, -R37 ;  /* 0x000000092c0a7223 */ /* 0x000fcc0000010825 */
[----:B------:R-:W3:Y:S01]  /*b120*/  MUFU.EX2 R27, R27 ;  /* 0x0000001b001b7308 */ /* 0x000ee20000000800 */
[----:B------:R-:W-:Y:S01]  /*b130*/  FADD.FTZ R47, R147, R38 ;  /* 0x00000026932f7221 */ /* 0x000fe20000010000 */
[----:B----4-:R-:W-:-:S06]  /*b140*/  FADD.FTZ R49, R25, R40 ;  /* 0x0000002819317221 */ /* 0x010fcc0000010000 */
[----:B------:R-:W4:Y:S01]  /*b150*/  MUFU.EX2 R34, R34 ;  /* 0x0000002200227308 */ /* 0x000f220000000800 */
[----:B------:R-:W-:-:S07]  /*b160*/  FFMA.FTZ R31, R108, R9, -R37 ;  /* 0x000000096c1f7223 */ /* 0x000fce0000010825 */
[----:B------:R-:W4:Y:S01]  /*b170*/  MUFU.EX2 R142, R142 ;  /* 0x0000008e008e7308 */ /* 0x000f220000000800 */
[----:B0-----:R-:W-:Y:S01]  /*b180*/  FADD.FTZ R38, R30, R47 ;  /* 0x0000002f1e267221 */ /* 0x001fe20000010000 */
[----:B-1----:R-:W-:-:S06]  /*b190*/  FADD.FTZ R40, R8, R49 ;  /* 0x0000003108287221 */ /* 0x002fcc0000010000 */
[----:B------:R-:W0:Y:S01]  /*b1a0*/  MUFU.EX2 R143, R143 ;  /* 0x0000008f008f7308 */ /* 0x000e220000000800 */
[----:B------:R-:W-:-:S07]  /*b1b0*/  FFMA.FTZ R28, R42, R9, -R37 ;  /* 0x000000092a1c7223 */ /* 0x000fce0000010825 */
[----:B------:R-:W1:Y:S01]  /*b1c0*/  MUFU.EX2 R29, R29 ;  /* 0x0000001d001d7308 */ /* 0x000e620000000800 */
[----:B-----5:R-:W-:Y:S01]  /*b1d0*/  FADD.FTZ R47, R141, R38 ;  /* 0x000000268d2f7221 */ /* 0x020fe20000010000 */
[----:B---3--:R-:W-:-:S06]  /*b1e0*/  FADD.FTZ R49, R27, R40 ;  /* 0x000000281b317221 */ /* 0x008fcc0000010000 */
[----:B------:R-:W3:Y:S01]  /*b1f0*/  MUFU.EX2 R46, R46 ;  /* 0x0000002e002e7308 */ /* 0x000ee20000000800 */
[----:B------:R-:W-:-:S07]  /*b200*/  FFMA.FTZ R33, R32, R9, -R37 ;  /* 0x0000000920217223 */ /* 0x000fce0000010825 */
[----:B------:R-:W5:Y:S01]  /*b210*/  MUFU.EX2 R10, R10 ;  /* 0x0000000a000a7308 */ /* 0x000f620000000800 */
[----:B------:R-:W-:Y:S01]  /*b220*/  FFMA.FTZ R32, R48, R9, -R37 ;  /* 0x0000000930207223 */ /* 0x000fe20000010825 */
[----:B----4-:R-:W-:-:S06]  /*b230*/  FADD.FTZ R44, R34, R47 ;  /* 0x0000002f222c7221 */ /* 0x010fcc0000010000 */
[----:B------:R-:W4:Y:S01]  /*b240*/  MUFU.EX2 R137, R137 ;  /* 0x0000008900897308 */ /* 0x000f220000000800 */
[----:B------:R-:W-:-:S07]  /*b250*/  FADD.FTZ R48, R142, R49 ;  /* 0x000000318e307221 */ /* 0x000fce0000010000 */
[----:B------:R-:W4:Y:S01]  /*b260*/  MUFU.EX2 R31, R31 ;  /* 0x0000001f001f7308 */ /* 0x000f220000000800 */
[----:B0-----:R-:W-:Y:S01]  /*b270*/  FADD.FTZ R47, R143, R44 ;  /* 0x0000002c8f2f7221 */ /* 0x001fe20000010000 */
[----:B-1----:R-:W-:-:S06]  /*b280*/  FADD.FTZ R49, R29, R48 ;  /* 0x000000301d317221 */ /* 0x002fcc0000010000 */
[----:B------:R-:W0:Y:S01]  /*b290*/  MUFU.EX2 R118, R118 ;  /* 0x0000007600767308 */ /* 0x000e220000000800 */
[----:B------:R-:W-:-:S07]  /*b2a0*/  FFMA.FTZ R35, R110, R9, -R37 ;  /* 0x000000096e237223 */ /* 0x000fce0000010825 */
[----:B------:R-:W1:Y:S01]  /*b2b0*/  MUFU.EX2 R28, R28 ;  /* 0x0000001c001c7308 */ /* 0x000e620000000800 */
[----:B---3--:R-:W-:Y:S01]  /*b2c0*/  FADD.FTZ R44, R46, R47 ;  /* 0x0000002f2e2c7221 */ /* 0x008fe20000010000 */
[----:B------:R-:W-:-:S06]  /*b2d0*/  FFMA.FTZ R50, R66, R9, -R59 ;  /* 0x0000000942327223 */ /* 0x000fcc000001083b */
[----:B------:R-:W3:Y:S01]  /*b2e0*/  MUFU.EX2 R139, R139 ;  /* 0x0000008b008b7308 */ /* 0x000ee20000000800 */
[----:B-----5:R-:W-:-:S07]  /*b2f0*/  FADD.FTZ R48, R10, R49 ;  /* 0x000000310a307221 */ /* 0x020fce0000010000 */
[----:B------:R-:W5:Y:S01]  /*b300*/  MUFU.EX2 R33, R33 ;  /* 0x0000002100217308 */ /* 0x000f620000000800 */
[----:B------:R-:W-:Y:S01]  /*b310*/  FFMA.FTZ R112, R112, R9, -R37 ;  /* 0x0000000970707223 */ /* 0x000fe20000010825 */
[----:B----4-:R-:W-:-:S06]  /*b320*/  FADD.FTZ R47, R137, R44 ;  /* 0x0000002c892f7221 */ /* 0x010fcc0000010000 */
[----:B------:R-:W4:Y:S01]  /*b330*/  MUFU.EX2 R128, R128 ;  /* 0x0000008000807308 */ /* 0x000f220000000800 */
[----:B------:R-:W-:Y:S01]  /*b340*/  FADD.FTZ R49, R31, R48 ;  /* 0x000000301f317221 */ /* 0x000fe20000010000 */
[----:B------:R-:W-:-:S06]  /*b350*/  FFMA.FTZ R39, R114, R9, -R37 ;  /* 0x0000000972277223 */ /* 0x000fcc0000010825 */
[----:B------:R-:W4:Y:S01]  /*b360*/  MUFU.EX2 R32, R32 ;  /* 0x0000002000207308 */ /* 0x000f220000000800 */
[----:B------:R-:W-:Y:S01]  /*b370*/  F2FP.F16.F32.PACK_AB R151, R12, R151 ;  /* 0x000000970c97723e */ /* 0x000fe200000000ff */
[----:B0-----:R-:W-:Y:S01]  /*b380*/  FADD.FTZ R12, R118, R47 ;  /* 0x0000002f760c7221 */ /* 0x001fe20000010000 */
[----:B------:R-:W-:-:S05]  /*b390*/  F2FP.F16.F32.PACK_AB R145, R26, R145 ;  /* 0x000000911a91723e */ /* 0x000fca00000000ff */
[----:B------:R-:W0:Y:S01]  /*b3a0*/  MUFU.EX2 R133, R133 ;  /* 0x0000008500857308 */ /* 0x000e220000000800 */
[----:B------:R-:W-:Y:S01]  /*b3b0*/  FFMA.FTZ R66, R78, R9, -R59 ;  /* 0x000000094e427223 */ /* 0x000fe2000001083b */
[----:B-1----:R-:W-:-:S06]  /*b3c0*/  FADD.FTZ R26, R28, R49 ;  /* 0x000000311c1a7221 */ /* 0x002fcc0000010000 */
[----:B------:R-:W1:Y:S01]  /*b3d0*/  MUFU.EX2 R35, R35 ;  /* 0x0000002300237308 */ /* 0x000e620000000800 */
[----:B---3--:R-:W-:Y:S01]  /*b3e0*/  FADD.FTZ R47, R139, R12 ;  /* 0x0000000c8b2f7221 */ /* 0x008fe20000010000 */
[----:B-----5:R-:W-:-:S06]  /*b3f0*/  FADD.FTZ R49, R33, R26 ;  /* 0x0000001a21317221 */ /* 0x020fcc0000010000 */
[----:B------:R-:W3:Y:S01]  /*b400*/  MUFU.EX2 R50, R50 ;  /* 0x0000003200327308 */ /* 0x000ee20000000800 */
[----:B------:R-:W-:-:S07]  /*b410*/  FFMA.FTZ R41, R116, R9, -R37 ;  /* 0x0000000974297223 */ /* 0x000fce0000010825 */
[----:B------:R-:W5:Y:S01]  /*b420*/  MUFU.EX2 R0, R112 ;  /* 0x0000007000007308 */ /* 0x000f620000000800 */
[----:B------:R-:W-:Y:S01]  /*b430*/  SHF.R.S32.HI R51, RZ, 0x1f, R4 ;  /* 0x0000001fff337819 */ /* 0x000fe20000011404 */
[----:B----4-:R-:W-:-:S06]  /*b440*/  FADD.FTZ R12, R128, R47 ;  /* 0x0000002f800c7221 */ /* 0x010fcc0000010000 */
[----:B------:R-:W4:Y:S01]  /*b450*/  MUFU.EX2 R135, R135 ;  /* 0x0000008700877308 */ /* 0x000f220000000800 */
[----:B------:R-:W-:Y:S01]  /*b460*/  FFMA.FTZ R54, R90, R9, -R59 ;  /* 0x000000095a367223 */ /* 0x000fe2000001083b */
[----:B------:R-:W-:-:S06]  /*b470*/  FADD.FTZ R26, R32, R49 ;  /* 0x00000031201a7221 */ /* 0x000fcc0000010000 */
[----:B------:R-:W4:Y:S01]  /*b480*/  MUFU.EX2 R39, R39 ;  /* 0x0000002700277308 */ /* 0x000f220000000800 */
[----:B------:R-:W-:Y:S01]  /*b490*/  FFMA.FTZ R120, R120, R9, -R37 ;  /* 0x0000000978787223 */ /* 0x000fe20000010825 */
[----:B------:R-:W-:Y:S01]  /*b4a0*/  LEA.HI R4, R51, R4, RZ, 0x7 ;  /* 0x0000000433047211 */ /* 0x000fe200078f38ff */
[----:B0-----:R-:W-:-:S05]  /*b4b0*/  FADD.FTZ R49, R133, R12 ;  /* 0x0000000c85317221 */ /* 0x001fca0000010000 */
[----:B------:R-:W0:Y:S01]  /*b4c0*/  MUFU.EX2 R66, R66 ;  /* 0x0000004200427308 */ /* 0x000e220000000800 */
[----:B-1----:R-:W-:Y:S01]  /*b4d0*/  FADD.FTZ R51, R35, R26 ;  /* 0x0000001a23337221 */ /* 0x002fe20000010000 */
[----:B------:R-:W-:-:S06]  /*b4e0*/  FFMA.FTZ R43, R122, R9, -R37 ;  /* 0x000000097a2b7223 */ /* 0x000fcc0000010825 */
[----:B------:R-:W1:Y:S01]  /*b4f0*/  MUFU.EX2 R36, R36 ;  /* 0x0000002400247308 */ /* 0x000e620000000800 */
[----:B------:R-:W-:Y:S01]  /*b500*/  FFMA.FTZ R42, R130, R9, -R37 ;  /* 0x00000009822a7223 */ /* 0x000fe20000010825 */
[----:B---3--:R-:W-:-:S06]  /*b510*/  FADD.FTZ R12, R50, R49 ;  /* 0x00000031320c7221 */ /* 0x008fcc0000010000 */
[----:B------:R-:W3:Y:S01]  /*b520*/  MUFU.EX2 R129, R129 ;  /* 0x0000008100817308 */ /* 0x000ee20000000800 */
[----:B------:R-:W-:Y:S01]  /*b530*/  FFMA.FTZ R56, R94, R9, -R59 ;  /* 0x000000095e387223 */ /* 0x000fe2000001083b */
[----:B-----5:R-:W-:-:S06]  /*b540*/  FADD.FTZ R26, R0, R51 ;  /* 0x00000033001a7221 */ /* 0x020fcc0000010000 */
[----:B------:R-:W5:Y:S01]  /*b550*/  MUFU.EX2 R41, R41 ;  /* 0x0000002900297308 */ /* 0x000f620000000800 */
[----:B------:R-:W-:Y:S01]  /*b560*/  FFMA.FTZ R124, R124, R9, -R37 ;  /* 0x000000097c7c7223 */ /* 0x000fe20000010825 */
[----:B------:R-:W-:Y:S01]  /*b570*/  F2FP.F16.F32.PACK_AB R148, R3, R148 ;  /* 0x000000940394723e */ /* 0x000fe200000000ff */
[----:B----4-:R-:W-:-:S05]  /*b580*/  FADD.FTZ R3, R135, R12 ;  /* 0x0000000c87037221 */ /* 0x010fca0000010000 */
[----:B------:R-:W4:Y:S01]  /*b590*/  MUFU.EX2 R54, R54 ;  /* 0x0000003600367308 */ /* 0x000f220000000800 */
[----:B------:R-:W-:Y:S01]  /*b5a0*/  F2FP.F16.F32.PACK_AB R150, R11, R150 ;  /* 0x000000960b96723e */ /* 0x000fe200000000ff */
[----:B------:R-:W-:-:S06]  /*b5b0*/  FADD.FTZ R11, R39, R26 ;  /* 0x0000001a270b7221 */ /* 0x000fcc0000010000 */
[----:B------:R-:W2:Y:S01]  /*b5c0*/  MUFU.EX2 R130, R120 ;  /* 0x0000007800827308 */ /* 0x000ea20000000800 */
[----:B------:R-:W-:Y:S01]  /*b5d0*/  FFMA.FTZ R45, R126, R9, -R37 ;  /* 0x000000097e2d7223 */ /* 0x000fe20000010825 */
[----:B0-----:R-:W-:-:S06]  /*b5e0*/  FADD.FTZ R12, R66, R3 ;  /* 0x00000003420c7221 */ /* 0x001fcc0000010000 */
[----:B------:R-:W0:Y:S01]  /*b5f0*/  MUFU.EX2 R131, R131 ;  /* 0x0000008300837308 */ /* 0x000e220000000800 */
[----:B------:R-:W-:Y:S01]  /*b600*/  FFMA.FTZ R58, R96, R9, -R59 ;  /* 0x00000009603a7223 */ /* 0x000fe2000001083b */
[----:B-1----:R-:W-:-:S06]  /*b610*/  FADD.FTZ R26, R36, R11 ;  /* 0x0000000b241a7221 */ /* 0x002fcc0000010000 */
[----:B------:R-:W1:Y:S01]  /*b620*/  MUFU.EX2 R43, R43 ;  /* 0x0000002b002b7308 */ /* 0x000e620000000800 */
[----:B------:R-:W-:Y:S01]  /*b630*/  F2FP.F16.F32.PACK_AB R144, R13, R144 ;  /* 0x000000900d90723e */ /* 0x000fe200000000ff */
[----:B---3--:R-:W-:-:S06]  /*b640*/  FADD.FTZ R11, R129, R12 ;  /* 0x0000000c810b7221 */ /* 0x008fcc0000010000 */
[----:B------:R-:W3:Y:S01]  /*b650*/  MUFU.EX2 R56, R56 ;  /* 0x0000003800387308 */ /* 0x000ee20000000800 */
[-CC-:B------:R-:W-:Y:S01]  /*b660*/  FFMA.FTZ R132, R132, R9.reuse, -R37.reuse ;  /* 0x0000000984847223 */ /* 0x180fe20000010825 */
[-CC-:B------:R-:W-:Y:S01]  /*b670*/  FFMA.FTZ R134, R134, R9.reuse, -R37.reuse ;  /* 0x0000000986867223 */ /* 0x180fe20000010825 */
[----:B------:R-:W-:-:S05]  /*b680*/  FFMA.FTZ R38, R136, R9, -R37 ;  /* 0x0000000988267223 */ /* 0x000fca0000010825 */
[----:B------:R-:W3:Y:S01]  /*b690*/  MUFU.EX2 R124, R124 ;  /* 0x0000007c007c7308 */ /* 0x000ee20000000800 */
[-CC-:B------:R-:W-:Y:S01]  /*b6a0*/  FFMA.FTZ R40, R138, R9.reuse, -R37.reuse ;  /* 0x000000098a287223 */ /* 0x180fe20000010825 */
[----:B-----5:R-:W-:Y:S01]  /*b6b0*/  FADD.FTZ R13, R41, R26 ;  /* 0x0000001a290d7221 */ /* 0x020fe20000010000 */
[----:B------:R-:W-:Y:S01]  /*b6c0*/  FFMA.FTZ R37, R140, R9, -R37 ;  /* 0x000000098c257223 */ /* 0x000fe20000010825 */
[----:B------:R-:W-:-:S04]  /*b6d0*/  F2FP.F16.F32.PACK_AB R140, R27, R8 ;  /* 0x000000081b8c723e */ /* 0x000fc800000000ff */
[----:B------:R-:W5:Y:S01]  /*b6e0*/  MUFU.EX2 R125, R125 ;  /* 0x0000007d007d7308 */ /* 0x000f620000000800 */
[----:B----4-:R-:W-:Y:S01]  /*b6f0*/  FADD.FTZ R8, R54, R11 ;  /* 0x0000000b36087221 */ /* 0x010fe20000010000 */
[----:B------:R-:W-:Y:S01]  /*b700*/  F2FP.F16.F32.PACK_AB R136, R31, R10 ;  /* 0x0000000a1f88723e */ /* 0x000fe200000000ff */
[----:B------:R-:W-:-:S05]  /*b710*/  FFMA.FTZ R62, R100, R9, -R59 ;  /* 0x00000009643e7223 */ /* 0x000fca000001083b */
[----:B------:R-:W4:Y:S01]  /*b720*/  MUFU.EX2 R45, R45 ;  /* 0x0000002d002d7308 */ /* 0x000f220000000800 */
[----:B--2---:R-:W-:Y:S01]  /*b730*/  FADD.FTZ R10, R130, R13 ;  /* 0x0000000d820a7221 */ /* 0x004fe20000010000 */
[----:B0-----:R-:W-:-:S06]  /*b740*/  FADD.FTZ R11, R131, R8 ;  /* 0x00000008830b7221 */ /* 0x001fcc0000010000 */
[----:B------:R-:W-:Y:S01]  /*b750*/  MUFU.EX2 R58, R58 ;  /* 0x0000003a003a7308 */ /* 0x000fe20000000800 */
[----:B-1----:R-:W-:-:S07]  /*b760*/  FADD.FTZ R13, R43, R10 ;  /* 0x0000000a2b0d7221 */ /* 0x002fce0000010000 */
[----:B------:R-:W0:Y:S01]  /*b770*/  MUFU.EX2 R42, R42 ;  /* 0x0000002a002a7308 */ /* 0x000e220000000800 */
[----:B---3--:R-:W-:Y:S01]  /*b780*/  FADD.FTZ R8, R56, R11 ;  /* 0x0000000b38087221 */ /* 0x008fe20000010000 */
[----:B------:R-:W-:-:S06]  /*b790*/  FFMA.FTZ R60, R102, R9, -R59 ;  /* 0x00000009663c7223 */ /* 0x000fcc000001083b */
[----:B------:R-:W1:Y:S01]  /*b7a0*/  MUFU.EX2 R127, R127 ;  /* 0x0000007f007f7308 */ /* 0x000e620000000800 */
[----:B------:R-:W-:Y:S01]  /*b7b0*/  FADD.FTZ R10, R124, R13 ;  /* 0x0000000d7c0a7221 */ /* 0x000fe20000010000 */
[----:B------:R-:W-:-:S06]  /*b7c0*/  SHF.R.S32.HI R4, RZ, 0x7, R4 ;  /* 0x00000007ff047819 */ /* 0x000fcc0000011404 */
[----:B------:R-:W2:Y:S01]  /*b7d0*/  MUFU.EX2 R47, R132 ;  /* 0x00000084002f7308 */ /* 0x000ea20000000800 */
[----:B-----5:R-:W-:Y:S01]  /*b7e0*/  FADD.FTZ R11, R125, R8 ;  /* 0x000000087d0b7221 */ /* 0x020fe20000010000 */
[----:B----4-:R-:W-:-:S06]  /*b7f0*/  FADD.FTZ R13, R45, R10 ;  /* 0x0000000a2d0d7221 */ /* 0x010fcc0000010000 */
[----:B------:R-:W3:Y:S01]  /*b800*/  MUFU.EX2 R62, R62 ;  /* 0x0000003e003e7308 */ /* 0x000ee20000000800 */
[----:B------:R-:W-:Y:S01]  /*b810*/  VIMNMX R52, R52, R4, !PT ;  /* 0x0000000434347248 */ /* 0x000fe20007fe0100 */
[----:B0-----:R-:W-:-:S06]  /*b820*/  FADD.FTZ R8, R42, R13 ;  /* 0x0000000d2a087221 */ /* 0x001fcc0000010000 */
[----:B------:R-:W-:Y:S08]  /*b830*/  MUFU.EX2 R121, R121 ;  /* 0x0000007900797308 */ /* 0x000ff00000000800 */
[----:B------:R0:W4:Y:S01]  /*b840*/  MUFU.EX2 R120, R134 ;  /* 0x0000008600787308 */ /* 0x0001220000000800 */
[----:B------:R-:W-:Y:S01]  /*b850*/  FFMA.FTZ R59, R104, R9, -R59 ;  /* 0x00000009683b7223 */ /* 0x000fe2000001083b */
[----:B------:R-:W-:Y:S01]  /*b860*/  VIADD R12, R88, 0xfffffffe ;  /* 0xfffffffe580c7836 */ /* 0x000fe20000000000 */
[----:B------:R1:W-:Y:S05]  /*b870*/  STL [R1+0x24], R52 ;  /* 0x0000243401007387 */ /* 0x0003ea0000100800 */
[----:B------:R-:W-:Y:S01]  /*b880*/  MUFU.EX2 R60, R60 ;  /* 0x0000003c003c7308 */ /* 0x000fe20000000800 */
[----:B0-----:R-:W-:Y:S01]  /*b890*/  F2FP.F16.F32.PACK_AB R134, R39, R0 ;  /* 0x000000002786723e */ /* 0x001fe200000000ff */
[----:B------:R-:W-:-:S06]  /*b8a0*/  FADD.FTZ R0, R58, R11 ;  /* 0x0000000b3a007221 */ /* 0x000fcc0000010000 */
[----:B------:R-:W0:Y:S01]  /*b8b0*/  MUFU.EX2 R3, R38 ;  /* 0x0000002600037308 */ /* 0x000e220000000800 */
[----:B-1----:R-:W-:Y:S01]  /*b8c0*/  FADD.FTZ R11, R127, R0 ;  /* 0x000000007f0b7221 */ /* 0x002fe20000010000 */
[----:B--2---:R-:W-:-:S06]  /*b8d0*/  FADD.FTZ R13, R47, R8 ;  /* 0x000000082f0d7221 */ /* 0x004fcc0000010000 */
[----:B------:R-:W-:Y:S01]  /*b8e0*/  MUFU.EX2 R123, R123 ;  /* 0x0000007b007b7308 */ /* 0x000fe20000000800 */
[----:B---3--:R-:W-:Y:S01]  /*b8f0*/  FADD.FTZ R0, R62, R11 ;  /* 0x0000000b3e007221 */ /* 0x008fe20000010000 */
[----:B------:R-:W-:-:S06]  /*b900*/  ISETP.GE.AND P1, PT, R12, R52, PT ;  /* 0x000000340c00720c */ /* 0x000fcc0003f26270 */
[----:B------:R-:W1:Y:S01]  /*b910*/  MUFU.EX2 R40, R40 ;  /* 0x0000002800287308 */ /* 0x000e620000000800 */
[----:B----4-:R-:W-:Y:S01]  /*b920*/  FADD.FTZ R10, R120, R13 ;  /* 0x0000000d780a7221 */ /* 0x010fe20000010000 */
[----:B------:R-:W-:-:S06]  /*b930*/  FADD.FTZ R11, R121, R0 ;  /* 0x00000000790b7221 */ /* 0x000fcc0000010000 */
[----:B------:R-:W2:Y:S08]  /*b940*/  MUFU.EX2 R37, R37 ;  /* 0x0000002500257308 */ /* 0x000eb00000000800 */
[----:B------:R-:W3:Y:S01]  /*b950*/  MUFU.EX2 R8, R59 ;  /* 0x0000003b00087308 */ /* 0x000ee20000000800 */
[----:B0-----:R-:W-:Y:S01]  /*b960*/  FADD.FTZ R13, R3, R10 ;  /* 0x0000000a030d7221 */ /* 0x001fe20000010000 */
[----:B------:R-:W-:-:S03]  /*b970*/  FADD.FTZ R0, R60, R11 ;  /* 0x0000000b3c007221 */ /* 0x000fc60000010000 */
[----:B-1----:R-:W-:Y:S01]  /*b980*/  FADD.FTZ R10, R40, R13 ;  /* 0x0000000d280a7221 */ /* 0x002fe20000010000 */
[----:B------:R-:W-:Y:S01]  /*b990*/  FADD.FTZ R11, R123, R0 ;  /* 0x000000007b0b7221 */ /* 0x000fe20000010000 */
[----:B------:R-:W-:Y:S02]  /*b9a0*/  F2FP.F16.F32.PACK_AB R137, R118, R137 ;  /* 0x000000897689723e */ /* 0x000fe400000000ff */
[----:B------:R-:W-:Y:S02]  /*b9b0*/  CS2R R118, SRZ ;  /* 0x0000000000767805 */ /* 0x000fe4000001ff00 */
[----:B------:R-:W-:Y:S02]  /*b9c0*/  F2FP.F16.F32.PACK_AB R139, R128, R139 ;  /* 0x0000008b808b723e */ /* 0x000fe400000000ff */
[----:B------:R-:W-:Y:S02]  /*b9d0*/  CS2R R116, SRZ ;  /* 0x0000000000747805 */ /* 0x000fe4000001ff00 */
[----:B------:R-:W-:Y:S01]  /*b9e0*/  F2FP.F16.F32.PACK_AB R120, R3, R120 ;  /* 0x000000780378723e */ /* 0x000fe200000000ff */
[----:B--2---:R-:W-:Y:S01]  /*b9f0*/  FADD.FTZ R3, R37, R10 ;  /* 0x0000000a25037221 */ /* 0x004fe20000010000 */
[----:B------:R-:W-:-:S02]  /*ba00*/  F2FP.F16.F32.PACK_AB R149, R68, R149 ;  /* 0x000000954495723e */ /* 0x000fc400000000ff */
[----:B------:R-:W-:Y:S02]  /*ba10*/  CS2R R114, SRZ ;  /* 0x0000000000727805 */ /* 0x000fe4000001ff00 */
[----:B------:R-:W-:Y:S02]  /*ba20*/  F2FP.F16.F32.PACK_AB R147, R30, R147 ;  /* 0x000000931e93723e */ /* 0x000fe400000000ff */
[----:B------:R-:W-:Y:S02]  /*ba30*/  CS2R R112, SRZ ;  /* 0x0000000000707805 */ /* 0x000fe4000001ff00 */
[----:B------:R-:W-:Y:S01]  /*ba40*/  F2FP.F16.F32.PACK_AB R141, R34, R141 ;  /* 0x0000008d228d723e */ /* 0x000fe200000000ff */
[----:B---3--:R-:W-:Y:S01]  /*ba50*/  FADD.FTZ R0, R8, R11 ;  /* 0x0000000b08007221 */ /* 0x008fe20000010000 */
[----:B------:R-:W-:Y:S02]  /*ba60*/  F2FP.F16.F32.PACK_AB R143, R46, R143 ;  /* 0x0000008f2e8f723e */ /* 0x000fe400000000ff */
[----:B------:R-:W-:-:S02]  /*ba70*/  CS2R R110, SRZ ;  /* 0x00000000006e7805 */ /* 0x000fc4000001ff00 */
[----:B------:R-:W-:Y:S02]  /*ba80*/  F2FP.F16.F32.PACK_AB R146, R25, R146 ;  /* 0x000000921992723e */ /* 0x000fe400000000ff */
[----:B------:R-:W-:Y:S02]  /*ba90*/  CS2R R108, SRZ ;  /* 0x00000000006c7805 */ /* 0x000fe4000001ff00 */
[----:B------:R-:W-:Y:S02]  /*baa0*/  F2FP.F16.F32.PACK_AB R142, R29, R142 ;  /* 0x0000008e1d8e723e */ /* 0x000fe400000000ff */
[----:B------:R-:W-:Y:S02]  /*bab0*/  CS2R R106, SRZ ;  /* 0x00000000006a7805 */ /* 0x000fe4000001ff00 */
        /* <DEDUP_REMOVED lines=19> */
[----:B------:R-:W-:-:S02]  /*bbf0*/  F2FP.F16.F32.PACK_AB R126, R47, R42 ;  /* 0x0000002a2f7e723e */ /* 0x000fc400000000ff */
[----:B------:R-:W-:Y:S02]  /*bc00*/  F2FP.F16.F32.PACK_AB R127, R62, R127 ;  /* 0x0000007f3e7f723e */ /* 0x000fe400000000ff */
[----:B------:R-:W-:Y:S02]  /*bc10*/  F2FP.F16.F32.PACK_AB R121, R60, R121 ;  /* 0x000000793c79723e */ /* 0x000fe400000000ff */
[----:B------:R-:W-:Y:S02]  /*bc20*/  F2FP.F16.F32.PACK_AB R122, R37, R40 ;  /* 0x00000028257a723e */ /* 0x000fe400000000ff */
[----:B------:R-:W-:Y:S01]  /*bc30*/  F2FP.F16.F32.PACK_AB R123, R8, R123 ;  /* 0x0000007b087b723e */ /* 0x000fe200000000ff */
[----:B------:R-:W-:Y:S06]  /*bc40*/  @!P1 BRA `(.L_x_2771) ;  /* 0x0000003000549947 */ /* 0x000fec0003800000 */
[----:B------:R-:W-:Y:S01]  /*bc50*/  IMAD.MOV.U32 R10, RZ, RZ, R24 ;  /* 0x000000ffff0a7224 */ /* 0x000fe200078e0018 */
[----:B------:R-:W-:Y:S01]  /*bc60*/  MOV R4, R155 ;  /* 0x0000009b00047202 */ /* 0x000fe20000000f00 */
[----:B------:R-:W-:Y:S02]  /*bc70*/  IMAD.MOV.U32 R11, RZ, RZ, R5 ;  /* 0x000000ffff0b7224 */ /* 0x000fe400078e0005 */
[----:B------:R-:W-:Y:S02]  /*bc80*/  IMAD.MOV.U32 R13, RZ, RZ, R22 ;  /* 0x000000ffff0d7224 */ /* 0x000fe400078e0016 */
[----:B------:R-:W-:-:S07]  /*bc90*/  IMAD.MOV.U32 R119, RZ, RZ, RZ ;  /* 0x000000ffff777224 */ /* 0x000fce00078e00ff */
.L_x_2783:
        /* <DEDUP_REMOVED lines=9> */
.L_x_2773:
        /* <DEDUP_REMOVED lines=8> */
.L_x_2774:
[----:B------:R-:W-:Y:S04]  /*bdb0*/  BSSY B0, `(.L_x_2772) ;  /* 0x0000004000007945 */ /* 0x000fe80003800000 */
[----:B-1----:R-:W-:Y:S05]  /*bdc0*/  @P2 BRA `(.L_x_2775) ;  /* 0x0000000000082947 */ /* 0x002fea0003800000 */
[----:B------:R-:W1:Y:S02]  /*bdd0*/  SYNCS.PHASECHK.TRANS64.TRYWAIT P2, [R5+URZ+0x16830], R8 ;  /* 0x01683008050075a7 */ /* 0x000e64000804017f */
[----:B-1----:R-:W-:Y:S05]  /*bde0*/  @!P2 BRA `(.L_x_2776) ;  /* 0x000001100064a947 */ /* 0x002fea0003800000 */
.L_x_2775:
[----:B------:R-:W-:Y:S05]  /*bdf0*/  BSYNC B0 ;  /* 0x0000000000007941 */ /* 0x000fea0003800000 */
.L_x_2772:
[----:B01----:R-:W2:Y:S01]  /*be00*/  LDL R8, [R1+0x1c] ;  /* 0x00001c0001087983 */ /* 0x003ea20000100800 */
[----:B------:R-:W-:Y:S01]  /*be10*/  IADD3 R22, R13, 0x1, RZ ;  /* 0x000000010d167810 */ /* 0x000fe20007ffe0ff */
[----:B------:R-:W0:Y:S03]  /*be20*/  S2R R5, SR_TID.X ;  /* 0x0000000000057919 */ /* 0x000e260000002100 */
[----:B------:R-:W-:-:S04]  /*be30*/  ISETP.NE.AND P2, PT, R22, 0x2, PT ;  /* 0x000000021600780c */ /* 0x000fc80003f45270 */
[----:B------:R-:W-:Y:S01]  /*be40*/  SEL R22, R22, RZ, P2 ;  /* 0x000000ff16167207 */ /* 0x000fe20001000000 */
[----:B------:R-:W-:Y:S01]  /*be50*/  IMAD.MOV.U32 R9, RZ, RZ, 0x40000040 ;  /* 0x40000040ff097424 */ /* 0x000fe200078e00ff */
[----:B------:R-:W-:Y:S05]  /*be60*/  WARPSYNC.ALL ;  /* 0x0000000000007948 */ /* 0x000fea0003800000 */
[----:B------:R-:W-:Y:S02]  /*be70*/  R2UR UR19, R9 ;  /* 0x00000000091372ca */ /* 0x000fe400000e0000 */
[----:B0-----:R-:W-:-:S05]  /*be80*/  SHF.R.U32.HI R5, RZ, 0x7, R5 ;  /* 0x00000007ff057819 */ /* 0x001fca0000011605 */
[----:B------:R-:W-:Y:S02]  /*be90*/  VIADD R5, R5, 0x8 ;  /* 0x0000000805057836 */ /* 0x000fe40000000000 */
        /* <DEDUP_REMOVED lines=8> */
[----:B--2---:R-:W-:-:S05]  /*bf20*/  IMAD R26, R22, 0x400, R8 ;  /* 0x00000400161a7824 */ /* 0x004fca00078e0208 */
[----:B------:R-:W-:-:S04]  /*bf30*/  IADD3 R8, R26, 0x4, RZ ;  /* 0x000000041a087810 */ /* 0x000fc80007ffe0ff */
[----:B------:R-:W-:Y:S02]  /*bf40*/  R2UR UR18, R8 ;  /* 0x00000000081272ca */ /* 0x000fe400000e0000 */
[----:B------:R-:W2:Y:S01]  /*bf50*/  LDL.64 R8, [R1+0x8] ;  /* 0x0000080001087983 */ /* 0x000ea20000100a00 */
[C---:B------:R-:W-:Y:S01]  /*bf60*/  R2UR UR10, R26.reuse ;  /* 0x000000001a0a72ca */ /* 0x040fe200000e0000 */
[C---:B------:R-:W-:Y:S02]  /*bf70*/  VIADD R24, R26.reuse, 0x2 ;  /* 0x000000021a187836 */ /* 0x040fe40000000000 */
[----:B------:R-:W-:-:S03]  /*bf80*/  VIADD R26, R26, 0x6 ;  /* 0x000000061a1a7836 */ /* 0x000fc60000000000 */
        /* <DEDUP_REMOVED lines=23> */
.L_x_2778:
[----:B------:R-:W-:Y:S01]  /*c100*/  SHF.L.U32 R4, R4, 0x1f, RZ ;  /* 0x0000001f04047819 */ /* 0x000fe200000006ff */
[----:B------:R-:W-:-:S04]  /*c110*/  IMAD R5, R13, 0x8, R2 ;  /* 0x000000080d057824 */ /* 0x000fc800078e0202 */
[----:B------:R0:W1:Y:S01]  /*c120*/  SYNCS.PHASECHK.TRANS64.TRYWAIT P1, [R5+URZ+0x16850], R4 ;  /* 0x01685004050075a7 */ /* 0x000062000802017f */
[----:B------:R-:W-:Y:S05]  /*c130*/  @!P0 BRA `(.L_x_2779) ;  /* 0x0000000000048947 */ /* 0x000fea0003800000 */
[----:B------:R-:W-:Y:S01]  /*c140*/  BPT.TRAP 0x1 ;  /* 0x000000040000795c */ /* 0x000fe20000300000 */
.L_x_2779:
[----:B-1----:R-:W-:Y:S05]  /*c150*/  @P1 BRA `(.L_x_2777) ;  /* 0x0000000000081947 */ /* 0x002fea0003800000 */
[----:B------:R-:W1:Y:S02]  /*c160*/  SYNCS.PHASECHK.TRANS64.TRYWAIT P1, [R5+URZ+0x16850], R4 ;  /* 0x01685004050075a7 */ /* 0x000e64000802017f */
[----:B-1----:R-:W-:Y:S05]  /*c170*/  @!P1 BRA `(.L_x_2780) ;  /* 0x0000010c00949947 */ /* 0x002fea0003800000 */
.L_x_2777:
[----:B01----:R-:W-:Y:S01]  /*c180*/  IADD3 R4, R2, 0x400, RZ ;  /* 0x0000040002047810 */ /* 0x003fe20007ffe0ff */
[----:B------:R-:W-:Y:S01]  /*c190*/  IMAD.MOV.U32 R5, RZ, RZ, 0x40000040 ;  /* 0x40000040ff057424 */ /* 0x000fe200078e00ff */
[----:B------:R-:W-:Y:S05]  /*c1a0*/  WARPSYNC.ALL ;  /* 0x0000000000007948 */ /* 0x000fea0003800000 */
[----:B------:R-:W-:Y:S01]  /*c1b0*/  SHF.R.U32.HI R4, RZ, 0x4, R4 ;  /* 0x00000004ff047819 */ /* 0x000fe20000011604 */
[----:B------:R-:W-:Y:S01]  /*c1c0*/  WARPGROUP.ARRIVE ;  /* 0x00000000000079c5 */ /* 0x000fe20000000000 */
[----:B------:R-:W-:Y:S01]  /*c1d0*/  R2UR UR7, R5 ;  /* 0x00000000050772ca */ /* 0x000fe200000e0000 */
[----:B------:R-:W-:Y:S01]  /*c1e0*/  IMAD.MOV.U32 R9, RZ, RZ, 0x40000040 ;  /* 0x40000040ff097424 */ /* 0x000fe200078e00ff */
[----:B------:R-:W-:Y:S01]  /*c1f0*/  LOP3.LUT R4, R4, 0x3fff, RZ, 0xc0, !PT ;  /* 0x00003fff04047812 */ /* 0x000fe200078ec0ff */
[----:B------:R-:W-:-:S04]  /*c200*/  IMAD.MOV.U32 R5, RZ, RZ, 0x40000040 ;  /* 0x40000040ff057424 */ /* 0x000fc800078e00ff */
[----:B------:R-:W-:-:S04]  /*c210*/  IMAD R4, R13, 0x400, R4 ;  /* 0x000004000d047824 */ /* 0x000fc800078e0204 */
[C---:B------:R-:W-:Y:S01]  /*c220*/  VIADD R8, R4.reuse, 0x80 ;  /* 0x0000008004087836 */ /* 0x040fe20000000000 */
[----:B------:R-:W-:-:S13]  /*c230*/  R2UR UR6, R4 ;  /* 0x00000000040672ca */ /* 0x000fda00000e0000 */
[----:B------:R-:W-:Y:S01]  /*c240*/  HGMMA.64x64x16.F32 R88, R148, gdesc[UR4].tnspB, R88, gsb0 ;  /* 0x40e0000494587df0 */ /* 0x000fe20008000858 */
[----:B------:R-:W-:Y:S02]  /*c250*/  R2UR UR6, R8 ;  /* 0x00000000080672ca */ /* 0x000fe400000e0000 */
[----:B------:R-:W-:Y:S01]  /*c260*/  R2UR UR7, R9 ;  /* 0x00000000090772ca */ /* 0x000fe200000e0000 */
[----:B------:R-:W-:Y:S01]  /*c270*/  IMAD.MOV.U32 R9, RZ, RZ, 0x40000040 ;  /* 0x40000040ff097424 */ /* 0x000fe200078e00ff */
[----:B------:R-:W-:Y:S01]  /*c280*/  IADD3 R8, R4, 0x100, RZ ;  /* 0x0000010004087810 */ /* 0x000fe20007ffe0ff */
[----:B------:R-:W-:Y:S02]  /*c290*/  WARPGROUP.DEPBAR.LE gsb0, 0x0 ;  /* 0x00008000000079c5 */ /* 0x000fe40000010000 */
[----:B------:R-:W-:-:S06]  /*c2a0*/  WARPGROUP.ARRIVE ;  /* 0x00000000000079c5 */ /* 0x000fcc0000000000 */
[----:B------:R-:W0:Y:S02]  /*c2b0*/  S2R R150, SR_TID.X ;  /* 0x0000000000967919 */ /* 0x000e240000002100 */
[----:B------:R-:W-:Y:S01]  /*c2c0*/  HGMMA.64x64x16.F32 R88, R144, gdesc[UR4].tnspB, R88, gsb0 ;  /* 0x40e0000490587df0 */ /* 0x000fe20008000858 */
[----:B------:R-:W-:Y:S01]  /*c2d0*/  R2UR UR6, R8 ;  /* 0x00000000080672ca */ /* 0x000fe200000e0000 */
[----:B------:R-:W-:Y:S01]  /*c2e0*/  VIADD R8, R4, 0x180 ;  /* 0x0000018004087836 */ /* 0x000fe20000000000 */
[----:B------:R-:W-:Y:S01]  /*c2f0*/  R2UR UR7, R9 ;  /* 0x00000000090772ca */ /* 0x000fe200000e0000 */
[----:B------:R-:W-:Y:S01]  /*c300*/  IMAD.MOV.U32 R9, RZ, RZ, 0x40000040 ;  /* 0x40000040ff097424 */ /* 0x000fe200078e00ff */
[----:B0-----:R-:W-:Y:S02]  /*c310*/  SHF.R.U32.HI R151, RZ, 0x7, R150 ;  /* 0x00000007ff977819 */ /* 0x001fe40000011696 */
[----:B------:R-:W-:Y:S01]  /*c320*/  ISETP.GE.U32.AND P1, PT, R150, 0x180, PT ;  /* 0x000001809600780c */ /* 0x000fe20003f26070 */
[----:B------:R-:W-:-:S02]  /*c330*/  WARPGROUP.DEPBAR.LE gsb0, 0x0 ;  /* 0x00008000000079c5 */ /* 0x000fc40000010000 */
        /* <DEDUP_REMOVED lines=40> */
.L_x_2781:
[----:B------:R-:W2:Y:S01]  /*c5c0*/  LDL R9, [R1+0x28] ;  /* 0x0000280001097983 */ /* 0x000ea20000100800 */
[----:B0-----:R-:W0:Y:S03]  /*c5d0*/  LDC R4, c[0x0][0x448] ;  /* 0x00011200ff047b82 */ /* 0x001e260000000800 */
[----:B------:R-:W2:Y:S04]  /*c5e0*/  LDL R8, [R1+0x44] ;  /* 0x0000440001087983 */ /* 0x000ea80000100800 */
[----:B------:R-:W3:Y:S04]  /*c5f0*/  LDL R123, [R1+0x2c] ;  /* 0x00002c00017b7983 */ /* 0x000ee80000100800 */
[----:B------:R-:W3:Y:S04]  /*c600*/  LDL R122, [R1+0x20] ;  /* 0x00002000017a7983 */ /* 0x000ee80000100800 */
[----:B------:R-:W4:Y:S01]  /*c610*/  LDL R121, [R1+0x14] ;  /* 0x0000140001797983 */ /* 0x000f220000100800 */
[----:B0-----:R-:W-:-:S13]  /*c620*/  ISETP.NE.AND P1, PT, R4, 0x1, PT ;  /* 0x000000010400780c */ /* 0x001fda0003f25270 */
[----:B------:R-:W0:Y:S08]  /*c630*/  @P1 LDC R5, c[0x0][0x44c] ;  /* 0x00011300ff051b82 */ /* 0x000e300000000800 */
        /* <DEDUP_REMOVED lines=9> */
[----:B------:R-:W-:-:S03]  /*c6d0*/  FMUL.FTZ R150, R28, UR5 ;  /* 0x000000051c967c20 */ /* 0x000fc60008410000 */
[----:B------:R-:W5:Y:S01]  /*c6e0*/  MUFU.TANH R148, R148 ;  /* 0x0000009400947308 */ /* 0x000f620000002400 */
[----:B------:R-:W-:Y:S01]  /*c6f0*/  FMUL.FTZ R149, R27, UR5 ;  /* 0x000000051b957c20 */ /* 0x000fe20008410000 */
[----:B------:R-:W-:Y:S01]  /*c700*/  FMUL.FTZ R27, R33, UR5 ;  /* 0x00000005211b7c20 */ /* 0x000fe20008410000 */
[----:B------:R-:W-:Y:S01]  /*c710*/  FMUL.FTZ R146, R36, UR5 ;  /* 0x0000000524927c20 */ /* 0x000fe20008410000 */
[----:B------:R-:W-:-:S04]  /*c720*/  FMUL.FTZ R28, R37, UR5 ;  /* 0x00000005251c7c20 */ /* 0x000fc80008410000 */
[----:B------:R-:W5:Y:S01]  /*c730*/  MUFU.TANH R144, R144 ;  /* 0x0000009000907308 */ /* 0x000f620000002400 */
[----:B------:R-:W-:Y:S01]  /*c740*/  FMUL.FTZ R136, R48, UR5 ;  /* 0x0000000530887c20 */ /* 0x000fe20008410000 */
[----:B------:R-:W-:Y:S01]  /*c750*/  FMUL.FTZ R142, R44, UR5 ;  /* 0x000000052c8e7c20 */ /* 0x000fe20008410000 */
[----:B------:R-:W-:-:S05]  /*c760*/  FMUL.FTZ R44, R45, UR5 ;  /* 0x000000052d2c7c20 */ /* 0x000fca0008410000 */
[----:B------:R-:W5:Y:S01]  /*c770*/  MUFU.TANH R120, R120 ;  /* 0x0000007800787308 */ /* 0x000f620000002400 */
[----:B------:R-:W-:-:S07]  /*c780*/  FMUL.FTZ R37, R56, UR5 ;  /* 0x0000000538257c20 */ /* 0x000fce0008410000 */
[----:B------:R-:W5:Y:S01]  /*c790*/  MUFU.TANH R150, R150 ;  /* 0x0000009600967308 */ /* 0x000f620000002400 */
[----:B------:R-:W-:-:S07]  /*c7a0*/  FMUL.FTZ R25, R42, UR5 ;  /* 0x000000052a197c20 */ /* 0x000fce0008410000 */
[----:B------:R-:W-:Y:S01]  /*c7b0*/  MUFU.TANH R140, R140 ;  /* 0x0000008c008c7308 */ /* 0x000fe20000002400 */
[----:B------:R-:W-:Y:S01]  /*c7c0*/  FMUL.FTZ R42, R49, UR5 ;  /* 0x00000005312a7c20 */ /* 0x000fe20008410000 */
[----:B------:R-:W-:-:S06]  /*c7d0*/  FMUL.FTZ R138, R52, UR5 ;  /* 0x00000005348a7c20 */ /* 0x000fcc0008410000 */
[----:B------:R-:W-:Y:S01]  /*c7e0*/  MUFU.TANH R27, R27 ;  /* 0x0000001b001b7308 */ /* 0x000fe20000002400 */
[----:B------:R-:W-:-:S07]  /*c7f0*/  FMUL.FTZ R128, R64, UR5 ;  /* 0x0000000540807c20 */ /* 0x000fce0008410000 */
[----:B------:R-:W-:Y:S08]  /*c800*/  MUFU.TANH R146, R146 ;  /* 0x0000009200927308 */ /* 0x000ff00000002400 */
[----:B------:R-:W-:Y:S01]  /*c810*/  MUFU.TANH R28, R28 ;  /* 0x0000001c001c7308 */ /* 0x000fe20000002400 */
[----:B------:R-:W-:-:S07]  /*c820*/  FMUL.FTZ R132, R57, UR5 ;  /* 0x0000000539847c20 */ /* 0x000fce0008410000 */
[----:B------:R-:W-:Y:S01]  /*c830*/  MUFU.TANH R136, R136 ;  /* 0x0000008800887308 */ /* 0x000fe20000002400 */
[----:B------:R-:W-:Y:S01]  /*c840*/  FMUL.FTZ R134, R60, UR5 ;  /* 0x000000053c867c20 */ /* 0x000fe20008410000 */
[----:B------:R-:W-:Y:S01]  /*c850*/  FMUL.FTZ R36, R61, UR5 ;  /* 0x000000053d247c20 */ /* 0x000fe20008410000 */
[----:B------:R-:W-:-:S05]  /*c860*/  FMUL.FTZ R147, R39, UR5 ;  /* 0x0000000527937c20 */ /* 0x000fca0008410000 */
[----:B------:R-:W-:Y:S01]  /*c870*/  MUFU.TANH R142, R142 ;  /* 0x0000008e008e7308 */ /* 0x000fe20000002400 */
[----:B------:R-:W-:Y:S01]  /*c880*/  FMUL.FTZ R39, R54, UR5 ;  /* 0x0000000536277c20 */ /* 0x000fe20008410000 */
[----:B------:R-:W-:-:S06]  /*c890*/  FMUL.FTZ R124, R72, UR5 ;  /* 0x00000005487c7c20 */ /* 0x000fcc0008410000 */
[----:B------:R-:W-:Y:S01]  /*c8a0*/  MUFU.TANH R44, R44 ;  /* 0x0000002c002c7308 */ /* 0x000fe20000002400 */
[----:B------:R-:W-:-:S07]  /*c8b0*/  FMUL.FTZ R130, R68, UR5 ;  /* 0x0000000544827c20 */ /* 0x000fce0008410000 */
[----:B------:R-:W-:Y:S01]  /*c8c0*/  MUFU.TANH R37, R37 ;  /* 0x0000002500257308 */ /* 0x000fe20000002400 */
[----:B------:R-:W-:Y:S01]  /*c8d0*/  FMUL.FTZ R32, R69, UR5 ;  /* 0x0000000545207c20 */ /* 0x000fe20008410000 */
[----:B------:R-:W-:-:S06]  /*c8e0*/  FMUL.FTZ R49, R80, UR5 ;  /* 0x0000000550317c20 */ /* 0x000fcc0008410000 */
[----:B------:R-:W-:Y:S08]  /*c8f0*/  MUFU.TANH R42, R42 ;  /* 0x0000002a002a7308 */ /* 0x000ff00000002400 */
[----:B------:R-:W-:Y:S08]  /*c900*/  MUFU.TANH R138, R138 ;  /* 0x0000008a008a7308 */ /* 0x000ff00000002400 */
[----:B------:R-:W-:Y:S01]  /*c910*/  MUFU.TANH R40, R40 ;  /* 0x0000002800287308 */ /* 0x000fe20000002400 */
[----:B------:R-:W-:-:S07]  /*c920*/  FMUL.FTZ R143, R47, UR5 ;  /* 0x000000052f8f7c20 */ /* 0x000fce0008410000 */
[----:B------:R-:W-:Y:S01]  /*c930*/  MUFU.TANH R128, R128 ;  /* 0x0000008000807308 */ /* 0x000fe20000002400 */
[----:B------:R-:W-:Y:S01]  /*c940*/  FMUL.FTZ R45, R73, UR5 ;  /* 0x00000005492d7c20 */ /* 0x000fe20008410000 */
[----:B------:R-:W-:Y:S01]  /*c950*/  FMUL.FTZ R126, R76, UR5 ;  /* 0x000000054c7e7c20 */ /* 0x000fe20008410000 */
[----:B------:R-:W-:-:S05]  /*c960*/  FMUL.FTZ R47, R77, UR5 ;  /* 0x000000054d2f7c20 */ /* 0x000fca0008410000 */
[----:B------:R-:W-:Y:S08]  /*c970*/  MUFU.TANH R132, R132 ;  /* 0x0000008400847308 */ /* 0x000ff00000002400 */
[----:B------:R-:W-:Y:S08]  /*c980*/  MUFU.TANH R134, R134 ;  /* 0x0000008600867308 */ /* 0x000ff00000002400 */
[----:B------:R-:W-:Y:S08]  /*c990*/  MUFU.TANH R36, R36 ;  /* 0x0000002400247308 */ /* 0x000ff00000002400 */
[----:B------:R-:W-:Y:S08]  /*c9a0*/  MUFU.TANH R124, R124 ;  /* 0x0000007c007c7308 */ /* 0x000ff00000002400 */
[----:B------:R-:W-:Y:S08]  /*c9b0*/  MUFU.TANH R130, R130 ;  /* 0x0000008200827308 */ /* 0x000ff00000002400 */
[----:B------:R-:W-:Y:S08]  /*c9c0*/  MUFU.TANH R32, R32 ;  /* 0x0000002000207308 */ /* 0x000ff00000002400 */
[----:B------:R-:W-:Y:S01]  /*c9d0*/  MUFU.TANH R49, R49 ;  /* 0x0000003100317308 */ /* 0x000fe20000002400 */
[----:B--2---:R-:W-:-:S04]  /*c9e0*/  IMAD.IADD R8, R8, 0x1, R9 ;  /* 0x0000000108087824 */ /* 0x004fc800078e0209 */
[----:B0-----:R-:W-:-:S05]  /*c9f0*/  @P1 IMAD.HI.U32 R5, R8, R5, RZ ;  /* 0x0000000508051227 */ /* 0x001fca00078e00ff */
[----:B-1----:R-:W-:-:S05]  /*ca00*/  @P1 SHF.R.U32.HI R8, RZ, R4, R5 ;  /* 0x00000004ff081219 */ /* 0x002fca0000011605 */
[----:B------:R-:W0:Y:S04]  /*ca10*/  SHFL.IDX PT, R55, R8, RZ, 0x1c1f ;  /* 0x001c1fff08377589 */ /* 0x000e2800000e0000 */
[----:B------:R1:W2:Y:S02]  /*ca20*/  SHFL.IDX PT, R53, R8, 0x1, 0x1c1f ;  /* 0x003c1f0008357f89 */ /* 0x0002a400000e0000 */
[----:B-1----:R-:W-:-:S04]  /*ca30*/  IMAD.MOV.U32 R8, RZ, RZ, -0x80 ;  /* 0xffffff80ff087424 */ /* 0x002fc800078e00ff */
[----:B------:R-:W-:Y:S02]  /*ca40*/  IMAD R46, R12, R8, 0x1 ;  /* 0x000000010c2e7424 */ /* 0x000fe400078e0208 */
[----:B------:R-:W-:Y:S01]  /*ca50*/  FMUL.FTZ R4, R26, UR5 ;  /* 0x000000051a047c20 */ /* 0x000fe20008410000 */
[----:B------:R-:W-:Y:S02]  /*ca60*/  FMUL.FTZ R26, R29, UR5 ;  /* 0x000000051d1a7c20 */ /* 0x000fe40008410000 */
[----:B---3--:R-:W-:-:S04]  /*ca70*/  IADD3 R46, R122, R46, -R123 ;  /* 0x0000002e7a2e7210 */ /* 0x008fc80007ffe87b */
[----:B----4-:R-:W-:Y:S01]  /*ca80*/  IADD3 R46, R46, -R121, RZ ;  /* 0x800000792e2e7210 */ /* 0x010fe20007ffe0ff */
[----:B------:R-:W1:Y:S01]  /*ca90*/  MUFU.TANH R26, R26 ;  /* 0x0000001a001a7308 */ /* 0x000e620000002400 */
[----:B------:R-:W-:-:S03]  /*caa0*/  FMUL.FTZ R5, R30, UR5 ;  /* 0x000000051e057c20 */ /* 0x000fc60008410000 */
[----:B0-----:R-:W-:Y:S02]  /*cab0*/  IMAD.IADD R55, R46, 0x1, R55 ;  /* 0x000000012e377824 */ /* 0x001fe400078e0237 */
[----:B------:R-:W-:-:S03]  /*cac0*/  FMUL.FTZ R30, R41, UR5 ;  /* 0x00000005291e7c20 */ /* 0x000fc60008410000 */
[----:B------:R-:W-:-:S03]  /*cad0*/  ISETP.GT.AND P2, PT, R55, RZ, PT ;  /* 0x000000ff3700720c */ /* 0x000fc60003f44270 */
[----:B------:R-:W0:Y:S01]  /*cae0*/  MUFU.TANH R30, R30 ;  /* 0x0000001e001e7308 */ /* 0x000e220000002400 */
[----:B-----5:R-:W-:Y:S02]  /*caf0*/  FSEL R148, R148, -INF , P2 ;  /* 0xff80000094947808 */ /* 0x020fe40001000000 */
[C---:B------:R-:W-:Y:S02]  /*cb00*/  ISETP.GT.AND P2, PT, R55.reuse, 0x10, PT ;  /* 0x000000103700780c */ /* 0x040fe40003f44270 */
[C---:B------:R-:W-:Y:S02]  /*cb10*/  ISETP.GT.AND P3, PT, R55.reuse, 0x1, PT ;  /* 0x000000013700780c */ /* 0x040fe40003f64270 */
[C---:B------:R-:W-:Y:S02]  /*cb20*/  ISETP.GT.AND P4, PT, R55.reuse, 0x8, PT ;  /* 0x000000083700780c */ /* 0x040fe40003f84270 */
[----:B------:R-:W-:Y:S02]  /*cb30*/  ISETP.GT.AND P1, PT, R55, 0x9, PT ;  /* 0x000000093700780c */ /* 0x000fe40003f24270 */
[----:B------:R-:W-:-:S02]  /*cb40*/  FSEL R144, R144, -INF , P2 ;  /* 0xff80000090907808 */ /* 0x000fc40001000000 */
[----:B------:R-:W-:Y:S01]  /*cb50*/  ISETP.GT.AND P2, PT, R55, 0x20, PT ;  /* 0x000000203700780c */ /* 0x000fe20003f44270 */
[----:B------:R-:W-:Y:S01]  /*cb60*/  FMUL.FTZ R9, R34, UR5 ;  /* 0x0000000522097c20 */ /* 0x000fe20008410000 */
[----:B------:R-:W-:Y:S02]  /*cb70*/  FSEL R54, R120, -INF , P3 ;  /* 0xff80000078367808 */ /* 0x000fe40001800000 */
[----:B------:R-:W-:Y:S02]  /*cb80*/  FSEL R150, R150, -INF , P4 ;  /* 0xff80000096967808 */ /* 0x000fe40002000000 */
[----:B-1----:R-:W-:Y:S01]  /*cb90*/  FSEL R52, R26, -INF , P1 ;  /* 0xff8000001a347808 */ /* 0x002fe20000800000 */
[----:B------:R-:W-:Y:S01]  /*cba0*/  FMUL.FTZ R34, R65, UR5 ;  /* 0x0000000541227c20 */ /* 0x000fe20008410000 */
[C---:B------:R-:W-:Y:S02]  /*cbb0*/  ISETP.GT.AND P3, PT, R55.reuse, 0x11, PT ;  /* 0x000000113700780c */ /* 0x040fe40003f64270 */
[----:B------:R-:W-:-:S02]  /*cbc0*/  ISETP.GT.AND P4, PT, R55, 0x18, PT ;  /* 0x000000183700780c */ /* 0x000fc40003f84270 */
[C---:B------:R-:W-:Y:S02]  /*cbd0*/  ISETP.GT.AND P1, PT, R55.reuse, 0x19, PT ;  /* 0x000000193700780c */ /* 0x040fe40003f24270 */
[----:B------:R-:W-:Y:S01]  /*cbe0*/  FSEL R140, R140, -INF , P2 ;  /* 0xff8000008c8c7808 */ /* 0x000fe20001000000 */
[----:B------:R-:W-:Y:S01]  /*cbf0*/  FMUL.FTZ R41, R50, UR5 ;  /* 0x0000000532297c20 */ /* 0x000fe20008410000 */
[----:B------:R-:W-:Y:S02]  /*cc00*/  ISETP.GT.AND P2, PT, R55, 0x30, PT ;  /* 0x000000303700780c */ /* 0x000fe40003f44270 */
[----:B------:R-:W-:Y:S02]  /*cc10*/  FSEL R50, R27, -INF , P3 ;  /* 0xff8000001b327808 */ /* 0x000fe40001800000 */
[----:B------:R-:W-:Y:S02]  /*cc20*/  FSEL R146, R146, -INF , P4 ;  /* 0xff80000092927808 */ /* 0x000fe40002000000 */
[----:B------:R-:W-:-:S02]  /*cc30*/  FSEL R48, R28, -INF , P1 ;  /* 0xff8000001c307808 */ /* 0x000fc40000800000 */
[C---:B------:R-:W-:Y:S02]  /*cc40*/  ISETP.GT.AND P3, PT, R55.reuse, 0x21, PT ;  /* 0x000000213700780c */ /* 0x040fe40003f64270 */
[C---:B------:R-:W-:Y:S02]  /*cc50*/  ISETP.GT.AND P4, PT, R55.reuse, 0x28, PT ;  /* 0x000000283700780c */ /* 0x040fe40003f84270 */
[C---:B------:R-:W-:Y:S01]  /*cc60*/  ISETP.GT.AND P1, PT, R55.reuse, 0x29, PT ;  /* 0x000000293700780c */ /* 0x040fe20003f24270 */
[----:B------:R-:W1:Y:S01]  /*cc70*/  MUFU.TANH R34, R34 ;  /* 0x0000002200227308 */ /* 0x000e620000002400 */
[----:B------:R-:W-:Y:S01]  /*cc80*/  FSEL R136, R136, -INF , P2 ;  /* 0xff80000088887808 */ /* 0x000fe20001000000 */
[----:B--2---:R-:W-:Y:S01]  /*cc90*/  IMAD.IADD R53, R46, 0x1, R53 ;  /* 0x000000012e357824 */ /* 0x004fe200078e0235 */
[----:B------:R-:W-:Y:S02]  /*cca0*/  ISETP.GT.AND P2, PT, R55, 0x40, PT ;  /* 0x000000403700780c */ /* 0x000fe40003f44270 */
[----:B0-----:R-:W-:-:S02]  /*ccb0*/  FSEL R46, R30, -INF , P3 ;  /* 0xff8000001e2e7808 */ /* 0x001fc40001800000 */
[----:B------:R-:W-:Y:S02]  /*ccc0*/  FSEL R142, R142, -INF , P4 ;  /* 0xff8000008e8e7808 */ /* 0x000fe40002000000 */
[----:B------:R-:W-:Y:S02]  /*ccd0*/  FSEL R44, R44, -INF , P1 ;  /* 0xff8000002c2c7808 */ /* 0x000fe40000800000 */
[C---:B------:R-:W-:Y:S02]  /*cce0*/  ISETP.GT.AND P3, PT, R55.reuse, 0x31, PT ;  /* 0x000000313700780c */ /* 0x040fe40003f64270 */
[C---:B------:R-:W-:Y:S02]  /*ccf0*/  ISETP.GT.AND P4, PT, R55.reuse, 0x38, PT ;  /* 0x000000383700780c */ /* 0x040fe40003f84270 */
[----:B------:R-:W-:Y:S01]  /*cd00*/  ISETP.GT.AND P1, PT, R55, 0x39, PT ;  /* 0x000000393700780c */ /* 0x000fe20003f24270 */
[----:B------:R-:W0:Y:S01]  /*cd10*/  MUFU.TANH R45, R45 ;  /* 0x0000002d002d7308 */ /* 0x000e220000002400 */
[----:B------:R-:W-:-:S02]  /*cd20*/  FSEL R37, R37, -INF , P2 ;  /* 0xff80000025257808 */ /* 0x000fc40001000000 */
[----:B------:R-:W-:Y:S02]  /*cd30*/  ISETP.GT.AND P2, PT, R55, 0x50, PT ;  /* 0x000000503700780c */ /* 0x000fe40003f44270 */
[----:B------:R-:W-:-:S03]  /*cd40*/  FSEL R42, R42, -INF , P3 ;  /* 0xff8000002a2a7808 */ /* 0x000fc60001800000 */
[----:B------:R-:W2:Y:S01]  /*cd50*/  MUFU.TANH R126, R126 ;  /* 0x0000007e007e7308 */ /* 0x000ea20000002400 */
[----:B------:R-:W-:Y:S02]  /*cd60*/  FSEL R138, R138, -INF , P4 ;  /* 0xff8000008a8a7808 */ /* 0x000fe40002000000 */
[----:B------:R-:W-:Y:S02]  /*cd70*/  FSEL R40, R40, -INF , P1 ;  /* 0xff80000028287808 */ /* 0x000fe40000800000 */
[----:B------:R-:W-:-:S03]  /*cd80*/  ISETP.GT.AND P3, PT, R55, 0x41, PT ;  /* 0x000000413700780c */ /* 0x000fc60003f64270 */
[----:B------:R-:W3:Y:S01]  /*cd90*/  MUFU.TANH R47, R47 ;  /* 0x0000002f002f7308 */ /* 0x000ee20000002400 */
[C---:B------:R-:W-:Y:S02]  /*cda0*/  ISETP.GT.AND P4, PT, R55.reuse, 0x48, PT ;  /* 0x000000483700780c */ /* 0x040fe40003f84270 */
[----:B------:R-:W-:Y:S02]  /*cdb0*/  ISETP.GT.AND P1, PT, R55, 0x49, PT ;  /* 0x000000493700780c */ /* 0x000fe40003f24270 */
[----:B------:R-:W-:-:S03]  /*cdc0*/  FSEL R128, R128, -INF , P2 ;  /* 0xff80000080807808 */ /* 0x000fc60001000000 */
[----:B------:R-:W4:Y:S01]  /*cdd0*/  MUFU.TANH R4, R4 ;  /* 0x0000000400047308 */ /* 0x000f220000002400 */
[C---:B------:R-:W-:Y:S02]  /*cde0*/  ISETP.GT.AND P2, PT, R55.reuse, 0x60, PT ;  /* 0x000000603700780c */ /* 0x040fe40003f44270 */
[----:B------:R-:W-:Y:S02]  /*cdf0*/  FSEL R132, R132, -INF , P3 ;  /* 0xff80000084847808 */ /* 0x000fe40001800000 */
[----:B------:R-:W-:Y:S02]  /*ce00*/  FSEL R134, R134, -INF , P4 ;  /* 0xff80000086867808 */ /* 0x000fe40002000000 */
[----:B------:R-:W-:Y:S02]  /*ce10*/  FSEL R36, R36, -INF , P1 ;  /* 0xff80000024247808 */ /* 0x000fe40000800000 */
[C---:B------:R-:W-:Y:S02]  /*ce20*/  ISETP.GT.AND P3, PT, R55.reuse, 0x51, PT ;  /* 0x000000513700780c */ /* 0x040fe40003f64270 */
[----:B------:R-:W-:-:S02]  /*ce30*/  ISETP.GT.AND P4, PT, R55, 0x58, PT ;  /* 0x000000583700780c */ /* 0x000fc40003f84270 */
[C---:B------:R-:W-:Y:S02]  /*ce40*/  ISETP.GT.AND P1, PT, R55.reuse, 0x59, PT ;  /* 0x000000593700780c */ /* 0x040fe40003f24270 */
[----:B------:R-:W-:Y:S02]  /*ce50*/  FSEL R124, R124, -INF , P2 ;  /* 0xff8000007c7c7808 */ /* 0x000fe40001000000 */
[----:B------:R-:W-:Y:S02]  /*ce60*/  ISETP.GT.AND P2, PT, R55, 0x70, PT ;  /* 0x000000703700780c */ /* 0x000fe40003f44270 */
[----:B-1----:R-:W-:Y:S02]  /*ce70*/  FSEL R34, R34, -INF , P3 ;  /* 0xff80000022227808 */ /* 0x002fe40001800000 */
[----:B------:R-:W-:Y:S02]  /*ce80*/  FSEL R130, R130, -INF , P4 ;  /* 0xff80000082827808 */ /* 0x000fe40002000000 */
[----:B------:R-:W-:-:S02]  /*ce90*/  FSEL R32, R32, -INF , P1 ;  /* 0xff80000020207808 */ /* 0x000fc40000800000 */
[C---:B------:R-:W-:Y:S02]  /*cea0*/  ISETP.GT.AND P3, PT, R55.reuse, 0x61, PT ;  /* 0x000000613700780c */ /* 0x040fe40003f64270 */
[C---:B------:R-:W-:Y:S02]  /*ceb0*/  ISETP.GT.AND P4, PT, R55.reuse, 0x68, PT ;  /* 0x000000683700780c */ /* 0x040fe40003f84270 */
[----:B------:R-:W-:Y:S02]  /*cec0*/  ISETP.GT.AND P1, PT, R55, 0x69, PT ;  /* 0x000000693700780c */ /* 0x000fe40003f24270 */
[----:B------:R-:W-:Y:S02]  /*ced0*/  FSEL R120, R49, -INF , P2 ;  /* 0xff80000031787808 */ /* 0x000fe40001000000 */
[----:B------:R-:W-:Y:S02]  /*cee0*/  ISETP.GT.AND P2, PT, R53, RZ, PT ;  /* 0x000000ff3500720c */ /* 0x000fe40003f44270 */
[----:B0-----:R-:W-:-:S02]  /*cef0*/  FSEL R30, R45, -INF , P3 ;  /* 0xff8000002d1e7808 */ /* 0x001fc40001800000 */
[----:B--2---:R-:W-:Y:S02]  /*cf00*/  FSEL R126, R126, -INF , P4 ;  /* 0xff8000007e7e7808 */ /* 0x004fe40002000000 */
[----:B---3--:R-:W-:Y:S02]  /*cf10*/  FSEL R28, R47, -INF , P1 ;  /* 0xff8000002f1c7808 */ /* 0x008fe40000800000 */
[C---:B------:R-:W-:Y:S02]  /*cf20*/  ISETP.GT.AND P3, PT, R55.reuse, 0x71, PT ;  /* 0x000000713700780c */ /* 0x040fe40003f64270 */
[C---:B------:R-:W-:Y:S02]  /*cf30*/  ISETP.GT.AND P4, PT, R55.reuse, 0x78, PT ;  /* 0x000000783700780c */ /* 0x040fe40003f84270 */
[----:B------:R-:W-:Y:S02]  /*cf40*/  ISETP.GT.AND P1, PT, R55, 0x79, PT ;  /* 0x000000793700780c */ /* 0x000fe40003f24270 */
[----:B----4-:R-:W-:-:S02]  /*cf50*/  FSEL R55, R4, -INF , P2 ;  /* 0xff80000004377808 */ /* 0x010fc40001000000 */
[----:B------:R-:W-:-:S04]  /*cf60*/  FMNMX.FTZ R4, R148, R11, !PT ;  /* 0x0000000b94047209 */ /* 0x000fc80007810000 */
        /* <DEDUP_REMOVED lines=20> */
[----:B------:R-:W-:Y:S01]  /*d0b0*/  FMNMX.FTZ R4, R34, R4, !PT ;  /* 0x0000000422047209 */ /* 0x000fe20007810000 */
[----:B------:R-:W-:-:S03]  /*d0c0*/  FMUL.FTZ R81, R81, UR5 ;  /* 0x0000000551517c20 */ /* 0x000fc60008410000 */
[----:B------:R-:W-:Y:S01]  /*d0d0*/  FMNMX.FTZ R4, R130, R4, !PT ;  /* 0x0000000482047209 */ /* 0x000fe20007810000 */
[----:B------:R-:W-:-:S03]  /*d0e0*/  FMUL.FTZ R122, R84, UR5 ;  /* 0x00000005547a7c20 */ /* 0x000fc60008410000 */
[----:B------:R-:W-:Y:S01]  /*d0f0*/  FMNMX.FTZ R4, R32, R4, !PT ;  /* 0x0000000420047209 */ /* 0x000fe20007810000 */
[----:B------:R-:W0:Y:S01]  /*d100*/  MUFU.TANH R8, R81 ;  /* 0x0000005100087308 */ /* 0x000e220000002400 */
[----:B------:R-:W-:Y:S01]  /*d110*/  FMUL.FTZ R137, R51, UR5 ;  /* 0x0000000533897c20 */ /* 0x000fe20008410000 */
[----:B------:R-:W-:Y:S01]  /*d120*/  FMUL.FTZ R51, R85, UR5 ;  /* 0x0000000555337c20 */ /* 0x000fe20008410000 */
[----:B------:R-:W-:-:S04]  /*d130*/  FMNMX.FTZ R4, R124, R4, !PT ;  /* 0x000000047c047209 */ /* 0x000fc80007810000 */
[----:B------:R-:W-:Y:S01]  /*d140*/  FMNMX.FTZ R4, R30, R4, !PT ;  /* 0x000000041e047209 */ /* 0x000fe20007810000 */
[----:B------:R-:W1:Y:S03]  /*d150*/  MUFU.TANH R122, R122 ;  /* 0x0000007a007a7308 */ /* 0x000e660000002400 */
[----:B------:R-:W-:-:S05]  /*d160*/  FMNMX.FTZ R4, R126, R4, !PT ;  /* 0x000000047e047209 */ /* 0x000fca0007810000 */
[----:B------:R-:W2:Y:S01]  /*d170*/  MUFU.TANH R51, R51 ;  /* 0x0000003300337308 */ /* 0x000ea20000002400 */
[----:B------:R-:W-:Y:S02]  /*d180*/  FMNMX.FTZ R4, R28, R4, !PT ;  /* 0x000000041c047209 */ /* 0x000fe40007810000 */
[----:B0-----:R-:W-:Y:S02]  /*d190*/  FSEL R26, R8, -INF , P3 ;  /* 0xff800000081a7808 */ /* 0x001fe40001800000 */
[----:B------:R-:W-:-:S03]  /*d1a0*/  FMNMX.FTZ R4, R120, R4, !PT ;  /* 0x0000000478047209 */ /* 0x000fc60007810000 */
[----:B------:R-:W0:Y:S01]  /*d1b0*/  MUFU.TANH R5, R5 ;  /* 0x0000000500057308 */ /* 0x000e220000002400 */
[----:B-1----:R-:W-:Y:S02]  /*d1c0*/  FSEL R122, R122, -INF , P4 ;  /* 0xff8000007a7a7808 */ /* 0x002fe40002000000 */
[----:B------:R-:W-:-:S04]  /*d1d0*/  FMNMX.FTZ R4, R26, R4, !PT ;  /* 0x000000041a047209 */ /* 0x000fc80007810000 */
[----:B------:R-:W-:Y:S02]  /*d1e0*/  FMNMX.FTZ R4, R122, R4, !PT ;  /* 0x000000047a047209 */ /* 0x000fe40007810000 */
[----:B--2---:R-:W-:Y:S02]  /*d1f0*/  FSEL R8, R51, -INF , P1 ;  /* 0xff80000033087808 */ /* 0x004fe40000800000 */
[----:B------:R-:W-:Y:S02]  /*d200*/  ISETP.GT.AND P4, PT, R53, 0x8, PT ;  /* 0x000000083500780c */ /* 0x000fe40003f84270 */
[----:B------:R-:W-:Y:S02]  /*d210*/  FMNMX.FTZ R4, R8, R4, !PT ;  /* 0x0000000408047209 */ /* 0x000fe40007810000 */
[----:B0-----:R-:W-:-:S03]  /*d220*/  FSEL R51, R5, -INF , P4 ;  /* 0xff80000005337808 */ /* 0x001fc60002000000 */
[----:B------:R-:W0:Y:S01]  /*d230*/  SHFL.BFLY PT, R5, R4, 0x2, 0x1f ;  /* 0x0c401f0004057f89 */ /* 0x000e2200000e0000 */
[----:B------:R-:W1:Y:S01]  /*d240*/  MUFU.TANH R9, R9 ;  /* 0x0000000900097308 */ /* 0x000e620000002400 */
[----:B------:R-:W-:Y:S02]  /*d250*/  ISETP.GT.AND P2, PT, R53, 0x10, PT ;  /* 0x000000103500780c */ /* 0x000fe40003f44270 */
[----:B0-----:R-:W-:-:S05]  /*d260*/  FMNMX.FTZ R5, R4, R5, !PT ;  /* 0x0000000504057209 */ /* 0x001fca0007810000 */
[----:B------:R-:W0:Y:S01]  /*d270*/  SHFL.BFLY PT, R4, R5, 0x1, 0x1f ;  /* 0x0c201f0005047f89 */ /* 0x000e2200000e0000 */
[----:B-1----:R-:W-:Y:S02]  /*d280*/  FSEL R49, R9, -INF , P2 ;  /* 0xff80000009317808 */ /* 0x002fe40001000000 */
[----:B------:R-:W1:Y:S01]  /*d290*/  LDC R9, c[0x0][0x988] ;  /* 0x00026200ff097b82 */ /* 0x000e620000000800 */
[----:B------:R-:W2:Y:S01]  /*d2a0*/  MUFU.TANH R149, R149 ;  /* 0x0000009500957308 */ /* 0x000ea20000002400 */
[----:B------:R-:W-:Y:S01]  /*d2b0*/  FMUL.FTZ R151, R31, UR5 ;  /* 0x000000051f977c20 */ /* 0x000fe20008410000 */
[----:B0-----:R-:W-:-:S04]  /*d2c0*/  FMNMX.FTZ R5, R5, R4, !PT ;  /* 0x0000000405057209 */ /* 0x001fc80007810000 */
[----:B------:R-:W-:-:S04]  /*d2d0*/  FSETP.NEU.FTZ.AND P6, PT, R5, -INF , PT ;  /* 0xff8000000500780b */ /* 0x000fc80003fdd000 */
[C---:B------:R-:W-:Y:S01]  /*d2e0*/  FSEL R4, R5.reuse, RZ, P6 ;  /* 0x000000ff05047208 */ /* 0x040fe20003000000 */
[----:B------:R-:W0:Y:S04]  /*d2f0*/  MUFU.TANH R151, R151 ;  /* 0x0000009700977308 */ /* 0x000e280000002400 */
[----:B------:R-:W-:Y:S01]  /*d300*/  FADD.FTZ R4, -R4, R11 ;  /* 0x0000000b04047221 */ /* 0x000fe20000010100 */
[----:B-1----:R-:W-:Y:S01]  /*d310*/  FMUL.FTZ R11, R5, R9 ;  /* 0x00000009050b7220 */ /* 0x002fe20000410000 */
[----:B------:R-:W-:Y:S01]  /*d320*/  FMUL.FTZ R145, R35, UR5 ;  /* 0x0000000523917c20 */ /* 0x000fe20008410000 */
[----:B------:R-:W-:-:S03]  /*d330*/  ISETP.GT.AND P3, PT, R53, 0x1, PT ;  /* 0x000000013500780c */ /* 0x000fc60003f64270 */
[----:B------:R-:W-:Y:S01]  /*d340*/  FSEL R11, R11, RZ, P6 ;  /* 0x000000ff0b0b7208 */ /* 0x000fe20003000000 */
[----:B------:R-:W-:Y:S01]  /*d350*/  FMUL.FTZ R24, R38, UR5 ;  /* 0x0000000526187c20 */ /* 0x000fe20008410000 */
[----:B------:R-:W1:Y:S01]  /*d360*/  MUFU.TANH R145, R145 ;  /* 0x0000009100917308 */ /* 0x000e620000002400 */
[----:B--2---:R-:W-:Y:S02]  /*d370*/  FSEL R149, R149, -INF , P3 ;  /* 0xff80000095957808 */ /* 0x004fe40001800000 */
[-CC-:B------:R-:W-:Y:S01]  /*d380*/  FFMA.FTZ R148, R148, R9.reuse, -R11.reuse ;  /* 0x0000000994947223 */ /* 0x180fe2000001080b */
        /* <DEDUP_REMOVED lines=30> */
[----:B------:R-:W-:Y:S01]  /*d570*/  FFMA.FTZ R11, R8, R9, -R11 ;  /* 0x00000009080b7223 */ /* 0x000fe2000001080b */
[----:B------:R-:W-:Y:S01]  /*d580*/  FMNMX.FTZ R8, R55, R10, !PT ;  /* 0x0000000a37087209 */ /* 0x000fe20007810000 */
[----:B------:R-:W2:Y:S01]  /*d590*/  MUFU.TANH R24, R24 ;  /* 0x0000001800187308 */ /* 0x000ea20000002400 */
[----:B------:R-:W-:-:S02]  /*d5a0*/  ISETP.GT.AND P1, PT, R53, 0x9, PT ;  /* 0x000000093500780c */ /* 0x000fc40003f24270 */
[----:B------:R-:W-:Y:S02]  /*d5b0*/  FMNMX.FTZ R8, R149, R8, !PT ;  /* 0x0000000895087209 */ /* 0x000fe40007810000 */
[----:B0-----:R-:W-:Y:S02]  /*d5c0*/  FSEL R151, R151, -INF , P1 ;  /* 0xff80000097977808 */ /* 0x001fe40000800000 */
[----:B------:R-:W-:Y:S01]  /*d5d0*/  FMNMX.FTZ R8, R51, R8, !PT ;  /* 0x0000000833087209 */ /* 0x000fe20007810000 */
[----:B------:R-:W0:Y:S01]  /*d5e0*/  MUFU.TANH R147, R147 ;  /* 0x0000009300937308 */ /* 0x000e220000002400 */
[----:B------:R-:W-:Y:S02]  /*d5f0*/  ISETP.GT.AND P3, PT, R53, 0x11, PT ;  /* 0x000000113500780c */ /* 0x000fe40003f64270 */
[----:B------:R-:W-:-:S05]  /*d600*/  FMNMX.FTZ R8, R151, R8, !PT ;  /* 0x0000000897087209 */ /* 0x000fca0007810000 */
[----:B------:R-:W3:Y:S01]  /*d610*/  MUFU.TANH R25, R25 ;  /* 0x0000001900197308 */ /* 0x000ee20000002400 */
[----:B------:R-:W-:Y:S02]  /*d620*/  ISETP.GT.AND P4, PT, R53, 0x18, PT ;  /* 0x000000183500780c */ /* 0x000fe40003f84270 */
[----:B-1----:R-:W-:Y:S02]  /*d630*/  FSEL R145, R145, -INF , P3 ;  /* 0xff80000091917808 */ /* 0x002fe40001800000 */
[----:B------:R-:W-:-:S03]  /*d640*/  FMNMX.FTZ R8, R49, R8, !PT ;  /* 0x0000000831087209 */ /* 0x000fc60007810000 */
[----:B------:R-:W1:Y:S01]  /*d650*/  MUFU.TANH R141, R141 ;  /* 0x0000008d008d7308 */ /* 0x000e620000002400 */
[----:B------:R-:W-:Y:S02]  /*d660*/  ISETP.GT.AND P1, PT, R53, 0x19, PT ;  /* 0x000000193500780c */ /* 0x000fe40003f24270 */
[----:B--2---:R-:W-:Y:S02]  /*d670*/  FSEL R47, R24, -INF , P4 ;  /* 0xff800000182f7808 */ /* 0x004fe40002000000 */
[----:B------:R-:W-:-:S03]  /*d680*/  FMNMX.FTZ R8, R145, R8, !PT ;  /* 0x0000000891087209 */ /* 0x000fc60007810000 */
[----:B------:R-:W2:Y:S01]  /*d690*/  MUFU.TANH R43, R43 ;  /* 0x0000002b002b7308 */ /* 0x000ea20000002400 */
[----:B------:R-:W-:Y:S02]  /*d6a0*/  ISETP.GT.AND P2, PT, R53, 0x20, PT ;  /* 0x000000203500780c */ /* 0x000fe40003f44270 */
[----:B0-----:R-:W-:Y:S02]  /*d6b0*/  FSEL R147, R147, -INF , P1 ;  /* 0xff80000093937808 */ /* 0x001fe40000800000 */
[----:B------:R-:W-:-:S03]  /*d6c0*/  FMNMX.FTZ R8, R47, R8, !PT ;  /* 0x000000082f087209 */ /* 0x000fc60007810000 */
[----:B------:R-:W0:Y:S01]  /*d6d0*/  MUFU.TANH R143, R143 ;  /* 0x0000008f008f7308 */ /* 0x000e220000002400 */
[----:B------:R-:W-:Y:S02]  /*d6e0*/  ISETP.GT.AND P3, PT, R53, 0x21, PT ;  /* 0x000000213500780c */ /* 0x000fe40003f64270 */
[----:B---3--:R-:W-:Y:S02]  /*d6f0*/  FSEL R45, R25, -INF , P2 ;  /* 0xff800000192d7808 */ /* 0x008fe40001000000 */
[----:B------:R-:W-:-:S03]  /*d700*/  FMNMX.FTZ R8, R147, R8, !PT ;  /* 0x0000000893087209 */ /* 0x000fc60007810000 */
[----:B------:R-:W3:Y:S01]  /*d710*/  MUFU.TANH R41, R41 ;  /* 0x0000002900297308 */ /* 0x000ee20000002400 */
[----:B------:R-:W-:Y:S02]  /*d720*/  ISETP.GT.AND P4, PT, R53, 0x28, PT ;  /* 0x000000283500780c */ /* 0x000fe40003f84270 */
[----:B-1----:R-:W-:Y:S02]  /*d730*/  FSEL R141, R141, -INF , P3 ;  /* 0xff8000008d8d7808 */ /* 0x002fe40001800000 */
[----:B------:R-:W-:-:S03]  /*d740*/  FMNMX.FTZ R8, R45, R8, !PT ;  /* 0x000000082d087209 */ /* 0x000fc60007810000 */
[----:B------:R-:W1:Y:S01]  /*d750*/  MUFU.TANH R137, R137 ;  /* 0x0000008900897308 */ /* 0x000e620000002400 */
[----:B------:R-:W-:Y:S01]  /*d760*/  ISETP.GT.AND P1, PT, R53, 0x29, PT ;  /* 0x000000293500780c */ /* 0x000fe20003f24270 */
[----:B------:R-:W-:Y:S01]  /*d770*/  FMUL.FTZ R38, R58, UR5 ;  /* 0x000000053a267c20 */ /* 0x000fe20008410000 */
[----:B--2---:R-:W-:Y:S02]  /*d780*/  FSEL R43, R43, -INF , P4 ;  /* 0xff8000002b2b7808 */ /* 0x004fe40002000000 */
[----:B------:R-:W-:-:S03]  /*d790*/  FMNMX.FTZ R8, R141, R8, !PT ;  /* 0x000000088d087209 */ /* 0x000fc60007810000 */
[----:B------:R-:W2:Y:S01]  /*d7a0*/  MUFU.TANH R39, R39 ;  /* 0x0000002700277308 */ /* 0x000ea20000002400 */
[----:B------:R-:W-:Y:S01]  /*d7b0*/  ISETP.GT.AND P2, PT, R53, 0x30, PT ;  /* 0x000000303500780c */ /* 0x000fe20003f44270 */
[----:B------:R-:W-:Y:S01]  /*d7c0*/  FMUL.FTZ R133, R59, UR5 ;  /* 0x000000053b857c20 */ /* 0x000fe20008410000 */
[----:B0-----:R-:W-:Y:S02]  /*d7d0*/  FSEL R143, R143, -INF , P1 ;  /* 0xff8000008f8f7808 */ /* 0x001fe40000800000 */
[----:B------:R-:W-:-:S03]  /*d7e0*/  FMNMX.FTZ R8, R43, R8, !PT ;  /* 0x000000082b087209 */ /* 0x000fc60007810000 */
[----:B------:R-:W0:Y:S01]  /*d7f0*/  MUFU.TANH R139, R139 ;  /* 0x0000008b008b7308 */ /* 0x000e220000002400 */
[----:B------:R-:W-:Y:S01]  /*d800*/  ISETP.GT.AND P3, PT, R53, 0x31, PT ;  /* 0x000000313500780c */ /* 0x000fe20003f64270 */
[----:B------:R-:W-:Y:S01]  /*d810*/  FMUL.FTZ R35, R62, UR5 ;  /* 0x000000053e237c20 */ /* 0x000fe20008410000 */
[----:B---3--:R-:W-:Y:S02]  /*d820*/  FSEL R41, R41, -INF , P2 ;  /* 0xff80000029297808 */ /* 0x008fe40001000000 */
[----:B------:R-:W-:-:S03]  /*d830*/  FMNMX.FTZ R8, R143, R8, !PT ;  /* 0x000000088f087209 */ /* 0x000fc60007810000 */
[----:B------:R-:W3:Y:S01]  /*d840*/  MUFU.TANH R38, R38 ;  /* 0x0000002600267308 */ /* 0x000ee20000002400 */
[----:B------:R-:W-:Y:S01]  /*d850*/  ISETP.GT.AND P4, PT, R53, 0x38, PT ;  /* 0x000000383500780c */ /* 0x000fe20003f84270 */
[----:B------:R-:W-:Y:S01]  /*d860*/  FMUL.FTZ R135, R63, UR5 ;  /* 0x000000053f877c20 */ /* 0x000fe20008410000 */
        /* <DEDUP_REMOVED lines=28> */
[----:B------:R-:W-:Y:S01]  /*da30*/  FMUL.FTZ R125, R75, UR5 ;  /* 0x000000054b7d7c20 */ /* 0x000fe20008410000 */
[----:B------:R-:W-:Y:S02]  /*da40*/  ISETP.GT.AND P2, PT, R53, 0x50, PT ;  /* 0x000000503500780c */ /* 0x000fe40003f44270 */
[----:B0-----:R-:W-:Y:S02]  /*da50*/  FSEL R135, R135, -INF , P1 ;  /* 0xff80000087877808 */ /* 0x001fe40000800000 */
[----:B------:R-:W-:Y:S02]  /*da60*/  FMNMX.FTZ R8, R35, R8, !PT ;  /* 0x0000000823087209 */ /* 0x000fe40007810000 */
[----:B------:R-:W0:Y:S01]  /*da70*/  MUFU.TANH R131, R131 ;  /* 0x0000008300837308 */ /* 0x000e220000002400 */
[----:B------:R-:W-:Y:S01]  /*da80*/  FMUL.FTZ R78, R78, UR5 ;  /* 0x000000054e4e7c20 */ /* 0x000fe20008410000 */
[----:B------:R-:W-:-:S02]  /*da90*/  ISETP.GT.AND P3, PT, R53, 0x51, PT ;  /* 0x000000513500780c */ /* 0x000fc40003f64270 */
[----:B---3--:R-:W-:Y:S02]  /*daa0*/  FSEL R33, R33, -INF , P2 ;  /* 0xff80000021217808 */ /* 0x008fe40001000000 */
[----:B------:R-:W-:Y:S02]  /*dab0*/  FMNMX.FTZ R8, R135, R8, !PT ;  /* 0x0000000887087209 */ /* 0x000fe40007810000 */
[----:B------:R-:W3:Y:S01]  /*dac0*/  MUFU.TANH R29, R29 ;  /* 0x0000001d001d7308 */ /* 0x000ee20000002400 */
[----:B------:R-:W-:Y:S01]  /*dad0*/  ISETP.GT.AND P4, PT, R53, 0x58, PT ;  /* 0x000000583500780c */ /* 0x000fe20003f84270 */
[----:B------:R-:W-:Y:S01]  /*dae0*/  FMUL.FTZ R79, R79, UR5 ;  /* 0x000000054f4f7c20 */ /* 0x000fe20008410000 */
[----:B-1----:R-:W-:Y:S02]  /*daf0*/  FSEL R129, R129, -INF , P3 ;  /* 0xff80000081817808 */ /* 0x002fe40001800000 */
[----:B------:R-:W-:-:S03]  /*db00*/  FMNMX.FTZ R8, R33, R8, !PT ;  /* 0x0000000821087209 */ /* 0x000fc60007810000 */
[----:B------:R-:W1:Y:S01]  /*db10*/  MUFU.TANH R125, R125 ;  /* 0x0000007d007d7308 */ /* 0x000e620000002400 */
[----:B------:R-:W-:-:S07]  /*db20*/  ISETP.GT.AND P1, PT, R53, 0x59, PT ;  /* 0x000000593500780c */ /* 0x000fce0003f24270 */
[----:B------:R-:W4:Y:S01]  /*db30*/  MUFU.TANH R27, R78 ;  /* 0x0000004e001b7308 */ /* 0x000f220000002400 */
[----:B--2---:R-:W-:Y:S01]  /*db40*/  FSEL R31, R31, -INF , P4 ;  /* 0xff8000001f1f7808 */ /* 0x004fe20002000000 */
[----:B------:R-:W-:Y:S01]  /*db50*/  FMUL.FTZ R121, R82, UR5 ;  /* 0x0000000552797c20 */ /* 0x000fe20008410000 */
[----:B------:R-:W-:Y:S01]  /*db60*/  FMNMX.FTZ R8, R129, R8, !PT ;  /* 0x0000000881087209 */ /* 0x000fe20007810000 */
[----:B------:R-:W-:Y:S01]  /*db70*/  FMUL.FTZ R25, R83, UR5 ;  /* 0x0000000553197c20 */ /* 0x000fe20008410000 */
[----:B------:R-:W-:Y:S02]  /*db80*/  ISETP.GT.AND P2, PT, R53, 0x60, PT ;  /* 0x000000603500780c */ /* 0x000fe40003f44270 */
[----:B0-----:R-:W-:Y:S01]  /*db90*/  FSEL R131, R131, -INF , P1 ;  /* 0xff80000083837808 */ /* 0x001fe20000800000 */
[----:B------:R-:W0:Y:S01]  /*dba0*/  MUFU.TANH R79, R79 ;  /* 0x0000004f004f7308 */ /* 0x000e220000002400 */
[----:B------:R-:W-:Y:S02]  /*dbb0*/  FMNMX.FTZ R8, R31, R8, !PT ;  /* 0x000000081f087209 */ /* 0x000fe40007810000 */
[----:B------:R-:W-:-:S02]  /*dbc0*/  ISETP.GT.AND P3, PT, R53, 0x61, PT ;  /* 0x000000613500780c */ /* 0x000fc40003f64270 */
[----:B------:R-:W-:Y:S01]  /*dbd0*/  ISETP.GT.AND P4, PT, R53, 0x68, PT ;  /* 0x000000683500780c */ /* 0x000fe20003f84270 */
[----:B------:R-:W-:Y:S01]  /*dbe0*/  FMUL.FTZ R123, R86, UR5 ;  /* 0x00000005567b7c20 */ /* 0x000fe20008410000 */
[----:B---3--:R-:W-:Y:S01]  /*dbf0*/  FSEL R29, R29, -INF , P2 ;  /* 0xff8000001d1d7808 */ /* 0x008fe20001000000 */
[----:B------:R-:W2:Y:S01]  /*dc00*/  MUFU.TANH R121, R121 ;  /* 0x0000007900797308 */ /* 0x000ea20000002400 */
[----:B------:R-:W-:Y:S02]  /*dc10*/  FMNMX.FTZ R8, R131, R8, !PT ;  /* 0x0000000883087209 */ /* 0x000fe40007810000 */
[----:B-1----:R-:W-:Y:S02]  /*dc20*/  FSEL R125, R125, -INF , P3 ;  /* 0xff8000007d7d7808 */ /* 0x002fe40001800000 */
[----:B----4-:R-:W-:Y:S02]  /*dc30*/  FSEL R27, R27, -INF , P4 ;  /* 0xff8000001b1b7808 */ /* 0x010fe40002000000 */
[C---:B------:R-:W-:Y:S01]  /*dc40*/  ISETP.GT.AND P1, PT, R53.reuse, 0x69, PT ;  /* 0x000000693500780c */ /* 0x040fe20003f24270 */
[----:B------:R-:W1:Y:S01]  /*dc50*/  MUFU.TANH R25, R25 ;  /* 0x0000001900197308 */ /* 0x000e620000002400 */
[----:B------:R-:W-:-:S02]  /*dc60*/  ISETP.GT.AND P2, PT, R53, 0x70, PT ;  /* 0x000000703500780c */ /* 0x000fc40003f44270 */
[C---:B------:R-:W-:Y:S02]  /*dc70*/  ISETP.GT.AND P3, PT, R53.reuse, 0x71, PT ;  /* 0x000000713500780c */ /* 0x040fe40003f64270 */
[C---:B------:R-:W-:Y:S02]  /*dc80*/  ISETP.GT.AND P4, PT, R53.reuse, 0x78, PT ;  /* 0x000000783500780c */ /* 0x040fe40003f84270 */
[----:B------:R-:W-:Y:S01]  /*dc90*/  ISETP.GT.AND P5, PT, R53, 0x79, PT ;  /* 0x000000793500780c */ /* 0x000fe20003fa4270 */
[----:B------:R-:W-:Y:S01]  /*dca0*/  FMUL.FTZ R53, R87, UR5 ;  /* 0x0000000557357c20 */ /* 0x000fe20008410000 */
[----:B------:R-:W-:Y:S01]  /*dcb0*/  FMNMX.FTZ R8, R29, R8, !PT ;  /* 0x000000081d087209 */ /* 0x000fe20007810000 */
[----:B------:R-:W3:Y:S03]  /*dcc0*/  MUFU.TANH R123, R123 ;  /* 0x0000007b007b7308 */ /* 0x000ee60000002400 */
[----:B------:R-:W-:-:S02]  /*dcd0*/  FMNMX.FTZ R8, R125, R8, !PT ;  /* 0x000000087d087209 */ /* 0x000fc40007810000 */
[----:B0-----:R-:W-:Y:S02]  /*dce0*/  FSEL R127, R79, -INF , P1 ;  /* 0xff8000004f7f7808 */ /* 0x001fe40000800000 */
[----:B------:R-:W-:Y:S01]  /*dcf0*/  FMNMX.FTZ R8, R27, R8, !PT ;  /* 0x000000081b087209 */ /* 0x000fe20007810000 */
[----:B------:R-:W0:Y:S01]  /*dd00*/  MUFU.TANH R53, R53 ;  /* 0x0000003500357308 */ /* 0x000e220000002400 */
[----:B--2---:R-:W-:Y:S02]  /*dd10*/  FSEL R121, R121, -INF , P2 ;  /* 0xff80000079797808 */ /* 0x004fe40001000000 */
[----:B------:R-:W-:Y:S02]  /*dd20*/  FMNMX.FTZ R8, R127, R8, !PT ;  /* 0x000000087f087209 */ /* 0x000fe40007810000 */
[----:B-1----:R-:W-:Y:S02]  /*dd30*/  FSEL R25, R25, -INF , P3 ;  /* 0xff80000019197808 */ /* 0x002fe40001800000 */
[----:B------:R-:W-:-:S02]  /*dd40*/  FMNMX.FTZ R8, R121, R8, !PT ;  /* 0x0000000879087209 */ /* 0x000fc40007810000 */
[----:B---3--:R-:W-:Y:S02]  /*dd50*/  FSEL R123, R123, -INF , P4 ;  /* 0xff8000007b7b7808 */ /* 0x008fe40002000000 */
[----:B------:R-:W-:-:S04]  /*dd60*/  FMNMX.FTZ R8, R25, R8, !PT ;  /* 0x0000000819087209 */ /* 0x000fc80007810000 */
[----:B------:R-:W-:Y:S02]  /*dd70*/  FMNMX.FTZ R8, R123, R8, !PT ;  /* 0x000000087b087209 */ /* 0x000fe40007810000 */
[----:B0-----:R-:W-:-:S04]  /*dd80*/  FSEL R53, R53, -INF , P5 ;  /* 0xff80000035357808 */ /* 0x001fc80002800000 */
[----:B------:R-:W-:-:S05]  /*dd90*/  FMNMX.FTZ R24, R53, R8, !PT ;  /* 0x0000000835187209 */ /* 0x000fca0007810000 */
[----:B------:R-:W0:Y:S02]  /*dda0*/  SHFL.BFLY PT, R8, R24, 0x2, 0x1f ;  /* 0x0c401f0018087f89 */ /* 0x000e2400000e0000 */
[----:B0-----:R-:W-:-:S05]  /*ddb0*/  FMNMX.FTZ R24, R24, R8, !PT ;  /* 0x0000000818187209 */ /* 0x001fca0007810000 */
[----:B------:R-:W0:Y:S01]  /*ddc0*/  SHFL.BFLY PT, R8, R24, 0x1, 0x1f ;  /* 0x0c201f0018087f89 */ /* 0x000e2200000e0000 */
[----:B------:R-:W1:Y:S01]  /*ddd0*/  S2R R56, SR_CgaCtaId ;  /* 0x0000000000387919 */ /* 0x000e620000008800 */
[----:B0-----:R-:W-:-:S04]  /*dde0*/  FMNMX.FTZ R24, R24, R8, !PT ;  /* 0x0000000818187209 */ /* 0x001fc80007810000 */
[----:B------:R-:W-:-:S04]  /*ddf0*/  FSETP.NEU.FTZ.AND P1, PT, R24, -INF , PT ;  /* 0xff8000001800780b */ /* 0x000fc80003f3d000 */
[----:B------:R-:W-:-:S05]  /*de00*/  FSEL R8, R24, RZ, P1 ;  /* 0x000000ff18087208 */ /* 0x000fca0000800000 */
[----:B------:R-:W-:Y:S01]  /*de10*/  FADD.FTZ R8, -R8, R10 ;  /* 0x0000000a08087221 */ /* 0x000fe20000010100 */
[-C--:B------:R-:W-:Y:S01]  /*de20*/  FMUL.FTZ R10, R24, R9.reuse ;  /* 0x00000009180a7220 */ /* 0x080fe20000410000 */
[----:B------:R-:W-:-:S04]  /*de30*/  FMUL.FTZ R4, R4, R9 ;  /* 0x0000000904047220 */ /* 0x000fc80000410000 */
[----:B------:R-:W-:Y:S01]  /*de40*/  FSEL R10, R10, RZ, P1 ;  /* 0x000000ff0a0a7208 */ /* 0x000fe20000800000 */
[-C--:B------:R-:W-:Y:S01]  /*de50*/  FMUL.FTZ R8, R8, R9.reuse ;  /* 0x0000000908087220 */ /* 0x080fe20000410000 */
[----:B------:R-:W-:Y:S03]  /*de60*/  MUFU.EX2 R148, R148 ;  /* 0x0000009400947308 */ /* 0x000fe60000000800 */
        /* <DEDUP_REMOVED lines=32> */
[----:B------:R-:W0:Y:S08]  /*e070*/  MUFU.EX2 R4, R4 ;  /* 0x0000000400047308 */ /* 0x000e300000000800 */
[----:B------:R2:W-:Y:S08]  /*e080*/  MUFU.EX2 R53, R55 ;  /* 0x0000003700357308 */ /* 0x0005f00000000800 */
[----:B------:R-:W3:Y:S01]  /*e090*/  MUFU.EX2 R8, R8 ;  /* 0x0000000800087308 */ /* 0x000ee20000000800 */
[----:B--2---:R-:W-:-:S07]  /*e0a0*/  IMAD R55, R22, 0x8, R2 ;  /* 0x0000000816377824 */ /* 0x004fce00078e0202 */
[----:B------:R-:W2:Y:S01]  /*e0b0*/  MUFU.EX2 R54, R54 ;  /* 0x0000003600367308 */ /* 0x000ea20000000800 */
[----:B------:R-:W-:-:S07]  /*e0c0*/  VIADD R55, R55, 0x16840 ;  /* 0x0001684037377836 */ /* 0x000fce0000000000 */
[----:B------:R-:W4:Y:S08]  /*e0d0*/  MUFU.EX2 R149, R149 ;  /* 0x0000009500957308 */ /* 0x000f300000000800 */
[----:B------:R-:W5:Y:S08]  /*e0e0*/  MUFU.EX2 R150, R150 ;  /* 0x0000009600967308 */ /* 0x000f700000000800 */
[----:B------:R-:W5:Y:S01]  /*e0f0*/  MUFU.EX2 R51, R51 ;  /* 0x0000003300337308 */ /* 0x000f620000000800 */
[----:B-1----:R-:W-:Y:S01]  /*e100*/  PRMT R55, R56, 0x654, R55 ;  /* 0x0000065438377816 */ /* 0x002fe20000000037 */
[----:B0-----:R-:W-:-:S06]  /*e110*/  FFMA.FTZ R3, R4, R3, R148 ;  /* 0x0000000304037223 */ /* 0x001fcc0000010094 */
[----:B------:R-:W0:Y:S01]  /*e120*/  MUFU.EX2 R52, R52 ;  /* 0x0000003400347308 */ /* 0x000e220000000800 */
[----:B---3--:R-:W-:Y:S01]  /*e130*/  FFMA.FTZ R0, R8, R0, R53 ;  /* 0x0000000008007223 */ /* 0x008fe20000010035 */
[----:B------:R4:W-:Y:S06]  /*e140*/  SYNCS.ARRIVE.TRANS64.RED.A1T0 RZ, [R55+URZ], RZ ;  /* 0x000000ff37ff79a7 */ /* 0x0009ec000810043f */
[----:B------:R-:W1:Y:S01]  /*e150*/  MUFU.EX2 R151, R151 ;  /* 0x0000009700977308 */ /* 0x000e620000000800 */
[----:B--2---:R-:W-:Y:S01]  /*e160*/  FADD.FTZ R3, R54, R3 ;  /* 0x0000000336037221 */ /* 0x004fe20000010000 */
[----:B----4-:R-:W-:-:S06]  /*e170*/  FADD.FTZ R55, R149, R0 ;  /* 0x0000000095377221 */ /* 0x010fcc0000010000 */
[----:B------:R-:W2:Y:S08]  /*e180*/  MUFU.EX2 R144, R144 ;  /* 0x0000009000907308 */ /* 0x000eb00000000800 */
[----:B------:R-:W3:Y:S01]  /*e190*/  MUFU.EX2 R49, R49 ;  /* 0x0000003100317308 */ /* 0x000ee20000000800 */
[----:B-----5:R-:W-:Y:S01]  /*e1a0*/  FADD.FTZ R0, R150, R3 ;  /* 0x0000000396007221 */ /* 0x020fe20000010000 */
[----:B------:R-:W-:-:S06]  /*e1b0*/  FADD.FTZ R3, R51, R55 ;  /* 0x0000003733037221 */ /* 0x000fcc0000010000 */
[----:B------:R-:W4:Y:S08]  /*e1c0*/  MUFU.EX2 R50, R50 ;  /* 0x0000003200327308 */ /* 0x000f300000000800 */
[----:B------:R-:W5:Y:S01]  /*e1d0*/  MUFU.EX2 R145, R145 ;  /* 0x0000009100917308 */ /* 0x000f620000000800 */
[----:B0-----:R-:W-:Y:S01]  /*e1e0*/  FADD.FTZ R0, R52, R0 ;  /* 0x0000000034007221 */ /* 0x001fe20000010000 */
[----:B-1----:R-:W-:-:S06]  /*e1f0*/  FADD.FTZ R3, R151, R3 ;  /* 0x0000000397037221 */ /* 0x002fcc0000010000 */
[----:B------:R-:W0:Y:S08]  /*e200*/  MUFU.EX2 R146, R146 ;  /* 0x0000009200927308 */ /* 0x000e300000000800 */
[----:B------:R-:W1:Y:S01]  /*e210*/  MUFU.EX2 R47, R47 ;  /* 0x0000002f002f7308 */ /* 0x000e620000000800 */
[----:B--2---:R-:W-:Y:S01]  /*e220*/  FADD.FTZ R0, R144, R0 ;  /* 0x0000000090007221 */ /* 0x004fe20000010000 */
[----:B---3--:R-:W-:-:S06]  /*e230*/  FADD.FTZ R3, R49, R3 ;  /* 0x0000000331037221 */ /* 0x008fcc0000010000 */
[----:B------:R-:W2:Y:S08]  /*e240*/  MUFU.EX2 R48, R48 ;  /* 0x0000003000307308 */ /* 0x000eb00000000800 */
[----:B------:R-:W3:Y:S01]  /*e250*/  MUFU.EX2 R147, R147 ;  /* 0x0000009300937308 */ /* 0x000ee20000000800 */
[----:B----4-:R-:W-:Y:S01]  /*e260*/  FADD.FTZ R0, R50, R0 ;  /* 0x0000000032007221 */ /* 0x010fe20000010000 */
[----:B-----5:R-:W-:-:S06]  /*e270*/  FADD.FTZ R3, R145, R3 ;  /* 0x0000000391037221 */ /* 0x020fcc0000010000 */
        /* <DEDUP_REMOVED lines=95> */
[----:B-----5:R-:W-:-:S03]  /*e870*/  FADD.FTZ R3, R25, R3 ;  /* 0x0000000319037221 */ /* 0x020fc60000010000 */
[----:B0-----:R-:W-:Y:S01]  /*e880*/  FADD.FTZ R0, R122, R0 ;  /* 0x000000007a007221 */ /* 0x001fe20000010000 */
[----:B-1----:R-:W-:-:S03]  /*e890*/  FADD.FTZ R55, R123, R3 ;  /* 0x000000037b377221 */ /* 0x002fc60000010000 */
[----:B--2---:R-:W-:Y:S01]  /*e8a0*/  FADD.FTZ R3, R11, R0 ;  /* 0x000000000b037221 */ /* 0x004fe20000010000 */
[----:B---3--:R-:W-:Y:S01]  /*e8b0*/  FADD.FTZ R0, R10, R55 ;  /* 0x000000370a007221 */ /* 0x008fe20000010000 */
[----:B------:R-:W-:Y:S06]  /*e8c0*/  @!P0 BRA `(.L_x_2782) ;  /* 0x0000000000048947 */ /* 0x000fec0003800000 */
[----:B------:R-:W-:Y:S01]  /*e8d0*/  BPT.TRAP 0x1 ;  /* 0x000000040000795c */ /* 0x000fe20000300000 */
.L_x_2782:
[----:B------:R-:W2:Y:S01]  /*e8e0*/  LDL R55, [R1+0x24] ;  /* 0x0000240001377983 */ /* 0x000ea20000100800 */
[----:B------:R-:W-:-:S05]  /*e8f0*/  LEA R13, R13, R2, 0x3 ;  /* 0x000000020d0d7211 */ /* 0x000fca00078e18ff */
[----:B------:R-:W-:-:S05]  /*e900*/  VIADD R13, R13, 0x16860 ;  /* 0x000168600d0d7836 */ /* 0x000fca0000000000 */
[----:B------:R-:W-:Y:S01]  /*e910*/  PRMT R13, R56, 0x654, R13 ;  /* 0x00000654380d7816 */ /* 0x000fe2000000000d */
[----:B------:R-:W-:Y:S01]  /*e920*/  FMUL.FTZ R88, R88, R4 ;  /* 0x0000000458587220 */ /* 0x000fe20000410000 */
[----:B------:R-:W-:Y:S02]  /*e930*/  F2FP.F16.F32.PACK_AB R122, R11, R122 ;  /* 0x0000007a0b7a723e */ /* 0x000fe400000000ff */
[----:B------:R0:W-:Y:S01]  /*e940*/  SYNCS.ARRIVE.TRANS64.RED.A1T0 RZ, [R13+URZ], RZ ;  /* 0x000000ff0dff79a7 */ /* 0x0001e2000810043f */
        /* <DEDUP_REMOVED lines=65> */
[----:B------:R-:W-:Y:S02]  /*ed60*/  MOV R4, R155 ;  /* 0x0000009b00047202 */ /* 0x000fe40000000f00 */
[C---:B--2---:R-:W-:Y:S01]  /*ed70*/  ISETP.GT.AND P1, PT, R12.reuse, R55, PT ;  /* 0x000000370c00720c */ /* 0x044fe20003f24270 */
[----:B------:R-:W-:-:S12]  /*ed80*/  VIADD R12, R12, 0xffffffff ;  /* 0xffffffff0c0c7836 */ /* 0x000fd80000000000 */
[----:B------:R-:W-:Y:S05]  /*ed90*/  @P1 BRA `(.L_x_2783) ;  /* 0xffffffcc00c01947 */ /* 0x000fea000383ffff */
.L_x_2771:
[----:B------:R-:W2:Y:S02]  /*eda0*/  LDL R4, [R1+0x34] ;  /* 0x0000340001047983 */ /* 0x000ea40000100800 */
[----:B--2---:R-:W-:-:S13]  /*edb0*/  ISETP.GE.AND P1, PT, R12, R4, PT ;  /* 0x000000040c00720c */ /* 0x004fda0003f26270 */
[----:B------:R-:W-:Y:S05]  /*edc0*/  @!P1 BRA `(.L_x_2784) ;  /* 0x0000002400e09947 */ /* 0x000fea0003800000 */
[----:B------:R-:W-:Y:S01]  /*edd0*/  IMAD.MOV.U32 R10, RZ, RZ, R24 ;  /* 0x000000ffff0a7224 */ /* 0x000fe200078e0018 */
[----:B------:R-:W-:Y:S01]  /*ede0*/  MOV R13, R22 ;  /* 0x00000016000d7202 */ /* 0x000fe20000000f00 */
[----:B------:R-:W-:Y:S02]  /*edf0*/  IMAD.MOV.U32 R11, RZ, RZ, R5 ;  /* 0x000000ffff0b7224 */ /* 0x000fe400078e0005 */
[----:B------:R-:W-:-:S07]  /*ee00*/  IMAD.MOV.U32 R4, RZ, RZ, R155 ;  /* 0x000000ffff047224 */ /* 0x000fce00078e009b */
.L_x_2796:
        /* <DEDUP_REMOVED lines=11> */
.L_x_2786:
[----:B------:R-:W-:Y:S01]  /*eec0*/  IMAD R5, R22, 0x8, R2 ;  /* 0x0000000816057824 */ /* 0x000fe200078e0202 */
[----:B------:R-:W-:-:S04]  /*eed0*/  SHF.L.U32 R8, R155, 0x1f, RZ ;  /* 0x0000001f9b087819 */ /* 0x000fc800000006ff */
[----:B------:R0:W1:Y:S01]  /*eee0*/  SYNCS.PHASECHK.TRANS64.TRYWAIT P1, [R5+URZ+0x16830], R8 ;  /* 0x01683008050075a7 */ /* 0x000062000802017f */
[----:B------:R-:W-:Y:S05]  /*eef0*/  @!P0 BRA `(.L_x_2787) ;  /* 0x0000000000048947 */ /* 0x000fea0003800000 */
[----:B------:R-:W-:Y:S01]  /*ef00*/  BPT.TRAP 0x1 ;  /* 0x000000040000795c */ /* 0x000fe20000300000 */
.L_x_2787:
[----:B------:R-:W-:Y:S04]  /*ef10*/  BSSY B0, `(.L_x_2785) ;  /* 0x0000004000007945 */ /* 0x000fe80003800000 */
[----:B-1----:R-:W-:Y:S05]  /*ef20*/  @P1 BRA `(.L_x_2788) ;  /* 0x0000000000081947 */ /* 0x002fea0003800000 */
[----:B------:R-:W1:Y:S02]  /*ef30*/  SYNCS.PHASECHK.TRANS64.TRYWAIT P1, [R5+URZ+0x16830], R8 ;  /* 0x01683008050075a7 */ /* 0x000e64000802017f */
[----:B-1----:R-:W-:Y:S05]  /*ef40*/  @!P1 BRA `(.L_x_2789) ;  /* 0x000000e000349947 */ /* 0x002fea0003800000 */
.L_x_2788:
[----:B------:R-:W-:Y:S05]  /*ef50*/  BSYNC B0 ;  /* 0x0000000000007941 */ /* 0x000fea0003800000 */
.L_x_2785:
[----:B01----:R-:W2:Y:S01]  /*ef60*/  LDL R8, [R1+0x1c] ;  /* 0x00001c0001087983 */ /* 0x003ea20000100800 */
[----:B------:R-:W-:Y:S01]  /*ef70*/  MOV R9, 0x40000040 ;  /* 0x4000004000097802 */ /* 0x000fe20000000f00 */
[----:B------:R-:W-:Y:S05]  /*ef80*/  WARPSYNC.ALL ;  /* 0x0000000000007948 */ /* 0x000fea0003800000 */
[----:B------:R-:W-:Y:S01]  /*ef90*/  R2UR UR19, R9 ;  /* 0x00000000091372ca */ /* 0x000fe200000e0000 */
[----:B------:R-:W0:Y:S01]  /*efa0*/  S2R R5, SR_TID.X ;  /* 0x0000000000057919 */ /* 0x000e220000002100 */
[----:B------:R-:W-:Y:S01]  /*efb0*/  MOV R27, 0x40000040 ;  /* 0x40000040001b7802 */ /* 0x000fe20000000f00 */
[----:B------:R-:W-:Y:S01]  /*efc0*/  IMAD.MOV.U32 R25, RZ, RZ, 0x40000040 ;  /* 0x40000040ff197424 */ /* 0x000fe200078e00ff */
[----:B------:R-:W-:-:S02]  /*efd0*/  R2UR UR8, R6 ;  /* 0x00000000060872ca */ /* 0x000fc400000e0000 */
[----:B------:R-:W-:Y:S02]  /*efe0*/  R2UR UR9, R7 ;  /* 0x00000000070972ca */ /* 0x000fe400000e0000 */
[----:B0-----:R-:W-:-:S05]  /*eff0*/  SHF.R.U32.HI R5, RZ, 0x7, R5 ;  /* 0x00000007ff057819 */ /* 0x001fca0000011605 */
[----:B------:R-:W-:Y:S01]  /*f000*/  VIADD R5, R5, 0x8 ;  /* 0x0000000805057836 */ /* 0x000fe20000000000 */
        /* <DEDUP_REMOVED lines=34> */
.L_x_2791:
[----:B------:R-:W-:Y:S01]  /*f230*/  SHF.L.U32 R4, R4, 0x1f, RZ ;  /* 0x0000001f04047819 */ /* 0x000fe200000006ff */
[----:B------:R-:W-:-:S04]  /*f240*/  IMAD R5, R13, 0x8, R2 ;  /* 0x000000080d057824 */ /* 0x000fc800078e0202 */
[----:B------:R0:W1:Y:S01]  /*f250*/  SYNCS.PHASECHK.TRANS64.TRYWAIT P1, [R5+URZ+0x16850], R4 ;  /* 0x01685004050075a7 */ /* 0x000062000802017f */
[----:B------:R-:W-:Y:S05]  /*f260*/  @!P0 BRA `(.L_x_2792) ;  /* 0x0000000000048947 */ /* 0x000fea0003800000 */
[----:B------:R-:W-:Y:S01]  /*f270*/  BPT.TRAP 0x1 ;  /* 0x000000040000795c */ /* 0x000fe20000300000 */
.L_x_2792:
[----:B-1----:R-:W-:Y:S05]  /*f280*/  @P1 BRA `(.L_x_2790) ;  /* 0x0000000000081947 */ /* 0x002fea0003800000 */
[----:B------:R-:W1:Y:S02]  /*f290*/  SYNCS.PHASECHK.TRANS64.TRYWAIT P1, [R5+URZ+0x16850], R4 ;  /* 0x01685004050075a7 */ /* 0x000e64000802017f */
[----:B-1----:R-:W-:Y:S05]  /*f2a0*/  @!P1 BRA `(.L_x_2793) ;  /* 0x000000dc00709947 */ /* 0x002fea0003800000 */
.L_x_2790:
[----:B01----:R-:W-:Y:S01]  /*f2b0*/  VIADD R4, R2, 0x400 ;  /* 0x0000040002047836 */ /* 0x003fe20000000000 */
[----:B------:R-:W-:Y:S05]  /*f2c0*/  WARPSYNC.ALL ;  /* 0x0000000000007948 */ /* 0x000fea0003800000 */
[----:B------:R-:W-:Y:S01]  /*f2d0*/  SHF.R.U32.HI R4, RZ, 0x4, R4 ;  /* 0x00000004ff047819 */ /* 0x000fe20000011604 */
[----:B------:R-:W-:Y:S01]  /*f2e0*/  IMAD.MOV.U32 R5, RZ, RZ, 0x40000040 ;  /* 0x40000040ff057424 */ /* 0x000fe200078e00ff */
[----:B------:R-:W-:Y:S01]  /*f2f0*/  WARPGROUP.ARRIVE ;  /* 0x00000000000079c5 */ /* 0x000fe20000000000 */
[----:B------:R-:W-:Y:S01]  /*f300*/  IMAD.MOV.U32 R9, RZ, RZ, 0x40000040 ;  /* 0x40000040ff097424 */ /* 0x000fe200078e00ff */
[----:B------:R-:W-:-:S02]  /*f310*/  LOP3.LUT R4, R4, 0x3fff, RZ, 0xc0, !PT ;  /* 0x00003fff04047812 */ /* 0x000fc400078ec0ff */
[----:B------:R-:W-:Y:S01]  /*f320*/  R2UR UR7, R5 ;  /* 0x00000000050772ca */ /* 0x000fe200000e0000 */
[----:B------:R-:W-:Y:S02]  /*f330*/  IMAD.MOV.U32 R5, RZ, RZ, 0x40000040 ;  /* 0x40000040ff057424 */ /* 0x000fe400078e00ff */
[----:B------:R-:W-:-:S05]  /*f340*/  IMAD R4, R13, 0x400, R4 ;  /* 0x000004000d047824 */ /* 0x000fca00078e0204 */
[C---:B------:R-:W-:Y:S02]  /*f350*/  R2UR UR6, R4.reuse ;  /* 0x00000000040672ca */ /* 0x040fe400000e0000 */
[----:B------:R-:W-:-:S11]  /*f360*/  IADD3 R8, R4, 0x80, RZ ;  /* 0x0000008004087810 */ /* 0x000fd60007ffe0ff */
        /* <DEDUP_REMOVED lines=35> */
[C---:B------:R-:W-:Y:S01]  /*f5a0*/  IADD3 R8, R4.reuse, 0x300, RZ ;  /* 0x0000030004087810 */ /* 0x040fe20007ffe0ff */
        /* <DEDUP_REMOVED lines=20> */
.L_x_2794:
[----:B------:R-:W1:Y:S01]  /*f6f0*/  S2R R121, SR_CgaCtaId ;  /* 0x0000000000797919 */ /* 0x000e620000008800 */
[----:B------:R-:W-:Y:S01]  /*f700*/  FMUL.FTZ R120, R24, UR4 ;  /* 0x0000000418787c20 */ /* 0x000fe20008410000 */
[----:B------:R-:W-:Y:S01]  /*f710*/  FMUL.FTZ R122, R25, UR4 ;  /* 0x00000004197a7c20 */ /* 0x000fe20008410000 */
[----:B0-----:R-:W-:Y:S01]  /*f720*/  FMUL.FTZ R4, R26, UR4 ;  /* 0x000000041a047c20 */ /* 0x001fe20008410000 */
[----:B------:R-:W-:Y:S01]  /*f730*/  FMUL.FTZ R26, R28, UR4 ;  /* 0x000000041c1a7c20 */ /* 0x000fe20008410000 */
[----:B------:R-:W-:Y:S01]  /*f740*/  LEA R5, R22, R2, 0x3 ;  /* 0x0000000216057211 */ /* 0x000fe200078e18ff */
[----:B------:R-:W-:Y:S01]  /*f750*/  FMUL.FTZ R29, R29, UR4 ;  /* 0x000000041d1d7c20 */ /* 0x000fe20008410000 */
[----:B------:R-:W0:Y:S01]  /*f760*/  MUFU.TANH R120, R120 ;  /* 0x0000007800787308 */ /* 0x000e220000002400 */
[----:B------:R-:W-:Y:S01]  /*f770*/  FMUL.FTZ R151, R31, UR4 ;  /* 0x000000041f977c20 */ /* 0x000fe20008410000 */
[----:B------:R-:W-:Y:S01]  /*f780*/  FMUL.FTZ R31, R32, UR4 ;  /* 0x00000004201f7c20 */ /* 0x000fe20008410000 */
[----:B------:R-:W-:-:S02]  /*f790*/  VIADD R5, R5, 0x16840 ;  /* 0x0001684005057836 */ /* 0x000fc40000000000 */
        /* <DEDUP_REMOVED lines=21> */
[----:B-1----:R-:W-:Y:S01]  /*f8f0*/  PRMT R5, R121, 0x654, R5 ;  /* 0x0000065479057816 */ /* 0x002fe20000000005 */
[----:B------:R-:W-:Y:S01]  /*f900*/  FMUL.FTZ R65, R68, UR4 ;  /* 0x0000000444417c20 */ /* 0x000fe20008410000 */
[----:B------:R-:W-:Y:S01]  /*f910*/  FMUL.FTZ R68, R69, UR4 ;  /* 0x0000000445447c20 */ /* 0x000fe20008410000 */
[----:B------:R-:W-:Y:S01]  /*f920*/  FMUL.FTZ R72, R72, UR4 ;  /* 0x0000000448487c20 */ /* 0x000fe20008410000 */
[----:B------:R0:W-:Y:S01]  /*f930*/  SYNCS.ARRIVE.TRANS64.RED.A1T0 RZ, [R5+URZ], RZ ;  /* 0x000000ff05ff79a7 */ /* 0x0001e2000810043f */
[----:B------:R-:W-:Y:S01]  /*f940*/  FMUL.FTZ R69, R73, UR4 ;  /* 0x0000000449457c20 */ /* 0x000fe20008410000 */
[----:B------:R-:W-:Y:S01]  /*f950*/  FMUL.FTZ R73, R76, UR4 ;  /* 0x000000044c497c20 */ /* 0x000fe20008410000 */
[----:B------:R-:W1:Y:S01]  /*f960*/  MUFU.TANH R31, R31 ;  /* 0x0000001f001f7308 */ /* 0x000e620000002400 */
[----:B------:R-:W-:Y:S01]  /*f970*/  FMUL.FTZ R76, R77, UR4 ;  /* 0x000000044d4c7c20 */ /* 0x000fe20008410000 */
[----:B------:R-:W-:Y:S01]  /*f980*/  FMUL.FTZ R77, R80, UR4 ;  /* 0x00000004504d7c20 */ /* 0x000fe20008410000 */
[----:B------:R-:W-:Y:S01]  /*f990*/  FMUL.FTZ R80, R81, UR4 ;  /* 0x0000000451507c20 */ /* 0x000fe20008410000 */
[----:B------:R-:W-:Y:S01]  /*f9a0*/  FMUL.FTZ R81, R84, UR4 ;  /* 0x0000000454517c20 */ /* 0x000fe20008410000 */
[----:B0-----:R-:W-:Y:S01]  /*f9b0*/  FMNMX.FTZ R5, R120, R11, !PT ;  /* 0x0000000b78057209 */ /* 0x001fe20007810000 */
[----:B------:R-:W-:Y:S01]  /*f9c0*/  FMUL.FTZ R84, R85, UR4 ;  /* 0x0000000455547c20 */ /* 0x000fe20008410000 */
[----:B------:R-:W-:Y:S01]  /*f9d0*/  FMUL.FTZ R149, R27, UR4 ;  /* 0x000000041b957c20 */ /* 0x000fe20008410000 */
[----:B------:R-:W0:Y:S01]  /*f9e0*/  MUFU.TANH R33, R33 ;  /* 0x0000002100217308 */ /* 0x000e220000002400 */
[----:B--2---:R-:W-:Y:S01]  /*f9f0*/  FMNMX.FTZ R5, R122, R5, !PT ;  /* 0x000000057a057209 */ /* 0x004fe20007810000 */
[----:B------:R-:W-:Y:S01]  /*fa00*/  FMUL.FTZ R145, R30, UR4 ;  /* 0x000000041e917c20 */ /* 0x000fe20008410000 */
[----:B------:R-:W-:Y:S01]  /*fa10*/  FMUL.FTZ R48, R38, UR4 ;  /* 0x0000000426307c20 */ /* 0x000fe20008410000 */
[----:B------:R-:W-:Y:S01]  /*fa20*/  FMUL.FTZ R147, R39, UR4 ;  /* 0x0000000427937c20 */ /* 0x000fe20008410000 */
[----:B---3--:R-:W-:Y:S01]  /*fa30*/  FMNMX.FTZ R24, R26, R5, !PT ;  /* 0x000000051a187209 */ /* 0x008fe20007810000 */
[----:B------:R-:W-:Y:S01]  /*fa40*/  FMUL.FTZ R27, R42, UR4 ;  /* 0x000000042a1b7c20 */ /* 0x000fe20008410000 */
[----:B------:R-:W-:Y:S01]  /*fa50*/  FMUL.FTZ R141, R43, UR4 ;  /* 0x000000042b8d7c20 */ /* 0x000fe20008410000 */
[----:B------:R-:W2:Y:S01]  /*fa60*/  MUFU.TANH R35, R35 ;  /* 0x0000002300237308 */ /* 0x000ea20000002400 */
[----:B----4-:R-:W-:Y:S01]  /*fa70*/  FMNMX.FTZ R24, R29, R24, !PT ;  /* 0x000000181d187209 */ /* 0x010fe20007810000 */
[----:B------:R-:W-:Y:S01]  /*fa80*/  FMUL.FTZ R44, R46, UR4 ;  /* 0x000000042e2c7c20 */ /* 0x000fe20008410000 */
[----:B------:R-:W-:Y:S01]  /*fa90*/  FMUL.FTZ R143, R47, UR4 ;  /* 0x000000042f8f7c20 */ /* 0x000fe20008410000 */
[----:B------:R-:W-:Y:S01]  /*faa0*/  FMUL.FTZ R42, R50, UR4 ;  /* 0x00000004322a7c20 */ /* 0x000fe20008410000 */
[----:B-1----:R-:W-:Y:S01]  /*fab0*/  FMNMX.FTZ R24, R31, R24, !PT ;  /* 0x000000181f187209 */ /* 0x002fe20007810000 */
[----:B------:R-:W-:Y:S01]  /*fac0*/  FMUL.FTZ R137, R51, UR4 ;  /* 0x0000000433897c20 */ /* 0x000fe20008410000 */
[----:B------:R-:W-:Y:S01]  /*fad0*/  FMUL.FTZ R40, R54, UR4 ;  /* 0x0000000436287c20 */ /* 0x000fe20008410000 */
[----:B------:R-:W1:Y:S01]  /*fae0*/  MUFU.TANH R37, R37 ;  /* 0x0000002500257308 */ /* 0x000e620000002400 */
        /* <DEDUP_REMOVED lines=16> */
[----:B-1----:R-:W-:Y:S01]  /*fbf0*/  FMNMX.FTZ R5, R37, R24, !PT ;  /* 0x0000001825057209 */ /* 0x002fe20007810000 */
[----:B------:R-:W-:Y:S01]  /*fc00*/  FMUL.FTZ R121, R82, UR4 ;  /* 0x0000000452797c20 */ /* 0x000fe20008410000 */
[----:B------:R-:W-:Y:S01]  /*fc10*/  FMUL.FTZ R25, R83, UR4 ;  /* 0x0000000453197c20 */ /* 0x000fe20008410000 */
[----:B------:R-:W-:Y:S01]  /*fc20*/  FMUL.FTZ R123, R86, UR4 ;  /* 0x00000004567b7c20 */ /* 0x000fe20008410000 */
[----:B------:R-:W-:-:S03]  /*fc30*/  FMUL.FTZ R54, R87, UR4 ;  /* 0x0000000457367c20 */ /* 0x000fc60008410000 */
        /* <DEDUP_REMOVED lines=44> */
[----:B------:R0:W3:Y:S01]  /*ff00*/  MUFU.TANH R9, R4 ;  /* 0x0000000400097308 */ /* 0x0000e20000002400 */
[----:B--2---:R-:W-:-:S07]  /*ff10*/  FMNMX.FTZ R5, R81, R24, !PT ;  /* 0x0000001851057209 */ /* 0x004fce0007810000 */
[----:B------:R-:W2:Y:S01]  /*ff20*/  MUFU.TANH R149, R149 ;  /* 0x0000009500957308 */ /* 0x000ea20000002400 */
[----:B-1----:R-:W-:Y:S01]  /*ff30*/  FMNMX.FTZ R5, R84, R5, !PT ;  /* 0x0000000554057209 */ /* 0x002fe20007810000 */
[----:B0-----:R-:W-:Y:S01]  /*ff40*/  FMUL.FTZ R4, R34, UR4 ;  /* 0x0000000422047c20 */ /* 0x001fe20008410000 */
[----:B------:R-:W-:-:S05]  /*ff50*/  FMUL.FTZ R34, R66, UR4 ;  /* 0x0000000442227c20 */ /* 0x000fca0008410000 */
[----:B------:R-:W0:Y:S01]  /*ff60*/  MUFU.TANH R145, R145 ;  /* 0x0000009100917308 */ /* 0x000e220000002400 */
[----:B---3--:R-:W-:Y:S02]  /*ff70*/  IMAD.MOV.U32 R85, RZ, RZ, R9 ;  /* 0x000000ffff557224 */ /* 0x008fe400078e0009 */
[----:B------:R-:W1:Y:S03]  /*ff80*/  SHFL.BFLY PT, R9, R5, 0x2, 0x1f ;  /* 0x0c401f0005097f89 */ /* 0x000e6600000e0000 */
[----:B------:R-:W-:Y:S02]  /*ff90*/  FMNMX.FTZ R24, R85, R10, !PT ;  /* 0x0000000a55187209 */ /* 0x000fe40007810000 */
[----:B------:R-:W3:Y:S08]  /*ffa0*/  MUFU.TANH R151, R151 ;  /* 0x0000009700977308 */ /* 0x000ef00000002400 */
[----:B------:R-:W4:Y:S08]  /*ffb0*/  MUFU.TANH R4, R4 ;  /* 0x0000000400047308 */ /* 0x000f300000002400 */
[----:B------:R-:W5:Y:S01]  /*ffc0*/  MUFU.TANH R8, R8 ;  /* 0x0000000800087308 */ /* 0x000f620000002400 */
[----:B-1----:R-:W-:-:S05]  /*ffd0*/  FMNMX.FTZ R5, R5, R9, !PT ;  /* 0x0000000905057209 */ /* 0x002fca0007810000 */
[----:B------:R-:W1:Y:S02]  /*ffe0*/  SHFL.BFLY PT, R9, R5, 0x1, 0x1f ;  /* 0x0c201f0005097f89 */ /* 0x000e6400000e0000 */
[----:B------:R-:W5:Y:S08]  /*fff0*/  MUFU.TANH R48, R48 ;  /* 0x0000003000307308 */ /* 0x000f700000002400 */
[----:B------:R-:W5:Y:S08]  /*10000*/  MUFU.TANH R147, R147 ;  /* 0x0000009300937308 */ /* 0x000f700000002400 */
[----:B------:R-:W5:Y:S01]  /*10010*/  MUFU.TANH R27, R27 ;  /* 0x0000001b001b7308 */ /* 0x000f620000002400 */
[----:B-1----:R-:W-:-:S07]  /*10020*/  FMNMX.FTZ R5, R5, R9, !PT ;  /* 0x0000000905057209 */ /* 0x002fce0007810000 */
[----:B------:R-:W1:Y:S01]  /*10030*/  MUFU.TANH R141, R141 ;  /* 0x0000008d008d7308 */ /* 0x000e620000002400 */
[----:B--2---:R-:W-:Y:S01]  /*10040*/  FMNMX.FTZ R9, R149, R24, !PT ;  /* 0x0000001895097209 */ /* 0x004fe20007810000 */
[----:B------:R-:W-:-:S03]  /*10050*/  FADD.FTZ R11, -R5, R11 ;  /* 0x0000000b050b7221 */ /* 0x000fc60000010100 */
[----:B0-----:R-:W-:-:S03]  /*10060*/  FMNMX.FTZ R9, R145, R9, !PT ;  /* 0x0000000991097209 */ /* 0x001fc60007810000 */
[----:B------:R-:W0:Y:S01]  /*10070*/  MUFU.TANH R44, R44 ;  /* 0x0000002c002c7308 */ /* 0x000e220000002400 */
[----:B---3--:R-:W-:-:S04]  /*10080*/  FMNMX.FTZ R9, R151, R9, !PT ;  /* 0x0000000997097209 */ /* 0x008fc80007810000 */
[----:B----4-:R-:W-:-:S03]  /*10090*/  FMNMX.FTZ R9, R4, R9, !PT ;  /* 0x0000000904097209 */ /* 0x010fc60007810000 */
[----:B------:R-:W2:Y:S01]  /*100a0*/  MUFU.TANH R143, R143 ;  /* 0x0000008f008f7308 */ /* 0x000ea20000002400 */
[----:B-----5:R-:W-:-:S04]  /*100b0*/  FMNMX.FTZ R9, R8, R9, !PT ;  /* 0x0000000908097209 */ /* 0x020fc80007810000 */
[----:B------:R-:W-:-:S03]  /*100c0*/  FMNMX.FTZ R9, R48, R9, !PT ;  /* 0x0000000930097209 */ /* 0x000fc60007810000 */
[----:B------:R-:W3:Y:S01]  /*100d0*/  MUFU.TANH R42, R42 ;  /* 0x0000002a002a7308 */ /* 0x000ee20000002400 */
[----:B------:R-:W-:-:S04]  /*100e0*/  FMNMX.FTZ R9, R147, R9, !PT ;  /* 0x0000000993097209 */ /* 0x000fc80007810000 */
[----:B------:R-:W-:-:S03]  /*100f0*/  FMNMX.FTZ R9, R27, R9, !PT ;  /* 0x000000091b097209 */ /* 0x000fc60007810000 */
[----:B------:R-:W4:Y:S01]  /*10100*/  MUFU.TANH R137, R137 ;  /* 0x0000008900897308 */ /* 0x000f220000002400 */
[----:B-1----:R-:W-:-:S04]  /*10110*/  FMNMX.FTZ R9, R141, R9, !PT ;  /* 0x000000098d097209 */ /* 0x002fc80007810000 */
[----:B0-----:R-:W-:-:S03]  /*10120*/  FMNMX.FTZ R9, R44, R9, !PT ;  /* 0x000000092c097209 */ /* 0x001fc60007810000 */
[----:B------:R-:W0:Y:S01]  /*10130*/  MUFU.TANH R40, R40 ;  /* 0x0000002800287308 */ /* 0x000e220000002400 */
[----:B--2---:R-:W-:-:S04]  /*10140*/  FMNMX.FTZ R9, R143, R9, !PT ;  /* 0x000000098f097209 */ /* 0x004fc80007810000 */
[----:B---3--:R-:W-:-:S03]  /*10150*/  FMNMX.FTZ R9, R42, R9, !PT ;  /* 0x000000092a097209 */ /* 0x008fc60007810000 */
[----:B------:R-:W1:Y:S01]  /*10160*/  MUFU.TANH R139, R139 ;  /* 0x0000008b008b7308 */ /* 0x000e620000002400 */
[----:B----4-:R-:W-:-:S07]  /*10170*/  FMNMX.FTZ R9, R137, R9, !PT ;  /* 0x0000000989097209 */ /* 0x010fce0007810000 */
        /* <DEDUP_REMOVED lines=31> */
[----:B0-----:R-:W-:-:S04]  /*10370*/  FMNMX.FTZ R24, R25, R24, !PT ;  /* 0x0000001819187209 */ /* 0x001fc80007810000 */
[----:B-1----:R-:W-:-:S04]  /*10380*/  FMNMX.FTZ R9, R123, R24, !PT ;  /* 0x000000187b097209 */ /* 0x002fc80007810000 */
[----:B--2---:R-:W-:-:S05]  /*10390*/  FMNMX.FTZ R9, R54, R9, !PT ;  /* 0x0000000936097209 */ /* 0x004fca0007810000 */
[----:B------:R-:W0:Y:S02]  /*103a0*/  SHFL.BFLY PT, R24, R9, 0x2, 0x1f ;  /* 0x0c401f0009187f89 */ /* 0x000e2400000e0000 */
[----:B0-----:R-:W-:-:S05]  /*103b0*/  FMNMX.FTZ R24, R9, R24, !PT ;  /* 0x0000001809187209 */ /* 0x001fca0007810000 */
[----:B------:R-:W0:Y:S02]  /*103c0*/  SHFL.BFLY PT, R9, R24, 0x1, 0x1f ;  /* 0x0c201f0018097f89 */ /* 0x000e2400000e0000 */
[----:B0-----:R-:W-:Y:S02]  /*103d0*/  FMNMX.FTZ R24, R24, R9, !PT ;  /* 0x0000000918187209 */ /* 0x001fe40007810000 */
[----:B------:R-:W0:Y:S03]  /*103e0*/  LDC R9, c[0x0][0x988] ;  /* 0x00026200ff097b82 */ /* 0x000e260000000800 */
[----:B------:R-:W-:Y:S01]  /*103f0*/  FADD.FTZ R10, -R24, R10 ;  /* 0x0000000a180a7221 */ /* 0x000fe20000010100 */
[-C--:B0-----:R-:W-:Y:S01]  /*10400*/  FMUL.FTZ R46, R5, R9.reuse ;  /* 0x00000009052e7220 */ /* 0x081fe20000410000 */
[-C--:B------:R-:W-:Y:S02]  /*10410*/  FMUL.FTZ R11, R11, R9.reuse ;  /* 0x000000090b0b7220 */ /* 0x080fe40000410000 */
[-C--:B------:R-:W-:Y:S01]  /*10420*/  FMUL.FTZ R10, R10, R9.reuse ;  /* 0x000000090a0a7220 */ /* 0x080fe20000410000 */
[-CC-:B------:R-:W-:Y:S01]  /*10430*/  FFMA.FTZ R132, R56, R9.reuse, -R46.reuse ;  /* 0x0000000938847223 */ /* 0x180fe2000001082e */
[-C--:B------:R-:W-:Y:S01]  /*10440*/  FMUL.FTZ R56, R24, R9.reuse ;  /* 0x0000000918387220 */ /* 0x080fe20000410000 */
[-CC-:B------:R-:W-:Y:S01]  /*10450*/  FFMA.FTZ R148, R120, R9.reuse, -R46.reuse ;  /* 0x0000000978947223 */ /* 0x180fe2000001082e */
[-C--:B------:R-:W-:Y:S01]  /*10460*/  FFMA.FTZ R39, R122, R9.reuse, -R46 ;  /* 0x000000097a277223 */ /* 0x080fe2000001082e */
[----:B------:R-:W-:Y:S01]  /*10470*/  MUFU.EX2 R11, R11 ;  /* 0x0000000b000b7308 */ /* 0x000fe20000000800 */
[-CC-:B------:R-:W-:Y:S01]  /*10480*/  FFMA.FTZ R55, R85, R9.reuse, -R56.reuse ;  /* 0x0000000955377223 */ /* 0x180fe20000010838 */
[-CC-:B------:R-:W-:Y:S01]  /*10490*/  FFMA.FTZ R149, R149, R9.reuse, -R56.reuse ;  /* 0x0000000995957223 */ /* 0x180fe20000010838 */
[-CC-:B------:R-:W-:Y:S01]  /*104a0*/  FFMA.FTZ R50, R4, R9.reuse, -R56.reuse ;  /* 0x0000000904327223 */ /* 0x180fe20000010838 */
[-C--:B------:R-:W-:Y:S01]  /*104b0*/  FFMA.FTZ R4, R54, R9.reuse, -R56 ;  /* 0x0000000936047223 */ /* 0x080fe20000010838 */
[-CC-:B------:R-:W-:Y:S01]  /*104c0*/  FFMA.FTZ R150, R26, R9.reuse, -R46.reuse ;  /* 0x000000091a967223 */ /* 0x180fe2000001082e */
[-CC-:B------:R-:W-:Y:S01]  /*104d0*/  FFMA.FTZ R51, R29, R9.reuse, -R46.reuse ;  /* 0x000000091d337223 */ /* 0x180fe2000001082e */
[-CC-:B------:R-:W-:Y:S01]  /*104e0*/  FFMA.FTZ R138, R52, R9.reuse, -R46.reuse ;  /* 0x00000009348a7223 */ /* 0x180fe2000001082e */
[----:B------:R-:W0:Y:S01]  /*104f0*/  MUFU.EX2 R148, R148 ;  /* 0x0000009400947308 */ /* 0x000e220000000800 */
[-C--:B------:R-:W-:Y:S01]  /*10500*/  FFMA.FTZ R29, R53, R9.reuse, -R46 ;  /* 0x00000009351d7223 */ /* 0x080fe2000001082e */
[-CC-:B------:R-:W-:Y:S01]  /*10510*/  FFMA.FTZ R52, R145, R9.reuse, -R56.reuse ;  /* 0x0000000991347223 */ /* 0x180fe20000010838 */
[-C--:B------:R-:W-:Y:S01]  /*10520*/  FFMA.FTZ R151, R151, R9.reuse, -R56 ;  /* 0x0000000997977223 */ /* 0x080fe20000010838 */
[-C--:B------:R-:W-:Y:S01]  /*10530*/  FFMA.FTZ R144, R31, R9.reuse, -R46 ;  /* 0x000000091f907223 */ /* 0x080fe2000001082e */
[-C--:B------:R-:W-:Y:S01]  /*10540*/  FFMA.FTZ R145, R8, R9.reuse, -R56 ;  /* 0x0000000908917223 */ /* 0x080fe20000010838 */
[-CC-:B------:R-:W-:Y:S01]  /*10550*/  FFMA.FTZ R33, R33, R9.reuse, -R46.reuse ;  /* 0x0000000921217223 */ /* 0x180fe2000001082e */
[-CC-:B------:R-:W-:Y:S01]  /*10560*/  FFMA.FTZ R146, R35, R9.reuse, -R46.reuse ;  /* 0x0000000923927223 */ /* 0x180fe2000001082e */
[----:B------:R-:W-:Y:S01]  /*10570*/  MUFU.EX2 R10, R10 ;  /* 0x0000000a000a7308 */ /* 0x000fe20000000800 */
[-C--:B------:R-:W-:Y:S01]  /*10580*/  FFMA.FTZ R26, R49, R9.reuse, -R46 ;  /* 0x00000009311a7223 */ /* 0x080fe2000001082e */
[-C--:B------:R-:W-:Y:S01]  /*10590*/  FFMA.FTZ R48, R48, R9.reuse, -R56 ;  /* 0x0000000930307223 */ /* 0x080fe20000010838 */
[-C--:B------:R-:W-:Y:S01]  /*105a0*/  FFMA.FTZ R47, R37, R9.reuse, -R46 ;  /* 0x00000009252f7223 */ /* 0x080fe2000001082e */
[-C--:B------:R-:W-:Y:S01]  /*105b0*/  FFMA.FTZ R147, R147, R9.reuse, -R56 ;  /* 0x0000000993937223 */ /* 0x080fe20000010838 */
[-CC-:B------:R-:W-:Y:S01]  /*105c0*/  FFMA.FTZ R140, R124, R9.reuse, -R46.reuse ;  /* 0x000000097c8c7223 */ /* 0x180fe2000001082e */
[-CC-:B------:R-:W-:Y:S01]  /*105d0*/  FFMA.FTZ R142, R126, R9.reuse, -R46.reuse ;  /* 0x000000097e8e7223 */ /* 0x180fe2000001082e */
[----:B------:R-:W-:Y:S01]  /*105e0*/  FFMA.FTZ R136, R128, R9, -R46 ;  /* 0x0000000980887223 */ /* 0x000fe2000001082e */
[----:B------:R-:W1:Y:S01]  /*105f0*/  MUFU.EX2 R54, R55 ;  /* 0x0000003700367308 */ /* 0x000e620000000800 */
[----:B0-----:R-:W-:Y:S01]  /*10600*/  FFMA.FTZ R3, R11, R3, R148 ;  /* 0x000000030b037223 */ /* 0x001fe20000010094 */
        /* <DEDUP_REMOVED lines=15> */
[----:B-1----:R-:W-:Y:S01]  /*10700*/  FFMA.FTZ R0, R10, R0, R54 ;  /* 0x000000000a007223 */ /* 0x002fe20000010036 */
[-CC-:B------:R-:W-:Y:S01]  /*10710*/  FFMA.FTZ R120, R77, R9.reuse, -R46.reuse ;  /* 0x000000094d787223 */ /* 0x180fe2000001082e */
[-CC-:B------:R-:W-:Y:S01]  /*10720*/  FFMA.FTZ R80, R80, R9.reuse, -R46.reuse ;  /* 0x0000000950507223 */ /* 0x180fe2000001082e */
[-CC-:B------:R-:W-:Y:S01]  /*10730*/  FFMA.FTZ R81, R81, R9.reuse, -R46.reuse ;  /* 0x0000000951517223 */ /* 0x180fe2000001082e */
[-C--:B------:R-:W-:Y:S01]  /*10740*/  FFMA.FTZ R122, R84, R9.reuse, -R46 ;  /* 0x00000009547a7223 */ /* 0x080fe2000001082e */
        /* <DEDUP_REMOVED lines=8> */
[-CC-:B------:R-:W-:Y:S01]  /*107d0*/  FFMA.FTZ R40, R40, R9.reuse, -R56.reuse ;  /* 0x0000000928287223 */ /* 0x180fe20000010838 */
[-C--:B------:R-:W-:Y:S01]  /*107e0*/  FFMA.FTZ R139, R139, R9.reuse, -R56 ;  /* 0x000000098b8b7223 */ /* 0x080fe20000010838 */
[----:B------:R-:W0:Y:S01]  /*107f0*/  MUFU.EX2 R52, R52 ;  /* 0x0000003400347308 */ /* 0x000e220000000800 */
[----:B--2---:R-:W-:Y:S01]  /*10800*/  FADD.FTZ R55, R149, R0 ;  /* 0x0000000095377221 */ /* 0x004fe20000010000 */
[-CC-:B------:R-:W-:Y:S01]  /*10810*/  FFMA.FTZ R38, R38, R9.reuse, -R56.reuse ;  /* 0x0000000926267223 */ /* 0x180fe20000010838 */
[-CC-:B------:R-:W-:Y:S01]  /*10820*/  FFMA.FTZ R133, R133, R9.reuse, -R56.reuse ;  /* 0x0000000985857223 */ /* 0x180fe20000010838 */
[-CC-:B------:R-:W-:Y:S01]  /*10830*/  FFMA.FTZ R36, R36, R9.reuse, -R56.reuse ;  /* 0x0000000924247223 */ /* 0x180fe20000010838 */
[-CC-:B------:R-:W-:Y:S01]  /*10840*/  FFMA.FTZ R135, R135, R9.reuse, -R56.reuse ;  /* 0x0000000987877223 */ /* 0x180fe20000010838 */
[-CC-:B------:R-:W-:Y:S01]  /*10850*/  FFMA.FTZ R34, R34, R9.reuse, -R56.reuse ;  /* 0x0000000922227223 */ /* 0x180fe20000010838 */
[-CC-:B------:R-:W-:Y:S01]  /*10860*/  FFMA.FTZ R129, R129, R9.reuse, -R56.reuse ;  /* 0x0000000981817223 */ /* 0x180fe20000010838 */
[----:B------:R-:W2:Y:S01]  /*10870*/  MUFU.EX2 R51, R51 ;  /* 0x0000003300337308 */ /* 0x000ea20000000800 */
        /* <DEDUP_REMOVED lines=8> */
[----:B0-----:R-:W-:Y:S01]  /*10900*/  FADD.FTZ R3, R52, R55 ;  /* 0x0000003734037221 */ /* 0x001fe20000010000 */
[-CC-:B------:R-:W-:Y:S01]  /*10910*/  FFMA.FTZ R121, R121, R9.reuse, -R56.reuse ;  /* 0x0000000979797223 */ /* 0x180fe20000010838 */
[-CC-:B------:R-:W-:Y:S01]  /*10920*/  FFMA.FTZ R25, R25, R9.reuse, -R56.reuse ;  /* 0x0000000919197223 */ /* 0x180fe20000010838 */
[----:B------:R-:W-:-:S04]  /*10930*/  FFMA.FTZ R123, R123, R9, -R56 ;  /* 0x000000097b7b7223 */ /* 0x000fc80000010838 */
        /* <DEDUP_REMOVED lines=116> */
.L_x_2795:
[----:B------:R-:W0:Y:S01]  /*11080*/  S2R R55, SR_CgaCtaId ;  /* 0x0000000000377919 */ /* 0x000e220000008800 */
[----:B------:R-:W-:-:S04]  /*11090*/  IMAD R13, R13, 0x8, R2 ;  /* 0x000000080d0d7824 */ /* 0x000fc800078e0202 */
[----:B------:R-:W-:-:S05]  /*110a0*/  VIADD R13, R13, 0x16860 ;  /* 0x000168600d0d7836 */ /* 0x000fca0000000000 */
[----:B0-----:R-:W-:Y:S02]  /*110b0*/  PRMT R13, R55, 0x654, R13 ;  /* 0x00000654370d7816 */ /* 0x001fe4000000000d */
[----:B------:R-:W2:Y:S01]  /*110c0*/  LDL R55, [R1+0x34] ;  /* 0x0000340001377983 */ /* 0x000ea20000100800 */
[----:B------:R-:W-:Y:S01]  /*110d0*/  F2FP.F16.F32.PACK_AB R123, R4, R123 ;  /* 0x0000007b047b723e */ /* 0x000fe200000000ff */
        /* <DEDUP_REMOVED lines=68> */
[C---:B--2---:R-:W-:Y:S02]  /*11520*/  ISETP.GT.AND P1, PT, R12.reuse, R55, PT ;  /* 0x000000370c00720c */ /* 0x044fe40003f24270 */
[----:B------:R-:W-:-:S11]  /*11530*/  IADD3 R12, R12, -0x1, RZ ;  /* 0xffffffff0c0c7810 */ /* 0x000fd60007ffe0ff */
[----:B------:R-:W-:Y:S05]  /*11540*/  @P1 BRA `(.L_x_2796) ;  /* 0xffffffd800301947 */ /* 0x000fea000383ffff */
.L_x_2784:
[----:B------:R-:W-:Y:S05]  /*11550*/  WARPSYNC.ALL ;  /* 0x0000000000007948 */ /* 0x000fea0003800000 */
[----:B------:R-:W-:Y:S06]  /*11560*/  BAR.ARV 0x8, 0x200 ;  /* 0x0208000000007b1d */ /* 0x000fec0000002000 */
[----:B------:R-:W-:Y:S05]  /*11570*/  @!P0 BRA `(.L_x_2797) ;  /* 0x0000000000048947 */ /* 0x000fea0003800000 */
[----:B------:R-:W-:Y:S01]  /*11580*/  BPT.TRAP 0x1 ;  /* 0x000000040000795c */ /* 0x000fe20000300000 */
.L_x_2797:
[----:B------:R-:W-:Y:S02]  /*11590*/  LEA R13, R22, R2, 0x3 ;  /* 0x00000002160d7211 */ /* 0x000fe400078e18ff */
[----:B------:R-:W-:-:S04]  /*115a0*/  SHF.L.U32 R4, R155, 0x1f, RZ ;  /* 0x0000001f9b047819 */ /* 0x000fc800000006ff */
[----:B------:R0:W1:Y:S01]  /*115b0*/  SYNCS.PHASECHK.TRANS64.TRYWAIT P1, [R13+URZ+0x16850], R4 ;  /* 0x016850040d0075a7 */ /* 0x000062000802017f */
[----:B------:R-:W-:Y:S05]  /*115c0*/  @!P0 BRA `(.L_x_2798) ;  /* 0x0000000000048947 */ /* 0x000fea0003800000 */
[----:B------:R-:W-:Y:S01]  /*115d0*/  BPT.TRAP 0x1 ;  /* 0x000000040000795c */ /* 0x000fe20000300000 */
.L_x_2798:
[----:B------:R-:W-:-:S05]  /*115e0*/  VIADD R2, R2, 0x400 ;  /* 0x0000040002027836 */ /* 0x000fca0000000000 */
[----:B------:R-:W-:-:S04]  /*115f0*/  SHF.R.U32.HI R2, RZ, 0x4, R2 ;  /* 0x00000004ff027819 */ /* 0x000fc80000011602 */
[----:B------:R-:W-:Y:S01]  /*11600*/  LOP3.LUT R7, R2, 0x3fff, RZ, 0xc0, !PT ;  /* 0x00003fff02077812 */ /* 0x000fe200078ec0ff */
[----:B-1----:R-:W-:Y:S06]  /*11610*/  @P1 BRA `(.L_x_2799) ;  /* 0x0000000000081947 */ /* 0x002fec0003800000 */
[----:B------:R-:W1:Y:S02]  /*11620*/  SYNCS.PHASECHK.TRANS64.TRYWAIT P1, [R13+URZ+0x16850], R4 ;  /* 0x016850040d0075a7 */ /* 0x000e64000802017f */
[----:B-1----:R-:W-:Y:S05]  /*11630*/  @!P1 BRA `(.L_x_2800) ;  /* 0x000000b800a09947 */ /* 0x002fea0003800000 */
.L_x_2799:
[----:B------:R-:W-:Y:S01]  /*11640*/  IMAD R6, R22, 0x400, R7 ;  /* 0x0000040016067824 */ /* 0x000fe200078e0207 */
[----:B------:R-:W-:Y:S05]  /*11650*/  WARPSYNC.ALL ;  /* 0x0000000000007948 */ /* 0x000fea0003800000 */
[----:B------:R-:W-:Y:S01]  /*11660*/  IMAD.MOV.U32 R7, RZ, RZ, 0x40000040 ;  /* 0x40000040ff077424 */ /* 0x000fe200078e00ff */
[C---:B------:R-:W-:Y:S01]  /*11670*/  R2UR UR6, R6.reuse ;  /* 0x00000000060672ca */ /* 0x040fe200000e0000 */
[----:B------:R-:W-:Y:S01]  /*11680*/  WARPGROUP.ARRIVE ;  /* 0x00000000000079c5 */ /* 0x000fe20000000000 */
[----:B------:R-:W-:Y:S01]  /*11690*/  VIADD R10, R6, 0x80 ;  /* 0x00000080060a7836 */ /* 0x000fe20000000000 */
[----:B------:R-:W-:Y:S01]  /*116a0*/  MOV R11, 0x40000040 ;  /* 0x40000040000b7802 */ /* 0x000fe20000000f00 */
[----:B------:R-:W2:Y:S01]  /*116b0*/  SHFL.BFLY PT, R2, R3, 0x2, 0x1f ;  /* 0x0c401f0003027f89 */ /* 0x000ea200000e0000 */
[----:B------:R-:W-:Y:S01]  /*116c0*/  R2UR UR7, R7 ;  /* 0x00000000070772ca */ /* 0x000fe200000e0000 */
[----:B------:R-:W-:-:S02]  /*116d0*/  IMAD.MOV.U32 R7, RZ, RZ, 0x40000040 ;  /* 0x40000040ff077424 */ /* 0x000fc400078e00ff */
[----:B------:R-:W-:-:S10]  /*116e0*/  IMAD.MOV.U32 R8, RZ, RZ, RZ ;  /* 0x000000ffff087224 */ /* 0x000fd400078e00ff */
[----:B------:R-:W-:Y:S01]  /*116f0*/  HGMMA.64x64x16.F32 R88, R148, gdesc[UR4].tnspB, R88, gsb0 ;  /* 0x40e0000494587df0 */ /* 0x000fe20008000858 */
[----:B------:R-:W-:Y:S01]  /*11700*/  R2UR UR6, R10 ;  /* 0x000000000a0672ca */ /* 0x000fe200000e0000 */
[----:B------:R-:W-:Y:S01]  /*11710*/  VIADD R10, R6, 0x100 ;  /* 0x00000100060a7836 */ /* 0x000fe20000000000 */
[----:B------:R-:W-:Y:S01]  /*11720*/  R2UR UR7, R11 ;  /* 0x000000000b0772ca */ /* 0x000fe200000e0000 */
[----:B------:R-:W-:Y:S02]  /*11730*/  IMAD.MOV.U32 R11, RZ, RZ, 0x40000040 ;  /* 0x40000040ff0b7424 */ /* 0x000fe400078e00ff */
[----:B--2---:R-:W-:Y:S01]  /*11740*/  FADD.FTZ R2, R2, R3 ;  /* 0x0000000302027221 */ /* 0x004fe20000010000 */
[----:B------:R-:W-:Y:S01]  /*11750*/  MOV R3, 0xff800000 ;  /* 0xff80000000037802 */ /* 0x000fe20000000f00 */
        /* <DEDUP_REMOVED lines=33> */
[----:B------:R-:W-:Y:S02]  /*11970*/  R2UR UR7, R11 ;  /* 0x000000000b0772ca */ /* 0x000fe400000e0000 */
[----:B------:R-:W2:Y:S02]  /*11980*/  SHFL.BFLY PT, R11, R0, 0x2, 0x1f ;  /* 0x0c401f00000b7f89 */ /* 0x000ea400000e0000 */
[----:B--2---:R-:W-:Y:S01]  /*11990*/  FADD.FTZ R11, R11, R0 ;  /* 0x000000000b0b7221 */ /* 0x004fe20000010000 */
[----:B------:R-:W-:-:S04]  /*119a0*/  IMAD.MOV.U32 R0, RZ, RZ, -0x800000 ;  /* 0xff800000ff007424 */ /* 0x000fc800078e00ff */
[----:B01----:R-:W0:Y:S02]  /*119b0*/  SHFL.BFLY PT, R4, R11, 0x1, 0x1f ;  /* 0x0c201f000b047f89 */ /* 0x003e2400000e0000 */
[----:B0-----:R-:W-:Y:S01]  /*119c0*/  FADD.FTZ R14, R11, R4 ;  /* 0x000000040b0e7221 */ /* 0x001fe20000010000 */
[----:B------:R-:W-:-:S04]  /*119d0*/  IMAD.MOV.U32 R4, RZ, RZ, RZ ;  /* 0x000000ffff047224 */ /* 0x000fc800078e00ff */
[----:B------:R-:W-:-:S13]  /*119e0*/  FSETP.NE.FTZ.AND P2, PT, R14, RZ, PT ;  /* 0x000000ff0e00720b */ /* 0x000fda0003f55000 */
[----:B------:R-:W0:Y:S01]  /*119f0*/  @P2 MUFU.LG2 R10, R14 ;  /* 0x0000000e000a2308 */ /* 0x000e220000000c00 */
[----:B------:R-:W-:Y:S01]  /*11a00*/  @P2 FMUL.FTZ R20, R9, 0.69314718246459960938 ;  /* 0x3f31721809142820 */ /* 0x000fe20000410000 */
[----:B------:R-:W-:Y:S02]  /*11a10*/  WARPGROUP.DEPBAR.LE gsb0, 0x0 ;  /* 0x00008000000079c5 */ /* 0x000fe40000010000 */
[----:B------:R-:W-:-:S04]  /*11a20*/  WARPGROUP.ARRIVE ;  /* 0x00000000000079c5 */ /* 0x000fc80000000000 */
[----:B------:R-:W-:Y:S02]  /*11a30*/  @P2 MUFU.RCP R8, R14 ;  /* 0x0000000e00082308 */ /* 0x000fe40000001000 */
[----:B------:R-:W-:Y:S01]  /*11a40*/  HGMMA.64x64x16.F32 R88, R124, gdesc[UR4].tnspB, R88, gsb0 ;  /* 0x40e000047c587df0 */ /* 0x000fe20008000858 */
[----:B------:R-:W-:Y:S02]  /*11a50*/  R2UR UR6, R6 ;  /* 0x00000000060672ca */ /* 0x000fe400000e0000 */
[----:B------:R-:W-:Y:S02]  /*11a60*/  R2UR UR7, R7 ;  /* 0x00000000070772ca */ /* 0x000fe400000e0000 */
[----:B------:R-:W1:Y:S02]  /*11a70*/  SHFL.BFLY PT, R7, R2, 0x1, 0x1f ;  /* 0x0c201f0002077f89 */ /* 0x000e6400000e0000 */
[----:B-1----:R-:W-:-:S05]  /*11a80*/  FADD.FTZ R12, R2, R7 ;  /* 0x00000007020c7221 */ /* 0x002fca0000010000 */
[----:B------:R-:W-:-:S13]  /*11a90*/  FSETP.NE.FTZ.AND P1, PT, R12, RZ, PT ;  /* 0x000000ff0c00720b */ /* 0x000fda0003f35000 */
[----:B------:R-:W1:Y:S01]  /*11aa0*/  @P1 MUFU.LG2 R6, R12 ;  /* 0x0000000c00061308 */ /* 0x000e620000000c00 */
[----:B------:R-:W-:Y:S01]  /*11ab0*/  @P1 FMUL.FTZ R2, R9, 0.69314718246459960938 ;  /* 0x3f31721809021820 */ /* 0x000fe20000410000 */
[----:B0-----:R-:W-:-:S04]  /*11ac0*/  @P2 FMUL.FTZ R9, R10, 0.69314718246459960938 ;  /* 0x3f3172180a092820 */ /* 0x001fc80000410000 */
[----:B------:R-:W-:Y:S02]  /*11ad0*/  @P2 FFMA.FTZ R0, R20, R24, R9 ;  /* 0x0000001814002223 */ /* 0x000fe40000010009 */
[----:B------:R0:W2:Y:S01]  /*11ae0*/  @P1 MUFU.RCP R4, R12 ;  /* 0x0000000c00041308 */ /* 0x0000a20000001000 */
[----:B-1----:R-:W-:-:S04]  /*11af0*/  @P1 FMUL.FTZ R7, R6, 0.69314718246459960938 ;  /* 0x3f31721806071820 */ /* 0x002fc80000410000 */
[----:B------:R-:W-:Y:S01]  /*11b00*/  @P1 FFMA.FTZ R3, R2, R5, R7 ;  /* 0x0000000502031223 */ /* 0x000fe20000010007 */
[----:B------:R-:W-:Y:S02]  /*11b10*/  WARPGROUP.DEPBAR.LE gsb0, 0x0 ;  /* 0x00008000000079c5 */ /* 0x000fe40000010000 */
[----:B------:R-:W-:-:S06]  /*11b20*/  WARPGROUP.ARRIVE ;  /* 0x00000000000079c5 */ /* 0x000fcc0000000000 */
[----:B------:R-:W-:Y:S03]  /*11b30*/  HGMMA.64x64x16.F32 R88, R120, gdesc[UR4].tnspB, R88, gsb0 ;  /* 0x40e0000478587df0 */ /* 0x000fe60008000858 */
[----:B------:R-:W-:Y:S02]  /*11b40*/  WARPGROUP.DEPBAR.LE gsb0, 0x0 ;  /* 0x00008000000079c5 */ /* 0x000fe40000010000 */
[----:B0-2---:R-:W-:Y:S05]  /*11b50*/  @!P0 BRA `(.L_x_2801) ;  /* 0x0000000000048947 */ /* 0x005fea0003800000 */
[----:B------:R-:W-:Y:S01]  /*11b60*/  BPT.TRAP 0x1 ;  /* 0x000000040000795c */ /* 0x000fe20000300000 */
.L_x_2801:
[----:B------:R-:W0:Y:S01]  /*11b70*/  S2R R5, SR_CgaCtaId ;  /* 0x0000000000057919 */ /* 0x000e220000008800 */
[----:B------:R-:W-:-:S05]  /*11b80*/  VIADD R2, R13, 0x16860 ;  /* 0x000168600d027836 */ /* 0x000fca0000000000 */
[----:B0-----:R-:W-:Y:S02]  /*11b90*/  PRMT R2, R5, 0x654, R2 ;  /* 0x0000065405027816 */ /* 0x001fe40000000002 */
[----:B------:R-:W2:Y:S01]  /*11ba0*/  LDL.LU R5, [R1+0x54] ;  /* 0x0000540001057983 */ /* 0x000ea20000300800 */
[----:B------:R-:W-:Y:S01]  /*11bb0*/  VIADD R22, R22, 0x1 ;  /* 0x0000000116167836 */ /* 0x000fe20000000000 */
[----:B------:R0:W-:Y:S01]  /*11bc0*/  SYNCS.ARRIVE.TRANS64.RED.A1T0 RZ, [R2+URZ], RZ ;  /* 0x000000ff02ff79a7 */ /* 0x0001e2000810043f */
[-C--:B------:R-:W-:Y:S01]  /*11bd0*/  FMUL.FTZ R20, R88, R4.reuse ;  /* 0x0000000458147220 */ /* 0x080fe20000410000 */
[-C--:B------:R-:W-:Y:S01]  /*11be0*/  FMUL.FTZ R21, R89, R4.reuse ;  /* 0x0000000459157220 */ /* 0x080fe20000410000 */
[-C--:B------:R-:W-:Y:S01]  /*11bf0*/  FMUL.FTZ R92, R92, R4.reuse ;  /* 0x000000045c5c7220 */ /* 0x080fe20000410000 */
[----:B------:R-:W-:Y:S01]  /*11c00*/  ISETP.NE.AND P1, PT, R22, 0x2, PT ;  /* 0x000000021600780c */ /* 0x000fe20003f25270 */
[-C--:B------:R-:W-:Y:S01]  /*11c10*/  FMUL.FTZ R93, R93, R4.reuse ;  /* 0x000000045d5d7220 */ /* 0x080fe20000410000 */
[-C--:B------:R-:W-:Y:S01]  /*11c20*/  FMUL.FTZ R96, R96, R4.reuse ;  /* 0x0000000460607220 */ /* 0x080fe20000410000 */
[-C--:B------:R-:W-:Y:S01]  /*11c30*/  FMUL.FTZ R97, R97, R4.reuse ;  /* 0x0000000461617220 */ /* 0x080fe20000410000 */
[----:B0-----:R-:W-:Y:S01]  /*11c40*/  SEL R2, RZ, 0x1, P1 ;  /* 0x00000001ff027807 */ /* 0x001fe20000800000 */
        /* <DEDUP_REMOVED lines=27> */
[----:B------:R-:W-:-:S02]  /*11e00*/  LOP3.LUT R155, R155, R2, RZ, 0x3c, !PT ;  /* 0x000000029b9b7212 */ /* 0x000fc400078e3cff */
[----:B------:R-:W-:Y:S01]  /*11e10*/  SEL R22, R22, RZ, P1 ;  /* 0x000000ff16167207 */ /* 0x000fe20000800000 */
[----:B--2---:R-:W-:-:S05]  /*11e20*/  VIADD R5, R5, 0x1 ;  /* 0x0000000105057836 */ /* 0x004fca0000000000 */
[----:B------:R0:W-:Y:S02]  /*11e30*/  STL [R1+0x54], R5 ;  /* 0x0000540501007387 */ /* 0x0001e40000100800 */
.L_x_2731:
[----:B------:R-:W3:Y:S01]  /*11e40*/  LDL R47, [R1+0x48] ;  /* 0x00004800012f7983 */ /* 0x000ee20000100800 */
[----:B------:R-:W1:Y:S01]  /*11e50*/  S2R R2, SR_TID.X ;  /* 0x0000000000027919 */ /* 0x000e620000002100 */
[----:B------:R-:W-:Y:S05]  /*11e60*/  WARPSYNC.ALL ;  /* 0x0000000000007948 */ /* 0x000fea0003800000 */
[----:B-1----:R-:W-:-:S04]  /*11e70*/  IADD3 R40, R2, -0x80, RZ ;  /* 0xffffff8002287810 */ /* 0x002fc80007ffe0ff */
[----:B------:R-:W-:-:S04]  /*11e80*/  SHF.R.S32.HI R46, RZ, 0x1f, R40 ;  /* 0x0000001fff2e7819 */ /* 0x000fc80000011428 */
[----:B------:R-:W-:-:S04]  /*11e90*/  LEA.HI R46, R46, R40, RZ, 0x3 ;  /* 0x000000282e2e7211 */ /* 0x000fc800078f18ff */
[----:B------:R-:W-:-:S05]  /*11ea0*/  LOP3.LUT R46, R46, 0xfffffff8, RZ, 0xc0, !PT ;  /* 0xfffffff82e2e7812 */ /* 0x000fca00078ec0ff */
[----:B------:R-:W-:-:S04]  /*11eb0*/  IMAD.IADD R46, R40, 0x1, -R46 ;  /* 0x00000001282e7824 */ /* 0x000fc800078e0a2e */
[----:B------:R-:W-:-:S05]  /*11ec0*/  IMAD.SHL.U32 R43, R46, 0x8, RZ ;  /* 0x000000082e2b7824 */ /* 0x000fca00078e00ff */
[----:B------:R-:W-:Y:S02]  /*11ed0*/  SHF.R.S32.HI R42, RZ, 0x1f, R43 ;  /* 0x0000001fff2a7819 */ /* 0x000fe4000001142b */
[----:B---3--:R-:W-:-:S04]  /*11ee0*/  SHF.R.S32.HI R32, RZ, 0x1f, R47 ;  /* 0x0000001fff207819 */ /* 0x008fc8000001142f */
[----:B------:R-:W-:Y:S01]  /*11ef0*/  SHF.L.U64.HI R35, R47, 0x2, R32 ;  /* 0x000000022f237819 */ /* 0x000fe20000010220 */
[----:B------:R-:W1:Y:S01]  /*11f00*/  S2R R4, SR_CgaCtaId ;  /* 0x0000000000047919 */ /* 0x000e620000008800 */
[----:B------:R-:W-:Y:S01]  /*11f10*/  MOV R2, 0x400 ;  /* 0x0000040000027802 */ /* 0x000fe20000000f00 */
[----:B------:R-:W-:Y:S01]  /*11f20*/  BSSY B0, `(.L_x_2802) ;  /* 0x0000238000007945 */ /* 0x000fe20003800000 */
[----:B------:R-:W-:Y:S02]  /*11f30*/  BAR.SYNC.DEFER_BLOCKING 0x5, 0x200 ;  /* 0x0148000000007b1d */ /* 0x000fe40000010000 */
[----:B-1----:R-:W-:-:S05]  /*11f40*/  LEA R2, R4, R2, 0x18 ;  /* 0x0000000204027211 */ /* 0x002fca00078ec0ff */
[----:B------:R1:W3:Y:S01]  /*11f50*/  LDS.128 R28, [R2+0x168d0] ;  /* 0x0168d000021c7984 */ /* 0x0002e20000000c00 */
[----:B------:R-:W-:Y:S06]  /*11f60*/  BAR.ARV 0x4, 0x200 ;  /* 0x0108000000007b1d */ /* 0x000fec0000002000 */
[----:B------:R-:W-:Y:S05]  /*11f70*/  @P0 BRA `(.L_x_2803) ;  /* 0x0000001800380947 */ /* 0x000fea0003800000 */
[----:B------:R-:W4:Y:S01]  /*11f80*/  LDL R4, [R1+0x64] ;  /* 0x0000640001047983 */ /* 0x000f220000100800 */
[----:B------:R-:W-:-:S03]  /*11f90*/  ULDC UR4, c[0x0][0xad4] ;  /* 0x0002b50000047ab9 */ /* 0x000fc60000000800 */
[----:B------:R-:W2:Y:S04]  /*11fa0*/  LDL.LU R26, [R1+0x4c] ;  /* 0x00004c00011a7983 */ /* 0x000ea80000300800 */
[----:B------:R-:W2:Y:S01]  /*11fb0*/  LDL.LU R34, [R1+0x50] ;  /* 0x0000500001227983 */ /* 0x000ea20000300800 */
[----:B0-----:R-:W0:Y:S01]  /*11fc0*/  S2R R5, SR_SWINHI ;  /* 0x0000000000057919 */ /* 0x001e220000002f00 */
[----:B-----5:R-:W-:Y:S02]  /*11fd0*/  MOV R24, R2 ;  /* 0x0000000200187202 */ /* 0x020fe40000000f00 */
[----:B0-----:R-:W-:Y:S02]  /*11fe0*/  MOV R25, R5 ;  /* 0x0000000500197202 */ /* 0x001fe40000000f00 */
[----:B------:R-:W-:Y:S01]  /*11ff0*/  F2FP.F16.F32.PACK_AB R14, R93, R92 ;  /* 0x0000005c5d0e723e */ /* 0x000fe200000000ff */
[----:B---3--:R-:W-:-:S02]  /*12000*/  IMAD.MOV.U32 R28, RZ, RZ, RZ ;  /* 0x000000ffff1c7224 */ /* 0x008fc400078e00ff */
        /* <DEDUP_REMOVED lines=19> */
[----:B------:R-:W-:Y:S01]  /*12140*/  LOP3.LUT R10, R9, R10, RZ, 0x3c, !PT ;  /* 0x0000000a090a7212 */ /* 0x000fe200078e3cff */
[----:B------:R-:W-:Y:S01]  /*12150*/  IMAD.X R7, RZ, RZ, R11, P1 ;  /* 0x000000ffff077224 */ /* 0x000fe200008e060b */
[----:B------:R-:W-:-:S02]  /*12160*/  LOP3.LUT R8, R4, R13, RZ, 0x3c, !PT ;  /* 0x0000000d04087212 */ /* 0x000fc400078e3cff */
[----:B------:R-:W-:Y:S02]  /*12170*/  LOP3.LUT R6, R6, R15, RZ, 0x3c, !PT ;  /* 0x0000000f06067212 */ /* 0x000fe400078e3cff */
[----:B------:R-:W-:Y:S02]  /*12180*/  LOP3.LUT R4, R12, R27, RZ, 0x3c, !PT ;  /* 0x0000001b0c047212 */ /* 0x000fe400078e3cff */
[----:B------:R-:W-:Y:S02]  /*12190*/  MOV R10, R10 ;  /* 0x0000000a000a7202 */ /* 0x000fe40000000f00 */
[----:B------:R-:W-:Y:S02]  /*121a0*/  F2FP.F16.F32.PACK_AB R12, R21, R20 ;  /* 0x00000014150c723e */ /* 0x000fe400000000ff */
[----:B------:R-:W-:Y:S02]  /*121b0*/  F2FP.F16.F32.PACK_AB R13, R91, R90 ;  /* 0x0000005a5b0d723e */ /* 0x000fe400000000ff */
[----:B------:R-:W-:-:S02]  /*121c0*/  F2FP.F16.F32.PACK_AB R15, R95, R94 ;  /* 0x0000005e5f0f723e */ /* 0x000fc400000000ff */
[----:B------:R-:W-:Y:S02]  /*121d0*/  IADD3.X R9, RZ, R11, RZ, P2, !PT ;  /* 0x0000000bff097210 */ /* 0x000fe400017fe4ff */
[----:B------:R-:W-:Y:S01]  /*121e0*/  MOV R37, R6 ;  /* 0x0000000600257202 */ /* 0x000fe20000000f00 */
[----:B------:R0:W-:Y:S01]  /*121f0*/  STSM.16.M88.4 [R10], R12 ;  /* 0x0000000c0a007844 */ /* 0x0001e20000000200 */
[----:B------:R-:W-:Y:S02]  /*12200*/  MOV R36, R4 ;  /* 0x0000000400247202 */ /* 0x000fe40000000f00 */
[----:B------:R-:W-:Y:S02]  /*12210*/  MOV R33, R8 ;  /* 0x0000000800217202 */ /* 0x000fe40000000f00 */
[----:B------:R-:W-:Y:S02]  /*12220*/  F2FP.F16.F32.PACK_AB R4, R97, R96 ;  /* 0x000000606104723e */ /* 0x000fe400000000ff */
[----:B------:R-:W-:-:S02]  /*12230*/  F2FP.F16.F32.PACK_AB R5, R99, R98 ;  /* 0x000000626305723e */ /* 0x000fc400000000ff */
[----:B------:R-:W-:Y:S02]  /*12240*/  F2FP.F16.F32.PACK_AB R6, R101, R100 ;  /* 0x000000646506723e */ /* 0x000fe400000000ff */
[----:B------:R-:W-:Y:S02]  /*12250*/  F2FP.F16.F32.PACK_AB R7, R103, R102 ;  /* 0x000000666707723e */ /* 0x000fe400000000ff */
[----:B------:R-:W-:Y:S02]  /*12260*/  F2FP.F16.F32.PACK_AB R8, R105, R104 ;  /* 0x000000686908723e */ /* 0x000fe400000000ff */
[----:B------:R-:W-:Y:S02]  /*12270*/  F2FP.F16.F32.PACK_AB R9, R107, R106 ;  /* 0x0000006a6b09723e */ /* 0x000fe400000000ff */
[----:B0-----:R-:W-:Y:S02]  /*12280*/  F2FP.F16.F32.PACK_AB R10, R109, R108 ;  /* 0x0000006c6d0a723e */ /* 0x001fe400000000ff */
[----:B------:R-:W-:-:S02]  /*12290*/  F2FP.F16.F32.PACK_AB R11, R111, R110 ;  /* 0x0000006e6f0b723e */ /* 0x000fc400000000ff */
[----:B------:R-:W-:Y:S02]  /*122a0*/  F2FP.F16.F32.PACK_AB R12, R113, R112 ;  /* 0x00000070710c723e */ /* 0x000fe400000000ff */
[----:B------:R-:W-:Y:S02]  /*122b0*/  F2FP.F16.F32.PACK_AB R13, R115, R114 ;  /* 0x00000072730d723e */ /* 0x000fe400000000ff */
[----:B------:R-:W-:Y:S02]  /*122c0*/  F2FP.F16.F32.PACK_AB R14, R117, R116 ;  /* 0x00000074750e723e */ /* 0x000fe400000000ff */
[----:B------:R-:W-:Y:S01]  /*122d0*/  F2FP.F16.F32.PACK_AB R15, R119, R118 ;  /* 0x00000076770f723e */ /* 0x000fe200000000ff */
[----:B------:R0:W-:Y:S01]  /*122e0*/  STSM.16.M88.4 [R33], R4 ;  /* 0x0000000421007844 */ /* 0x0001e20000000200 */
[----:B------:R-:W-:-:S03]  /*122f0*/  ISETP.NE.U32.AND P3, PT, RZ, UR6, PT ;  /* 0x00000006ff007c0c */ /* 0x000fc6000bf65070 */
[----:B------:R2:W-:Y:S01]  /*12300*/  STSM.16.M88.4 [R37], R8 ;  /* 0x0000000825007844 */ /* 0x0005e20000000200 */
[----:B------:R-:W-:-:S03]  /*12310*/  ISETP.NE.AND.EX P3, PT, RZ, UR7, PT, P3 ;  /* 0x00000007ff007c0c */ /* 0x000fc6000bf65330 */
[----:B------:R3:W-:Y:S01]  /*12320*/  STSM.16.M88.4 [R36], R12 ;  /* 0x0000000c24007844 */ /* 0x0007e20000000200 */
[----:B------:R-:W-:Y:S01]  /*12330*/  BAR.SYNC.DEFER_BLOCKING 0x1, 0x180 ;  /* 0x0046000000007b1d */ /* 0x000fe20000010000 */
[----:B------:R-:W-:Y:S02]  /*12340*/  ISETP.NE.U32.AND P0, PT, RZ, UR4, PT ;  /* 0x00000004ff007c0c */ /* 0x000fe4000bf05070 */
[C---:B------:R-:W-:Y:S02]  /*12350*/  IADD3 R26, P1, R34.reuse, UR4, RZ ;  /* 0x00000004221a7c10 */ /* 0x040fe4000ff3e0ff */
[----:B------:R-:W-:Y:S02]  /*12360*/  ISETP.NE.AND.EX P0, PT, RZ, UR5, PT, P0 ;  /* 0x00000005ff007c0c */ /* 0x000fe4000bf05300 */
[C---:B------:R-:W-:Y:S01]  /*12370*/  IADD3.X R27, R35.reuse, UR5, RZ, P1, !PT ;  /* 0x00000005231b7c10 */ /* 0x040fe20008ffe4ff */
[----:B0-----:R-:W-:Y:S01]  /*12380*/  IMAD.MOV.U32 R6, RZ, RZ, 0x9b8 ;  /* 0x000009b8ff067424 */ /* 0x001fe200078e00ff */
[----:B------:R-:W-:Y:S01]  /*12390*/  @P3 IADD3 R34, P1, R34, UR6, RZ ;  /* 0x0000000622223c10 */ /* 0x000fe2000ff3e0ff */
[----:B------:R-:W-:Y:S01]  /*123a0*/  ULDC UR6, c[0x0][0xa88] ;  /* 0x0002a20000067ab9 */ /* 0x000fe20000000800 */
[----:B------:R-:W-:Y:S01]  /*123b0*/  ISETP.GT.AND P2, PT, R38, 0x1, PT ;  /* 0x000000012600780c */ /* 0x000fe20003f44270 */
[----:B------:R-:W-:Y:S01]  /*123c0*/  IMAD.U32 R33, RZ, RZ, UR6 ;  /* 0x00000006ff217e24 */ /* 0x000fe2000f8e00ff */
[----:B------:R-:W-:Y:S01]  /*123d0*/  @P3 IADD3.X R35, R35, UR7, RZ, P1, !PT ;  /* 0x0000000723233c10 */ /* 0x000fe20008ffe4ff */
[----:B--2---:R-:W0:Y:S04]  /*123e0*/  LDC R8, c[0x0][0xbe8] ;  /* 0x0002fa00ff087b82 */ /* 0x004e280000000800 */
[----:B------:R2:W5:Y:S04]  /*123f0*/  @P0 LDG.E R28, desc[UR40][R26.64] ;  /* 0x000000281a1c0981 */ /* 0x000568000c1e1900 */
[----:B------:R2:W5:Y:S01]  /*12400*/  @P3 LDG.E R33, desc[UR40][R34.64] ;  /* 0x0000002822213981 */ /* 0x000562000c1e1900 */
[----:B------:R-:W-:-:S04]  /*12410*/  SEL R6, R6, 0x978, P2 ;  /* 0x0000097806067807 */ /* 0x000fc80001000000 */
[----:B---3--:R2:W3:Y:S08]  /*12420*/  LDC.64 R12, c[0x0][R6+0x220] ;  /* 0x00008800060c7b82 */ /* 0x0084f00000000a00 */
[----:B------:R2:W4:Y:S08]  /*12430*/  LDC.64 R14, c[0x0][R6+0x218] ;  /* 0x00008600060e7b82 */ /* 0x0005300000000a00 */
[----:B------:R2:W1:Y:S01]  /*12440*/  LDC.64 R10, c[0x0][R6+0x228] ;  /* 0x00008a00060a7b82 */ /* 0x0004620000000a00 */
[----:B0-----:R-:W-:Y:S01]  /*12450*/  ISETP.NE.AND P1, PT, R8, 0x1, PT ;  /* 0x000000010800780c */ /* 0x001fe20003f25270 */
[----:B--2---:R-:W-:-:S12]  /*12460*/  @P3 BRA `(.L_x_2804) ;  /* 0x0000000000103947 */ /* 0x004fd80003800000 */
[----:B------:R-:W-:Y:S05]  /*12470*/  @!P0 BRA `(.L_x_2804) ;  /* 0x00000000000c8947 */ /* 0x000fea0003800000 */
[----:B------:R-:W2:Y:S04]  /*12480*/  LDG.E R4, desc[UR40][R26.64] ;  /* 0x000000281a047981 */ /* 0x000ea8000c1e1900 */
[----:B-----5:R-:W2:Y:S02]  /*12490*/  LDG.E R33, desc[UR40][R26.64+0x4] ;  /* 0x000004281a217981 */ /* 0x020ea4000c1e1900 */
[----:B--2---:R-:W-:-:S07]  /*124a0*/  IMAD.IADD R33, R33, 0x1, -R4 ;  /* 0x0000000121217824 */ /* 0x004fce00078e0a04 */
.L_x_2804:
[----:B------:R-:W2:Y:S04]  /*124b0*/  LDL R26, [R1+0x44] ;  /* 0x00004400011a7983 */ /* 0x000ea80000100800 */
[----:B------:R-:W2:Y:S04]  /*124c0*/  LDL R49, [R1+0x28] ;  /* 0x0000280001317983 */ /* 0x000ea80000100800 */
[----:B------:R-:W2:Y:S01]  /*124d0*/  LDL R48, [R1+0x58] ;  /* 0x0000580001307983 */ /* 0x000ea20000100800 */
[----:B------:R-:W0:Y:S01]  /*124e0*/  LDC.64 R6, c[0x0][R6+0x210] ;  /* 0x0000840006067b82 */ /* 0x000e220000000a00 */
[----:B------:R-:W-:Y:S01]  /*124f0*/  ISETP.NE.U32.AND P0, PT, RZ, UR4, PT ;  /* 0x00000004ff007c0c */ /* 0x000fe2000bf05070 */
[-C--:B----4-:R-:W-:Y:S01]  /*12500*/  IMAD R35, R15, R23.reuse, RZ ;  /* 0x000000170f237224 */ /* 0x090fe200078e02ff */
[----:B------:R-:W4:Y:S01]  /*12510*/  LDL R38, [R1+0x60] ;  /* 0x0000600001267983 */ /* 0x000f220000100800 */
[----:B------:R-:W-:Y:S01]  /*12520*/  IMAD.WIDE.U32 R14, R14, R23, RZ ;  /* 0x000000170e0e7225 */ /* 0x000fe200078e00ff */
[----:B------:R-:W-:-:S03]  /*12530*/  ISETP.NE.AND.EX P0, PT, RZ, UR5, PT, P0 ;  /* 0x00000005ff007c0c */ /* 0x000fc6000bf05300 */
[----:B------:R-:W1:Y:S01]  /*12540*/  @P1 LDC R34, c[0x0][0xbec] ;  /* 0x0002fb00ff221b82 */ /* 0x000e620000000800 */
[----:B------:R-:W-:Y:S02]  /*12550*/  SEL R9, R47, RZ, !P0 ;  /* 0x000000ff2f097207 */ /* 0x000fe40004000000 */
[----:B------:R-:W-:-:S05]  /*12560*/  SEL R27, R32, RZ, !P0 ;  /* 0x000000ff201b7207 */ /* 0x000fca0004000000 */
[----:B------:R-:W0:Y:S01]  /*12570*/  @P1 LDC R39, c[0x0][0xbf0] ;  /* 0x0002fc00ff271b82 */ /* 0x000e220000000800 */
[----:B---3--:R-:W-:-:S07]  /*12580*/  IMAD R13, R13, R9, RZ ;  /* 0x000000090d0d7224 */ /* 0x008fce00078e02ff */
[----:B------:R-:W3:Y:S01]  /*12590*/  LDC.64 R4, c[0x0][0xba8] ;  /* 0x0002ea00ff047b82 */ /* 0x000ee20000000a00 */
[----:B------:R-:W1:Y:S01]  /*125a0*/  S2R R36, SR_TID.X ;  /* 0x0000000000247919 */ /* 0x000e620000002100 */
[C---:B------:R-:W-:Y:S02]  /*125b0*/  IMAD R37, R12.reuse, R27, R13 ;  /* 0x0000001b0c257224 */ /* 0x040fe400078e020d */
[----:B------:R-:W-:-:S04]  /*125c0*/  IMAD.WIDE.U32 R12, R12, R9, RZ ;  /* 0x000000090c0c7225 */ /* 0x000fc800078e00ff */
[----:B------:R-:W-:Y:S02]  /*125d0*/  IMAD.IADD R32, R15, 0x1, R35 ;  /* 0x000000010f207824 */ /* 0x000fe400078e0223 */
[----:B------:R-:W-:Y:S01]  /*125e0*/  IMAD.IADD R37, R13, 0x1, R37 ;  /* 0x000000010d257824 */ /* 0x000fe200078e0225 */
[----:B---3--:R-:W3:Y:S08]  /*125f0*/  @!P2 LDC R4, c[0x0][0xb50] ;  /* 0x0002d400ff04ab82 */ /* 0x008ef00000000800 */
[----:B------:R-:W3:Y:S01]  /*12600*/  @!P2 LDC R5, c[0x0][0xb54] ;  /* 0x0002d500ff05ab82 */ /* 0x000ee20000000800 */
[----:B-1----:R-:W-:-:S05]  /*12610*/  VIADD R44, R36, 0xffffff80 ;  /* 0xffffff80242c7836 */ /* 0x002fca0000000000 */
[----:B------:R-:W-:-:S04]  /*12620*/  SHF.R.S32.HI R36, RZ, 0x1f, R44 ;  /* 0x0000001fff247819 */ /* 0x000fc8000001142c */
[----:B------:R-:W-:-:S04]  /*12630*/  LEA.HI R36, R36, R44, RZ, 0x7 ;  /* 0x0000002c24247211 */ /* 0x000fc800078f38ff */
[----:B------:R-:W-:-:S05]  /*12640*/  LOP3.LUT R36, R36, 0xffffff80, RZ, 0xc0, !PT ;  /* 0xffffff8024247812 */ /* 0x000fca00078ec0ff */
[----:B------:R-:W-:Y:S02]  /*12650*/  IMAD.IADD R36, R44, 0x1, -R36 ;  /* 0x000000012c247824 */ /* 0x000fe400078e0a24 */
[----:B-----5:R-:W-:Y:S01]  /*12660*/  IMAD R44, R33, R8, RZ ;  /* 0x00000008212c7224 */ /* 0x020fe200078e02ff */
[----:B--2---:R-:W-:Y:S02]  /*12670*/  IADD3 R41, R26, R49, RZ ;  /* 0x000000311a297210 */ /* 0x004fe40007ffe0ff */
[----:B------:R-:W-:Y:S02]  /*12680*/  IADD3 R26, P0, P3, R12, R14, R28 ;  /* 0x0000000e0c1a7210 */ /* 0x000fe40007b1e01c */
[----:B------:R-:W-:Y:S01]  /*12690*/  SEL R27, R48, RZ, P2 ;  /* 0x000000ff301b7207 */ /* 0x000fe20001000000 */
[----:B------:R-:W-:-:S04]  /*126a0*/  @P1 IMAD.HI.U32 R14, R41, R34, RZ ;  /* 0x00000022290e1227 */ /* 0x000fc800078e00ff */
[----:B------:R-:W-:Y:S01]  /*126b0*/  IMAD.MOV.U32 R15, RZ, RZ, R41 ;  /* 0x000000ffff0f7224 */ /* 0x000fe200078e0029 */
[----:B0-----:R-:W-:Y:S01]  /*126c0*/  @P1 SHF.R.U32.HI R15, RZ, R39, R14 ;  /* 0x00000027ff0f1219 */ /* 0x001fe2000001160e */
[-C--:B------:R-:W-:Y:S01]  /*126d0*/  IMAD R35, R11, R27.reuse, RZ ;  /* 0x0000001b0b237224 */ /* 0x080fe200078e02ff */
[----:B------:R-:W-:Y:S01]  /*126e0*/  SHF.R.S32.HI R11, RZ, 0x1f, R28 ;  /* 0x0000001fff0b7819 */ /* 0x000fe2000001141c */
[----:B------:R-:W-:-:S03]  /*126f0*/  IMAD.WIDE.U32 R12, R10, R27, RZ ;  /* 0x0000001b0a0c7225 */ /* 0x000fc600078e00ff */
[----:B------:R-:W-:Y:S01]  /*12700*/  IADD3.X R27, R37, R32, R11, P0, P3 ;  /* 0x00000020251b7210 */ /* 0x000fe200007e640b */
[--C-:B------:R-:W-:Y:S01]  /*12710*/  IMAD.MOV R37, RZ, RZ, -R15.reuse ;  /* 0x000000ffff257224 */ /* 0x100fe200078e0a0f */
[----:B------:R-:W-:Y:S02]  /*12720*/  IADD3 R12, P0, P3, R15, R26, R12 ;  /* 0x0000001a0f0c7210 */ /* 0x000fe40007b1e00c */
[----:B------:R-:W-:Y:S01]  /*12730*/  SHF.R.S32.HI R10, RZ, 0x1f, R15 ;  /* 0x0000001fff0a7819 */ /* 0x000fe2000001140f */
[----:B------:R-:W-:Y:S01]  /*12740*/  IMAD R15, R8, R37, R41 ;  /* 0x00000025080f7224 */ /* 0x000fe200078e0229 */
[----:B------:R-:W-:-:S04]  /*12750*/  IADD3 R35, R13, R35, RZ ;  /* 0x000000230d237210 */ /* 0x000fc80007ffe0ff */
[----:B------:R-:W-:Y:S01]  /*12760*/  IADD3.X R13, R10, R27, R35, P0, P3 ;  /* 0x0000001b0a0d7210 */ /* 0x000fe200007e6423 */
[----:B------:R-:W-:Y:S01]  /*12770*/  IMAD R7, R7, R15, RZ ;  /* 0x0000000f07077224 */ /* 0x000fe200078e02ff */
[----:B------:R-:W-:-:S05]  /*12780*/  SHF.R.S32.HI R27, RZ, 0x1f, R15 ;  /* 0x0000001fff1b7819 */ /* 0x000fca000001140f */
[C---:B------:R-:W-:Y:S02]  /*12790*/  IMAD R27, R6.reuse, R27, R7 ;  /* 0x0000001b061b7224 */ /* 0x040fe400078e0207 */
[----:B------:R-:W-:-:S04]  /*127a0*/  IMAD.WIDE.U32 R6, R6, R15, R12 ;  /* 0x0000000f06067225 */ /* 0x000fc800078e000c */
[----:B------:R-:W-:Y:S01]  /*127b0*/  IMAD.IADD R7, R7, 0x1, R27 ;  /* 0x0000000107077824 */ /* 0x000fe200078e021b */
[----:B---3--:R-:W-:-:S04]  /*127c0*/  LEA R4, P0, R6, R4, 0x2 ;  /* 0x0000000406047211 */ /* 0x008fc800078010ff */
[----:B------:R-:W-:Y:S01]  /*127d0*/  LEA.HI.X R6, R6, R5, R7, 0x2, P0 ;  /* 0x0000000506067211 */ /* 0x000fe200000f1407 */
[----:B------:R-:W-:Y:S01]  /*127e0*/  SHFL.IDX PT, R12, R4, RZ, 0x1c1f ;  /* 0x001c1fff040c7589 */ /* 0x000fe200000e0000 */
[----:B----4-:R-:W-:-:S03]  /*127f0*/  IMAD.IADD R7, R38, 0x1, R49 ;  /* 0x0000000126077824 */ /* 0x010fc600078e0231 */
[----:B------:R-:W0:Y:S04]  /*12800*/  SHFL.IDX PT, R13, R6, RZ, 0x1c1f ;  /* 0x001c1fff060d7589 */ /* 0x000e2800000e0000 */
[----:B------:R-:W-:Y:S04]  /*12810*/  SHFL.IDX PT, R14, R4, 0x1, 0x1c1f ;  /* 0x003c1f00040e7f89 */ /* 0x000fe800000e0000 */
[----:B------:R-:W1:Y:S01]  /*12820*/  SHFL.IDX PT, R15, R6, 0x1, 0x1c1f ;  /* 0x003c1f00060f7f89 */ /* 0x000e6200000e0000 */
[----:B------:R-:W-:Y:S02]  /*12830*/  LOP3.LUT P0, RZ, R36, 0x3, RZ, 0xc0, !PT ;  /* 0x0000000324ff7812 */ /* 0x000fe4000780c0ff */
[----:B------:R-:W-:-:S02]  /*12840*/  IADD3 R5, R7, 0x8, RZ ;  /* 0x0000000807057810 */ /* 0x000fc40007ffe0ff */
        /* <DEDUP_REMOVED lines=33> */
[--C-:B------:R-:W-:Y:S01]  /*12a60*/  IMAD.X R33, RZ, RZ, R25.reuse, P2 ;  /* 0x000000ffff217224 */ /* 0x100fe200010e0619 */
[----:B------:R-:W-:Y:S01]  /*12a70*/  MOV R5, R25 ;  /* 0x0000001900057202 */ /* 0x000fe20000000f00 */
[----:B------:R-:W-:-:S02]  /*12a80*/  IMAD.X R37, RZ, RZ, R25, P3 ;  /* 0x000000ffff257224 */ /* 0x000fc400018e0619 */
        /* <DEDUP_REMOVED lines=9> */
[----:B------:R-:W-:Y:S01]  /*12b20*/  IMAD R11, R23, UR5, R11 ;  /* 0x00000005170b7c24 */ /* 0x000fe2000f8e020b */
[----:B------:R-:W-:Y:S01]  /*12b30*/  ULDC.64 UR4, c[0x0][0xaf0] ;  /* 0x0002bc0000047ab9 */ /* 0x000fe20000000a00 */
[----:B------:R-:W-:Y:S01]  /*12b40*/  @!PT LDS RZ, [RZ] ;  /* 0x00000000fffff984 */ /* 0x000fe20000000800 */
[----:B------:R-:W-:Y:S01]  /*12b50*/  @!PT LDS RZ, [RZ] ;  /* 0x00000000fffff984 */ /* 0x000fe20000000800 */
[----:B------:R-:W-:Y:S01]  /*12b60*/  @!PT LDS RZ, [RZ] ;  /* 0x00000000fffff984 */ /* 0x000fe20000000800 */
[----:B------:R-:W-:Y:S01]  /*12b70*/  @!PT LDS RZ, [RZ] ;  /* 0x00000000fffff984 */ /* 0x000fe20000000800 */
[----:B------:R2:W-:Y:S06]  /*12b80*/  MEMBAR.ALL.CTA ;  /* 0x0000000000007992 */ /* 0x0005ec0000008000 */
[----:B--2---:R-:W2:Y:S01]  /*12b90*/  FENCE.VIEW.ASYNC.S ;  /* 0x00000000000073c6 */ /* 0x004ea20000000000 */
[----:B------:R-:W-:-:S02]  /*12ba0*/  IMAD R12, R12, UR4, RZ ;  /* 0x000000040c0c7c24 */ /* 0x000fc4000f8e02ff */
[----:B0-----:R-:W-:-:S04]  /*12bb0*/  @P1 IMAD.HI.U32 R0, R14, R13, RZ ;  /* 0x0000000d0e001227 */ /* 0x001fc800078e00ff */
[----:B------:R-:W-:Y:S01]  /*12bc0*/  IMAD.MOV.U32 R3, RZ, RZ, R14 ;  /* 0x000000ffff037224 */ /* 0x000fe200078e000e */
[----:B-1----:R-:W-:Y:S01]  /*12bd0*/  @P1 SHF.R.U32.HI R3, RZ, R15, R0 ;  /* 0x0000000fff031219 */ /* 0x002fe20000011600 */
[C---:B------:R-:W-:Y:S02]  /*12be0*/  IMAD R13, R9.reuse, UR5, R12 ;  /* 0x00000005090d7c24 */ /* 0x040fe4000f8e020c */
[----:B------:R-:W-:Y:S01]  /*12bf0*/  IMAD.WIDE.U32 R10, R9, UR4, R10 ;  /* 0x00000004090a7c25 */ /* 0x000fe2000f8e000a */
[----:B------:R-:W-:Y:S01]  /*12c00*/  SHF.R.S32.HI R9, RZ, 0x1f, R3 ;  /* 0x0000001fff097819 */ /* 0x000fe20000011403 */
[----:B------:R-:W-:Y:S02]  /*12c10*/  ULDC.64 UR4, c[0x0][0xae0] ;  /* 0x0002b80000047ab9 */ /* 0x000fe40000000a00 */
[----:B------:R-:W-:Y:S01]  /*12c20*/  IMAD.IADD R11, R11, 0x1, R13 ;  /* 0x000000010b0b7824 */ /* 0x000fe200078e020d */
[----:B------:R-:W-:Y:S01]  /*12c30*/  IADD3 R13, -R3, RZ, RZ ;  /* 0x000000ff030d7210 */ /* 0x000fe20007ffe1ff */
[----:B------:R-:W-:-:S02]  /*12c40*/  VIADD R0, R2, 0x16820 ;  /* 0x0001682002007836 */ /* 0x000fc40000000000 */
[----:B------:R-:W-:Y:S02]  /*12c50*/  IMAD R12, R9, UR4, RZ ;  /* 0x00000004090c7c24 */ /* 0x000fe4000f8e02ff */
[----:B------:R-:W-:Y:S01]  /*12c60*/  IMAD R13, R8, R13, R14 ;  /* 0x0000000d080d7224 */ /* 0x000fe200078e020e */
[----:B------:R-:W-:Y:S01]  /*12c70*/  PRMT R0, RZ, 0x654, R0 ;  /* 0x00000654ff007816 */ /* 0x000fe20000000000 */
[----:B------:R-:W-:-:S03]  /*12c80*/  IMAD R15, R3, UR5, R12 ;  /* 0x00000005030f7c24 */ /* 0x000fc6000f8e020c */
[----:B--2---:R0:W-:Y:S01]  /*12c90*/  SYNCS.ARRIVE.TRANS64.RED.A1T0 RZ, [R0+URZ], RZ ;  /* 0x000000ff00ff79a7 */ /* 0x0041e2000810043f */
[----:B------:R-:W-:Y:S01]  /*12ca0*/  IMAD.WIDE.U32 R8, R3, UR4, R10 ;  /* 0x0000000403087c25 */ /* 0x000fe2000f8e000a */
[----:B------:R-:W-:Y:S01]  /*12cb0*/  ULDC.64 UR4, c[0x0][0xad8] ;  /* 0x0002b60000047ab9 */ /* 0x000fe20000000a00 */
[----:B0-----:R-:W-:Y:S02]  /*12cc0*/  SHF.R.S32.HI R0, RZ, 0x1f, R13 ;  /* 0x0000001fff007819 */ /* 0x001fe4000001140d */
[----:B------:R-:W-:-:S03]  /*12cd0*/  IMAD.IADD R9, R9, 0x1, R15 ;  /* 0x0000000109097824 */ /* 0x000fc600078e020f */
        /* <DEDUP_REMOVED lines=15> */
[C---:B------:R-:W-:Y:S01]  /*12dd0*/  IADD3 R11, R41.reuse, 0x30, RZ ;  /* 0x00000030290b7810 */ /* 0x040fe20007ffe0ff */
[----:B------:R-:W2:Y:S01]  /*12de0*/  SHFL.IDX PT, R0, R40, RZ, 0x181f ;  /* 0x00181fff28007589 */ /* 0x000ea200000e0000 */
[-C--:B------:R-:W-:Y:S02]  /*12df0*/  ISETP.GE.OR P2, PT, R41, R44.reuse, P0 ;  /* 0x0000002c2900720c */ /* 0x080fe40000746670 */
[-C--:B------:R-:W-:Y:S01]  /*12e00*/  ISETP.GE.OR P3, PT, R11, R44.reuse, P0 ;  /* 0x0000002c0b00720c */ /* 0x080fe20000766670 */
[----:B------:R-:W3:Y:S01]  /*12e10*/  SHFL.IDX PT, R14, R23, 0x2, 0x181f ;  /* 0x00581f00170e7f89 */ /* 0x000ee200000e0000 */
[----:B------:R-:W-:-:S03]  /*12e20*/  ISETP.GE.OR P4, PT, R13, R44, P0 ;  /* 0x0000002c0d00720c */ /* 0x000fc60000786670 */
[----:B------:R-:W4:Y:S04]  /*12e30*/  SHFL.IDX PT, R8, R40, 0x1, 0x181f ;  /* 0x00381f0028087f89 */ /* 0x000f2800000e0000 */
[----:B------:R-:W4:Y:S02]  /*12e40*/  SHFL.IDX PT, R10, R40, 0x2, 0x181f ;  /* 0x00581f00280a7f89 */ /* 0x000f2400000e0000 */
[C---:B0-----:R-:W-:Y:S02]  /*12e50*/  @!P2 LEA R28, P5, R43.reuse, R3, 0x1 ;  /* 0x000000032b1ca211 */ /* 0x041fe400078a08ff */
[C---:B-1----:R-:W-:Y:S02]  /*12e60*/  @!P3 LEA R20, P1, R43.reuse, R9, 0x1 ;  /* 0x000000092b14b211 */ /* 0x042fe400078208ff */
[----:B--2---:R-:W-:-:S02]  /*12e70*/  @!P2 LEA.HI.X R3, R43, R0, R42, 0x1, P5 ;  /* 0x000000002b03a211 */ /* 0x004fc400028f0c2a */
        /* <DEDUP_REMOVED lines=12> */
.L_x_2998:
[----:B------:R-:W-:-:S05]  /*12f40*/  VIADD R41, R41, 0x90 ;  /* 0x0000009029297836 */ /* 0x000fca0000000000 */
[----:B------:R-:W-:-:S13]  /*12f50*/  ISETP.GE.OR P0, PT, R41, R44, P0 ;  /* 0x0000002c2900720c */ /* 0x000fda0000706670 */
[----:B------:R-:W-:Y:S05]  /*12f60*/  @P0 BRA `(.L_x_2807) ;  /* 0x0000001000cc0947 */ /* 0x000fea0003800000 */
[----:B------:R-:W-:-:S04]  /*12f70*/  LEA R14, P0, R43, R14, 0x1 ;  /* 0x0000000e2b0e7211 */ /* 0x000fc800078008ff */
[----:B------:R-:W-:-:S05]  /*12f80*/  LEA.HI.X R15, R43, R0, R42, 0x1, P0 ;  /* 0x000000002b0f7211 */ /* 0x000fca00000f0c2a */
[----:B------:R0:W-:Y:S01]  /*12f90*/  ST.E.128 desc[UR40][R14.64], R36 ;  /* 0x000000240e007985 */ /* 0x0001e2000c101d28 */
[----:B------:R-:W-:Y:S05]  /*12fa0*/  BRA `(.L_x_2807) ;  /* 0x0000001000bc7947 */ /* 0x000fea0003800000 */
.L_x_2805:
        /* <DEDUP_REMOVED lines=9> */
[----:B------:R-:W-:-:S03]  /*13040*/  ULDC.64 UR4, c[0x0][0xb38] ;  /* 0x0002ce0000047ab9 */ /* 0x000fc60000000a00 */
        /* <DEDUP_REMOVED lines=8> */
[----:B------:R-:W-:-:S03]  /*130d0*/  ULDC.64 UR4, c[0x0][0xb48] ;  /* 0x0002d20000047ab9 */ /* 0x000fc60000000a00 */
[----:B------:R-:W-:Y:S01]  /*130e0*/  IMAD.MOV.U32 R9, RZ, RZ, R41 ;  /* 0x000000ffff097224 */ /* 0x000fe200078e0029 */
[----:B0-----:R-:W-:Y:S01]  /*130f0*/  @P1 SHF.R.U32.HI R9, RZ, R13, R4 ;  /* 0x0000000dff091219 */ /* 0x001fe20000011604 */
[----:B------:R-:W-:Y:S02]  /*13100*/  IMAD.IADD R11, R11, 0x1, R3 ;  /* 0x000000010b0b7824 */ /* 0x000fe400078e0203 */
[----:B------:R-:W-:Y:S01]  /*13110*/  VIADD R4, R2, 0x16820 ;  /* 0x0001682002047836 */ /* 0x000fe20000000000 */
[----:B------:R-:W-:Y:S01]  /*13120*/  IADD3 R3, -R9, RZ, RZ ;  /* 0x000000ff09037210 */ /* 0x000fe20007ffe1ff */
[----:B------:R-:W-:Y:S01]  /*13130*/  IMAD.WIDE.U32 R10, R48, UR4, R10 ;  /* 0x00000004300a7c25 */ /* 0x000fe2000f8e000a */
[----:B------:R-:W-:Y:S02]  /*13140*/  SHF.R.S32.HI R0, RZ, 0x1f, R9 ;  /* 0x0000001fff007819 */ /* 0x000fe40000011409 */
[----:B------:R-:W-:Y:S01]  /*13150*/  PRMT R4, RZ, 0x654, R4 ;  /* 0x00000654ff047816 */ /* 0x000fe20000000004 */
[----:B------:R-:W-:-:S02]  /*13160*/  IMAD R3, R8, R3, R41 ;  /* 0x0000000308037224 */ /* 0x000fc400078e0229 */
[----:B------:R-:W-:Y:S01]  /*13170*/  IMAD R0, R0, UR6, RZ ;  /* 0x0000000600007c24 */ /* 0x000fe2000f8e02ff */
[----:B------:R0:W-:Y:S01]  /*13180*/  SYNCS.ARRIVE.TRANS64.RED.A1T0 RZ, [R4+URZ], RZ ;  /* 0x000000ff04ff79a7 */ /* 0x0001e2000810043f */
        /* <DEDUP_REMOVED lines=12> */
[----:B------:R-:W-:-:S03]  /*13250*/  UMOV UR4, 0xffffffff ;  /* 0xffffffff00047882 */ /* 0x000fc60000000000 */
[----:B0-----:R-:W-:Y:S01]  /*13260*/  LEA.HI.X R4, R8, UR5, R3, 0x2, P0 ;  /* 0x0000000508047c11 */ /* 0x001fe200080f1403 */
[C---:B--2---:R-:W-:Y:S01]  /*13270*/  VIADD R23, R42.reuse, 0x10 ;  /* 0x000000102a177836 */ /* 0x044fe20000000000 */
[C---:B------:R-:W-:Y:S01]  /*13280*/  IADD3 R27, R42.reuse, 0x18, RZ ;  /* 0x000000182a1b7810 */ /* 0x040fe20007ffe0ff */
[C---:B------:R-:W-:Y:S01]  /*13290*/  VIADD R32, R42.reuse, 0x20 ;  /* 0x000000202a207836 */ /* 0x040fe20000000000 */
[C---:B------:R-:W-:Y:S01]  /*132a0*/  IADD3 R40, R42.reuse, 0x8, RZ ;  /* 0x000000082a287810 */ /* 0x040fe20007ffe0ff */
        /* <DEDUP_REMOVED lines=8> */
[----:B------:R-:W-:Y:S02]  /*13330*/  SHF.R.S32.HI R39, RZ, 0x1f, R38 ;  /* 0x0000001fff277819 */ /* 0x000fe40000011426 */
[----:B------:R-:W-:Y:S01]  /*13340*/  SHF.R.S32.HI R41, RZ, 0x1f, R40 ;  /* 0x0000001fff297819 */ /* 0x000fe20000011428 */
[----:B------:R-:W-:Y:S06]  /*13350*/  BRA.DIV UR4, `(.L_x_2808) ;  /* 0x000000a204747947 */ /* 0x000fec000b800000 */
[----:B------:R0:W1:Y:S04]  /*13360*/  SHFL.IDX PT, R3, R4, RZ, 0x1c1f ;  /* 0x001c1fff04037589 */ /* 0x00006800000e0000 */
[----:B------:R0:W2:Y:S02]  /*13370*/  SHFL.IDX PT, R14, R0, RZ, 0x1c1f ;  /* 0x001c1fff000e7589 */ /* 0x0000a400000e0000 */
.L_x_3001:
        /* <DEDUP_REMOVED lines=8> */
[----:B-1----:R-:W-:Y:S02]  /*13400*/  @!P3 IMAD.MOV.U32 R15, RZ, RZ, R3 ;  /* 0x000000ffff0fb224 */ /* 0x002fe400078e0003 */
[-C--:B--2---:R-:W-:Y:S01]  /*13410*/  @!P1 LEA R8, P5, R40, R14.reuse, 0x2 ;  /* 0x0000000e28089211 */ /* 0x084fe200078a10ff */
[----:B------:R-:W-:Y:S01]  /*13420*/  @!P3 IMAD.WIDE R6, R42, 0x4, R14 ;  /* 0x000000042a06b825 */ /* 0x000fe200078e020e */
[C---:B------:R-:W-:Y:S02]  /*13430*/  @!P0 LEA R10, P2, R23.reuse, R14, 0x2 ;  /* 0x0000000e170a8211 */ /* 0x040fe400078410ff */
[-C--:B------:R-:W-:Y:S02]  /*13440*/  @!P1 LEA.HI.X R9, R40, R3.reuse, R41, 0x2, P5 ;  /* 0x0000000328099211 */ /* 0x080fe400028f1429 */
[----:B------:R1:W-:Y:S01]  /*13450*/  @!P3 ST.E.64 desc[UR40][R6.64], R20 ;  /* 0x000000140600b985 */ /* 0x0003e2000c101b28 */
[----:B------:R-:W-:Y:S02]  /*13460*/  ISETP.GE.AND P3, PT, R32, UR4, PT ;  /* 0x0000000420007c0c */ /* 0x000fe4000bf66270 */
[----:B------:R-:W-:Y:S01]  /*13470*/  @!P0 LEA.HI.X R11, R23, R3, R26, 0x2, P2 ;  /* 0x00000003170b8211 */ /* 0x000fe200010f141a */
[----:B------:R2:W-:Y:S01]  /*13480*/  @!P1 ST.E.64 desc[UR40][R8.64], R92 ;  /* 0x0000005c08009985 */ /* 0x0005e2000c101b28 */
[----:B------:R-:W-:-:S02]  /*13490*/  ISETP.GE.AND P2, PT, R34, UR4, PT ;  /* 0x0000000422007c0c */ /* 0x000fc4000bf46270 */
[CC--:B------:R-:W-:Y:S01]  /*134a0*/  @!P4 LEA R12, P5, R27.reuse, R14.reuse, 0x2 ;  /* 0x0000000e1b0cc211 */ /* 0x0c0fe200078a10ff */
[----:B------:R3:W-:Y:S01]  /*134b0*/  @!P0 ST.E.64 desc[UR40][R10.64], R96 ;  /* 0x000000600a008985 */ /* 0x0007e2000c101b28 */
[----:B------:R-:W-:Y:S02]  /*134c0*/  ISETP.GE.AND P1, PT, R36, UR4, PT ;  /* 0x0000000424007c0c */ /* 0x000fe4000bf26270 */
[----:B------:R-:W-:Y:S02]  /*134d0*/  ISETP.GE.AND P0, PT, R38, UR4, PT ;  /* 0x0000000426007c0c */ /* 0x000fe4000bf06270 */
[----:B------:R-:W-:Y:S02]  /*134e0*/  @!P4 LEA.HI.X R13, R27, R3, R28, 0x2, P5 ;  /* 0x000000031b0dc211 */ /* 0x000fe400028f141c */
[----:B------:R-:W-:-:S03]  /*134f0*/  @!P3 LEA R24, P5, R32, R14, 0x2 ;  /* 0x0000000e2018b211 */ /* 0x000fc600078a10ff */
[----:B------:R3:W-:Y:S01]  /*13500*/  @!P4 ST.E.64 desc[UR40][R12.64], R100 ;  /* 0x000000640c00c985 */ /* 0x0007e2000c101b28 */
[-C--:B-1----:R-:W-:Y:S02]  /*13510*/  @!P2 LEA R6, P4, R34, R14.reuse, 0x2 ;  /* 0x0000000e2206a211 */ /* 0x082fe400078810ff */
[-C--:B------:R-:W-:Y:S02]  /*13520*/  @!P3 LEA.HI.X R25, R32, R3.reuse, R33, 0x2, P5 ;  /* 0x000000032019b211 */ /* 0x080fe400028f1421 */
[-C--:B--2---:R-:W-:Y:S02]  /*13530*/  @!P1 LEA R8, P5, R36, R14.reuse, 0x2 ;  /* 0x0000000e24089211 */ /* 0x084fe400078a10ff */
[-C--:B------:R-:W-:Y:S01]  /*13540*/  @!P2 LEA.HI.X R7, R34, R3.reuse, R35, 0x2, P4 ;  /* 0x000000032207a211 */ /* 0x080fe200020f1423 */
[----:B------:R3:W-:Y:S01]  /*13550*/  @!P3 ST.E.64 desc[UR40][R24.64], R104 ;  /* 0x000000681800b985 */ /* 0x0007e2000c101b28 */
[----:B------:R-:W-:Y:S02]  /*13560*/  @!P0 LEA R14, P4, R38, R14, 0x2 ;  /* 0x0000000e260e8211 */ /* 0x000fe400078810ff */
[-C--:B------:R-:W-:Y:S01]  /*13570*/  @!P1 LEA.HI.X R9, R36, R3.reuse, R37, 0x2, P5 ;  /* 0x0000000324099211 */ /* 0x080fe200028f1425 */
[----:B------:R3:W-:Y:S01]  /*13580*/  @!P2 ST.E.64 desc[UR40][R6.64], R108 ;  /* 0x0000006c0600a985 */ /* 0x0007e2000c101b28 */
[----:B------:R-:W-:-:S03]  /*13590*/  @!P0 LEA.HI.X R15, R38, R3, R39, 0x2, P4 ;  /* 0x00000003260f8211 */ /* 0x000fc600020f1427 */
[----:B------:R3:W-:Y:S04]  /*135a0*/  @!P1 ST.E.64 desc[UR40][R8.64], R112 ;  /* 0x0000007008009985 */ /* 0x0007e8000c101b28 */
[----:B------:R3:W-:Y:S02]  /*135b0*/  @!P0 ST.E.64 desc[UR40][R14.64], R116 ;  /* 0x000000740e008985 */ /* 0x0007e4000c101b28 */
.L_x_2810:
[----:B------:R-:W-:Y:S05]  /*135c0*/  BSYNC B1 ;  /* 0x0000000000017941 */ /* 0x000fea0003800000 */
.L_x_2809:
[----:B------:R-:W-:-:S03]  /*135d0*/  UMOV UR4, 0xffffffff ;  /* 0xffffffff00047882 */ /* 0x000fc60000000000 */
[----:B------:R-:W-:Y:S05]  /*135e0*/  BRA.DIV UR4, `(.L_x_2811) ;  /* 0x000000a204047947 */ /* 0x000fea000b800000 */
[----:B-1----:R1:W4:Y:S04]  /*135f0*/  SHFL.IDX PT, R3, R4, 0x1, 0x1c1f ;  /* 0x003c1f0004037f89 */ /* 0x00232800000e0000 */
[----:B--23--:R1:W2:Y:S02]  /*13600*/  SHFL.IDX PT, R14, R0, 0x1, 0x1c1f ;  /* 0x003c1f00000e7f89 */ /* 0x00c2a400000e0000 */
.L_x_3005:
        /* <DEDUP_REMOVED lines=37> */
.L_x_2803:
[----:B------:R-:W2:Y:S01]  /*13860*/  LDL.LU R0, [R1+0x50] ;  /* 0x0000500001007983 */ /* 0x000ea20000300800 */
[----:B------:R-:W-:Y:S01]  /*13870*/  ULDC.64 UR6, c[0x0][0xc08] ;  /* 0x0003020000067ab9 */ /* 0x000fe20000000a00 */
[----:B------:R-:W-:Y:S02]  /*13880*/  ULDC.64 UR4, c[0x0][0xc00] ;  /* 0x0003000000047ab9 */ /* 0x000fe40000000a00 */
[----:B------:R-:W4:Y:S01]  /*13890*/  LDL R8, [R1+0x4c] ;  /* 0x00004c0001087983 */ /* 0x000f220000100800 */
[----:B------:R-:W-:Y:S01]  /*138a0*/  ISETP.NE.U32.AND P1, PT, RZ, UR6, PT ;  /* 0x00000006ff007c0c */ /* 0x000fe2000bf25070 */
[----:B------:R-:W-:Y:S01]  /*138b0*/  IMAD.MOV.U32 R3, RZ, RZ, RZ ;  /* 0x000000ffff037224 */ /* 0x000fe200078e00ff */
[----:B------:R-:W-:Y:S02]  /*138c0*/  ISETP.NE.U32.AND P0, PT, RZ, UR4, PT ;  /* 0x00000004ff007c0c */ /* 0x000fe4000bf05070 */
[----:B------:R-:W-:Y:S02]  /*138d0*/  ISETP.NE.AND.EX P1, PT, RZ, UR7, PT, P1 ;  /* 0x00000007ff007c0c */ /* 0x000fe4000bf25310 */
[----:B------:R-:W-:Y:S01]  /*138e0*/  ISETP.NE.AND.EX P0, PT, RZ, UR5, PT, P0 ;  /* 0x00000005ff007c0c */ /* 0x000fe2000bf05300 */
[----:B------:R-:W1:Y:S01]  /*138f0*/  S2R R9, SR_TID.X ;  /* 0x0000000000097919 */ /* 0x000e620000002100 */
[----:B--2---:R-:W-:Y:S01]  /*13900*/  IADD3 R4, P2, R0, UR4, RZ ;  /* 0x0000000400047c10 */ /* 0x004fe2000ff5e0ff */
[----:B------:R-:W-:-:S03]  /*13910*/  ULDC UR4, c[0x0][0xa88] ;  /* 0x0002a20000047ab9 */ /* 0x000fc60000000800 */
[----:B0-----:R-:W-:-:S05]  /*13920*/  IADD3.X R5, R35, UR5, RZ, P2, !PT ;  /* 0x0000000523057c10 */ /* 0x001fca00097fe4ff */
[----:B------:R-:W-:Y:S01]  /*13930*/  @P1 IADD3 R6, P2, R0, UR6, RZ ;  /* 0x0000000600061c10 */ /* 0x000fe2000ff5e0ff */
[----:B-----5:R-:W-:Y:S01]  /*13940*/  IMAD.U32 R24, RZ, RZ, UR4 ;  /* 0x00000004ff187e24 */ /* 0x020fe2000f8e00ff */
[----:B------:R0:W5:Y:S02]  /*13950*/  @P0 LDG.E R3, desc[UR40][R4.64] ;  /* 0x0000002804030981 */ /* 0x000164000c1e1900 */
[----:B------:R-:W-:Y:S02]  /*13960*/  @P1 IADD3.X R7, R35, UR7, RZ, P2, !PT ;  /* 0x0000000723071c10 */ /* 0x000fe400097fe4ff */
[----:B-1----:R-:W-:-:S03]  /*13970*/  IADD3 R34, R9, -0x80, RZ ;  /* 0xffffff8009227810 */ /* 0x002fc60007ffe0ff */
[----:B------:R0:W5:Y:S01]  /*13980*/  @P1 LDG.E R24, desc[UR40][R6.64] ;  /* 0x0000002806181981 */ /* 0x000162000c1e1900 */
[----:B----4-:R-:W-:Y:S02]  /*13990*/  ISETP.NE.AND P2, PT, R8, RZ, PT ;  /* 0x000000ff0800720c */ /* 0x010fe40003f45270 */
[----:B------:R-:W-:-:S11]  /*139a0*/  ISETP.GT.AND P3, PT, R34, 0xbf, PT ;  /* 0x000000bf2200780c */ /* 0x000fd60003f64270 */
[----:B------:R-:W1:Y:S02]  /*139b0*/  @!P2 LDC R8, c[0x0][0xad4] ;  /* 0x0002b500ff08ab82 */ /* 0x000e640000000800 */
[----:B-1----:R0:W-:Y:S01]  /*139c0*/  @!P2 STL [R1+0x4c], R8 ;  /* 0x00004c080100a387 */ /* 0x0021e20000100800 */
[----:B------:R-:W-:Y:S01]  /*139d0*/  ISETP.GT.AND P2, PT, R8, 0x1, PT ;  /* 0x000000010800780c */ /* 0x000fe20003f44270 */
[----:B------:R-:W-:-:S12]  /*139e0*/  @P1 BRA `(.L_x_2812) ;  /* 0x0000000000101947 */ /* 0x000fd80003800000 */
[----:B------:R-:W-:Y:S05]  /*139f0*/  @!P0 BRA `(.L_x_2812) ;  /* 0x00000000000c8947 */ /* 0x000fea0003800000 */
[----:B0-----:R-:W2:Y:S04]  /*13a00*/  LDG.E R7, desc[UR40][R4.64] ;  /* 0x0000002804077981 */ /* 0x001ea8000c1e1900 */
[----:B-----5:R-:W2:Y:S02]  /*13a10*/  LDG.E R24, desc[UR40][R4.64+0x4] ;  /* 0x0000042804187981 */ /* 0x020ea4000c1e1900 */
[----:B--2---:R-:W-:-:S07]  /*13a20*/  IMAD.IADD R24, R24, 0x1, -R7 ;  /* 0x0000000118187824 */ /* 0x004fce00078e0a07 */
.L_x_2812:
[----:B------:R-:W-:Y:S01]  /*13a30*/  BSSY B1, `(.L_x_2813) ;  /* 0x0000037000017945 */ /* 0x000fe20003800000 */
[----:B------:R-:W-:Y:S02]  /*13a40*/  SEL R33, R47, RZ, !P0 ;  /* 0x000000ff2f217207 */ /* 0x000fe40004000000 */
[----:B------:R-:W-:Y:S02]  /*13a50*/  SEL R32, R32, RZ, !P0 ;  /* 0x000000ff20207207 */ /* 0x000fe40004000000 */
[----:B-----5:R-:W-:Y:S01]  /*13a60*/  SHF.R.S32.HI R26, RZ, 0x1f, R3 ;  /* 0x0000001fff1a7819 */ /* 0x020fe20000011403 */
[----:B------:R-:W-:Y:S06]  /*13a70*/  @P3 BRA `(.L_x_2814) ;  /* 0x0000000000c83947 */ /* 0x000fec0003800000 */
[----:B0-----:R-:W2:Y:S01]  /*13a80*/  LDL R4, [R1+0x28] ;  /* 0x0000280001047983 */ /* 0x001ea20000100800 */
[----:B------:R-:W0:Y:S02]  /*13a90*/  LDC R37, c[0x0][0xbe8] ;  /* 0x0002fa00ff257b82 */ /* 0x000e240000000800 */
[----:B0-----:R-:W-:Y:S01]  /*13aa0*/  IMAD R0, R24, R37, RZ ;  /* 0x0000002518007224 */ /* 0x001fe200078e02ff */
[----:B--2---:R-:W-:-:S04]  /*13ab0*/  IADD3 R35, R4, -0x80, R9 ;  /* 0xffffff8004237810 */ /* 0x004fc80007ffe009 */
[----:B------:R-:W-:-:S13]  /*13ac0*/  ISETP.GE.AND P0, PT, R35, R0, PT ;  /* 0x000000002300720c */ /* 0x000fda0003f06270 */
[----:B------:R-:W-:Y:S05]  /*13ad0*/  @P0 BRA `(.L_x_2814) ;  /* 0x0000000000b00947 */ /* 0x000fea0003800000 */
[----:B---3--:R-:W2:Y:S01]  /*13ae0*/  LDL.LU R28, [R1+0x58] ;  /* 0x00005800011c7983 */ /* 0x008ea20000300800 */
[----:B------:R-:W-:Y:S01]  /*13af0*/  IMAD.MOV.U32 R20, RZ, RZ, 0x9b8 ;  /* 0x000009b8ff147424 */ /* 0x000fe200078e00ff */
[----:B------:R-:W-:Y:S01]  /*13b00*/  ISETP.GT.AND P0, PT, R8, 0x1, PT ;  /* 0x000000010800780c */ /* 0x000fe20003f04270 */
[----:B------:R-:W0:Y:S01]  /*13b10*/  LDC.64 R4, c[0x0][0xba8] ;  /* 0x0002ea00ff047b82 */ /* 0x000e220000000a00 */
[----:B------:R-:W-:Y:S01]  /*13b20*/  ISETP.NE.AND P1, PT, R37, 0x1, PT ;  /* 0x000000012500780c */ /* 0x000fe20003f25270 */
[----:B------:R-:W-:Y:S01]  /*13b30*/  IMAD.MOV.U32 R21, RZ, RZ, R35 ;  /* 0x000000ffff157224 */ /* 0x000fe200078e0023 */
[----:B------:R-:W-:-:S05]  /*13b40*/  SEL R20, R20, 0x978, P0 ;  /* 0x0000097814147807 */ /* 0x000fca0000000000 */
[----:B------:R-:W1:Y:S08]  /*13b50*/  LDC.64 R8, c[0x0][R20+0x220] ;  /* 0x0000880014087b82 */ /* 0x000e700000000a00 */
[----:B------:R-:W3:Y:S08]  /*13b60*/  LDC.64 R6, c[0x0][R20+0x218] ;  /* 0x0000860014067b82 */ /* 0x000ef00000000a00 */
[----:B------:R-:W4:Y:S08]  /*13b70*/  LDC.64 R10, c[0x0][R20+0x228] ;  /* 0x00008a00140a7b82 */ /* 0x000f300000000a00 */
[----:B------:R-:W5:Y:S08]  /*13b80*/  @P1 LDC R0, c[0x0][0xbec] ;  /* 0x0002fb00ff001b82 */ /* 0x000f700000000800 */
[----:B------:R-:W4:Y:S08]  /*13b90*/  LDC.64 R12, c[0x0][R20+0x210] ;  /* 0x00008400140c7b82 */ /* 0x000f300000000a00 */
[----:B------:R-:W4:Y:S01]  /*13ba0*/  @P1 LDC R27, c[0x0][0xbf0] ;  /* 0x0002fc00ff1b1b82 */ /* 0x000f220000000800 */
[----:B-----5:R-:W-:-:S07]  /*13bb0*/  @P1 IMAD.HI.U32 R0, R35, R0, RZ ;  /* 0x0000000023001227 */ /* 0x020fce00078e00ff */
[----:B0-----:R-:W0:Y:S01]  /*13bc0*/  @!P0 LDC R4, c[0x0][0xb50] ;  /* 0x0002d400ff048b82 */ /* 0x001e220000000800 */
[-C--:B-1----:R-:W-:Y:S02]  /*13bd0*/  IMAD R9, R9, R33.reuse, RZ ;  /* 0x0000002109097224 */ /* 0x082fe400078e02ff */
[----:B------:R-:W-:-:S05]  /*13be0*/  IMAD.WIDE.U32 R14, R8, R33, RZ ;  /* 0x00000021080e7225 */ /* 0x000fca00078e00ff */
[----:B------:R-:W1:Y:S01]  /*13bf0*/  @!P0 LDC R5, c[0x0][0xb54] ;  /* 0x0002d500ff058b82 */ /* 0x000e620000000800 */
[-C--:B---3--:R-:W-:Y:S02]  /*13c00*/  IMAD R25, R7, R23.reuse, RZ ;  /* 0x0000001707197224 */ /* 0x088fe400078e02ff */
[----:B------:R-:W-:Y:S01]  /*13c10*/  IMAD.WIDE.U32 R6, R6, R23, RZ ;  /* 0x0000001706067225 */ /* 0x000fe200078e00ff */
[----:B----4-:R-:W-:-:S03]  /*13c20*/  @P1 SHF.R.U32.HI R21, RZ, R27, R0 ;  /* 0x0000001bff151219 */ /* 0x010fc60000011600 */
[----:B------:R-:W-:Y:S01]  /*13c30*/  IMAD R27, R8, R32, R9 ;  /* 0x00000020081b7224 */ /* 0x000fe200078e0209 */
[----:B------:R-:W-:Y:S01]  /*13c40*/  IADD3 R0, P1, P3, R14, R6, R3 ;  /* 0x000000060e007210 */ /* 0x000fe20007b3e003 */
[----:B------:R-:W-:Y:S01]  /*13c50*/  IMAD.IADD R25, R7, 0x1, R25 ;  /* 0x0000000107197824 */ /* 0x000fe200078e0219 */
[----:B------:R-:W-:Y:S01]  /*13c60*/  IADD3 R8, -R21, RZ, RZ ;  /* 0x000000ff15087210 */ /* 0x000fe20007ffe1ff */
[----:B------:R-:W-:Y:S01]  /*13c70*/  IMAD.IADD R27, R15, 0x1, R27 ;  /* 0x000000010f1b7824 */ /* 0x000fe200078e021b */
[----:B--2---:R-:W-:-:S05]  /*13c80*/  SEL R9, R28, RZ, P0 ;  /* 0x000000ff1c097207 */ /* 0x004fca0000000000 */
        /* <DEDUP_REMOVED lines=17> */
.L_x_2814:
[----:B------:R-:W-:Y:S05]  /*13da0*/  BSYNC B1 ;  /* 0x0000000000017941 */ /* 0x000fea0003800000 */
.L_x_2813:
[----:B------:R-:W-:Y:S05]  /*13db0*/  @P2 BRA `(.L_x_2807) ;  /* 0x0000000400382947 */ /* 0x000fea0003800000 */
[----:B---3--:R-:W2:Y:S01]  /*13dc0*/  LDL R28, [R1+0x28] ;  /* 0x00002800011c7983 */ /* 0x008ea20000100800 */
[----:B------:R-:W3:Y:S01]  /*13dd0*/  LDC R25, c[0x0][0xbe8] ;  /* 0x0002fa00ff197b82 */ /* 0x000ee20000000800 */
[----:B------:R-:W-:Y:S01]  /*13de0*/  SHF.R.S32.HI R27, RZ, 0x1f, R34 ;  /* 0x0000001fff1b7819 */ /* 0x000fe20000011422 */
[----:B------:R-:W-:Y:S01]  /*13df0*/  ULDC.64 UR4, c[0x0][0xaa0] ;  /* 0x0002a80000047ab9 */ /* 0x000fe20000000a00 */
[----:B------:R-:W-:Y:S01]  /*13e00*/  ULDC.64 UR6, c[0x0][0xaf0] ;  /* 0x0002bc0000067ab9 */ /* 0x000fe20000000a00 */
[----:B------:R-:W-:Y:S01]  /*13e10*/  IMAD R0, R26, UR4, RZ ;  /* 0x000000041a007c24 */ /* 0x000fe2000f8e02ff */
[----:B------:R-:W-:Y:S01]  /*13e20*/  LEA.HI R27, R27, R34, RZ, 0x3 ;  /* 0x000000221b1b7211 */ /* 0x000fe200078f18ff */
[----:B01----:R-:W-:-:S03]  /*13e30*/  IMAD.WIDE.U32 R4, R3, UR4, RZ ;  /* 0x0000000403047c25 */ /* 0x003fc6000f8e00ff */
[----:B------:R-:W-:Y:S01]  /*13e40*/  SHF.R.S32.HI R27, RZ, 0x3, R27 ;  /* 0x00000003ff1b7819 */ /* 0x000fe2000001141b */
[----:B------:R-:W-:Y:S01]  /*13e50*/  IMAD R7, R3, UR5, R0 ;  /* 0x0000000503077c24 */ /* 0x000fe2000f8e0200 */
[----:B------:R-:W-:-:S03]  /*13e60*/  ULDC.64 UR4, c[0x0][0xae8] ;  /* 0x0002ba0000047ab9 */ /* 0x000fc60000000a00 */
[----:B------:R-:W-:Y:S01]  /*13e70*/  IMAD R0, R46, 0x30, R27 ;  /* 0x000000302e007824 */ /* 0x000fe200078e021b */
[----:B------:R-:W-:-:S03]  /*13e80*/  IADD3 R5, R5, R7, RZ ;  /* 0x0000000705057210 */ /* 0x000fc60007ffe0ff */
[----:B------:R-:W-:Y:S01]  /*13e90*/  IMAD.WIDE.U32 R4, R23, UR4, R4 ;  /* 0x0000000417047c25 */ /* 0x000fe2000f8e0004 */
[----:B---3--:R-:W-:-:S03]  /*13ea0*/  ISETP.NE.AND P0, PT, R25, 0x1, PT ;  /* 0x000000011900780c */ /* 0x008fc60003f05270 */
[----:B------:R-:W-:Y:S01]  /*13eb0*/  IMAD R5, R23, UR5, R5 ;  /* 0x0000000517057c24 */ /* 0x000fe2000f8e0205 */
[----:B------:R-:W-:Y:S01]  /*13ec0*/  ULDC.64 UR4, c[0x0][0xae0] ;  /* 0x0002b80000047ab9 */ /* 0x000fe20000000a00 */
[----:B------:R-:W-:-:S08]  /*13ed0*/  IMAD.WIDE.U32 R4, R33, UR6, R4 ;  /* 0x0000000621047c25 */ /* 0x000fd0000f8e0004 */
[----:B------:R-:W0:Y:S08]  /*13ee0*/  @P0 LDC R6, c[0x0][0xbec] ;  /* 0x0002fb00ff060b82 */ /* 0x000e300000000800 */
[----:B------:R-:W1:Y:S01]  /*13ef0*/  @P0 LDC R11, c[0x0][0xbf0] ;  /* 0x0002fc00ff0b0b82 */ /* 0x000e620000000800 */
[----:B--2---:R-:W-:-:S04]  /*13f00*/  IMAD.IADD R9, R28, 0x1, R0 ;  /* 0x000000011c097824 */ /* 0x004fc800078e0200 */
[----:B0-----:R-:W-:-:S04]  /*13f10*/  @P0 IMAD.HI.U32 R0, R9, R6, RZ ;  /* 0x0000000609000227 */ /* 0x001fc800078e00ff */
[----:B------:R-:W-:Y:S01]  /*13f20*/  IMAD.MOV.U32 R3, RZ, RZ, R9 ;  /* 0x000000ffff037224 */ /* 0x000fe200078e0009 */
[----:B-1----:R-:W-:Y:S01]  /*13f30*/  @P0 SHF.R.U32.HI R3, RZ, R11, R0 ;  /* 0x0000000bff030219 */ /* 0x002fe20000011600 */
[----:B------:R-:W-:-:S03]  /*13f40*/  IMAD R6, R32, UR6, RZ ;  /* 0x0000000620067c24 */ /* 0x000fc6000f8e02ff */
[--C-:B------:R-:W-:Y:S01]  /*13f50*/  SHF.R.S32.HI R0, RZ, 0x1f, R3.reuse ;  /* 0x0000001fff007819 */ /* 0x100fe20000011403 */
[----:B------:R-:W-:Y:S01]  /*13f60*/  IMAD R7, R33, UR7, R6 ;  /* 0x0000000721077c24 */ /* 0x000fe2000f8e0206 */
[----:B------:R-:W-:Y:S01]  /*13f70*/  ULDC.64 UR6, c[0x0][0xa80] ;  /* 0x0002a00000067ab9 */ /* 0x000fe20000000a00 */
[----:B------:R-:W-:Y:S02]  /*13f80*/  IMAD.MOV R6, RZ, RZ, -R3 ;  /* 0x000000ffff067224 */ /* 0x000fe400078e0a03 */
[----:B------:R-:W-:Y:S02]  /*13f90*/  IMAD.IADD R5, R5, 0x1, R7 ;  /* 0x0000000105057824 */ /* 0x000fe400078e0207 */
[----:B------:R-:W-:Y:S02]  /*13fa0*/  IMAD R0, R0, UR4, RZ ;  /* 0x0000000400007c24 */ /* 0x000fe4000f8e02ff */
[----:B------:R-:W-:Y:S02]  /*13fb0*/  IMAD R7, R25, R6, R9 ;  /* 0x0000000619077224 */ /* 0x000fe400078e0209 */
[----:B------:R-:W-:-:S02]  /*13fc0*/  IMAD R9, R3, UR5, R0 ;  /* 0x0000000503097c24 */ /* 0x000fc4000f8e0200 */
[----:B------:R-:W-:Y:S01]  /*13fd0*/  IMAD.WIDE.U32 R4, R3, UR4, R4 ;  /* 0x0000000403047c25 */ /* 0x000fe2000f8e0004 */
[----:B------:R-:W-:Y:S01]  /*13fe0*/  SHF.R.S32.HI R0, RZ, 0x1f, R7 ;  /* 0x0000001fff007819 */ /* 0x000fe20000011407 */
[----:B------:R-:W-:-:S03]  /*13ff0*/  ULDC.64 UR4, c[0x0][0xad8] ;  /* 0x0002b60000047ab9 */ /* 0x000fc60000000a00 */
[----:B------:R-:W-:Y:S01]  /*14000*/  IADD3 R5, R5, R9, RZ ;  /* 0x0000000905057210 */ /* 0x000fe20007ffe0ff */
[----:B------:R-:W-:Y:S02]  /*14010*/  IMAD R0, R0, UR4, RZ ;  /* 0x0000000400007c24 */ /* 0x000fe4000f8e02ff */
[----:B------:R-:W-:Y:S01]  /*14020*/  IMAD.WIDE.U32 R20, R7, UR4, R4 ;  /* 0x0000000407147c25 */ /* 0x000fe2000f8e0004 */
[----:B------:R-:W-:Y:S02]  /*14030*/  ULDC UR4, c[0x0][0xac8] ;  /* 0x0002b20000047ab9 */ /* 0x000fe40000000800 */
[----:B------:R-:W-:Y:S01]  /*14040*/  ISETP.GE.AND P0, PT, R43, UR4, PT ;  /* 0x000000042b007c0c */ /* 0x000fe2000bf06270 */
[----:B------:R-:W-:Y:S01]  /*14050*/  IMAD R3, R7, UR5, R0 ;  /* 0x0000000507037c24 */ /* 0x000fe2000f8e0200 */
[----:B------:R-:W-:Y:S01]  /*14060*/  LEA R7, P1, R20, UR6, 0x1 ;  /* 0x0000000614077c11 */ /* 0x000fe2000f8208ff */
[----:B------:R-:W-:Y:S02]  /*14070*/  UMOV UR4, 0xffffffff ;  /* 0xffffffff00047882 */ /* 0x000fe40000000000 */
[----:B------:R-:W-:-:S05]  /*14080*/  IMAD.IADD R3, R21, 0x1, R3 ;  /* 0x0000000115037824 */ /* 0x000fca00078e0203 */
[----:B------:R-:W-:Y:S01]  /*14090*/  LEA.HI.X R20, R20, UR7, R3, 0x1, P1 ;  /* 0x0000000714147c11 */ /* 0x000fe200088f0c03 */
[----:B------:R-:W-:Y:S06]  /*140a0*/  BRA.DIV UR4, `(.L_x_2815) ;  /* 0x00000096049c7947 */ /* 0x000fec000b800000 */
[----:B------:R-:W0:Y:S01]  /*140b0*/  SHFL.IDX PT, R3, R7, RZ, 0x181f ;  /* 0x00181fff07037589 */ /* 0x000e2200000e0000 */
[----:B------:R-:W-:Y:S02]  /*140c0*/  IMAD R21, R24, R25, RZ ;  /* 0x0000001918157224 */ /* 0x000fe400078e02ff */
[----:B------:R-:W-:Y:S01]  /*140d0*/  IMAD.IADD R24, R27, 0x1, R28 ;  /* 0x000000011b187824 */ /* 0x000fe200078e021c */
[----:B------:R-:W1:Y:S03]  /*140e0*/  SHFL.IDX PT, R0, R20, RZ, 0x181f ;  /* 0x00181fff14007589 */ /* 0x000e6600000e0000 */
[C---:B------:R-:W-:Y:S01]  /*140f0*/  VIADD R8, R24.reuse, 0x30 ;  /* 0x0000003018087836 */ /* 0x040fe20000000000 */
[----:B------:R-:W2:Y:S01]  /*14100*/  SHFL.IDX PT, R5, R7, 0x1, 0x181f ;  /* 0x00381f0007057f89 */ /* 0x000ea200000e0000 */
[C---:B------:R-:W-:Y:S01]  /*14110*/  ISETP.GE.OR P2, PT, R24.reuse, R21, P0 ;  /* 0x000000151800720c */ /* 0x040fe20000746670 */
[----:B------:R-:W-:-:S02]  /*14120*/  VIADD R10, R24, 0x60 ;  /* 0x00000060180a7836 */ /* 0x000fc40000000000 */
[----:B------:R-:W3:Y:S01]  /*14130*/  SHFL.IDX PT, R14, R7, 0x2, 0x181f ;  /* 0x00581f00070e7f89 */ /* 0x000ee200000e0000 */
[-C--:B------:R-:W-:Y:S02]  /*14140*/  ISETP.GE.OR P3, PT, R8, R21.reuse, P0 ;  /* 0x000000150800720c */ /* 0x080fe40000766670 */
[----:B------:R-:W-:Y:S01]  /*14150*/  ISETP.GE.OR P4, PT, R10, R21, P0 ;  /* 0x000000150a00720c */ /* 0x000fe20000786670 */
[----:B------:R-:W4:Y:S04]  /*14160*/  SHFL.IDX PT, R4, R20, 0x1, 0x181f ;  /* 0x00381f0014047f89 */ /* 0x000f2800000e0000 */
[----:B------:R-:W5:Y:S02]  /*14170*/  SHFL.IDX PT, R6, R20, 0x2, 0x181f ;  /* 0x00581f0014067f89 */ /* 0x000f6400000e0000 */
[----:B0-----:R-:W-:-:S04]  /*14180*/  @!P2 LEA R10, P5, R43, R3, 0x1 ;  /* 0x000000032b0aa211 */ /* 0x001fc800078a08ff */
[C-C-:B-1----:R-:W-:Y:S02]  /*14190*/  @!P2 LEA.HI.X R3, R43.reuse, R0, R42.reuse, 0x1, P5 ;  /* 0x000000002b03a211 */ /* 0x142fe400028f0c2a */
[----:B------:R0:W1:Y:S01]  /*141a0*/  SHFL.IDX PT, R0, R20, 0x3, 0x181f ;  /* 0x00781f0014007f89 */ /* 0x00006200000e0000 */
[C---:B--2---:R-:W-:Y:S02]  /*141b0*/  @!P3 LEA R8, P1, R43.reuse, R5, 0x1 ;  /* 0x000000052b08b211 */ /* 0x044fe400078208ff */
[----:B------:R-:W-:Y:S02]  /*141c0*/  @!P2 MOV R11, R3 ;  /* 0x00000003000ba202 */ /* 0x000fe40000000f00 */
[C---:B---3--:R-:W-:Y:S02]  /*141d0*/  @!P4 LEA R23, P5, R43.reuse, R14, 0x1 ;  /* 0x0000000e2b17c211 */ /* 0x048fe400078a08ff */
[----:B------:R0:W2:Y:S01]  /*141e0*/  SHFL.IDX PT, R14, R7, 0x3, 0x181f ;  /* 0x00781f00070e7f89 */ /* 0x0000a200000e0000 */
[----:B----4-:R-:W-:-:S02]  /*141f0*/  @!P3 LEA.HI.X R9, R43, R4, R42, 0x1, P1 ;  /* 0x000000042b09b211 */ /* 0x010fc400008f0c2a */
[----:B------:R-:W-:Y:S01]  /*14200*/  @!P4 IMAD.MOV.U32 R4, RZ, RZ, R23 ;  /* 0x000000ffff04c224 */ /* 0x000fe200078e0017 */
[----:B------:R0:W-:Y:S01]  /*14210*/  @!P2 ST.E.128 desc[UR40][R10.64], RZ ;  /* 0x000000ff0a00a985 */ /* 0x0001e2000c101d28 */
[----:B-----5:R-:W-:-:S03]  /*14220*/  @!P4 LEA.HI.X R5, R43, R6, R42, 0x1, P5 ;  /* 0x000000062b05c211 */ /* 0x020fc600028f0c2a */
[----:B------:R0:W-:Y:S04]  /*14230*/  @!P3 ST.E.128 desc[UR40][R8.64], RZ ;  /* 0x000000ff0800b985 */ /* 0x0001e8000c101d28 */
[----:B------:R0:W-:Y:S02]  /*14240*/  @!P4 ST.E.128 desc[UR40][R4.64], RZ ;  /* 0x000000ff0400c985 */ /* 0x0001e4000c101d28 */
.L_x_3014:
[----:B------:R-:W-:-:S05]  /*14250*/  VIADD R24, R24, 0x90 ;  /* 0x0000009018187836 */ /* 0x000fca0000000000 */
[----:B------:R-:W-:-:S13]  /*14260*/  ISETP.GE.OR P0, PT, R24, R21, P0 ;  /* 0x000000151800720c */ /* 0x000fda0000706670 */
[----:B--2---:R-:W-:-:S04]  /*14270*/  @!P0 LEA R14, P1, R43, R14, 0x1 ;  /* 0x0000000e2b0e8211 */ /* 0x004fc800078208ff */
[----:B-1----:R-:W-:-:S05]  /*14280*/  @!P0 LEA.HI.X R15, R43, R0, R42, 0x1, P1 ;  /* 0x000000002b0f8211 */ /* 0x002fca00008f0c2a */
[----:B------:R2:W-:Y:S04]  /*14290*/  @!P0 ST.E.128 desc[UR40][R14.64], RZ ;  /* 0x000000ff0e008985 */ /* 0x0005e8000c101d28 */
.L_x_2807:
[----:B------:R-:W-:Y:S05]  /*142a0*/  BSYNC B0 ;  /* 0x0000000000007941 */ /* 0x000fea0003800000 */
.L_x_2802:
[----:B------:R-:W-:Y:S02]  /*142b0*/  ULDC UR4, c[0x0][0xc3c] ;  /* 0x00030f0000047ab9 */ /* 0x000fe40000000800 */
[----:B---3--:R-:W-:-:S13]  /*142c0*/  ISETP.GE.AND P0, PT, R31, UR4, PT ;  /* 0x000000041f007c0c */ /* 0x008fda000bf06270 */
[----:B------:R-:W-:Y:S05]  /*142d0*/  @!P0 BRA `(.L_x_2816) ;  /* 0xfffffecc004c8947 */ /* 0x000fea000383ffff */
[----:B------:R-:W-:Y:S05]  /*142e0*/  BRA `(.L_x_2661) ;  /* 0x0000007800447947 */ /* 0x000fea0003800000 */
.L_x_2659:
[----:B------:R-:W-:-:S08]  /*142f0*/  NOP ;  /* 0x0000000000007918 */ /* 0x000fd00000000000 */
[----:B--2---:R-:W0:-:S00]  /*14300*/  USETMAXREG.DEALLOC.CTAPOOL 0x20 ;  /* 0x00000020000079c8 */ /* 0x004e0000080e0500 */
        /* <DEDUP_REMOVED lines=16> */
.L_x_2817:
        /* <DEDUP_REMOVED lines=38> */
[----:B--2---:R-:W-:Y:S02]  /*14670*/  ISETP.GT.AND P6, PT, R7, UR6, PT ;  /* 0x0000000607007c0c */ /* 0x004fe4000bfc4270 */
[----:B------:R-:W-:-:S11]  /*14680*/  MOV R4, R7 ;  /* 0x0000000700047202 */ /* 0x000fd60000000f00 */
[----:B------:R-:W-:Y:S05]  /*14690*/  @P6 BRA `(.L_x_2819) ;  /* 0x0000000000a06947 */ /* 0x000fea0003800000 */
[----:B------:R-:W-:Y:S01]  /*146a0*/  IMAD.MOV.U32 R7, RZ, RZ, R4 ;  /* 0x000000ffff077224 */ /* 0x000fe200078e0004 */
[----:B------:R-:W-:Y:S01]  /*146b0*/  UMOV UR4, URZ ;  /* 0x0000003f00047c82 */ /* 0x000fe20008000000 */
[----:B------:R-:W-:-:S05]  /*146c0*/  ULDC UR5, c[0x0][0xc38] ;  /* 0x00030e0000057ab9 */ /* 0x000fca0000000800 */
.L_x_2821:
[----:B------:R-:W0:Y:S01]  /*146d0*/  LDC R2, c[0x0][0xc3c] ;  /* 0x00030f00ff027b82 */ /* 0x000e220000000800 */
[----:B------:R-:W-:Y:S01]  /*146e0*/  UIADD3 UR4, UR4, 0x1f, URZ ;  /* 0x0000001f04047890 */ /* 0x000fe2000fffe03f */
[----:B------:R-:W-:Y:S02]  /*146f0*/  ULDC UR7, c[0x0][0xc3c] ;  /* 0x00030f0000077ab9 */ /* 0x000fe40000000800 */
[----:B------:R-:W-:-:S03]  /*14700*/  IMAD.U32 R27, RZ, RZ, UR7 ;  /* 0x00000007ff1b7e24 */ /* 0x000fc6000f8e00ff */
[----:B0-----:R-:W-:-:S13]  /*14710*/  ISETP.LE.AND P6, PT, R2, UR4, PT ;  /* 0x0000000402007c0c */ /* 0x001fda000bfc3270 */
[----:B------:R-:W-:Y:S05]  /*14720*/  @P6 BRA `(.L_x_2820) ;  /* 0x0000000800a06947 */ /* 0x000fea0003800000 */
[----:B------:R-:W-:Y:S01]  /*14730*/  VIADD R9, R0, UR4 ;  /* 0x0000000400097c36 */ /* 0x000fe20008000000 */
[----:B------:R-:W-:Y:S01]  /*14740*/  MOV R6, RZ ;  /* 0x000000ff00067202 */ /* 0x000fe20000000f00 */
[----:B------:R-:W-:-:S03]  /*14750*/  IMAD.MOV.U32 R25, RZ, RZ, RZ ;  /* 0x000000ffff197224 */ /* 0x000fc600078e00ff */
        /* <DEDUP_REMOVED lines=24> */
[----:B0-----:R-:W-:-:S04]  /*148e0*/  IMAD R4, R4, UR5, RZ ;  /* 0x0000000504047c24 */ /* 0x001fc8000f8e02ff */
[----:B------:R-:W-:-:S05]  /*148f0*/  IMAD.IADD R7, R4, 0x1, R7 ;  /* 0x0000000104077824 */ /* 0x000fca00078e0207 */
[----:B------:R-:W-:-:S13]  /*14900*/  ISETP.GT.AND P6, PT, R7, UR6, PT ;  /* 0x0000000607007c0c */ /* 0x000fda000bfc4270 */
[----:B------:R-:W-:Y:S05]  /*14910*/  @!P6 BRA `(.L_x_2821) ;  /* 0xfffffffc006ce947 */ /* 0x000fea000383ffff */
.L_x_2819:
        /* <DEDUP_REMOVED lines=13> */
.L_x_2822:
[----:B-1----:R-:W-:Y:S01]  /*149f0*/  IMAD R24, R24, UR5, R5 ;  /* 0x0000000518187c24 */ /* 0x002fe2000f8e0205 */
[----:B------:R-:W-:-:S04]  /*14a00*/  IADD3 R27, R27, UR4, RZ ;  /* 0x000000041b1b7c10 */ /* 0x000fc8000fffe0ff */
        /* <DEDUP_REMOVED lines=15> */
[----:B------:R-:W-:Y:S02]  /*14b00*/  IMAD.MOV R11, RZ, RZ, -R10 ;  /* 0x000000ffff0b7224 */ /* 0x000fe400078e0a0a */
[----:B------:R-:W-:-:S04]  /*14b10*/  IMAD.HI.U32 R2, R3, R8, RZ ;  /* 0x0000000803027227 */ /* 0x000fc800078e00ff */
[----:B------:R-:W-:-:S05]  /*14b20*/  IMAD R8, R2, R11, R8 ;  /* 0x0000000b02087224 */ /* 0x000fca00078e0208 */
[----:B------:R-:W-:Y:S01]  /*14b30*/  ISETP.GT.U32.AND P1, PT, R7, R8, PT ;  /* 0x000000080700720c */ /* 0x000fe20003f24070 */
[----:B0-----:R-:W0:-:S12]  /*14b40*/  MUFU.RCP R9, R9 ;  /* 0x0000000900097308 */ /* 0x001e180000001000 */
[----:B------:R-:W-:Y:S02]  /*14b50*/  @!P1 IMAD.IADD R8, R8, 0x1, -R7 ;  /* 0x0000000108089824 */ /* 0x000fe400078e0a07 */
[----:B------:R-:W-:Y:S01]  /*14b60*/  @!P1 VIADD R2, R2, 0x1 ;  /* 0x0000000102029836 */ /* 0x000fe20000000000 */
[----:B------:R-:W-:Y:S02]  /*14b70*/  ISETP.NE.AND P1, PT, R25, RZ, PT ;  /* 0x000000ff1900720c */ /* 0x000fe40003f25270 */
[----:B------:R-:W-:Y:S02]  /*14b80*/  ISETP.GE.U32.AND P0, PT, R8, R7, PT ;  /* 0x000000070800720c */ /* 0x000fe40003f06070 */
[----:B0-----:R-:W-:Y:S02]  /*14b90*/  IADD3 R3, R9, 0xffffffe, RZ ;  /* 0x0ffffffe09037810 */ /* 0x001fe40007ffe0ff */
[----:B------:R-:W-:-:S04]  /*14ba0*/  LOP3.LUT R7, R4, R25, RZ, 0x3c, !PT ;  /* 0x0000001904077212 */ /* 0x000fc800078e3cff */
[----:B------:R-:W0:Y:S01]  /*14bb0*/  F2I.FTZ.U32.TRUNC.NTZ R3, R3 ;  /* 0x0000000300037305 */ /* 0x000e22000021f000 */
[----:B------:R-:W-:-:S04]  /*14bc0*/  ISETP.GE.AND P2, PT, R7, RZ, PT ;  /* 0x000000ff0700720c */ /* 0x000fc80003f46270 */
[----:B------:R-:W-:-:S05]  /*14bd0*/  @P0 VIADD R2, R2, 0x1 ;  /* 0x0000000102020836 */ /* 0x000fca0000000000 */
[----:B------:R-:W-:Y:S01]  /*14be0*/  MOV R7, R2 ;  /* 0x0000000200077202 */ /* 0x000fe20000000f00 */
[----:B0-----:R-:W-:-:S04]  /*14bf0*/  IMAD.MOV R8, RZ, RZ, -R3 ;  /* 0x000000ffff087224 */ /* 0x001fc800078e0a03 */
[----:B------:R-:W-:Y:S01]  /*14c00*/  @!P2 IMAD.MOV R7, RZ, RZ, -R7 ;  /* 0x000000ffff07a224 */ /* 0x000fe200078e0a07 */
[----:B------:R-:W-:Y:S01]  /*14c10*/  @!P1 LOP3.LUT R7, RZ, R25, RZ, 0x33, !PT ;  /* 0x00000019ff079212 */ /* 0x000fe200078e33ff */
[----:B------:R-:W-:Y:S01]  /*14c20*/  IMAD.MOV.U32 R2, RZ, RZ, R8 ;  /* 0x000000ffff027224 */ /* 0x000fe200078e0008 */
[----:B------:R-:W-:-:S03]  /*14c30*/  IABS R8, R6 ;  /* 0x0000000600087213 */ /* 0x000fc60000000000 */
[----:B------:R-:W-:Y:S02]  /*14c40*/  IMAD R9, R2, R5, RZ ;  /* 0x0000000502097224 */ /* 0x000fe400078e02ff */
[----:B------:R-:W-:Y:S02]  /*14c50*/  IMAD.MOV.U32 R2, RZ, RZ, RZ ;  /* 0x000000ffff027224 */ /* 0x000fe400078e00ff */
[----:B------:R-:W-:Y:S02]  /*14c60*/  IMAD.MOV R8, RZ, RZ, -R8 ;  /* 0x000000ffff087224 */ /* 0x000fe400078e0a08 */
[----:B------:R-:W-:Y:S01]  /*14c70*/  IMAD.HI.U32 R2, R3, R9, R2 ;  /* 0x0000000903027227 */ /* 0x000fe200078e0002 */
[----:B------:R-:W-:-:S05]  /*14c80*/  IABS R3, R7 ;  /* 0x0000000700037213 */ /* 0x000fca0000000000 */
[----:B------:R-:W-:-:S04]  /*14c90*/  IMAD.HI.U32 R2, R2, R3, RZ ;  /* 0x0000000302027227 */ /* 0x000fc800078e00ff */
[----:B------:R-:W-:Y:S01]  /*14ca0*/  IMAD R8, R2, R8, R3 ;  /* 0x0000000802087224 */ /* 0x000fe200078e0203 */
[----:B------:R-:W-:-:S04]  /*14cb0*/  LOP3.LUT R3, R7, R6, RZ, 0x3c, !PT ;  /* 0x0000000607037212 */ /* 0x000fc800078e3cff */
[----:B------:R-:W-:Y:S02]  /*14cc0*/  ISETP.GT.U32.AND P1, PT, R5, R8, PT ;  /* 0x000000080500720c */ /* 0x000fe40003f24070 */
[----:B------:R-:W-:Y:S02]  /*14cd0*/  ISETP.GE.AND P2, PT, R3, RZ, PT ;  /* 0x000000ff0300720c */ /* 0x000fe40003f46270 */
[----:B------:R-:W-:-:S09]  /*14ce0*/  IADD3 R3, -R7, RZ, RZ ;  /* 0x000000ff07037210 */ /* 0x000fd20007ffe1ff */
[-C--:B------:R-:W-:Y:S01]  /*14cf0*/  @!P1 IADD3 R8, R8, -R5.reuse, RZ ;  /* 0x8000000508089210 */ /* 0x080fe20007ffe0ff */
[----:B------:R-:W-:Y:S01]  /*14d00*/  @!P1 VIADD R2, R2, 0x1 ;  /* 0x0000000102029836 */ /* 0x000fe20000000000 */
[----:B------:R-:W-:Y:S02]  /*14d10*/  ISETP.NE.AND P1, PT, R6, RZ, PT ;  /* 0x000000ff0600720c */ /* 0x000fe40003f25270 */
[----:B------:R-:W-:-:S13]  /*14d20*/  ISETP.GE.U32.AND P0, PT, R8, R5, PT ;  /* 0x000000050800720c */ /* 0x000fda0003f06070 */
[----:B------:R-:W-:-:S04]  /*14d30*/  @P0 VIADD R2, R2, 0x1 ;  /* 0x0000000102020836 */ /* 0x000fc80000000000 */
        /* <DEDUP_REMOVED lines=8> */
.L_x_2823:
[----:B0-----:R-:W0:Y:S02]  /*14dc0*/  LDC.64 R2, c[0x0][0xc90] ;  /* 0x00032400ff027b82 */ /* 0x001e240000000a00 */
[----:B0-----:R-:W-:-:S05]  /*14dd0*/  IMAD.WIDE R2, R27, 0x4, R2 ;  /* 0x000000041b027825 */ /* 0x001fca00078e0202 */
[----:B------:R0:W2:Y:S02]  /*14de0*/  LDG.E R8, desc[UR40][R2.64] ;  /* 0x0000002802087981 */ /* 0x0000a4000c1e1900 */
[----:B0-----:R-:W-:Y:S01]  /*14df0*/  MOV R2, RZ ;  /* 0x000000ff00027202 */ /* 0x001fe20000000f00 */
[----:B--2---:R-:W-:-:S05]  /*14e00*/  IMAD R5, R25, R8, RZ ;  /* 0x0000000819057224 */ /* 0x004fca00078e02ff */
[----:B------:R-:W-:-:S04]  /*14e10*/  IABS R10, R5 ;  /* 0x00000005000a7213 */ /* 0x000fc80000000000 */
[----:B------:R-:W0:Y:S08]  /*14e20*/  I2F.RP R6, R10 ;  /* 0x0000000a00067306 */ /* 0x000e300000209400 */
[----:B0-----:R-:W0:Y:S02]  /*14e30*/  MUFU.RCP R6, R6 ;  /* 0x0000000600067308 */ /* 0x001e240000001000 */
[----:B0-----:R-:W-:-:S06]  /*14e40*/  VIADD R7, R6, 0xffffffe ;  /* 0x0ffffffe06077836 */ /* 0x001fcc0000000000 */
[----:B------:R-:W0:Y:S02]  /*14e50*/  F2I.FTZ.U32.TRUNC.NTZ R3, R7 ;  /* 0x0000000700037305 */ /* 0x000e24000021f000 */
[----:B0-----:R-:W-:-:S04]  /*14e60*/  IMAD.MOV R9, RZ, RZ, -R3 ;  /* 0x000000ffff097224 */ /* 0x001fc800078e0a03 */
[----:B------:R-:W-:-:S04]  /*14e70*/  IMAD R9, R9, R10, RZ ;  /* 0x0000000a09097224 */ /* 0x000fc800078e02ff */
        /* <DEDUP_REMOVED lines=14> */
[----:B------:R-:W-:Y:S02]  /*14f60*/  @!P2 IADD3 R2, -R2, RZ, RZ ;  /* 0x000000ff0202a210 */ /* 0x000fe40007ffe1ff */
[----:B------:R-:W-:-:S05]  /*14f70*/  @!P1 LOP3.LUT R2, RZ, R5, RZ, 0x33, !PT ;  /* 0x00000005ff029212 */ /* 0x000fca00078e33ff */
[----:B------:R-:W-:Y:S02]  /*14f80*/  IMAD R6, R8, R2, RZ ;  /* 0x0000000208067224 */ /* 0x000fe400078e02ff */
[----:B------:R-:W-:Y:S02]  /*14f90*/  IMAD.MOV R2, RZ, RZ, -R2 ;  /* 0x000000ffff027224 */ /* 0x000fe400078e0a02 */
[----:B------:R-:W-:Y:S02]  /*14fa0*/  IMAD.MOV R7, RZ, RZ, -R6 ;  /* 0x000000ffff077224 */ /* 0x000fe400078e0a06 */
[----:B------:R-:W-:Y:S01]  /*14fb0*/  IMAD R4, R5, R2, R4 ;  /* 0x0000000205047224 */ /* 0x000fe200078e0204 */
[----:B------:R-:W-:Y:S02]  /*14fc0*/  MOV R2, RZ ;  /* 0x000000ff00027202 */ /* 0x000fe40000000f00 */
[----:B------:R-:W-:-:S04]  /*14fd0*/  VIADDMNMX R7, R7, UR5, R8, PT ;  /* 0x0000000507077c46 */ /* 0x000fc8000b800108 */
[----:B------:R-:W-:Y:S01]  /*14fe0*/  IABS R8, R7 ;  /* 0x0000000700087213 */ /* 0x000fe20000000000 */
[----:B------:R-:W-:-:S03]  /*14ff0*/  IMAD.MOV R26, RZ, RZ, -R7 ;  /* 0x000000ffff1a7224 */ /* 0x000fc600078e0a07 */
[----:B------:R-:W0:Y:S08]  /*15000*/  I2F.RP R9, R8 ;  /* 0x0000000800097306 */ /* 0x000e300000209400 */
[----:B0-----:R-:W0:Y:S02]  /*15010*/  MUFU.RCP R9, R9 ;  /* 0x0000000900097308 */ /* 0x001e240000001000 */
[----:B0-----:R-:W-:Y:S01]  /*15020*/  VIADD R3, R9, 0xffffffe ;  /* 0x0ffffffe09037836 */ /* 0x001fe20000000000 */
[----:B------:R-:W-:-:S05]  /*15030*/  IABS R9, R7 ;  /* 0x0000000700097213 */ /* 0x000fca0000000000 */
[----:B------:R-:W0:Y:S02]  /*15040*/  F2I.FTZ.U32.TRUNC.NTZ R3, R3 ;  /* 0x0000000300037305 */ /* 0x000e24000021f000 */
[----:B0-----:R-:W-:-:S04]  /*15050*/  IMAD.MOV R11, RZ, RZ, -R3 ;  /* 0x000000ffff0b7224 */ /* 0x001fc800078e0a03 */
[----:B------:R-:W-:-:S04]  /*15060*/  IMAD R5, R11, R8, RZ ;  /* 0x000000080b057224 */ /* 0x000fc800078e02ff */
        /* <DEDUP_REMOVED lines=11> */
[----:B------:R-:W-:Y:S02]  /*15120*/  ISETP.GE.AND P2, PT, R3, RZ, PT ;  /* 0x000000ff0300720c */ /* 0x000fe40003f46270 */
[----:B------:R-:W-:-:S05]  /*15130*/  IADD3 R3, R6, 0x1000000, R4 ;  /* 0x0100000006037810 */ /* 0x000fca0007ffe004 */
[----:B------:R-:W-:-:S06]  /*15140*/  @P0 VIADD R2, R2, 0x1 ;  /* 0x0000000102020836 */ /* 0x000fcc0000000000 */
[----:B------:R-:W-:Y:S02]  /*15150*/  @!P2 IADD3 R2, -R2, RZ, RZ ;  /* 0x000000ff0202a210 */ /* 0x000fe40007ffe1ff */
[----:B------:R-:W-:-:S05]  /*15160*/  @!P1 LOP3.LUT R2, RZ, R7, RZ, 0x33, !PT ;  /* 0x00000007ff029212 */ /* 0x000fca00078e33ff */
[----:B------:R-:W-:-:S07]  /*15170*/  IMAD R26, R2, R26, R3 ;  /* 0x0000001a021a7224 */ /* 0x000fce00078e0203 */
.L_x_2824:
[----:B------:R-:W-:-:S05]  /*15180*/  LOP3.LUT R2, RZ, R2, RZ, 0x33, !PT ;  /* 0x00000002ff027212 */ /* 0x000fca00078e33ff */
[----:B------:R-:W-:Y:S01]  /*15190*/  IMAD.IADD R25, R25, 0x1, R2 ;  /* 0x0000000119197824 */ /* 0x000fe200078e0202 */
[----:B------:R-:W-:Y:S06]  /*151a0*/  BRA `(.L_x_2825) ;  /* 0x00000000000c7947 */ /* 0x000fec0003800000 */
.L_x_2820:
[----:B------:R-:W-:Y:S01]  /*151b0*/  IMAD.MOV.U32 R25, RZ, RZ, RZ ;  /* 0x000000ffff197224 */ /* 0x000fe200078e00ff */
[----:B------:R-:W-:Y:S01]  /*151c0*/  MOV R26, RZ ;  /* 0x000000ff001a7202 */ /* 0x000fe20000000f00 */
[----:B------:R-:W-:-:S07]  /*151d0*/  IMAD.U32 R24, RZ, RZ, UR6 ;  /* 0x00000006ff187e24 */ /* 0x000fce000f8e00ff */
.L_x_2825:
[----:B------:R-:W-:-:S13]  /*151e0*/  ISETP.NE.AND P0, PT, R0, RZ, PT ;  /* 0x000000ff0000720c */ /* 0x000fda0003f05270 */
[----:B------:R-:W0:Y:S01]  /*151f0*/  @!P0 S2R R3, SR_CgaCtaId ;  /* 0x0000000000038919 */ /* 0x000e220000008800 */
[----:B------:R-:W-:-:S04]  /*15200*/  @!P0 MOV R0, 0x400 ;  /* 0x0000040000008802 */ /* 0x000fc80000000f00 */
[----:B0-----:R-:W-:-:S05]  /*15210*/  @!P0 LEA R0, R3, R0, 0x18 ;  /* 0x0000000003008211 */ /* 0x001fca00078ec0ff */
[----:B------:R0:W-:Y:S01]  /*15220*/  @!P0 STS.128 [R0+0x168d0], R24 ;  /* 0x0168d01800008388 */ /* 0x0001e20000000c00 */
[----:B------:R-:W-:Y:S06]  /*15230*/  BAR.ARV 0x5, 0x200 ;  /* 0x0148000000007b1d */ /* 0x000fec0000002000 */
.L_x_2818:
[----:B------:R2:W-:Y:S01]  /*15240*/  STL [R1+0x48], RZ ;  /* 0x000048ff01007387 */ /* 0x0005e20000100800 */
[----:B------:R-:W-:Y:S01]  /*15250*/  ULDC UR4, c[0x0][0xc3c] ;  /* 0x00030f0000047ab9 */ /* 0x000fe20000000800 */
[----:B------:R-:W-:Y:S01]  /*15260*/  IMAD.MOV.U32 R29, RZ, RZ, 0x1 ;  /* 0x00000001ff1d7424 */ /* 0x000fe200078e00ff */
[----:B-1----:R-:W-:Y:S01]  /*15270*/  ISETP.GE.AND P0, PT, R27, UR4, PT ;  /* 0x000000041b007c0c */ /* 0x002fe2000bf06270 */
[----:B------:R-:W-:-:S12]  /*15280*/  IMAD.MOV.U32 R22, RZ, RZ, RZ ;  /* 0x000000ffff167224 */ /* 0x000fd800078e00ff */
[----:B--2---:R-:W-:Y:S05]  /*15290*/  @P0 BRA `(.L_x_2826) ;  /* 0x00000064007c0947 */ /* 0x004fea0003800000 */
[----:B------:R-:W2:Y:S01]  /*152a0*/  LDL R6, [R1+0x3c] ;  /* 0x00003c0001067983 */ /* 0x000ea20000100800 */
[----:B------:R-:W0:Y:S01]  /*152b0*/  S2R R7, SR_TID.X ;  /* 0x0000000000077919 */ /* 0x000e220000002100 */
[----:B------:R-:W1:Y:S01]  /*152c0*/  S2UR UR5, SR_CgaCtaId ;  /* 0x00000000000579c3 */ /* 0x000e620000008800 */
[----:B------:R-:W-:Y:S01]  /*152d0*/  UMOV UR4, 0x400 ;  /* 0x0000040000047882 */ /* 0x000fe20000000000 */
[C---:B0-----:R-:W-:Y:S01]  /*152e0*/  IMAD.SHL.U32 R0, R7.reuse, 0x8, RZ ;  /* 0x0000000807007824 */ /* 0x041fe200078e00ff */
[----:B------:R-:W-:Y:S01]  /*152f0*/  LOP3.LUT R5, R7, 0x7f, RZ, 0xc0, !PT ;  /* 0x0000007f07057812 */ /* 0x000fe200078ec0ff */
[----:B-1----:R-:W-:-:S03]  /*15300*/  ULEA UR4, UR5, UR4, 0x18 ;  /* 0x0000000405047291 */ /* 0x002fc6000f8ec03f */
[----:B------:R-:W-:Y:S01]  /*15310*/  LOP3.LUT R2, R0, 0x1f8, RZ, 0xc0, !PT ;  /* 0x000001f800027812 */ /* 0x000fe200078ec0ff */
[----:B------:R-:W-:-:S03]  /*15320*/  IMAD.SHL.U32 R3, R5, 0x8, RZ ;  /* 0x0000000805037824 */ /* 0x000fc600078e00ff */
[----:B------:R-:W-:Y:S01]  /*15330*/  LOP3.LUT R2, R2, 0x38, R7, 0x78, !PT ;  /* 0x0000003802027812 */ /* 0x000fe200078e7807 */
[----:B------:R-:W-:-:S03]  /*15340*/  IMAD.U32 R16, RZ, RZ, UR4 ;  /* 0x00000004ff107e24 */ /* 0x000fc6000f8e00ff */
[----:B------:R-:W-:Y:S02]  /*15350*/  LOP3.LUT R4, R2, 0x200, R3, 0xf8, !PT ;  /* 0x0000020002047812 */ /* 0x000fe400078ef803 */
[----:B------:R-:W-:Y:S02]  /*15360*/  SHF.L.U32 R2, R7, 0x4, RZ ;  /* 0x0000000407027819 */ /* 0x000fe400000006ff */
[----:B------:R-:W-:Y:S02]  /*15370*/  SHF.R.U32.HI R3, RZ, 0x3, R5 ;  /* 0x00000003ff037819 */ /* 0x000fe40000011605 */
[----:B------:R-:W-:Y:S01]  /*15380*/  LOP3.LUT R2, R2, 0x70, RZ, 0xc0, !PT ;  /* 0x0000007002027812 */ /* 0x000fe200078ec0ff */
[----:B------:R-:W-:Y:S01]  /*15390*/  BSSY B8, `(.L_x_2826) ;  /* 0x000064f000087945 */ /* 0x000fe20003800000 */
[----:B------:R-:W-:Y:S01]  /*153a0*/  IMAD.MOV.U32 R28, RZ, RZ, RZ ;  /* 0x000000ffff1c7224 */ /* 0x000fe200078e00ff */
[----:B------:R-:W-:Y:S01]  /*153b0*/  MOV R29, 0x1 ;  /* 0x00000001001d7802 */ /* 0x000fe20000000f00 */
[----:B------:R-:W-:Y:S01]  /*153c0*/  IMAD.MOV.U32 R22, RZ, RZ, RZ ;  /* 0x000000ffff167224 */ /* 0x000fe200078e00ff */
[----:B------:R-:W-:Y:S01]  /*153d0*/  LOP3.LUT R2, R3, R2, RZ, 0xfc, !PT ;  /* 0x0000000203027212 */ /* 0x000fe200078efcff */
[----:B------:R-:W-:Y:S01]  /*153e0*/  ULDC.64 UR38, c[0x0][0x198] ;  /* 0x0000660000267ab9 */ /* 0x000fe20000000a00 */
[----:B------:R-:W-:Y:S01]  /*153f0*/  ULDC UR36, c[0x0][0xc] ;  /* 0x0000030000247ab9 */ /* 0x000fe20000000800 */
[----:B--2---:R-:W-:-:S05]  /*15400*/  LOP3.LUT R0, R6, 0x2, RZ, 0xfc, !PT ;  /* 0x0000000206007812 */ /* 0x004fca00078efcff */
[----:B------:R0:W-:Y:S04]  /*15410*/  STL [R1+0x54], R0 ;  /* 0x0000540001007387 */ /* 0x0001e80000100800 */
[----:B------:R-:W-:Y:S01]  /*15420*/  STL [R1+0x48], RZ ;  /* 0x000048ff01007387 */ /* 0x000fe20000100800 */
[----:B0-----:R-:W-:-:S05]  /*15430*/  IMAD.MOV.U32 R0, RZ, RZ, 0x1 ;  /* 0x00000001ff007424 */ /* 0x001fca00078e00ff */
[----:B------:R0:W-:Y:S02]  /*15440*/  STL [R1], R0 ;  /* 0x0000000001007387 */ /* 0x0001e40000100800 */
[----:B0-----:R-:W-:-:S05]  /*15450*/  IMAD R0, R4, 0x2, R16 ;  /* 0x0000000204007824 */ /* 0x001fca00078e0210 */
[----:B------:R0:W-:Y:S02]  /*15460*/  STL [R1+0x28], R0 ;  /* 0x0000280001007387 */ /* 0x0001e40000100800 */
.L_x_2923:
        /* <DEDUP_REMOVED lines=12> */
[----:B------:R-:W-:-:S10]  /*15530*/  IMAD.SHL.U32 R18, R11, 0x4, RZ ;  /* 0x000000040b127824 */ /* 0x000fd400078e00ff */
[C---:B------:R-:W-:Y:S01]  /*15540*/  @P0 LEA R2, P1, R11.reuse, UR4, 0x2 ;  /* 0x000000040b020c11 */ /* 0x040fe2000f8210ff */
[----:B------:R-:W-:Y:S03]  /*15550*/  STL [R1+0x24], R11 ;  /* 0x0000240b01007387 */ /* 0x000fe60000100800 */
[C-C-:B------:R-:W-:Y:S01]  /*15560*/  @P0 LEA.HI.X R3, R11.reuse, UR5, R0.reuse, 0x2, P1 ;  /* 0x000000050b030c11 */ /* 0x140fe200088f1400 */
[----:B------:R-:W-:Y:S01]  /*15570*/  ULDC.64 UR4, c[0x0][0xa00] ;  /* 0x0002800000047ab9 */ /* 0x000fe20000000a00 */
[----:B------:R-:W-:Y:S01]  /*15580*/  SHF.L.U64.HI R19, R11, 0x2, R0 ;  /* 0x000000020b137819 */ /* 0x000fe20000010200 */
[----:B------:R0:W-:Y:S04]  /*15590*/  STL [R1+0x44], R0 ;  /* 0x0000440001007387 */ /* 0x0001e80000100800 */
[----:B--2---:R1:W2:Y:S01]  /*155a0*/  @P0 LDG.E R10, desc[UR40][R2.64] ;  /* 0x00000028020a0981 */ /* 0x0042a2000c1e1900 */
[----:B------:R-:W-:-:S02]  /*155b0*/  ISETP.NE.U32.AND P0, PT, RZ, UR4, PT ;  /* 0x00000004ff007c0c */ /* 0x000fc4000bf05070 */
[----:B------:R-:W-:Y:S02]  /*155c0*/  ISETP.NE.U32.AND P2, PT, RZ, UR8, PT ;  /* 0x00000008ff007c0c */ /* 0x000fe4000bf45070 */
[----:B------:R-:W-:Y:S02]  /*155d0*/  ISETP.NE.AND.EX P0, PT, RZ, UR5, PT, P0 ;  /* 0x00000005ff007c0c */ /* 0x000fe4000bf05300 */
[----:B------:R-:W-:Y:S02]  /*155e0*/  ISETP.NE.AND.EX P2, PT, RZ, UR9, PT, P2 ;  /* 0x00000009ff007c0c */ /* 0x000fe4000bf45320 */
[----:B------:R-:W-:Y:S02]  /*155f0*/  ISETP.NE.U32.AND P1, PT, RZ, UR6, PT ;  /* 0x00000006ff007c0c */ /* 0x000fe4000bf25070 */
[----:B-1----:R-:W-:Y:S02]  /*15600*/  IADD3 R2, P3, R18, UR4, RZ ;  /* 0x0000000412027c10 */ /* 0x002fe4000ff7e0ff */
[----:B------:R-:W-:-:S02]  /*15610*/  ISETP.NE.AND.EX P1, PT, RZ, UR7, PT, P1 ;  /* 0x00000007ff007c0c */ /* 0x000fc4000bf25310 */
[C---:B------:R-:W-:Y:S02]  /*15620*/  IADD3.X R3, R19.reuse, UR5, RZ, P3, !PT ;  /* 0x0000000513037c10 */ /* 0x040fe40009ffe4ff */
[----:B------:R-:W-:Y:S02]  /*15630*/  IADD3 R4, P4, R18, UR6, RZ ;  /* 0x0000000612047c10 */ /* 0x000fe4000ff9e0ff */
[----:B0-----:R-:W-:Y:S01]  /*15640*/  MOV R0, RZ ;  /* 0x000000ff00007202 */ /* 0x001fe20000000f00 */
[----:B---3--:R-:W3:Y:S01]  /*15650*/  @P0 LDG.E R6, desc[UR40][R2.64] ;  /* 0x0000002802060981 */ /* 0x008ee2000c1e1900 */
[----:B------:R-:W-:Y:S01]  /*15660*/  ULDC UR4, c[0x0][0x288] ;  /* 0x0000a20000047ab9 */ /* 0x000fe20000000800 */
[----:B------:R-:W-:Y:S01]  /*15670*/  IADD3.X R5, R19, UR7, RZ, P4, !PT ;  /* 0x0000000713057c10 */ /* 0x000fe2000a7fe4ff */
[----:B------:R-:W-:Y:S01]  /*15680*/  IMAD.U32 R8, RZ, RZ, UR4 ;  /* 0x00000004ff087e24 */ /* 0x000fe2000f8e00ff */
[----:B------:R-:W-:-:S03]  /*15690*/  ULDC.64 UR4, c[0x0][0x418] ;  /* 0x0001060000047ab9 */ /* 0x000fc60000000a00 */
        /* <DEDUP_REMOVED lines=12> */
[----:B0-----:R-:W-:Y:S01]  /*15760*/  IMAD.U32 R6, RZ, RZ, UR5 ;  /* 0x00000005ff067e24 */ /* 0x001fe2000f8e00ff */
[----:B---3--:R0:W-:Y:S04]  /*15770*/  STL [R1+0x38], R8 ;  /* 0x0000380801007387 */ /* 0x0081e80000100800 */
[----:B--2---:R1:W-:Y:S01]  /*15780*/  STL [R1+0x1c], R10 ;  /* 0x00001c0a01007387 */ /* 0x0043e20000100800 */
[----:B------:R-:W-:Y:S02]  /*15790*/  IMAD.MOV.U32 R9, RZ, RZ, R8 ;  /* 0x000000ffff097224 */ /* 0x000fe400078e0008 */
[----:B0-----:R-:W-:Y:S01]  /*157a0*/  IMAD.U32 R8, RZ, RZ, UR4 ;  /* 0x00000004ff087e24 */ /* 0x001fe2000f8e00ff */
[----:B------:R-:W-:Y:S06]  /*157b0*/  @P2 BRA `(.L_x_2827) ;  /* 0x0000000000142947 */ /* 0x000fec0003800000 */
[----:B------:R-:W-:Y:S05]  /*157c0*/  @!P0 BRA `(.L_x_2827) ;  /* 0x0000000000108947 */ /* 0x000fea0003800000 */
[----:B------:R-:W2:Y:S04]  /*157d0*/  LDG.E R7, desc[UR40][R2.64] ;  /* 0x0000002802077981 */ /* 0x000ea8000c1e1900 */
[----:B------:R-:W2:Y:S02]  /*157e0*/  LDG.E R2, desc[UR40][R2.64+0x4] ;  /* 0x0000042802027981 */ /* 0x000ea4000c1e1900 */
[----:B--2---:R-:W-:-:S05]  /*157f0*/  IADD3 R9, -R7, R2, RZ ;  /* 0x0000000207097210 */ /* 0x004fca0007ffe1ff */
[----:B------:R0:W-:Y:S02]  /*15800*/  STL [R1+0x38], R9 ;  /* 0x0000380901007387 */ /* 0x0001e40000100800 */
.L_x_2827:
[----:B------:R-:W-:Y:S01]  /*15810*/  IMAD.MOV.U32 R12, RZ, RZ, R11 ;  /* 0x000000ffff0c7224 */ /* 0x000fe200078e000b */
[----:B------:R-:W-:Y:S01]  /*15820*/  ULDC.64 UR4, c[0x0][0xa20] ;  /* 0x0002880000047ab9 */ /* 0x000fe20000000a00 */
[C---:B------:R-:W-:Y:S02]  /*15830*/  LOP3.LUT R7, R26.reuse, 0xff000000, RZ, 0xc0, !PT ;  /* 0xff0000001a077812 */ /* 0x040fe400078ec0ff */
[----:B------:R-:W-:Y:S01]  /*15840*/  ISETP.NE.U32.AND P0, PT, RZ, UR4, PT ;  /* 0x00000004ff007c0c */ /* 0x000fe2000bf05070 */
[----:B------:R2:W-:Y:S01]  /*15850*/  STL [R1+0x8], R12 ;  /* 0x0000080c01007387 */ /* 0x0005e20000100800 */
[----:B------:R-:W-:Y:S02]  /*15860*/  SHF.R.U32.HI R7, RZ, 0x8, R7 ;  /* 0x00000008ff077819 */ /* 0x000fe40000011607 */
[----:B------:R-:W-:Y:S02]  /*15870*/  ISETP.NE.AND.EX P0, PT, RZ, UR5, PT, P0 ;  /* 0x00000005ff007c0c */ /* 0x000fe4000bf05300 */
[----:B------:R-:W-:-:S02]  /*15880*/  LOP3.LUT R2, R26, 0xff0000, RZ, 0xc0, !PT ;  /* 0x00ff00001a027812 */ /* 0x000fc400078ec0ff */
[----:B------:R-:W-:Y:S02]  /*15890*/  LOP3.LUT R17, R26, 0xffff, RZ, 0xc0, !PT ;  /* 0x0000ffff1a117812 */ /* 0x000fe400078ec0ff */
[----:B------:R-:W-:-:S07]  /*158a0*/  LEA.HI R7, R2, R7, RZ, 0x10 ;  /* 0x0000000702077211 */ /* 0x000fce00078f80ff */
[----:B--2---:R-:W-:Y:S05]  /*158b0*/  @!P0 BRA `(.L_x_2828) ;  /* 0x0000000000108947 */ /* 0x004fea0003800000 */
[----:B------:R-:W-:-:S04]  /*158c0*/  IADD3 R2, P0, R18, UR4, RZ ;  /* 0x0000000412027c10 */ /* 0x000fc8000ff1e0ff */
[----:B------:R-:W-:-:S05]  /*158d0*/  IADD3.X R3, R19, UR5, RZ, P0, !PT ;  /* 0x0000000513037c10 */ /* 0x000fca00087fe4ff */
[----:B------:R2:W5:Y:S01]  /*158e0*/  LDG.E R8, desc[UR40][R2.64] ;  /* 0x0000002802087981 */ /* 0x000562000c1e1900 */
[----:B------:R-:W-:Y:S05]  /*158f0*/  BRA `(.L_x_2829) ;  /* 0x0000000000247947 */ /* 0x000fea0003800000 */
.L_x_2828:
[----:B------:R-:W-:Y:S02]  /*15900*/  ULDC.64 UR4, c[0x0][0xa08] ;  /* 0x0002820000047ab9 */ /* 0x000fe40000000a00 */
[----:B------:R-:W-:-:S04]  /*15910*/  ISETP.NE.U32.AND P0, PT, RZ, UR4, PT ;  /* 0x00000004ff007c0c */ /* 0x000fc8000bf05070 */
[----:B------:R-:W-:-:S13]  /*15920*/  ISETP.NE.AND.EX P0, PT, RZ, UR5, PT, P0 ;  /* 0x00000005ff007c0c */ /* 0x000fda000bf05300 */
[----:B------:R-:W-:Y:S05]  /*15930*/  @!P0 BRA `(.L_x_2829) ;  /* 0x0000000000148947 */ /* 0x000fea0003800000 */
[----:B------:R-:W2:Y:S02]  /*15940*/  LDC.64 R2, c[0x0][0xa08] ;  /* 0x00028200ff027b82 */ /* 0x000ea40000000a00 */
[----:B--2---:R-:W-:-:S05]  /*15950*/  IMAD.WIDE R2, R12, 0x4, R2 ;  /* 0x000000040c027825 */ /* 0x004fca00078e0202 */
[----:B------:R-:W2:Y:S04]  /*15960*/  LDG.E R8, desc[UR40][R2.64] ;  /* 0x0000002802087981 */ /* 0x000ea8000c1e1900 */
[----:B------:R-:W2:Y:S02]  /*15970*/  LDG.E R2, desc[UR40][R2.64+0x4] ;  /* 0x0000042802027981 */ /* 0x000ea4000c1e1900 */
[----:B--2---:R-:W-:-:S07]  /*15980*/  IMAD.IADD R8, R2, 0x1, -R8 ;  /* 0x0000000102087824 */ /* 0x004fce00078e0a08 */
.L_x_2829:
[----:B--2---:R-:W2:Y:S01]  /*15990*/  @P1 LDG.E R2, desc[UR40][R4.64] ;  /* 0x0000002804021981 */ /* 0x004ea2000c1e1900 */
[----:B------:R-:W3:Y:S03]  /*159a0*/  LDC R3, c[0x0][0x448] ;  /* 0x00011200ff037b82 */ /* 0x000ee60000000800 */
[----:B------:R4:W2:Y:S01]  /*159b0*/  @P1 LDG.E R4, desc[UR40][R4.64+0x4] ;  /* 0x0000042804041981 */ /* 0x0008a2000c1e1900 */
[----:B------:R-:W-:Y:S01]  /*159c0*/  BSSY B0, `(.L_x_2830) ;  /* 0x0000038000007945 */ /* 0x000fe20003800000 */
[----:B------:R-:W-:Y:S02]  /*159d0*/  LOP3.LUT R23, R7, 0xff, RZ, 0xc0, !PT ;  /* 0x000000ff07177812 */ /* 0x000fe400078ec0ff */
[----:B---3--:R-:W-:-:S13]  /*159e0*/  ISETP.NE.AND P0, PT, R3, 0x1, PT ;  /* 0x000000010300780c */ /* 0x008fda0003f05270 */
[----:B------:R-:W3:Y:S08]  /*159f0*/  @P0 LDC R3, c[0x0][0x44c] ;  /* 0x00011300ff030b82 */ /* 0x000ef00000000800 */
[----:B----4-:R-:W4:Y:S01]  /*15a00*/  @P0 LDC R5, c[0x0][0x450] ;  /* 0x00011400ff050b82 */ /* 0x010f220000000800 */
[----:B--2---:R-:W-:Y:S02]  /*15a10*/  @P1 IMAD.IADD R6, R4, 0x1, -R2 ;  /* 0x0000000104061824 */ /* 0x004fe400078e0a02 */
[----:B------:R-:W-:-:S04]  /*15a20*/  IMAD R2, R25, 0xc0, RZ ;  /* 0x000000c019027824 */ /* 0x000fc800078e02ff */
[----:B------:R-:W-:-:S04]  /*15a30*/  VIADD R2, R2, 0xbf ;  /* 0x000000bf02027836 */ /* 0x000fc80000000000 */
[----:B---3--:R-:W-:-:S05]  /*15a40*/  @P0 IMAD.HI.U32 R3, R2, R3, RZ ;  /* 0x0000000302030227 */ /* 0x008fca00078e00ff */
[----:B----4-:R-:W-:Y:S02]  /*15a50*/  @P0 SHF.R.U32.HI R2, RZ, R5, R3 ;  /* 0x00000005ff020219 */ /* 0x010fe40000011603 */
[----:B-----5:R-:W-:-:S05]  /*15a60*/  IADD3 R5, -R10, R8, RZ ;  /* 0x000000080a057210 */ /* 0x020fca0007ffe1ff */
[----:B------:R-:W-:-:S05]  /*15a70*/  IMAD.IADD R3, R5, 0x1, R6 ;  /* 0x0000000105037824 */ /* 0x000fca00078e0206 */
[----:B------:R2:W-:Y:S01]  /*15a80*/  STL [R1+0x14], R3 ;  /* 0x0000140301007387 */ /* 0x0005e20000100800 */
[----:B------:R-:W-:-:S05]  /*15a90*/  IADD3 R20, R3, 0x80, -R9 ;  /* 0x0000008003147810 */ /* 0x000fca0007ffe809 */
[----:B------:R-:W-:Y:S02]  /*15aa0*/  IMAD.IADD R2, R20, 0x1, R2 ;  /* 0x0000000114027824 */ /* 0x000fe400078e0202 */
[----:B--2---:R-:W-:-:S05]  /*15ab0*/  VIADD R3, R3, 0x7f ;  /* 0x0000007f03037836 */ /* 0x004fca0000000000 */
[----:B------:R-:W-:-:S04]  /*15ac0*/  SHF.R.S32.HI R4, RZ, 0x1f, R3 ;  /* 0x0000001fff047819 */ /* 0x000fc80000011403 */
[----:B------:R-:W-:Y:S02]  /*15ad0*/  LEA.HI R4, R4, R3, RZ, 0x7 ;  /* 0x0000000304047211 */ /* 0x000fe400078f38ff */
[----:B------:R-:W-:Y:S02]  /*15ae0*/  SHF.R.S32.HI R3, RZ, 0x1f, R2 ;  /* 0x0000001fff037819 */ /* 0x000fe40000011402 */
[----:B------:R-:W-:Y:S02]  /*15af0*/  SHF.R.S32.HI R21, RZ, 0x7, R4 ;  /* 0x00000007ff157819 */ /* 0x000fe40000011404 */
[----:B------:R-:W-:Y:S01]  /*15b00*/  LEA.HI R3, R3, R2, RZ, 0x7 ;  /* 0x0000000203037211 */ /* 0x000fe200078f38ff */
[----:B------:R-:W-:Y:S01]  /*15b10*/  IMAD.MOV.U32 R2, RZ, RZ, RZ ;  /* 0x000000ffff027224 */ /* 0x000fe200078e00ff */
[----:B------:R-:W-:Y:S02]  /*15b20*/  SHF.R.U32.HI R4, RZ, 0x10, R7 ;  /* 0x00000010ff047819 */ /* 0x000fe40000011607 */
[----:B------:R-:W-:-:S04]  /*15b30*/  SHF.R.S32.HI R3, RZ, 0x7, R3 ;  /* 0x00000007ff037819 */ /* 0x000fc80000011403 */
[----:B------:R-:W-:-:S04]  /*15b40*/  VIMNMX R8, R21, R3, PT ;  /* 0x0000000315087248 */ /* 0x000fc80003fe0100 */
[----:B------:R-:W-:-:S13]  /*15b50*/  ISETP.GE.AND P0, PT, R8, 0x1, PT ;  /* 0x000000010800780c */ /* 0x000fda0003f06270 */
[----:B------:R-:W-:Y:S05]  /*15b60*/  @!P0 BRA `(.L_x_2831) ;  /* 0x0000000000748947 */ /* 0x000fea0003800000 */
[----:B------:R-:W-:Y:S01]  /*15b70*/  ISETP.NE.AND P0, PT, R4, RZ, PT ;  /* 0x000000ff0400720c */ /* 0x000fe20003f05270 */
[----:B------:R-:W-:-:S03]  /*15b80*/  ULDC UR4, c[0x0][0x9f0] ;  /* 0x00027c0000047ab9 */ /* 0x000fc60000000800 */
[----:B------:R-:W-:-:S04]  /*15b90*/  SEL R7, R4, UR4, P0 ;  /* 0x0000000404077c07 */ /* 0x000fc80008000000 */
[----:B0-----:R-:W-:Y:S02]  /*15ba0*/  IABS R9, R7 ;  /* 0x0000000700097213 */ /* 0x001fe40000000000 */
[----:B-1----:R-:W-:Y:S02]  /*15bb0*/  IADD3 R10, R7, -0x1, R8 ;  /* 0xffffffff070a7810 */ /* 0x002fe40007ffe008 */
[----:B------:R-:W0:Y:S08]  /*15bc0*/  I2F.RP R2, R9 ;  /* 0x0000000900027306 */ /* 0x000e300000209400 */
[----:B0-----:R-:W0:Y:S02]  /*15bd0*/  MUFU.RCP R2, R2 ;  /* 0x0000000200027308 */ /* 0x001e240000001000 */
[----:B0-----:R-:W-:-:S06]  /*15be0*/  IADD3 R2, R2, 0xffffffe, RZ ;  /* 0x0ffffffe02027810 */ /* 0x001fcc0007ffe0ff */
        /* <DEDUP_REMOVED lines=21> */
.L_x_2831:
[----:B------:R-:W-:Y:S05]  /*15d40*/  BSYNC B0 ;  /* 0x0000000000007941 */ /* 0x000fea0003800000 */
.L_x_2830:
[-C--:B------:R-:W-:Y:S01]  /*15d50*/  IMAD R3, R23, R2.reuse, RZ ;  /* 0x0000000217037224 */ /* 0x080fe200078e02ff */
[----:B------:R-:W-:Y:S04]  /*15d60*/  BSSY B0, `(.L_x_2832) ;  /* 0x00000dc000007945 */ /* 0x000fe80003800000 */
[C---:B------:R-:W-:Y:S02]  /*15d70*/  VIADDMNMX R2, R3.reuse, R2, R8, PT ;  /* 0x0000000203027246 */ /* 0x040fe40003800108 */
[----:B------:R-:W-:-:S03]  /*15d80*/  LEA R3, R3, -R5, 0x7 ;  /* 0x8000000503037211 */ /* 0x000fc600078e38ff */
[----:B------:R-:W-:Y:S01]  /*15d90*/  IMAD R2, R2, 0x80, -R5 ;  /* 0x0000008002027824 */ /* 0x000fe200078e0a05 */
[----:B------:R-:W-:-:S04]  /*15da0*/  VIMNMX R3, RZ, R3, !PT ;  /* 0x00000003ff037248 */ /* 0x000fc80007fe0100 */
[----:B------:R-:W-:-:S04]  /*15db0*/  VIMNMX R2, R2, R6, PT ;  /* 0x0000000602027248 */ /* 0x000fc80003fe0100 */
[----:B------:R-:W-:Y:S02]  /*15dc0*/  ISETP.GT.AND P0, PT, R2, R3, PT ;  /* 0x000000030200720c */ /* 0x000fe40003f04270 */
[----:B------:R-:W-:-:S11]  /*15dd0*/  SHF.R.U32.HI R3, RZ, 0x7, R3 ;  /* 0x00000007ff037819 */ /* 0x000fd60000011603 */
        /* <DEDUP_REMOVED lines=11> */
[----:B------:R-:W2:Y:S02]  /*15e90*/  S2R R6, SR_TID.X ;  /* 0x0000000000067919 */ /* 0x000ea40000002100 */
[----:B--2---:R-:W-:-:S04]  /*15ea0*/  SHF.R.U32.HI R6, RZ, 0x5, R6 ;  /* 0x00000005ff067819 */ /* 0x004fc80000011606 */
[----:B------:R-:W-:-:S05]  /*15eb0*/  LOP3.LUT R6, R6, 0x3, RZ, 0xc0, !PT ;  /* 0x0000000306067812 */ /* 0x000fca00078ec0ff */
[----:B------:R2:W3:Y:S02]  /*15ec0*/  SHFL.IDX PT, R14, R6, RZ, 0x1f ;  /* 0x00001fff060e7589 */ /* 0x0004e400000e0000 */
.L_x_3017:
[----:B---3--:R-:W-:Y:S02]  /*15ed0*/  ISETP.NE.AND P0, PT, R14, RZ, PT ;  /* 0x000000ff0e00720c */ /* 0x008fe40003f05270 */
[----:B------:R-:W-:-:S11]  /*15ee0*/  PLOP3.LUT P6, PT, PT, PT, PT, 0x8, 0x0 ;  /* 0x000000000000781c */ /* 0x000fd60003fce170 */
[----:B------:R-:W-:Y:S05]  /*15ef0*/  @P0 BRA `(.L_x_2835) ;  /* 0x00000000000c0947 */ /* 0x000fea0003800000 */
[----:B------:R-:W-:-:S03]  /*15f00*/  UMOV UR4, 0xffffffff ;  /* 0xffffffff00047882 */ /* 0x000fc60000000000 */
[----:B------:R-:W-:Y:S05]  /*15f10*/  BRA.DIV UR4, `(.L_x_2836) ;  /* 0x0000007e04347947 */ /* 0x000fea000b800000 */
[----:B------:R-:W-:-:S13]  /*15f20*/  ELECT P6, URZ, PT ;  /* 0x00000000003f782f */ /* 0x000fda00038c0000 */
.L_x_2835:
[----:B--2---:R-:W2:Y:S01]  /*15f30*/  LDL R6, [R1+0x48] ;  /* 0x0000480001067983 */ /* 0x004ea20000100800 */
[----:B------:R-:W-:Y:S01]  /*15f40*/  BSSY B1, `(.L_x_2837) ;  /* 0x0000008000017945 */ /* 0x000fe20003800000 */
[----:B--2---:R-:W-:-:S05]  /*15f50*/  VIADD R6, R6, 0x1 ;  /* 0x0000000106067836 */ /* 0x004fca0000000000 */
[----:B------:R-:W-:-:S04]  /*15f60*/  LEA.HI R7, R6, R6, RZ, 0x1 ;  /* 0x0000000606077211 */ /* 0x000fc800078f08ff */
[----:B------:R-:W-:-:S05]  /*15f70*/  LOP3.LUT R7, R7, 0xfffffffe, RZ, 0xc0, !PT ;  /* 0xfffffffe07077812 */ /* 0x000fca00078ec0ff */
[----:B------:R-:W-:-:S05]  /*15f80*/  IMAD.IADD R6, R6, 0x1, -R7 ;  /* 0x0000000106067824 */ /* 0x000fca00078e0a07 */
[----:B------:R-:W-:-:S04]  /*15f90*/  SHF.L.U32 R6, R6, 0x1f, RZ ;  /* 0x0000001f06067819 */ /* 0x000fc800000006ff */
[----:B------:R-:W2:Y:S02]  /*15fa0*/  SYNCS.PHASECHK.TRANS64.TRYWAIT P0, [R16+URZ+0x16820], R6 ;  /* 0x01682006100075a7 */ /* 0x000ea4000800017f */
[----:B--2---:R-:W-:Y:S05]  /*15fb0*/  @!P0 BRA `(.L_x_2838) ;  /* 0x0000007c002c8947 */ /* 0x004fea0003800000 */
.L_x_3020:
[----:B------:R-:W-:Y:S05]  /*15fc0*/  BSYNC B1 ;  /* 0x0000000000017941 */ /* 0x000fea0003800000 */
.L_x_2837:
[----:B------:R-:W-:Y:S04]  /*15fd0*/  BSSY B1, `(.L_x_2839) ;  /* 0x0000050000017945 */ /* 0x000fe80003800000 */
[----:B------:R-:W-:Y:S05]  /*15fe0*/  @!P6 BRA `(.L_x_2840) ;  /* 0x000000040038e947 */ /* 0x000fea0003800000 */
[----:B------:R-:W3:Y:S01]  /*15ff0*/  LDL R7, [R1] ;  /* 0x0000000001077983 */ /* 0x000ee20000100800 */
[----:B--2---:R-:W-:Y:S01]  /*16000*/  LEA R6, R28, R16, 0x3 ;  /* 0x000000101c067211 */ /* 0x004fe200078e18ff */
[----:B------:R-:W2:Y:S01]  /*16010*/  S2R R8, SR_TID.X ;  /* 0x0000000000087919 */ /* 0x000ea20000002100 */
[----:B------:R-:W-:Y:S01]  /*16020*/  BSSY B2, `(.L_x_2841) ;  /* 0x0000006000027945 */ /* 0x000fe20003800000 */
[----:B--2---:R-:W-:-:S04]  /*16030*/  LOP3.LUT R8, R8, 0x7f, RZ, 0xc0, !PT ;  /* 0x0000007f08087812 */ /* 0x004fc800078ec0ff */
[----:B------:R-:W-:Y:S02]  /*16040*/  ISETP.NE.AND P1, PT, R8, RZ, PT ;  /* 0x000000ff0800720c */ /* 0x000fe40003f25270 */
[----:B---3--:R-:W-:-:S04]  /*16050*/  SHF.L.U32 R7, R7, 0x1f, RZ ;  /* 0x0000001f07077819 */ /* 0x008fc800000006ff */
[----:B------:R-:W2:Y:S02]  /*16060*/  SYNCS.PHASECHK.TRANS64.TRYWAIT P0, [R6+URZ+0x168a0], R7 ;  /* 0x0168a007060075a7 */ /* 0x000ea4000800017f */
[----:B--2---:R-:W-:Y:S05]  /*16070*/  @!P0 BRA `(.L_x_2842) ;  /* 0x0000007c00108947 */ /* 0x004fea0003800000 */
.L_x_3021:
[----:B------:R-:W-:Y:S05]  /*16080*/  BSYNC B2 ;  /* 0x0000000000027941 */ /* 0x000fea0003800000 */
.L_x_2841:
[----:B------:R-:W-:Y:S04]  /*16090*/  BSSY B2, `(.L_x_2843) ;  /* 0x0000009000027945 */ /* 0x000fe80003800000 */
[----:B------:R-:W-:Y:S05]  /*160a0*/  @P1 BRA `(.L_x_2844) ;  /* 0x00000000001c1947 */ /* 0x000fea0003800000 */
[----:B------:R-:W0:Y:S02]  /*160b0*/  S2R R8, SR_TID.X ;  /* 0x0000000000087919 */ /* 0x000e240000002100 */
[----:B0-----:R-:W-:Y:S01]  /*160c0*/  LOP3.LUT R9, R8, 0x1f, RZ, 0xc0, !PT ;  /* 0x0000001f08097812 */ /* 0x001fe200078ec0ff */
[----:B------:R-:W-:-:S03]  /*160d0*/  IMAD.MOV.U32 R8, RZ, RZ, 0x4000 ;  /* 0x00004000ff087424 */ /* 0x000fc600078e00ff */
[----:B------:R-:W-:Y:S01]  /*160e0*/  ISETP.NE.AND P0, PT, R9, RZ, PT ;  /* 0x000000ff0900720c */ /* 0x000fe20003f05270 */
[----:B------:R3:W-:-:S12]  /*160f0*/  SYNCS.ARRIVE.TRANS64 RZ, [R6+URZ+0x16890], R8 ;  /* 0x0168900806ff79a7 */ /* 0x0007d8000800003f */
[----:B---3--:R-:W-:Y:S05]  /*16100*/  @!P0 BRA `(.L_x_2844) ;  /* 0x0000000000048947 */ /* 0x008fea0003800000 */
[----:B------:R-:W-:Y:S01]  /*16110*/  BPT.TRAP 0x1 ;  /* 0x000000040000795c */ /* 0x000fe20000300000 */
.L_x_2844:
[----:B------:R-:W-:Y:S05]  /*16120*/  BSYNC B2 ;  /* 0x0000000000027941 */ /* 0x000fea0003800000 */
.L_x_2843:
[----:B------:R-:W-:Y:S01]  /*16130*/  IMAD.MOV.U32 R12, RZ, RZ, RZ ;  /* 0x000000ffff0c7224 */ /* 0x000fe200078e00ff */
[----:B------:R-:W-:Y:S01]  /*16140*/  UIADD3 UR4, UP0, UR38, 0x570, URZ ;  /* 0x0000057026047890 */ /* 0x000fe2000ff1e03f */
[----:B------:R-:W-:Y:S01]  /*16150*/  IMAD R8, R5, 0x80, R0 ;  /* 0x0000008005087824 */ /* 0x000fe200078e0200 */
[----:B------:R-:W-:Y:S01]  /*16160*/  PLOP3.LUT P0, PT, PT, PT, PT, 0x80, 0x0 ;  /* 0x000000000000781c */ /* 0x000fe20003f0f070 */
[----:B0-----:R-:W-:Y:S01]  /*16170*/  IMAD R9, R28, 0x4000, R16 ;  /* 0x000040001c097824 */ /* 0x001fe200078e0210 */
[----:B------:R-:W-:Y:S01]  /*16180*/  R2UR UR10, R12 ;  /* 0x000000000c0a72ca */ /* 0x000fe200000e0000 */
[----:B------:R-:W-:Y:S01]  /*16190*/  IMAD.SHL.U32 R11, R28, 0x2000, RZ ;  /* 0x000020001c0b7824 */ /* 0x000fe200078e00ff */
[----:B------:R-:W-:Y:S01]  /*161a0*/  IADD3 R8, R8, -0x80, RZ ;  /* 0xffffff8008087810 */ /* 0x000fe20007ffe0ff */
[----:B------:R-:W-:Y:S01]  /*161b0*/  VIADD R9, R9, 0xe400 ;  /* 0x0000e40009097836 */ /* 0x000fe20000000000 */
[----:B------:R-:W-:Y:S01]  /*161c0*/  UIADD3.X UR5, URZ, UR39, URZ, UP0, !UPT ;  /* 0x000000273f057290 */ /* 0x000fe200087fe43f */
[----:B-1----:R-:W-:Y:S01]  /*161d0*/  VIADD R10, R6, 0x16890 ;  /* 0x00016890060a7836 */ /* 0x002fe20000000000 */
[----:B------:R-:W-:Y:S01]  /*161e0*/  UMOV UR6, 0x0 ;  /* 0x0000000000067882 */ /* 0x000fe20000000000 */
[----:B------:R-:W-:-:S09]  /*161f0*/  UMOV UR7, 0x12f00000 ;  /* 0x12f0000000077882 */ /* 0x000fd20000000000 */
.L_x_2845:
        /* <DEDUP_REMOVED lines=13> */
.L_x_3022:
[----:B------:R-:W-:Y:S05]  /*162d0*/  BSYNC B2 ;  /* 0x0000000000027941 */ /* 0x000fea0003800000 */
.L_x_2846:
[----:B------:R-:W-:Y:S01]  /*162e0*/  BSSY B2, `(.L_x_2848) ;  /* 0x000000b000027945 */ /* 0x000fe20003800000 */
[----:B------:R-:W-:Y:S01]  /*162f0*/  IMAD.MOV.U32 R14, RZ, RZ, 0x0 ;  /* 0x00000000ff0e7424 */ /* 0x000fe200078e00ff */
[----:B------:R-:W-:Y:S02]  /*16300*/  MOV R15, 0x12f00000 ;  /* 0x12f00000000f7802 */ /* 0x000fe40000000f00 */
[----:B------:R-:W-:Y:S05]  /*16310*/  @P1 BRA `(.L_x_2849) ;  /* 0x00000000001c1947 */ /* 0x000fea0003800000 */
[----:B------:R-:W1:Y:S01]  /*16320*/  S2R R9, SR_TID.X ;  /* 0x0000000000097919 */ /* 0x000e620000002100 */
[----:B0-2---:R-:W-:-:S04]  /*16330*/  IMAD.MOV.U32 R7, RZ, RZ, 0x4000 ;  /* 0x00004000ff077424 */ /* 0x005fc800078e00ff */
[----:B------:R3:W-:Y:S01]  /*16340*/  SYNCS.ARRIVE.TRANS64 RZ, [R6+URZ+0x168b0], R7 ;  /* 0x0168b00706ff79a7 */ /* 0x0007e2000800003f */
[----:B-1----:R-:W-:-:S04]  /*16350*/  LOP3.LUT R9, R9, 0x1f, RZ, 0xc0, !PT ;  /* 0x0000001f09097812 */ /* 0x002fc800078ec0ff */
[----:B------:R-:W-:-:S13]  /*16360*/  ISETP.NE.AND P0, PT, R9, RZ, PT ;  /* 0x000000ff0900720c */ /* 0x000fda0003f05270 */
[----:B---3--:R-:W-:Y:S05]  /*16370*/  @!P0 BRA `(.L_x_2849) ;  /* 0x0000000000048947 */ /* 0x008fea0003800000 */
[----:B------:R-:W-:Y:S01]  /*16380*/  BPT.TRAP 0x1 ;  /* 0x000000040000795c */ /* 0x000fe20000300000 */
.L_x_2849:
[----:B------:R-:W-:Y:S05]  /*16390*/  BSYNC B2 ;  /* 0x0000000000027941 */ /* 0x000fea0003800000 */
.L_x_2848:
[----:B------:R-:W-:Y:S01]  /*163a0*/  R2UR UR10, R12 ;  /* 0x000000000c0a72ca */ /* 0x000fe200000e0000 */
[----:B0-2---:R-:W-:Y:S01]  /*163b0*/  IMAD R7, R11, 0x2, R16 ;  /* 0x000000020b077824 */ /* 0x005fe200078e0210 */
[----:B------:R-:W-:Y:S01]  /*163c0*/  R2UR UR6, R14 ;  /* 0x000000000e0672ca */ /* 0x000fe200000e0000 */
[----:B------:R-:W-:Y:S01]  /*163d0*/  UIADD3 UR4, UP0, UR38, 0x670, URZ ;  /* 0x0000067026047890 */ /* 0x000fe2000ff1e03f */
[----:B------:R-:W-:Y:S01]  /*163e0*/  R2UR UR7, R15 ;  /* 0x000000000f0772ca */ /* 0x000fe200000e0000 */
[----:B------:R-:W-:Y:S01]  /*163f0*/  VIADD R6, R6, 0x168b0 ;  /* 0x000168b006067836 */ /* 0x000fe20000000000 */
[----:B------:R-:W-:Y:S01]  /*16400*/  PLOP3.LUT P0, PT, PT, PT, PT, 0x80, 0x0 ;  /* 0x000000000000781c */ /* 0x000fe20003f0f070 */
[----:B------:R-:W-:Y:S01]  /*16410*/  VIADD R7, R7, 0x400 ;  /* 0x0000040007077836 */ /* 0x000fe20000000000 */
[----:B------:R-:W-:-:S12]  /*16420*/  UIADD3.X UR5, URZ, UR39, URZ, UP0, !UPT ;  /* 0x000000273f057290 */ /* 0x000fd800087fe43f */
.L_x_2850:
        /* <DEDUP_REMOVED lines=9> */
[----:B---3--:R-:W-:Y:S05]  /*164c0*/  @P0 BRA.U.ANY `(.L_x_2850) ;  /* 0xfffffffd00d80947 */ /* 0x008fea000393ffff */
.L_x_2840:
[----:B------:R-:W-:Y:S05]  /*164d0*/  BSYNC B1 ;  /* 0x0000000000017941 */ /* 0x000fea0003800000 */
.L_x_2839:
[----:B0-----:R-:W3:Y:S01]  /*164e0*/  LDL.LU R9, [R1] ;  /* 0x0000000001097983 */ /* 0x001ee20000300800 */
[----:B------:R-:W-:Y:S01]  /*164f0*/  IADD3 R28, R28, 0x1, RZ ;  /* 0x000000011c1c7810 */ /* 0x000fe20007ffe0ff */
[----:B------:R-:W-:Y:S01]  /*16500*/  VIADD R5, R5, 0xfffffffe ;  /* 0xfffffffe05057836 */ /* 0x000fe20000000000 */
[----:B------:R-:W-:Y:S02]  /*16510*/  PLOP3.LUT P0, PT, PT, PT, PT, 0x8, 0x0 ;  /* 0x000000000000781c */ /* 0x000fe40003f0e170 */
[C---:B------:R-:W-:Y:S02]  /*16520*/  ISETP.NE.AND P1, PT, R28.reuse, 0x2, PT ;  /* 0x000000021c00780c */ /* 0x040fe40003f25270 */
[----:B------:R-:W-:Y:S02]  /*16530*/  ISETP.GE.AND P2, PT, R5, R3, PT ;  /* 0x000000030500720c */ /* 0x000fe40003f46270 */
[----:B--2---:R-:W-:Y:S02]  /*16540*/  SEL R6, RZ, 0x1, P1 ;  /* 0x00000001ff067807 */ /* 0x004fe40000800000 */
[----:B------:R-:W-:-:S02]  /*16550*/  SEL R28, R28, RZ, P1 ;  /* 0x000000ff1c1c7207 */ /* 0x000fc40000800000 */
[----:B---3--:R-:W-:-:S05]  /*16560*/  LOP3.LUT R9, R9, R6, RZ, 0x3c, !PT ;  /* 0x0000000609097212 */ /* 0x008fca00078e3cff */
[----:B------:R2:W-:Y:S02]  /*16570*/  STL [R1], R9 ;  /* 0x0000000901007387 */ /* 0x0005e40000100800 */
[----:B------:R-:W-:Y:S05]  /*16580*/  @!P2 BRA `(.L_x_2833) ;  /* 0x000000040064a947 */ /* 0x000fea0003800000 */
.L_x_2863:
[----:B------:R-:W-:Y:S05]  /*16590*/  YIELD ;  /* 0x0000000000007946 */ /* 0x000fea0003800000 */
[----:B------:R-:W-:Y:S04]  /*165a0*/  BSSY B1, `(.L_x_2851) ;  /* 0x000004d000017945 */ /* 0x000fe80003800000 */
[----:B---3--:R-:W-:Y:S05]  /*165b0*/  @!P6 BRA `(.L_x_2852) ;  /* 0x00000004002ce947 */ /* 0x008fea0003800000 */
[----:B------:R-:W3:Y:S01]  /*165c0*/  LDL R7, [R1] ;  /* 0x0000000001077983 */ /* 0x000ee20000100800 */
[----:B------:R-:W0:Y:S02]  /*165d0*/  S2R R6, SR_TID.X ;  /* 0x0000000000067919 */ /* 0x000e240000002100 */
[----:B0-----:R-:W-:Y:S01]  /*165e0*/  LOP3.LUT R8, R6, 0x7f, RZ, 0xc0, !PT ;  /* 0x0000007f06087812 */ /* 0x001fe200078ec0ff */
[----:B------:R-:W-:Y:S01]  /*165f0*/  IMAD R6, R28, 0x8, R16 ;  /* 0x000000081c067824 */ /* 0x000fe200078e0210 */
[----:B------:R-:W-:Y:S02]  /*16600*/  BSSY B2, `(.L_x_2853) ;  /* 0x0000005000027945 */ /* 0x000fe40003800000 */
[----:B------:R-:W-:Y:S02]  /*16610*/  ISETP.NE.AND P2, PT, R8, RZ, PT ;  /* 0x000000ff0800720c */ /* 0x000fe40003f45270 */
[----:B---3--:R-:W-:-:S04]  /*16620*/  SHF.L.U32 R7, R7, 0x1f, RZ ;  /* 0x0000001f07077819 */ /* 0x008fc800000006ff */
[----:B------:R-:W0:Y:S02]  /*16630*/  SYNCS.PHASECHK.TRANS64.TRYWAIT P1, [R6+URZ+0x168a0], R7 ;  /* 0x0168a007060075a7 */ /* 0x000e24000802017f */
[----:B0-----:R-:W-:Y:S05]  /*16640*/  @!P1 BRA `(.L_x_2854) ;  /* 0x0000007400c49947 */ /* 0x001fea0003800000 */
.L_x_3023:
[----:B------:R-:W-:Y:S05]  /*16650*/  BSYNC B2 ;  /* 0x0000000000027941 */ /* 0x000fea0003800000 */
.L_x_2853:
[----:B------:R-:W-:Y:S04]  /*16660*/  BSSY B2, `(.L_x_2855) ;  /* 0x0000009000027945 */ /* 0x000fe80003800000 */
[----:B------:R-:W-:Y:S05]  /*16670*/  @P2 BRA `(.L_x_2856) ;  /* 0x00000000001c2947 */ /* 0x000fea0003800000 */
[----:B------:R-:W2:Y:S02]  /*16680*/  S2R R8, SR_TID.X ;  /* 0x0000000000087919 */ /* 0x000ea40000002100 */
[----:B--2---:R-:W-:Y:S01]  /*16690*/  LOP3.LUT R9, R8, 0x1f, RZ, 0xc0, !PT ;  /* 0x0000001f08097812 */ /* 0x004fe200078ec0ff */
[----:B------:R-:W-:-:S03]  /*166a0*/  IMAD.MOV.U32 R8, RZ, RZ, 0x4000 ;  /* 0x00004000ff087424 */ /* 0x000fc600078e00ff */
[----:B------:R-:W-:Y:S01]  /*166b0*/  ISETP.NE.AND P1, PT, R9, RZ, PT ;  /* 0x000000ff0900720c */ /* 0x000fe20003f25270 */
[----:B------:R3:W-:-:S12]  /*166c0*/  SYNCS.ARRIVE.TRANS64 RZ, [R6+URZ+0x16890], R8 ;  /* 0x0168900806ff79a7 */ /* 0x0007d8000800003f */
[----:B---3--:R-:W-:Y:S05]  /*166d0*/  @!P1 BRA `(.L_x_2856) ;  /* 0x0000000000049947 */ /* 0x008fea0003800000 */
[----:B------:R-:W-:Y:S01]  /*166e0*/  BPT.TRAP 0x1 ;  /* 0x000000040000795c */ /* 0x000fe20000300000 */
.L_x_2856:
[----:B------:R-:W-:Y:S05]  /*166f0*/  BSYNC B2 ;  /* 0x0000000000027941 */ /* 0x000fea0003800000 */
.L_x_2855:
[----:B------:R-:W-:Y:S01]  /*16700*/  IMAD.MOV.U32 R12, RZ, RZ, RZ ;  /* 0x000000ffff0c7224 */ /* 0x000fe200078e00ff */
[----:B------:R-:W-:Y:S01]  /*16710*/  LEA R8, R28, R16, 0xe ;  /* 0x000000101c087211 */ /* 0x000fe200078e70ff */
[----:B------:R-:W-:Y:S01]  /*16720*/  UIADD3 UR4, UP0, UR38, 0x570, URZ ;  /* 0x0000057026047890 */ /* 0x000fe2000ff1e03f */
[----:B------:R-:W-:Y:S01]  /*16730*/  PLOP3.LUT P1, PT, PT, PT, PT, 0x80, 0x0 ;  /* 0x000000000000781c */ /* 0x000fe20003f2f070 */
[----:B--2---:R-:W-:Y:S01]  /*16740*/  IMAD R9, R5, 0x80, R0 ;  /* 0x0000008005097824 */ /* 0x004fe200078e0200 */
[----:B------:R-:W-:Y:S01]  /*16750*/  R2UR UR10, R12 ;  /* 0x000000000c0a72ca */ /* 0x000fe200000e0000 */
[----:B-1----:R-:W-:Y:S01]  /*16760*/  VIADD R10, R6, 0x16890 ;  /* 0x00016890060a7836 */ /* 0x002fe20000000000 */
[----:B------:R-:W-:Y:S01]  /*16770*/  UIADD3.X UR5, URZ, UR39, URZ, UP0, !UPT ;  /* 0x000000273f057290 */ /* 0x000fe200087fe43f */
[----:B------:R-:W-:Y:S01]  /*16780*/  VIADD R11, R8, 0xe400 ;  /* 0x0000e400080b7836 */ /* 0x000fe20000000000 */
[----:B------:R-:W-:Y:S01]  /*16790*/  UMOV UR6, 0x0 ;  /* 0x0000000000067882 */ /* 0x000fe20000000000 */
[----:B------:R-:W-:-:S10]  /*167a0*/  UMOV UR7, 0x12f00000 ;  /* 0x12f0000000077882 */ /* 0x000fd40000000000 */
.L_x_2857:
        /* <DEDUP_REMOVED lines=13> */
.L_x_3024:
[----:B------:R-:W-:Y:S05]  /*16880*/  BSYNC B2 ;  /* 0x0000000000027941 */ /* 0x000fea0003800000 */
.L_x_2858:
        /* <DEDUP_REMOVED lines=11> */
.L_x_2861:
[----:B------:R-:W-:Y:S05]  /*16940*/  BSYNC B2 ;  /* 0x0000000000027941 */ /* 0x000fea0003800000 */
.L_x_2860:
        /* <DEDUP_REMOVED lines=8> */
.L_x_2862:
        /* <DEDUP_REMOVED lines=10> */
.L_x_2852:
[----:B------:R-:W-:Y:S05]  /*16a70*/  BSYNC B1 ;  /* 0x0000000000017941 */ /* 0x000fea0003800000 */
.L_x_2851:
[----:B------:R-:W3:Y:S01]  /*16a80*/  LDL.LU R7, [R1] ;  /* 0x0000000001077983 */ /* 0x000ee20000300800 */
[----:B------:R-:W-:Y:S01]  /*16a90*/  VIADD R28, R28, 0x1 ;  /* 0x000000011c1c7836 */ /* 0x000fe20000000000 */
[C---:B------:R-:W-:Y:S02]  /*16aa0*/  ISETP.GT.AND P2, PT, R5.reuse, R3, PT ;  /* 0x000000030500720c */ /* 0x040fe40003f44270 */
[----:B------:R-:W-:Y:S02]  /*16ab0*/  IADD3 R5, R5, -0x1, RZ ;  /* 0xffffffff05057810 */ /* 0x000fe40007ffe0ff */
[----:B------:R-:W-:-:S04]  /*16ac0*/  ISETP.NE.AND P1, PT, R28, 0x2, PT ;  /* 0x000000021c00780c */ /* 0x000fc80003f25270 */
[----:B------:R-:W-:Y:S02]  /*16ad0*/  SEL R6, RZ, 0x1, P1 ;  /* 0x00000001ff067807 */ /* 0x000fe40000800000 */
[----:B------:R-:W-:Y:S02]  /*16ae0*/  SEL R28, R28, RZ, P1 ;  /* 0x000000ff1c1c7207 */ /* 0x000fe40000800000 */
[----:B---3--:R-:W-:-:S05]  /*16af0*/  LOP3.LUT R7, R7, R6, RZ, 0x3c, !PT ;  /* 0x0000000607077212 */ /* 0x008fca00078e3cff */
[----:B------:R3:W-:Y:S01]  /*16b00*/  STL [R1], R7 ;  /* 0x0000000701007387 */ /* 0x0007e20000100800 */
[----:B------:R-:W-:Y:S05]  /*16b10*/  @P2 BRA `(.L_x_2863) ;  /* 0xfffffff8009c2947 */ /* 0x000fea000383ffff */
.L_x_2833:
[----:B------:R-:W-:Y:S05]  /*16b20*/  BSYNC B0 ;  /* 0x0000000000007941 */ /* 0x000fea0003800000 */
.L_x_2832:
[----:B------:R-:W4:Y:S01]  /*16b30*/  LDC R0, c[0x0][0x448] ;  /* 0x00011200ff007b82 */ /* 0x000f220000000800 */
[----:B------:R-:W-:Y:S01]  /*16b40*/  IMAD.MOV.U32 R2, RZ, RZ, 0xc0 ;  /* 0x000000c0ff027424 */ /* 0x000fe200078e00ff */
[----:B------:R-:W-:Y:S01]  /*16b50*/  ISETP.NE.AND P2, PT, R4, RZ, PT ;  /* 0x000000ff0400720c */ /* 0x000fe20003f45270 */
[----:B------:R-:W-:Y:S05]  /*16b60*/  @!P0 WARPSYNC.ALL ;  /* 0x0000000000008948 */ /* 0x000fea0003800000 */
[----:B------:R-:W-:Y:S01]  /*16b70*/  IMAD R2, R25, R2, 0xbf ;  /* 0x000000bf19027424 */ /* 0x000fe200078e0202 */
[----:B------:R-:W-:Y:S06]  /*16b80*/  BSSY B0, `(.L_x_2864) ;  /* 0x000002a000007945 */ /* 0x000fec0003800000 */
[----:B------:R-:W0:Y:S08]  /*16b90*/  @!P2 LDC R4, c[0x0][0x9f0] ;  /* 0x00027c00ff04ab82 */ /* 0x000e300000000800 */
[----:B------:R-:W-:Y:S01]  /*16ba0*/  @!P0 BAR.SYNC.DEFER_BLOCKING 0xc, 0x200 ;  /* 0x0308000000008b1d */ /* 0x000fe20000010000 */
[----:B----4-:R-:W-:-:S13]  /*16bb0*/  ISETP.NE.AND P1, PT, R0, 0x1, PT ;  /* 0x000000010000780c */ /* 0x010fda0003f25270 */
[----:B------:R-:W4:Y:S08]  /*16bc0*/  @P1 LDC R0, c[0x0][0x44c] ;  /* 0x00011300ff001b82 */ /* 0x000f300000000800 */
[----:B------:R-:W5:Y:S01]  /*16bd0*/  @P1 LDC R3, c[0x0][0x450] ;  /* 0x00011400ff031b82 */ /* 0x000f620000000800 */
[----:B----4-:R-:W-:-:S05]  /*16be0*/  @P1 IMAD.HI.U32 R0, R2, R0, RZ ;  /* 0x0000000002001227 */ /* 0x010fca00078e00ff */
[----:B-----5:R-:W-:-:S05]  /*16bf0*/  @P1 SHF.R.U32.HI R2, RZ, R3, R0 ;  /* 0x00000003ff021219 */ /* 0x020fca0000011600 */
[----:B------:R-:W-:-:S05]  /*16c00*/  IMAD.IADD R2, R20, 0x1, R2 ;  /* 0x0000000114027824 */ /* 0x000fca00078e0202 */
[----:B------:R-:W-:-:S04]  /*16c10*/  SHF.R.S32.HI R0, RZ, 0x1f, R2 ;  /* 0x0000001fff007819 */ /* 0x000fc80000011402 */
[----:B------:R-:W-:-:S04]  /*16c20*/  LEA.HI R0, R0, R2, RZ, 0x7 ;  /* 0x0000000200007211 */ /* 0x000fc800078f38ff */
[----:B------:R-:W-:-:S04]  /*16c30*/  SHF.R.S32.HI R0, RZ, 0x7, R0 ;  /* 0x00000007ff007819 */ /* 0x000fc80000011400 */
[----:B------:R-:W-:Y:S01]  /*16c40*/  VIMNMX R21, R21, R0, PT ;  /* 0x0000000015157248 */ /* 0x000fe20003fe0100 */
[----:B------:R-:W-:-:S03]  /*16c50*/  IMAD.MOV.U32 R0, RZ, RZ, RZ ;  /* 0x000000ffff007224 */ /* 0x000fc600078e00ff */
[----:B------:R-:W-:-:S13]  /*16c60*/  ISETP.GE.AND P1, PT, R21, 0x1, PT ;  /* 0x000000011500780c */ /* 0x000fda0003f26270 */
[----:B0-----:R-:W-:Y:S05]  /*16c70*/  @!P1 BRA `(.L_x_2865) ;  /* 0x0000000000689947 */ /* 0x001fea0003800000 */
[-C--:B------:R-:W-:Y:S02]  /*16c80*/  IABS R0, R4.reuse ;  /* 0x0000000400007213 */ /* 0x080fe40000000000 */
[----:B------:R-:W-:Y:S02]  /*16c90*/  IABS R6, R4 ;  /* 0x0000000400067213 */ /* 0x000fe40000000000 */
[----:B------:R-:W0:Y:S03]  /*16ca0*/  I2F.RP R2, R0 ;  /* 0x0000000000027306 */ /* 0x000e260000209400 */
[----:B------:R-:W-:-:S05]  /*16cb0*/  IMAD.MOV R6, RZ, RZ, -R6 ;  /* 0x000000ffff067224 */ /* 0x000fca00078e0a06 */
[----:B0-----:R-:W0:Y:S02]  /*16cc0*/  MUFU.RCP R2, R2 ;  /* 0x0000000200027308 */ /* 0x001e240000001000 */
[----:B0-----:R-:W-:-:S06]  /*16cd0*/  VIADD R2, R2, 0xffffffe ;  /* 0x0ffffffe02027836 */ /* 0x001fcc0000000000 */
[----:B------:R-:W0:Y:S02]  /*16ce0*/  F2I.FTZ.U32.TRUNC.NTZ R3, R2 ;  /* 0x0000000200037305 */ /* 0x000e24000021f000 */
[----:B0-----:R-:W-:-:S05]  /*16cf0*/  IADD3 R2, RZ, -R3, RZ ;  /* 0x80000003ff027210 */ /* 0x001fca0007ffe0ff */
[----:B------:R-:W-:Y:S02]  /*16d00*/  IMAD R5, R2, R0, RZ ;  /* 0x0000000002057224 */ /* 0x000fe400078e02ff */
[----:B------:R-:W-:-:S04]  /*16d10*/  IMAD.MOV.U32 R2, RZ, RZ, RZ ;  /* 0x000000ffff027224 */ /* 0x000fc800078e00ff */
        /* <DEDUP_REMOVED lines=16> */
.L_x_2865:
[----:B------:R-:W-:Y:S05]  /*16e20*/  BSYNC B0 ;  /* 0x0000000000007941 */ /* 0x000fea0003800000 */
.L_x_2864:
[-C--:B------:R-:W-:Y:S01]  /*16e30*/  IMAD R2, R23, R0.reuse, RZ ;  /* 0x0000000017027224 */ /* 0x080fe200078e02ff */
        /* <DEDUP_REMOVED lines=12> */
[----:B------:R-:W4:Y:S01]  /*16f00*/  LDC.64 R2, c[0x0][0xc60] ;  /* 0x00031800ff027b82 */ /* 0x000f220000000a00 */
[----:B------:R-:W0:Y:S02]  /*16f10*/  FLO.U32 R0, UR4 ;  /* 0x0000000400007d00 */ /* 0x000e2400080e0000 */
[----:B0-----:R-:W-:-:S06]  /*16f20*/  ISETP.EQ.U32.AND P0, PT, R0, R5, PT ;  /* 0x000000050000720c */ /* 0x001fcc0003f02070 */
[----:B------:R-:W4:Y:S07]  /*16f30*/  POPC R5, UR4 ;  /* 0x0000000400057d09 */ /* 0x000f2e0008000000 */
[----:B----4-:R-:W4:Y:S01]  /*16f40*/  @P0 ATOMG.E.ADD.STRONG.GPU PT, R3, desc[UR40][R2.64], R5 ;  /* 0x00000005020309a8 */ /* 0x010f2200081ee1e8 */
[----:B------:R-:W0:Y:S02]  /*16f50*/  S2R R4, SR_LTMASK ;  /* 0x0000000000047919 */ /* 0x000e240000003900 */
[----:B0-----:R-:W-:-:S04]  /*16f60*/  LOP3.LUT R4, R4, UR4, RZ, 0xc0, !PT ;  /* 0x0000000404047c12 */ /* 0x001fc8000f8ec0ff */
[----:B---3--:R-:W0:Y:S01]  /*16f70*/  POPC R7, R4 ;  /* 0x0000000400077309 */ /* 0x008e220000000000 */
[----:B----4-:R-:W0:Y:S02]  /*16f80*/  SHFL.IDX PT, R0, R3, R0, 0x1f ;  /* 0x00001f0003007589 */ /* 0x010e2400000e0000 */
[----:B0-----:R-:W-:Y:S01]  /*16f90*/  IADD3 R24, R0, UR36, R7 ;  /* 0x0000002400187c10 */ /* 0x001fe2000fffe007 */
[----:B------:R-:W-:Y:S06]  /*16fa0*/  BRA `(.L_x_2868) ;  /* 0x00000038001c7947 */ /* 0x000fec0003800000 */
.L_x_2867:
        /* <DEDUP_REMOVED lines=13> */
[----:B---3--:R-:W-:Y:S02]  /*17080*/  IMAD.U32 R7, RZ, RZ, UR9 ;  /* 0x00000009ff077e24 */ /* 0x008fe4000f8e00ff */
[----:B-1----:R-:W-:-:S02]  /*17090*/  IMAD.U32 R10, RZ, RZ, UR4 ;  /* 0x00000004ff0a7e24 */ /* 0x002fc4000f8e00ff */
[----:B------:R-:W-:Y:S02]  /*170a0*/  IMAD.U32 R11, RZ, RZ, UR5 ;  /* 0x00000005ff0b7e24 */ /* 0x000fe4000f8e00ff */
[----:B------:R-:W-:Y:S02]  /*170b0*/  IMAD.MOV.U32 R12, RZ, RZ, 0x1 ;  /* 0x00000001ff0c7424 */ /* 0x000fe400078e00ff */
[----:B------:R-:W-:-:S07]  /*170c0*/  IMAD.MOV.U32 R13, RZ, RZ, RZ ;  /* 0x000000ffff0d7224 */ /* 0x000fce00078e00ff */
[----:B------:R-:W-:-:S07]  /*170d0*/  LEPC R20, `(.L_x_2870) ;  /* 0x000000001014794e */ /* 0x000fce0000000000 */
[----:B0-2---:R-:W-:Y:S05]  /*170e0*/  CALL.ABS.NOINC R2 ;  /* 0x0000000002007343 */ /* 0x005fea0003c00000 */
.L_x_2870:
[----:B------:R-:W-:Y:S05]  /*170f0*/  BSYNC B6 ;  /* 0x0000000000067941 */ /* 0x000fea0003800000 */
.L_x_2869:
        /* <DEDUP_REMOVED lines=11> */
[----:B------:R-:W-:Y:S01]  /*171b0*/  IMAD.U32 R6, RZ, RZ, UR8 ;  /* 0x00000008ff067e24 */ /* 0x000fe2000f8e00ff */
[----:B------:R-:W-:Y:S01]  /*171c0*/  MOV R8, 0x70 ;  /* 0x0000007000087802 */ /* 0x000fe20000000f00 */
[----:B---3--:R-:W-:Y:S02]  /*171d0*/  IMAD.U32 R7, RZ, RZ, UR9 ;  /* 0x00000009ff077e24 */ /* 0x008fe4000f8e00ff */
[----:B-1----:R-:W-:-:S02]  /*171e0*/  IMAD.U32 R10, RZ, RZ, UR4 ;  /* 0x00000004ff0a7e24 */ /* 0x002fc4000f8e00ff */
[----:B------:R-:W-:Y:S02]  /*171f0*/  IMAD.U32 R11, RZ, RZ, UR5 ;  /* 0x00000005ff0b7e24 */ /* 0x000fe4000f8e00ff */
[----:B------:R-:W-:Y:S02]  /*17200*/  IMAD.MOV.U32 R12, RZ, RZ, 0x1 ;  /* 0x00000001ff0c7424 */ /* 0x000fe400078e00ff */
[----:B0-----:R-:W-:-:S07]  /*17210*/  IMAD.MOV.U32 R13, RZ, RZ, RZ ;  /* 0x000000ffff0d7224 */ /* 0x001fce00078e00ff */
[----:B------:R-:W-:-:S07]  /*17220*/  LEPC R20, `(.L_x_2873) ;  /* 0x000000001014794e */ /* 0x000fce0000000000 */
[----:B--2-4-:R-:W-:Y:S05]  /*17230*/  CALL.ABS.NOINC R2 ;  /* 0x0000000002007343 */ /* 0x014fea0003c00000 */
.L_x_2873:
[----:B------:R0:W1:Y:S01]  /*17240*/  LDC.64 R2, c[0x4][R23] ;  /* 0x0100000017027b82 */ /* 0x0000620000000a00 */
[----:B------:R-:W-:Y:S01]  /*17250*/  ULDC.64 UR4, c[0x4][0x88] ;  /* 0x0100220000047ab9 */ /* 0x000fe20000000a00 */
[----:B------:R-:W-:Y:S01]  /*17260*/  ULDC.64 UR6, c[0x4][0x90] ;  /* 0x0100240000067ab9 */ /* 0x000fe20000000a00 */
[----:B------:R-:W-:Y:S01]  /*17270*/  ULDC.64 UR8, c[0x4][0x18] ;  /* 0x0100060000087ab9 */ /* 0x000fe20000000a00 */
[----:B------:R-:W-:Y:S01]  /*17280*/  IMAD.U32 R4, RZ, RZ, UR4 ;  /* 0x00000004ff047e24 */ /* 0x000fe2000f8e00ff */
[----:B------:R-:W-:Y:S01]  /*17290*/  MOV R6, UR6 ;  /* 0x0000000600067c02 */ /* 0x000fe20008000f00 */
        /* <DEDUP_REMOVED lines=9> */
.L_x_2872:
[----:B------:R-:W-:Y:S05]  /*17330*/  BSYNC B6 ;  /* 0x0000000000067941 */ /* 0x000fea0003800000 */
.L_x_2871:
[----:B------:R0:W4:Y:S01]  /*17340*/  LDL R20, [R1+0x8] ;  /* 0x0000080001147983 */ /* 0x0001220000100800 */
[----:B------:R-:W-:Y:S01]  /*17350*/  ULDC.64 UR4, c[0x0][0x9f8] ;  /* 0x00027e0000047ab9 */ /* 0x000fe20000000a00 */
[----:B------:R-:W-:Y:S01]  /*17360*/  IMAD.MOV.U32 R23, RZ, RZ, R26 ;  /* 0x000000ffff177224 */ /* 0x000fe200078e001a */
[----:B------:R-:W-:Y:S01]  /*17370*/  ISETP.NE.U32.AND P0, PT, RZ, UR4, PT ;  /* 0x00000004ff007c0c */ /* 0x000fe2000bf05070 */
[----:B------:R-:W3:Y:S01]  /*17380*/  LDL R26, [R1+0x14] ;  /* 0x00001400011a7983 */ /* 0x000ee20000100800 */
[----:B------:R-:W0:Y:S02]  /*17390*/  LDC R6, c[0x0][0x430] ;  /* 0x00010c00ff067b82 */ /* 0x000e240000000800 */
[----:B------:R-:W-:Y:S01]  /*173a0*/  ISETP.NE.AND.EX P0, PT, RZ, UR5, PT, P0 ;  /* 0x00000005ff007c0c */ /* 0x000fe2000bf05300 */
[----:B------:R-:W3:Y:S01]  /*173b0*/  LDL R21, [R1+0x1c] ;  /* 0x00001c0001157983 */ /* 0x000ee20000100800 */
[----:B------:R-:W4:Y:S01]  /*173c0*/  S2R R2, SR_TID.X ;  /* 0x0000000000027919 */ /* 0x000f220000002100 */
[----:B------:R-:W4:Y:S10]  /*173d0*/  S2R R3, SR_TID.X ;  /* 0x0000000000037919 */ /* 0x000f340000002100 */
[----:B------:R-:W-:Y:S01]  /*173e0*/  @P0 IADD3 R18, P1, R18, UR4, RZ ;  /* 0x0000000412120c10 */ /* 0x000fe2000ff3e0ff */
[----:B-1----:R-:W3:Y:S03]  /*173f0*/  LDL R10, [R1+0x54] ;  /* 0x00005400010a7983 */ /* 0x002ee60000100800 */
[----:B------:R-:W-:Y:S01]  /*17400*/  @P0 IADD3.X R19, R19, UR5, RZ, P1, !PT ;  /* 0x0000000513130c10 */ /* 0x000fe20008ffe4ff */
[----:B------:R-:W-:Y:S01]  /*17410*/  VIADD R23, R23, 0xffffffff ;  /* 0xffffffff17177836 */ /* 0x000fe20000000000 */
[----:B--2---:R-:W2:Y:S01]  /*17420*/  LDL.LU R9, [R1+0x10] ;  /* 0x0000100001097983 */ /* 0x004ea20000300800 */
[----:B0-----:R-:W-:-:S03]  /*17430*/  ISETP.NE.AND P1, PT, R6, 0x1, PT ;  /* 0x000000010600780c */ /* 0x001fc60003f25270 */
[----:B----4-:R-:W4:Y:S01]  /*17440*/  @P0 LDG.E R20, desc[UR40][R18.64] ;  /* 0x0000002812140981 */ /* 0x010f22000c1e1900 */
[----:B------:R-:W-:-:S09]  /*17450*/  LOP3.LUT R0, R2, 0x7f, RZ, 0xc0, !PT ;  /* 0x0000007f02007812 */ /* 0x000fd200078ec0ff */
[----:B------:R-:W0:Y:S01]  /*17460*/  @P1 LDC R2, c[0x0][0x434] ;  /* 0x00010d00ff021b82 */ /* 0x000e220000000800 */
[----:B------:R-:W-:Y:S01]  /*17470*/  IMAD.SHL.U32 R4, R3, 0x10, RZ ;  /* 0x0000001003047824 */ /* 0x000fe200078e00ff */
[----:B------:R-:W-:Y:S02]  /*17480*/  SHF.R.U32.HI R0, RZ, 0x3, R0 ;  /* 0x00000003ff007819 */ /* 0x000fe40000011600 */
[----:B------:R-:W-:-:S04]  /*17490*/  SHF.L.U32 R8, R23, 0x7, RZ ;  /* 0x0000000717087819 */ /* 0x000fc800000006ff */
[----:B------:R-:W1:Y:S01]  /*174a0*/  @P1 LDC R3, c[0x0][0x438] ;  /* 0x00010e00ff031b82 */ /* 0x000e620000000800 */
[----:B------:R-:W-:-:S04]  /*174b0*/  LOP3.LUT R4, R4, 0x70, RZ, 0xc0, !PT ;  /* 0x0000007004047812 */ /* 0x000fc800078ec0ff */
[----:B------:R-:W-:Y:S01]  /*174c0*/  LOP3.LUT R0, R8, R0, R4, 0xfe, !PT ;  /* 0x0000000008007212 */ /* 0x000fe200078efe04 */
[----:B----4-:R-:W-:Y:S03]  /*174d0*/  @P0 STL [R1+0x8], R20 ;  /* 0x0000081401000387 */ /* 0x010fe60000100800 */
[C---:B---3--:R-:W-:Y:S01]  /*174e0*/  ISETP.GE.AND P0, PT, R0.reuse, R26, PT ;  /* 0x0000001a0000720c */ /* 0x048fe20003f06270 */
[----:B------:R-:W-:-:S04]  /*174f0*/  IMAD.IADD R0, R0, 0x1, R21 ;  /* 0x0000000100007824 */ /* 0x000fc800078e0215 */
[----:B0-----:R-:W-:-:S04]  /*17500*/  @P1 IMAD.HI.U32 R2, R0, R2, RZ ;  /* 0x0000000200021227 */ /* 0x001fc800078e00ff */
[----:B------:R-:W-:Y:S01]  /*17510*/  IMAD.MOV.U32 R4, RZ, RZ, R0 ;  /* 0x000000ffff047224 */ /* 0x000fe200078e0000 */
[----:B-1----:R-:W-:-:S03]  /*17520*/  @P1 SHF.R.U32.HI R4, RZ, R3, R2 ;  /* 0x00000003ff041219 */ /* 0x002fc60000011602 */
[----:B------:R-:W0:Y:S01]  /*17530*/  @!P0 LDC.64 R2, c[0x0][0x428] ;  /* 0x00010a00ff028b82 */ /* 0x000e220000000a00 */
[----:B------:R-:W-:Y:S01]  /*17540*/  SHF.R.S32.HI R7, RZ, 0x1f, R20 ;  /* 0x0000001fff077819 */ /* 0x000fe20000011414 */
[----:B------:R-:W-:-:S04]  /*17550*/  IMAD.MOV R5, RZ, RZ, -R4 ;  /* 0x000000ffff057224 */ /* 0x000fc800078e0a04 */
[----:B------:R-:W-:Y:S01]  /*17560*/  IMAD R0, R6, R5, R0 ;  /* 0x0000000506007224 */ /* 0x000fe200078e0200 */
[--C-:B------:R-:W-:Y:S01]  /*17570*/  @!P0 SHF.R.S32.HI R5, RZ, 0x1f, R4.reuse ;  /* 0x0000001fff058819 */ /* 0x100fe20000011404 */
[----:B------:R0:W-:Y:S02]  /*17580*/  STL [R1+0x20], R7 ;  /* 0x0000200701007387 */ /* 0x0001e40000100800 */
[-C--:B0-----:R-:W-:Y:S02]  /*17590*/  @!P0 IMAD R7, R7, R2.reuse, RZ ;  /* 0x0000000207078224 */ /* 0x081fe400078e02ff */
[----:B------:R-:W-:-:S04]  /*175a0*/  @!P0 IMAD.WIDE.U32 R4, R20, R2, R4 ;  /* 0x0000000214048225 */ /* 0x000fc800078e0004 */
[----:B------:R-:W-:Y:S02]  /*175b0*/  @!P0 IMAD R7, R20, R3, R7 ;  /* 0x0000000314078224 */ /* 0x000fe400078e0207 */
[----:B------:R-:W0:Y:S02]  /*175c0*/  @!P0 LDC.64 R2, c[0x0][0x418] ;  /* 0x00010600ff028b82 */ /* 0x000e240000000a00 */
[----:B0-----:R-:W-:Y:S01]  /*175d0*/  @!P0 LEA R6, P1, R4, R2, 0x2 ;  /* 0x0000000204068211 */ /* 0x001fe200078210ff */
[----:B------:R-:W-:-:S05]  /*175e0*/  @!P0 IMAD.IADD R2, R5, 0x1, R7 ;  /* 0x0000000105028824 */ /* 0x000fca00078e0207 */
[----:B------:R-:W-:Y:S02]  /*175f0*/  @!P0 LEA.HI.X R7, R4, R3, R2, 0x2, P1 ;  /* 0x0000000304078211 */ /* 0x000fe400008f1402 */
[----:B------:R-:W-:-:S06]  /*17600*/  MOV R2, RZ ;  /* 0x000000ff00027202 */ /* 0x000fcc0000000f00 */
[----:B------:R0:W5:Y:S01]  /*17610*/  @!P0 LDG.E R2, desc[UR40][R6.64] ;  /* 0x0000002806028981 */ /* 0x000162000c1e1900 */
[----:B------:R-:W-:Y:S02]  /*17620*/  ISETP.NE.AND P2, PT, R10, 0x3, PT ;  /* 0x000000030a00780c */ /* 0x000fe40003f45270 */
[----:B--2---:R-:W-:-:S11]  /*17630*/  LOP3.LUT R9, R9, 0xfffffffd, RZ, 0xc0, !PT ;  /* 0xfffffffd09097812 */ /* 0x004fd600078ec0ff */
[----:B------:R-:W-:-:S05]  /*17640*/  @P2 LOP3.LUT R9, R9, 0x2, RZ, 0xfc, !PT ;  /* 0x0000000209092812 */ /* 0x000fca00078efcff */
[----:B------:R0:W-:Y:S01]  /*17650*/  STL [R1+0x10], R9 ;  /* 0x0000100901007387 */ /* 0x0001e20000100800 */
[----:B------:R-:W-:-:S03]  /*17660*/  UMOV UR4, 0xffffffff ;  /* 0xffffffff00047882 */ /* 0x000fc60000000000 */
[----:B------:R-:W-:Y:S05]  /*17670*/  BRA.DIV UR4, `(.L_x_2874) ;  /* 0x0000006604e07947 */ /* 0x000fea000b800000 */
.L_x_3027:
[----:B------:R-:W-:Y:S05]  /*17680*/  @!P2 BRA `(.L_x_2875) ;  /* 0x000000000004a947 */ /* 0x000fea0003800000 */
[----:B------:R-:W-:Y:S01]  /*17690*/  BPT.TRAP 0x1 ;  /* 0x000000040000795c */ /* 0x000fe20000300000 */
.L_x_2875:
        /* <DEDUP_REMOVED lines=23> */
.L_x_3028:
[----:B------:R-:W-:Y:S05]  /*17810*/  BSYNC B0 ;  /* 0x0000000000007941 */ /* 0x000fea0003800000 */
.L_x_2876:
        /* <DEDUP_REMOVED lines=14> */
[----:B------:R-:W-:-:S04]  /*17900*/  ULDC.64 UR4, c[0x0][0x308] ;  /* 0x0000c20000047ab9 */ /* 0x000fc80000000a00 */
[----:B------:R-:W-:-:S03]  /*17910*/  IADD3 R5, R5, R7, RZ ;  /* 0x0000000705057210 */ /* 0x000fc60007ffe0ff */
        /* <DEDUP_REMOVED lines=11> */
[----:B--2---:R-:W-:Y:S01]  /*179d0*/  IADD3 R4, -R12, R14, -R8 ;  /* 0x0000000e0c047210 */ /* 0x004fe20007ffe908 */
[----:B------:R-:W-:Y:S02]  /*179e0*/  IMAD.SHL.U32 R12, R11, 0x8, RZ ;  /* 0x000000080b0c7824 */ /* 0x000fe400078e00ff */
[----:B------:R-:W-:Y:S01]  /*179f0*/  IMAD.SHL.U32 R11, R13, 0x8, RZ ;  /* 0x000000080d0b7824 */ /* 0x000fe200078e00ff */
[----:B---3--:R-:W-:Y:S02]  /*17a00*/  LOP3.LUT R10, R10, 0xfffffffe, RZ, 0xc0, !PT ;  /* 0xfffffffe0a0a7812 */ /* 0x008fe400078ec0ff */
[----:B------:R-:W-:-:S05]  /*17a10*/  ISETP.GE.AND P0, PT, R4, 0x1, PT ;  /* 0x000000010400780c */ /* 0x000fca0003f06270 */
[----:B------:R-:W-:Y:S02]  /*17a20*/  @P2 LOP3.LUT R10, R10, 0x1, RZ, 0xfc, !PT ;  /* 0x000000010a0a2812 */ /* 0x000fe400078efcff */
[----:B------:R-:W-:-:S03]  /*17a30*/  LOP3.LUT R11, R11, 0x1f8, RZ, 0xc0, !PT ;  /* 0x000001f80b0b7812 */ /* 0x000fc600078ec0ff */
[----:B------:R0:W-:Y:S01]  /*17a40*/  STL [R1+0x10], R10 ;  /* 0x0000100a01007387 */ /* 0x0001e20000100800 */
[----:B------:R-:W-:-:S04]  /*17a50*/  LOP3.LUT R11, R11, 0x38, R13, 0x78, !PT ;  /* 0x000000380b0b7812 */ /* 0x000fc800078e780d */
[----:B------:R-:W-:-:S05]  /*17a60*/  LOP3.LUT R11, R11, 0x200, R12, 0xf8, !PT ;  /* 0x000002000b0b7812 */ /* 0x000fca00078ef80c */
[----:B------:R-:W-:Y:S01]  /*17a70*/  IMAD R5, R22, 0x2000, R11 ;  /* 0x0000200016057824 */ /* 0x000fe200078e020b */
[----:B0-----:R-:W-:Y:S06]  /*17a80*/  BRA.DIV UR4, `(.L_x_2878) ;  /* 0x0000006604247947 */ /* 0x001fec000b800000 */
[----:B------:R-:W0:Y:S01]  /*17a90*/  SHFL.IDX PT, R7, R0, RZ, 0x181f ;  /* 0x00181fff00077589 */ /* 0x000e2200000e0000 */
[----:B------:R-:W-:-:S03]  /*17aa0*/  @P0 IMAD R8, R5, 0x2, R16 ;  /* 0x0000000205080824 */ /* 0x000fc600078e0210 */
[----:B------:R-:W1:Y:S01]  /*17ab0*/  SHFL.IDX PT, R6, R2, RZ, 0x181f ;  /* 0x00181fff02067589 */ /* 0x000e6200000e0000 */
[----:B0-----:R-:W-:-:S04]  /*17ac0*/  @P0 LEA R7, P1, R9, R7, 0x1 ;  /* 0x0000000709070211 */ /* 0x001fc800078208ff */
[----:B-1----:R-:W-:-:S04]  /*17ad0*/  @P0 IADD3.X R6, RZ, R6, RZ, P1, !PT ;  /* 0x00000006ff060210 */ /* 0x002fc80000ffe4ff */
        /* <DEDUP_REMOVED lines=49> */
[----:B0-----:R-:W-:-:S04]  /*17df0*/  @P0 LEA R7, P1, R9, R7, 0x1 ;  /* 0x0000000709070211 */ /* 0x001fc800078208ff */
[----:B-1----:R-:W-:-:S04]  /*17e00*/  @P0 IADD3.X R6, RZ, R6, RZ, P1, !PT ;  /* 0x00000006ff060210 */ /* 0x002fc80000ffe4ff */
        /* <DEDUP_REMOVED lines=16> */
.L_x_3046:
[----:B------:R-:W-:-:S13]  /*17f10*/  ISETP.GE.AND P0, PT, R4, 0x71, PT ;  /* 0x000000710400780c */ /* 0x000fda0003f06270 */
[----:B0-----:R-:W-:Y:S02]  /*17f20*/  @P0 LEA R6, P1, R9, R0, 0x1 ;  /* 0x0000000009060211 */ /* 0x001fe400078208ff */
[----:B------:R-:W-:-:S03]  /*17f30*/  @P0 LEA R5, R5, R16, 0x1 ;  /* 0x0000001005050211 */ /* 0x000fc600078e08ff */
[----:B------:R-:W-:-:S05]  /*17f40*/  @P0 IMAD.X R7, RZ, RZ, R2, P1 ;  /* 0x000000ffff070224 */ /* 0x000fca00008e0602 */
[----:B------:R-:W-:Y:S01]  /*17f50*/  @!PT LDS RZ, [RZ] ;  /* 0x00000000fffff984 */ /* 0x000fe20000000800 */
[----:B------:R-:W-:Y:S01]  /*17f60*/  @!PT LDS RZ, [RZ] ;  /* 0x00000000fffff984 */ /* 0x000fe20000000800 */
[----:B------:R-:W-:Y:S01]  /*17f70*/  @!PT LDS RZ, [RZ] ;  /* 0x00000000fffff984 */ /* 0x000fe20000000800 */
[----:B------:R0:W-:Y:S01]  /*17f80*/  @P0 LDGSTS.E.BYPASS.LTC128B.128 [R5+0x11c00], desc[UR40][R6.64], !P2 ;  /* 0x11c0000006050fae */ /* 0x0001e2000d101d68 */
[----:B------:R-:W-:Y:S01]  /*17f90*/  PLOP3.LUT P0, PT, PT, PT, PT, 0x80, 0x0 ;  /* 0x000000000000781c */ /* 0x000fe20003f0f070 */
[----:B------:R-:W-:-:S12]  /*17fa0*/  NOP ;  /* 0x0000000000007918 */ /* 0x000fd80000000000 */
.L_x_2879:
        /* <DEDUP_REMOVED lines=11> */
.L_x_2880:
[----:B------:R1:W5:Y:S01]  /*18060*/  LDL.LU R4, [R1+0x2c] ;  /* 0x00002c0001047983 */ /* 0x0003620000300800 */
[----:B------:R1:W-:Y:S03]  /*18070*/  SYNCS.ARRIVE.TRANS64.A1T0 RZ, [R3+URZ+0x16830], RZ ;  /* 0x016830ff03ff79a7 */ /* 0x0003e6000810003f */
[----:B0-----:R1:W5:Y:S04]  /*18080*/  LDL.LU R7, [R1+0x24] ;  /* 0x0000240001077983 */ /* 0x0013680000300800 */
[----:B------:R1:W5:Y:S02]  /*18090*/  LDL.LU R6, [R1+0x44] ;  /* 0x0000440001067983 */ /* 0x0003640000300800 */
[----:B------:R-:W-:Y:S05]  /*180a0*/  WARPSYNC.ALL ;  /* 0x0000000000007948 */ /* 0x000fea0003800000 */
[----:B------:R-:W-:Y:S01]  /*180b0*/  ULDC.64 UR4, c[0x0][0x298] ;  /* 0x0000a60000047ab9 */ /* 0x000fe20000000a00 */
[----:B------:R-:W-:Y:S01]  /*180c0*/  ULDC.64 UR6, c[0x0][0xa00] ;  /* 0x0002800000067ab9 */ /* 0x000fe20000000a00 */
[----:B------:R-:W-:Y:S01]  /*180d0*/  VIADD R0, R16, 0x8400 ;  /* 0x0000840010007836 */ /* 0x000fe20000000000 */
[----:B------:R-:W-:Y:S01]  /*180e0*/  BAR.SYNC.DEFER_BLOCKING 0x8, 0x200 ;  /* 0x0208000000007b1d */ /* 0x000fe20000010000 */
[----:B------:R-:W-:-:S03]  /*180f0*/  ISETP.NE.U32.AND P0, PT, RZ, UR6, PT ;  /* 0x00000006ff007c0c */ /* 0x000fc6000bf05070 */
[----:B------:R-:W-:Y:S02]  /*18100*/  LOP3.LUT P1, RZ, R0, 0x3ff, RZ, 0xc0, !PT ;  /* 0x000003ff00ff7812 */ /* 0x000fe4000782c0ff */
[----:B------:R-:W-:Y:S01]  /*18110*/  ISETP.NE.AND.EX P0, PT, RZ, UR7, PT, P0 ;  /* 0x00000007ff007c0c */ /* 0x000fe2000bf05300 */
[----:B------:R-:W-:Y:S01]  /*18120*/  BSSY B6, `(.L_x_2881) ;  /* 0x000001c000067945 */ /* 0x000fe20003800000 */
        /* <DEDUP_REMOVED lines=27> */
.L_x_2882:
[----:B------:R-:W-:Y:S05]  /*182e0*/  BSYNC B6 ;  /* 0x0000000000067941 */ /* 0x000fea0003800000 */
.L_x_2881:
        /* <DEDUP_REMOVED lines=10> */
[----:B-1----:R-:W-:Y:S02]  /*18390*/  IMAD.MOV.U32 R3, RZ, RZ, R2 ;  /* 0x000000ffff037224 */ /* 0x002fe400078e0002 */
[----:B--2---:R-:W-:Y:S01]  /*183a0*/  IMAD.MOV.U32 R2, RZ, RZ, R20 ;  /* 0x000000ffff027224 */ /* 0x004fe200078e0014 */
[----:B------:R-:W1:Y:S03]  /*183b0*/  S2R R21, SR_TID.X ;  /* 0x0000000000157919 */ /* 0x000e660000002100 */
[C---:B------:R-:W-:Y:S01]  /*183c0*/  IMAD.WIDE.U32 R2, R17.reuse, UR4, R2 ;  /* 0x0000000411027c25 */ /* 0x040fe2000f8e0002 */
[----:B------:R-:W2:Y:S03]  /*183d0*/  S2R R20, SR_TID.X ;  /* 0x0000000000147919 */ /* 0x000ea60000002100 */
[----:B------:R-:W-:Y:S01]  /*183e0*/  IMAD R3, R17, UR5, R3 ;  /* 0x0000000511037c24 */ /* 0x000fe2000f8e0203 */
[----:B------:R-:W-:Y:S01]  /*183f0*/  ULDC.64 UR4, c[0x0][0x2d0] ;  /* 0x0000b40000047ab9 */ /* 0x000fe20000000a00 */
[----:B---3--:R-:W-:-:S02]  /*18400*/  IMAD R0, R0, UR6, RZ ;  /* 0x0000000600007c24 */ /* 0x008fc4000f8e02ff */
[----:B------:R-:W-:-:S04]  /*18410*/  IMAD.WIDE.U32 R2, R26, UR6, R2 ;  /* 0x000000061a027c25 */ /* 0x000fc8000f8e0002 */
[----:B------:R-:W-:Y:S01]  /*18420*/  IMAD R0, R26, UR7, R0 ;  /* 0x000000071a007c24 */ /* 0x000fe2000f8e0200 */
[----:B------:R-:W-:Y:S01]  /*18430*/  ULDC.64 UR6, c[0x0][0x2c8] ;  /* 0x0000b20000067ab9 */ /* 0x000fe20000000a00 */
[----:B------:R3:W5:Y:S01]  /*18440*/  LDL R26, [R1+0x38] ;  /* 0x00003800011a7983 */ /* 0x0007620000100800 */
[----:B------:R-:W-:Y:S02]  /*18450*/  IMAD.MOV.U32 R4, RZ, RZ, R2 ;  /* 0x000000ffff047224 */ /* 0x000fe400078e0002 */
[----:B------:R-:W-:Y:S01]  /*18460*/  IADD3 R5, R3, R0, RZ ;  /* 0x0000000003057210 */ /* 0x000fe20007ffe0ff */
[----:B-1----:R-:W-:Y:S01]  /*18470*/  IMAD.SHL.U32 R21, R21, 0x10, RZ ;  /* 0x0000001015157824 */ /* 0x002fe200078e00ff */
[----:B--2---:R-:W-:-:S04]  /*18480*/  LOP3.LUT R20, R20, 0x7f, RZ, 0xc0, !PT ;  /* 0x0000007f14147812 */ /* 0x004fc800078ec0ff */
[----:B------:R-:W-:Y:S02]  /*18490*/  LOP3.LUT R21, R21, 0x70, RZ, 0xc0, !PT ;  /* 0x0000007015157812 */ /* 0x000fe400078ec0ff */
[----:B------:R-:W-:-:S04]  /*184a0*/  SHF.R.U32.HI R20, RZ, 0x3, R20 ;  /* 0x00000003ff147819 */ /* 0x000fc80000011614 */
[----:B------:R-:W-:-:S05]  /*184b0*/  LOP3.LUT R20, R20, R21, RZ, 0xfc, !PT ;  /* 0x0000001514147212 */ /* 0x000fca00078efcff */
[----:B------:R-:W-:Y:S02]  /*184c0*/  IMAD R6, R25, 0xc0, R20 ;  /* 0x000000c019067824 */ /* 0x000fe400078e0214 */
[----:B------:R3:W5:Y:S02]  /*184d0*/  LDL R20, [R1+0x28] ;  /* 0x0000280001147983 */ /* 0x0007640000100800 */
[----:B0-----:R-:W-:-:S04]  /*184e0*/  @P1 IMAD.HI.U32 R0, R6, R7, RZ ;  /* 0x0000000706001227 */ /* 0x001fc800078e00ff */
[----:B------:R-:W-:Y:S01]  /*184f0*/  IMAD.MOV.U32 R2, RZ, RZ, R6 ;  /* 0x000000ffff027224 */ /* 0x000fe200078e0006 */
        /* <DEDUP_REMOVED lines=13> */
[----:B------:R-:W0:Y:S03]  /*185d0*/  @P1 LDC R7, c[0x0][0x44c] ;  /* 0x00011300ff071b82 */ /* 0x000e260000000800 */
[----:B------:R-:W-:-:S04]  /*185e0*/  IADD3 R0, R9, R0, RZ ;  /* 0x0000000009007210 */ /* 0x000fc80007ffe0ff */
[----:B------:R-:W-:Y:S02]  /*185f0*/  LEA.HI.X R0, R8, UR9, R0, 0x1, P0 ;  /* 0x0000000908007c11 */ /* 0x000fe400080f0c00 */
[----:B------:R-:W1:Y:S01]  /*18600*/  @P1 LDC R8, c[0x0][0x450] ;  /* 0x00011400ff081b82 */ /* 0x000e620000000800 */
[----:B------:R-:W-:Y:S01]  /*18610*/  VIADD R3, R6, 0x80 ;  /* 0x0000008006037836 */ /* 0x000fe20000000000 */
[----:B------:R-:W2:Y:S03]  /*18620*/  S2R R11, SR_TID.X ;  /* 0x00000000000b7919 */ /* 0x000ea60000002100 */
        /* <DEDUP_REMOVED lines=103> */
[----:B------:R-:W-:Y:S02]  /*18ca0*/  @!P3 IMAD.MOV.U32 R7, RZ, RZ, R0 ;  /* 0x000000ffff07b224 */ /* 0x000fe400078e0000 */
[----:B------:R-:W-:Y:S01]  /*18cb0*/  VIADD R0, R25, 0x90 ;  /* 0x0000009019007836 */ /* 0x000fe20000000000 */
[----:B0-----:R-:W-:Y:S02]  /*18cc0*/  @!P1 LEA R2, P2, R21, R2, 0x1 ;  /* 0x0000000215029211 */ /* 0x001fe400078408ff */
[----:B------:R0:W-:Y:S03]  /*18cd0*/  @!P3 LDGSTS.E.BYPASS.LTC128B.128 [R20+0xbc00], desc[UR40][R6.64], !P0 ;  /* 0x0bc000000614bfae */ /* 0x0001e6000c101d68 */
[----:B0-----:R-:W-:-:S05]  /*18ce0*/  @!P1 IMAD.X R6, RZ, RZ, R8, P2 ;  /* 0x000000ffff069224 */ /* 0x001fca00010e0608 */
[----:B------:R-:W-:Y:S01]  /*18cf0*/  @!P1 MOV R7, R6 ;  /* 0x0000000600079202 */ /* 0x000fe20000000f00 */
[----:B------:R-:W-:Y:S02]  /*18d00*/  @!P1 IMAD.MOV.U32 R6, RZ, RZ, R2 ;  /* 0x000000ffff069224 */ /* 0x000fe400078e0002 */
        /* <DEDUP_REMOVED lines=18> */
.L_x_3071:
        /* <DEDUP_REMOVED lines=10> */
.L_x_2884:
[----:B------:R-:W-:Y:S02]  /*18ed0*/  PLOP3.LUT P1, PT, P1, P0, PT, 0xa2, 0x0 ;  /* 0x000000000000781c */ /* 0x000fe40000f21472 */
[----:B------:R-:W-:-:S08]  /*18ee0*/  @P0 R2UR P1, UR4, R16 ;  /* 0x00000000100402ca */ /* 0x000fd00000020000 */
[----:B------:R-:W-:-:S05]  /*18ef0*/  @P0 PLOP3.LUT P0, PT, P1, PT, PT, 0x80, 0x0 ;  /* 0x000000000000081c */ /* 0x000fca0000f0f070 */
[----:B------:R-:W-:Y:S01]  /*18f00*/  @!P1 SYNCS.ARRIVE.TRANS64.RED.A0T1 RZ, [UR4+0x16800], RZ ;  /* 0x016800ffffff99a7 */ /* 0x000fe20008200404 */
[----:B------:R-:W-:Y:S07]  /*18f10*/  @!P1 ARRIVES.LDGSTSBAR.64.TRANSCNT [UR4+0x16800] ;  /* 0x01680000ff0099b0 */ /* 0x000fee0008000a84 */
[----:B------:R-:W-:Y:S05]  /*18f20*/  @P0 BRA.U.ANY `(.L_x_2884) ;  /* 0xfffffffd00e80947 */ /* 0x000fea000393ffff */
[----:B-1----:R-:W2:Y:S02]  /*18f30*/  LDL.LU R2, [R1+0x48] ;  /* 0x0000480001027983 */ /* 0x002ea40000300800 */
[----:B--2---:R-:W-:-:S04]  /*18f40*/  IADD3 R2, R2, 0x1, RZ ;  /* 0x0000000102027810 */ /* 0x004fc80007ffe0ff */
[----:B------:R-:W-:Y:S01]  /*18f50*/  LEA.HI R0, R2, R2, RZ, 0x1 ;  /* 0x0000000202007211 */ /* 0x000fe200078f08ff */
[----:B------:R1:W-:Y:S03]  /*18f60*/  STL [R1+0x48], R2 ;  /* 0x0000480201007387 */ /* 0x0003e60000100800 */
        /* <DEDUP_REMOVED lines=8> */
.L_x_3072:
[----:B------:R-:W-:Y:S05]  /*18ff0*/  BSYNC B0 ;  /* 0x0000000000007941 */ /* 0x000fea0003800000 */
.L_x_2885:
        /* <DEDUP_REMOVED lines=8> */
[----:B------:R-:W-:Y:S01]  /*19080*/  IMAD.MOV.U32 R6, RZ, RZ, R22 ;  /* 0x000000ffff067224 */ /* 0x000fe200078e0016 */
[----:B------:R-:W-:Y:S01]  /*19090*/  MOV R20, R29 ;  /* 0x0000001d00147202 */ /* 0x000fe20000000f00 */
[----:B------:R-:W-:Y:S02]  /*190a0*/  IMAD.MOV.U32 R26, RZ, RZ, R23 ;  /* 0x000000ffff1a7224 */ /* 0x000fe400078e0017 */
[----:B0-----:R-:W-:-:S05]  /*190b0*/  IMAD.SHL.U32 R2, R2, 0x8, RZ ;  /* 0x0000000802027824 */ /* 0x001fca00078e00ff */
[----:B------:R-:W-:-:S04]  /*190c0*/  LOP3.LUT R2, R2, 0x38, RZ, 0xc0, !PT ;  /* 0x0000003802027812 */ /* 0x000fc800078ec0ff */
[----:B------:R-:W-:-:S13]  /*190d0*/  ISETP.GE.AND P1, PT, R2, UR4, PT ;  /* 0x0000000402007c0c */ /* 0x000fda000bf26270 */
.L_x_2901:
[----:B------:R-:W2:Y:S01]  /*190e0*/  LDL R11, [R1+0x1c] ;  /* 0x00001c00010b7983 */ /* 0x000ea20000100800 */
[----:B-1----:R-:W0:Y:S03]  /*190f0*/  LDC R0, c[0x0][0x430] ;  /* 0x00010c00ff007b82 */ /* 0x002e260000000800 */
[----:B------:R-:W3:Y:S04]  /*19100*/  LDL R10, [R1+0x20] ;  /* 0x00002000010a7983 */ /* 0x000ee80000100800 */
[----:B------:R-:W4:Y:S01]  /*19110*/  LDL R9, [R1+0x8] ;  /* 0x0000080001097983 */ /* 0x000f220000100800 */
[----:B------:R-:W1:Y:S03]  /*19120*/  S2R R2, SR_TID.X ;  /* 0x0000000000027919 */ /* 0x000e660000002100 */
[----:B------:R-:W5:Y:S01]  /*19130*/  LDL R8, [R1+0x54] ;  /* 0x0000540001087983 */ /* 0x000f620000100800 */
        /* <DEDUP_REMOVED lines=13> */
[----:B-1----:R-:W-:-:S04]  /*19210*/  @P0 SHF.R.U32.HI R2, RZ, R3, R5 ;  /* 0x00000003ff020219 */ /* 0x002fc80000011605 */
[----:B------:R-:W-:-:S05]  /*19220*/  IADD3 R3, -R2, RZ, RZ ;  /* 0x000000ff02037210 */ /* 0x000fca0007ffe1ff */
        /* <DEDUP_REMOVED lines=20> */
.L_x_2889:
[----:B------:R-:W-:Y:S01]  /*19370*/  IMAD R5, R22, 0x8, R16 ;  /* 0x0000000816057824 */ /* 0x000fe200078e0210 */
[----:B------:R-:W-:Y:S01]  /*19380*/  SHF.L.U32 R2, R29, 0x1f, RZ ;  /* 0x0000001f1d027819 */ /* 0x000fe200000006ff */
[----:B------:R-:W-:Y:S03]  /*19390*/  BSSY B1, `(.L_x_2890) ;  /* 0x0000003000017945 */ /* 0x000fe60003800000 */
[----:B------:R-:W0:Y:S02]  /*193a0*/  SYNCS.PHASECHK.TRANS64.TRYWAIT P0, [R5+URZ+0x16840], R2 ;  /* 0x01684002050075a7 */ /* 0x000e24000800017f */
[----:B0-----:R-:W-:Y:S05]  /*193b0*/  @!P0 BRA `(.L_x_2891) ;  /* 0x0000006400788947 */ /* 0x001fea0003800000 */
.L_x_3073:
[----:B------:R-:W-:Y:S05]  /*193c0*/  BSYNC B1 ;  /* 0x0000000000017941 */ /* 0x000fea0003800000 */
.L_x_2890:
[----:B------:R-:W2:Y:S01]  /*193d0*/  LDL R3, [R1+0x10] ;  /* 0x0000100001037983 */ /* 0x000ea20000100800 */
        /* <DEDUP_REMOVED lines=8> */
[----:B------:R-:W-:Y:S02]  /*19460*/  IMAD.SHL.U32 R11, R8, 0x8, RZ ;  /* 0x00000008080b7824 */ /* 0x000fe400078e00ff */
[----:B---3--:R-:W-:-:S05]  /*19470*/  IMAD.SHL.U32 R8, R9, 0x8, RZ ;  /* 0x0000000809087824 */ /* 0x008fca00078e00ff */
[----:B------:R-:W-:-:S04]  /*19480*/  LOP3.LUT R8, R8, 0x1f8, RZ, 0xc0, !PT ;  /* 0x000001f808087812 */ /* 0x000fc800078ec0ff */
[----:B------:R-:W-:-:S04]  /*19490*/  LOP3.LUT R8, R8, 0x38, R9, 0x78, !PT ;  /* 0x0000003808087812 */ /* 0x000fc800078e7809 */
[----:B------:R-:W-:-:S05]  /*194a0*/  LOP3.LUT R8, R8, 0x200, R11, 0xf8, !PT ;  /* 0x0000020008087812 */ /* 0x000fca00078ef80b */
[----:B------:R-:W-:Y:S01]  /*194b0*/  IMAD R8, R22, 0x2000, R8 ;  /* 0x0000200016087824 */ /* 0x000fe200078e0208 */
[----:B--2---:R-:W-:Y:S01]  /*194c0*/  LOP3.LUT P2, RZ, R3, 0x1, RZ, 0xc0, !PT ;  /* 0x0000000103ff7812 */ /* 0x004fe2000784c0ff */
[----:B0-----:R-:W-:Y:S01]  /*194d0*/  IMAD.WIDE.U32 R2, R0, UR4, RZ ;  /* 0x0000000400027c25 */ /* 0x001fe2000f8e00ff */
[----:B------:R-:W-:-:S04]  /*194e0*/  ULDC.64 UR4, c[0x0][0x310] ;  /* 0x0000c40000047ab9 */ /* 0x000fc80000000a00 */
[----:B------:R-:W-:Y:S01]  /*194f0*/  IADD3 R3, R3, R7, RZ ;  /* 0x0000000703037210 */ /* 0x000fe20007ffe0ff */
[----:B------:R-:W-:-:S04]  /*19500*/  IMAD R7, R25, UR4, RZ ;  /* 0x0000000419077c24 */ /* 0x000fc8000f8e02ff */
[C---:B------:R-:W-:Y:S02]  /*19510*/  IMAD R7, R4.reuse, UR5, R7 ;  /* 0x0000000504077c24 */ /* 0x040fe4000f8e0207 */
[----:B------:R-:W-:Y:S01]  /*19520*/  IMAD.WIDE.U32 R2, R4, UR4, R2 ;  /* 0x0000000404027c25 */ /* 0x000fe2000f8e0002 */
        /* <DEDUP_REMOVED lines=11> */
[----:B0-----:R-:W-:-:S03]  /*195e0*/  SHF.L.U32 R11, R3, 0x3, RZ ;  /* 0x00000003030b7819 */ /* 0x001fc600000006ff */
[----:B------:R-:W0:Y:S01]  /*195f0*/  SHFL.IDX PT, R3, R10, RZ, 0x181f ;  /* 0x00181fff0a037589 */ /* 0x000e2200000e0000 */
[----:B------:R-:W-:-:S05]  /*19600*/  LOP3.LUT R11, R11, 0x38, RZ, 0xc0, !PT ;  /* 0x000000380b0b7812 */ /* 0x000fca00078ec0ff */
[----:B------:R-:W-:-:S05]  /*19610*/  IMAD.SHL.U32 R7, R11, 0x2, RZ ;  /* 0x000000020b077824 */ /* 0x000fca00078e00ff */
[----:B-1----:R-:W-:-:S05]  /*19620*/  IADD3 R2, P0, R2, R7, RZ ;  /* 0x0000000702027210 */ /* 0x002fca0007f1e0ff */
[----:B0-----:R-:W-:-:S05]  /*19630*/  IMAD.X R3, RZ, RZ, R3, P0 ;  /* 0x000000ffff037224 */ /* 0x001fca00000e0603 */
        /* <DEDUP_REMOVED lines=34> */
.L_x_3091:
        /* <DEDUP_REMOVED lines=8> */
.L_x_2893:
        /* <DEDUP_REMOVED lines=11> */
.L_x_2894:
[----:B------:R1:W-:Y:S01]  /*19990*/  SYNCS.ARRIVE.TRANS64.A1T0 RZ, [R5+URZ+0x16830], RZ ;  /* 0x016830ff05ff79a7 */ /* 0x0003e2000810003f */
[----:B------:R-:W-:Y:S05]  /*199a0*/  @!P3 BRA `(.L_x_2895) ;  /* 0x000000000004b947 */ /* 0x000fea0003800000 */
[----:B------:R-:W-:Y:S01]  /*199b0*/  BPT.TRAP 0x1 ;  /* 0x000000040000795c */ /* 0x000fe20000300000 */
.L_x_2895:
[----:B------:R-:W-:Y:S01]  /*199c0*/  SHF.L.U32 R2, R20, 0x1f, RZ ;  /* 0x0000001f14027819 */ /* 0x000fe200000006ff */
[----:B-1----:R-:W-:Y:S01]  /*199d0*/  IMAD R5, R6, 0x8, R16 ;  /* 0x0000000806057824 */ /* 0x002fe200078e0210 */
[----:B------:R-:W-:Y:S03]  /*199e0*/  BSSY B1, `(.L_x_2896) ;  /* 0x0000003000017945 */ /* 0x000fe60003800000 */
[----:B------:R-:W1:Y:S02]  /*199f0*/  SYNCS.PHASECHK.TRANS64.TRYWAIT P0, [R5+URZ+0x16860], R2 ;  /* 0x01686002050075a7 */ /* 0x000e64000800017f */
[----:B-1----:R-:W-:Y:S05]  /*19a00*/  @!P0 BRA `(.L_x_2897) ;  /* 0x0000006800348947 */ /* 0x002fea0003800000 */
.L_x_3092:
[----:B------:R-:W-:Y:S05]  /*19a10*/  BSYNC B1 ;  /* 0x0000000000017941 */ /* 0x000fea0003800000 */
.L_x_2896:
[----:B------:R-:W2:Y:S01]  /*19a20*/  LDL R8, [R1+0x14] ;  /* 0x0000140001087983 */ /* 0x000ea20000100800 */
        /* <DEDUP_REMOVED lines=10> */
[----:B--2---:R-:W-:-:S05]  /*19ad0*/  IMAD R8, R26, -0x80, R8 ;  /* 0xffffff801a087824 */ /* 0x004fca00078e0208 */
[----:B------:R-:W-:Y:S01]  /*19ae0*/  IADD3 R8, -R3, R8, RZ ;  /* 0x0000000803087210 */ /* 0x000fe20007ffe1ff */
        /* <DEDUP_REMOVED lines=47> */
.L_x_3110:
        /* <DEDUP_REMOVED lines=25> */
.L_x_2899:
        /* <DEDUP_REMOVED lines=12> */
.L_x_2900:
[----:B------:R-:W2:Y:S01]  /*1a030*/  LDL R0, [R1+0x18] ;  /* 0x0000180001007983 */ /* 0x000ea20000100800 */
[----:B------:R0:W-:Y:S01]  /*1a040*/  SYNCS.ARRIVE.TRANS64.A1T0 RZ, [R5+URZ+0x16850], RZ ;  /* 0x016850ff05ff79a7 */ /* 0x0001e2000810003f */
[C---:B------:R-:W-:Y:S01]  /*1a050*/  VIADD R7, R23.reuse, 0xffffffff ;  /* 0xffffffff17077836 */ /* 0x040fe20000000000 */
[----:B------:R-:W-:Y:S01]  /*1a060*/  MOV R6, R22 ;  /* 0x0000001600067202 */ /* 0x000fe20000000f00 */
[----:B------:R-:W-:Y:S02]  /*1a070*/  IMAD.MOV.U32 R20, RZ, RZ, R29 ;  /* 0x000000ffff147224 */ /* 0x000fe400078e001d */
[----:B------:R-:W-:Y:S01]  /*1a080*/  IMAD.MOV.U32 R26, RZ, RZ, R23 ;  /* 0x000000ffff1a7224 */ /* 0x000fe200078e0017 */
[----:B--2---:R-:W-:-:S13]  /*1a090*/  ISETP.GT.AND P0, PT, R23, R0, PT ;  /* 0x000000001700720c */ /* 0x004fda0003f04270 */
[----:B0-----:R-:W-:Y:S05]  /*1a0a0*/  @P0 BRA `(.L_x_2901) ;  /* 0xfffffff0000c0947 */ /* 0x001fea000383ffff */
.L_x_2888:
[----:B------:R-:W-:Y:S05]  /*1a0b0*/  BSYNC B0 ;  /* 0x0000000000007941 */ /* 0x000fea0003800000 */
.L_x_2887:
        /* <DEDUP_REMOVED lines=17> */
.L_x_2903:
[----:B------:R-:W-:Y:S05]  /*1a1d0*/  BSYNC B0 ;  /* 0x0000000000007941 */ /* 0x000fea0003800000 */
.L_x_2902:
[----:B------:R-:W2:Y:S02]  /*1a1e0*/  LDL R0, [R1+0x54] ;  /* 0x0000540001007983 */ /* 0x000ea40000100800 */
[----:B--2---:R-:W-:-:S13]  /*1a1f0*/  ISETP.NE.AND P0, PT, R0, 0x3, PT ;  /* 0x000000030000780c */ /* 0x004fda0003f05270 */
[----:B------:R-:W-:Y:S05]  /*1a200*/  @!P0 BRA `(.L_x_2904) ;  /* 0x0000000000048947 */ /* 0x000fea0003800000 */
[----:B------:R-:W-:Y:S01]  /*1a210*/  BPT.TRAP 0x1 ;  /* 0x000000040000795c */ /* 0x000fe20000300000 */
.L_x_2904:
[----:B------:R-:W2:Y:S01]  /*1a220*/  LDL.LU R2, [R1+0x14] ;  /* 0x0000140001027983 */ /* 0x000ea20000300800 */
[----:B------:R-:W-:Y:S01]  /*1a230*/  IMAD R0, R22, 0x8, R16 ;  /* 0x0000000816007824 */ /* 0x000fe200078e0210 */
[----:B------:R-:W-:Y:S01]  /*1a240*/  SHF.L.U32 R3, R29, 0x1f, RZ ;  /* 0x0000001f1d037819 */ /* 0x000fe200000006ff */
[----:B------:R-:W-:Y:S03]  /*1a250*/  BSSY B0, `(.L_x_2905) ;  /* 0x0000004000007945 */ /* 0x000fe60003800000 */
[----:B------:R-:W0:Y:S01]  /*1a260*/  SYNCS.PHASECHK.TRANS64.TRYWAIT P0, [R0+URZ+0x16860], R3 ;  /* 0x01686003000075a7 */ /* 0x000e22000800017f */
[----:B--2---:R-:W-:Y:S01]  /*1a270*/  IMAD R6, R23, -0x80, R2 ;  /* 0xffffff8017067824 */ /* 0x004fe200078e0202 */
[----:B0-----:R-:W-:Y:S06]  /*1a280*/  @!P0 BRA `(.L_x_2906) ;  /* 0x0000006800708947 */ /* 0x001fec0003800000 */
.L_x_3111:
[----:B------:R-:W-:Y:S05]  /*1a290*/  BSYNC B0 ;  /* 0x0000000000007941 */ /* 0x000fea0003800000 */
.L_x_2905:
[----:B------:R-:W1:Y:S01]  /*1a2a0*/  S2R R8, SR_TID.X ;  /* 0x0000000000087919 */ /* 0x000e620000002100 */
[----:B------:R-:W-:Y:S01]  /*1a2b0*/  ULDC UR4, c[0x0][0x2f4] ;  /* 0x0000bd0000047ab9 */ /* 0x000fe20000000800 */
[C---:B-1----:R-:W-:Y:S01]  /*1a2c0*/  IMAD.SHL.U32 R2, R8.reuse, 0x8, RZ ;  /* 0x0000000808027824 */ /* 0x042fe200078e00ff */
[C---:B------:R-:W-:Y:S02]  /*1a2d0*/  LOP3.LUT R5, R8.reuse, 0x7f, RZ, 0xc0, !PT ;  /* 0x0000007f08057812 */ /* 0x040fe400078ec0ff */
[----:B------:R-:W-:Y:S02]  /*1a2e0*/  SHF.L.U32 R7, R8, 0x3, RZ ;  /* 0x0000000308077819 */ /* 0x000fe400000006ff */
[----:B------:R-:W-:Y:S01]  /*1a2f0*/  LOP3.LUT R2, R2, 0x1f8, RZ, 0xc0, !PT ;  /* 0x000001f802027812 */ /* 0x000fe200078ec0ff */
[----:B------:R-:W-:Y:S01]  /*1a300*/  IMAD.SHL.U32 R4, R5, 0x8, RZ ;  /* 0x0000000805047824 */ /* 0x000fe200078e00ff */
[----:B------:R-:W-:Y:S02]  /*1a310*/  LOP3.LUT R7, R7, 0x38, RZ, 0xc0, !PT ;  /* 0x0000003807077812 */ /* 0x000fe400078ec0ff */
[----:B------:R-:W-:-:S02]  /*1a320*/  LOP3.LUT R2, R2, 0x38, R8, 0x78, !PT ;  /* 0x0000003802027812 */ /* 0x000fc400078e7808 */
[----:B------:R-:W-:Y:S01]  /*1a330*/  ISETP.GE.AND P0, PT, R7, UR4, PT ;  /* 0x0000000407007c0c */ /* 0x000fe2000bf06270 */
[----:B------:R-:W-:Y:S01]  /*1a340*/  UMOV UR4, 0xffffffff ;  /* 0xffffffff00047882 */ /* 0x000fe20000000000 */
[----:B------:R-:W-:Y:S02]  /*1a350*/  SHF.R.U32.HI R5, RZ, 0x3, R5 ;  /* 0x00000003ff057819 */ /* 0x000fe40000011605 */
[----:B------:R-:W-:-:S03]  /*1a360*/  LOP3.LUT R2, R2, 0x200, R4, 0xf8, !PT ;  /* 0x0000020002027812 */ /* 0x000fc600078ef804 */
[----:B------:R-:W-:Y:S01]  /*1a370*/  IMAD.IADD R6, R6, 0x1, -R5 ;  /* 0x0000000106067824 */ /* 0x000fe200078e0a05 */
[----:B------:R-:W-:Y:S01]  /*1a380*/  LEA R4, R22, R2, 0xd ;  /* 0x0000000216047211 */ /* 0x000fe200078e68ff */
        /* <DEDUP_REMOVED lines=47> */
.L_x_3129:
        /* <DEDUP_REMOVED lines=9> */
.L_x_2908:
        /* <DEDUP_REMOVED lines=11> */
.L_x_2909:
[----:B------:R-:W-:Y:S01]  /*1a7c0*/  VIADD R22, R22, 0x1 ;  /* 0x0000000116167836 */ /* 0x000fe20000000000 */
[----:B------:R0:W-:Y:S04]  /*1a7d0*/  SYNCS.ARRIVE.TRANS64.A1T0 RZ, [R0+URZ+0x16850], RZ ;  /* 0x016850ff00ff79a7 */ /* 0x0001e8000810003f */
[----:B------:R-:W-:-:S04]  /*1a7e0*/  ISETP.NE.AND P0, PT, R22, 0x2, PT ;  /* 0x000000021600780c */ /* 0x000fc80003f05270 */
[----:B0-----:R-:W-:Y:S02]  /*1a7f0*/  SEL R0, RZ, 0x1, P0 ;  /* 0x00000001ff007807 */ /* 0x001fe40000000000 */
[----:B------:R-:W-:Y:S02]  /*1a800*/  SEL R22, R22, RZ, P0 ;  /* 0x000000ff16167207 */ /* 0x000fe40000000000 */
[----:B------:R-:W-:-:S07]  /*1a810*/  LOP3.LUT R29, R29, R0, RZ, 0x3c, !PT ;  /* 0x000000001d1d7212 */ /* 0x000fce00078e3cff */
.L_x_2868:
[----:B------:R-:W-:Y:S05]  /*1a820*/  BSYNC B7 ;  /* 0x0000000000077941 */ /* 0x000fea0003800000 */
.L_x_2866:
[----:B------:R-:W4:Y:S02]  /*1a830*/  LDL R0, [R1+0x10] ;  /* 0x0000100001007983 */ /* 0x000f240000100800 */
[----:B----4-:R-:W-:-:S13]  /*1a840*/  LOP3.LUT P0, RZ, R0, 0x4, RZ, 0xc0, !PT ;  /* 0x0000000400ff7812 */ /* 0x010fda000780c0ff */
[----:B------:R-:W-:Y:S05]  /*1a850*/  @!P0 BRA `(.L_x_2910) ;  /* 0x0000000000248947 */ /* 0x000fea0003800000 */
[----:B------:R-:W-:Y:S05]  /*1a860*/  WARPSYNC.ALL ;  /* 0x0000000000007948 */ /* 0x000fea0003800000 */
[----:B------:R-:W0:Y:S08]  /*1a870*/  S2UR UR5, SR_CgaCtaId ;  /* 0x00000000000579c3 */ /* 0x000e300000008800 */
[----:B------:R-:W-:Y:S06]  /*1a880*/  BAR.SYNC.DEFER_BLOCKING 0x5, 0x200 ;  /* 0x0148000000007b1d */ /* 0x000fec0000010000 */
[----:B------:R-:W-:-:S02]  /*1a890*/  UMOV UR4, 0x400 ;  /* 0x0000040000047882 */ /* 0x000fc40000000000 */
[----:B0-----:R-:W-:-:S06]  /*1a8a0*/  ULEA UR4, UR5, UR4, 0x18 ;  /* 0x0000000405047291 */ /* 0x001fcc000f8ec03f */
[----:B------:R-:W-:-:S05]  /*1a8b0*/  MOV R16, UR4 ;  /* 0x0000000400107c02 */ /* 0x000fca0008000f00 */
[----:B------:R0:W4:Y:S01]  /*1a8c0*/  LDS.128 R24, [R16+0x168d0] ;  /* 0x0168d00010187984 */ /* 0x0001220000000c00 */
[----:B------:R-:W-:Y:S06]  /*1a8d0*/  BAR.ARV 0x4, 0x200 ;  /* 0x0108000000007b1d */ /* 0x000fec0000002000 */
[----:B------:R-:W-:Y:S05]  /*1a8e0*/  BRA `(.L_x_2911) ;  /* 0x0000000c00d87947 */ /* 0x000fea0003800000 */
.L_x_2910:
[----:B------:R-:W0:Y:S01]  /*1a8f0*/  S2R R0, SR_TID.X ;  /* 0x0000000000007919 */ /* 0x000e220000002100 */
[----:B------:R-:W-:Y:S01]  /*1a900*/  UMOV UR4, 0xffffffff ;  /* 0xffffffff00047882 */ /* 0x000fe20000000000 */
[----:B0-----:R-:W-:-:S04]  /*1a910*/  LOP3.LUT R8, R0, 0x1f, RZ, 0xc0, !PT ;  /* 0x0000001f00087812 */ /* 0x001fc800078ec0ff */
[----:B------:R-:W-:Y:S01]  /*1a920*/  ISETP.NE.AND P0, PT, R8, 0x1f, PT ;  /* 0x0000001f0800780c */ /* 0x000fe20003f05270 */
[----:B------:R-:W-:-:S12]  /*1a930*/  BRA.DIV UR4, `(.L_x_2912) ;  /* 0x0000006e04047947 */ /* 0x000fd8000b800000 */
[----:B--2---:R-:W-:Y:S01]  /*1a940*/  IMAD.IADD R9, R27, 0x1, R8 ;  /* 0x000000011b097824 */ /* 0x004fe200078e0208 */
[----:B------:R-:W-:-:S04]  /*1a950*/  ULDC UR4, c[0x0][0xc3c] ;  /* 0x00030f0000047ab9 */ /* 0x000fc80000000800 */
[----:B------:R-:W-:-:S13]  /*1a960*/  ISETP.GE.OR P1, PT, R9, UR4, !P0 ;  /* 0x0000000409007c0c */ /* 0x000fda000c726670 */
[----:B------:R-:W0:Y:S08]  /*1a970*/  @!P1 LDC.64 R2, c[0x0][0xc80] ;  /* 0x00032000ff029b82 */ /* 0x000e300000000a00 */
[----:B------:R-:W2:Y:S01]  /*1a980*/  @!P1 LDC.64 R4, c[0x0][0xc78] ;  /* 0x00031e00ff049b82 */ /* 0x000ea20000000a00 */
[----:B0-----:R-:W-:-:S05]  /*1a990*/  @!P1 IMAD.WIDE R2, R9, 0x4, R2 ;  /* 0x0000000409029825 */ /* 0x001fca00078e0202 */
[----:B---3--:R2:W3:Y:S02]  /*1a9a0*/  @!P1 LDG.E R7, desc[UR40][R2.64] ;  /* 0x0000002802079981 */ /* 0x0084e4000c1e1900 */
[----:B--2---:R-:W-:-:S05]  /*1a9b0*/  @!P1 IMAD.WIDE R2, R9, 0x4, R4 ;  /* 0x0000000409029825 */ /* 0x004fca00078e0204 */
[----:B------:R-:W2:Y:S01]  /*1a9c0*/  @!P1 LDG.E R4, desc[UR40][R2.64] ;  /* 0x0000002802049981 */ /* 0x000ea2000c1e1900 */
        /* <DEDUP_REMOVED lines=9> */
[----:B---3--:R-:W-:Y:S02]  /*1aa60*/  @!P1 IMAD.MOV.U32 R25, RZ, RZ, R7 ;  /* 0x000000ffff199224 */ /* 0x008fe400078e0007 */
[----:B--2---:R-:W-:Y:S01]  /*1aa70*/  @!P1 IMAD.MOV.U32 R5, RZ, RZ, R4 ;  /* 0x000000ffff059224 */ /* 0x004fe200078e0004 */
        /* <DEDUP_REMOVED lines=17> */
[----:B------:R0:W2:Y:S02]  /*1ab90*/  SHFL.IDX PT, R14, R2, 0x1f, 0x1f ;  /* 0x03e01f00020e7f89 */ /* 0x0000a400000e0000 */
.L_x_3139:
[----:B------:R-:W-:Y:S02]  /*1aba0*/  ULDC UR4, c[0x0][0xc38] ;  /* 0x00030e0000047ab9 */ /* 0x000fe40000000800 */
[----:B------:R-:W-:-:S05]  /*1abb0*/  MOV R4, UR4 ;  /* 0x0000000400047c02 */ /* 0x000fca0008000f00 */
[----:B--2---:R-:W-:-:S04]  /*1abc0*/  IMAD R3, R14, R4, RZ ;  /* 0x000000040e037224 */ /* 0x004fc800078e02ff */
[----:B------:R-:W-:-:S05]  /*1abd0*/  IMAD.IADD R6, R6, 0x1, R3 ;  /* 0x0000000106067824 */ /* 0x000fca00078e0203 */
[----:B------:R-:W-:-:S13]  /*1abe0*/  ISETP.GT.AND P6, PT, R6, R0, PT ;  /* 0x000000000600720c */ /* 0x000fda0003fc4270 */
[----:B------:R-:W-:Y:S05]  /*1abf0*/  @P6 BRA `(.L_x_2913) ;  /* 0x0000000000a46947 */ /* 0x000fea0003800000 */
.L_x_2916:
        /* <DEDUP_REMOVED lines=9> */
[----:B------:R-:W0:Y:S02]  /*1ac90*/  @!P6 LDC.64 R2, c[0x0][0xc80] ;  /* 0x00032000ff02eb82 */ /* 0x000e240000000a00 */
[----:B0-----:R-:W-:-:S05]  /*1aca0*/  @!P6 IMAD.WIDE R2, R4, 0x4, R2 ;  /* 0x000000040402e825 */ /* 0x001fca00078e0202 */
[----:B------:R0:W2:Y:S01]  /*1acb0*/  @!P6 LDG.E R25, desc[UR40][R2.64] ;  /* 0x000000280219e981 */ /* 0x0000a2000c1e1900 */
[----:B------:R-:W-:Y:S01]  /*1acc0*/  IMAD.MOV.U32 R5, RZ, RZ, RZ ;  /* 0x000000ffff057224 */ /* 0x000fe200078e00ff */
[----:B0-----:R-:W0:Y:S02]  /*1acd0*/  @!P6 LDC.64 R2, c[0x0][0xc78] ;  /* 0x00031e00ff02eb82 */ /* 0x001e240000000a00 */
[----:B0-----:R-:W-:-:S05]  /*1ace0*/  @!P6 IMAD.WIDE R2, R4, 0x4, R2 ;  /* 0x000000040402e825 */ /* 0x001fca00078e0202 */
        /* <DEDUP_REMOVED lines=20> */
.L_x_3147:
[----:B------:R-:W-:Y:S02]  /*1ae30*/  ULDC UR4, c[0x0][0xc38] ;  /* 0x00030e0000047ab9 */ /* 0x000fe40000000800 */
[----:B------:R-:W-:-:S04]  /*1ae40*/  IMAD.U32 R4, RZ, RZ, UR4 ;  /* 0x00000004ff047e24 */ /* 0x000fc8000f8e00ff */
[----:B--2---:R-:W-:-:S05]  /*1ae50*/  IMAD R3, R14, R4, RZ ;  /* 0x000000040e037224 */ /* 0x004fca00078e02ff */
[----:B------:R-:W-:-:S04]  /*1ae60*/  IADD3 R6, R3, R6, RZ ;  /* 0x0000000603067210 */ /* 0x000fc80007ffe0ff */
[----:B------:R-:W-:-:S13]  /*1ae70*/  ISETP.GT.AND P6, PT, R6, R0, PT ;  /* 0x000000000600720c */ /* 0x000fda0003fc4270 */
[----:B------:R-:W-:Y:S05]  /*1ae80*/  @!P6 BRA `(.L_x_2916) ;  /* 0xfffffffc005ce947 */ /* 0x000fea000383ffff */
.L_x_2913:
[----:B------:R-:W-:Y:S01]  /*1ae90*/  IMAD.IADD R6, R6, 0x1, -R3 ;  /* 0x0000000106067824 */ /* 0x000fe200078e0a03 */
[----:B------:R-:W-:-:S03]  /*1aea0*/  UMOV UR4, 0xffffffff ;  /* 0xffffffff00047882 */ /* 0x000fc60000000000 */
[----:B------:R-:W-:-:S05]  /*1aeb0*/  IMAD R3, R2, R4, R6 ;  /* 0x0000000402037224 */ /* 0x000fca00078e0206 */
[----:B------:R-:W-:Y:S01]  /*1aec0*/  ISETP.GT.AND P6, PT, R3, R0, PT ;  /* 0x000000000300720c */ /* 0x000fe20003fc4270 */
[----:B------:R-:W-:-:S12]  /*1aed0*/  BRA.DIV UR4, `(.L_x_2917) ;  /* 0x0000006e048c7947 */ /* 0x000fd8000b800000 */
[----:B------:R-:W-:-:S04]  /*1aee0*/  VOTE.ANY R3, PT, !P6 ;  /* 0x0000000000037806 */ /* 0x000fc800070e0100 */
[----:B------:R-:W2:Y:S02]  /*1aef0*/  POPC R7, R3 ;  /* 0x0000000300077309 */ /* 0x000ea40000000000 */
[----:B--2---:R2:W3:Y:S01]  /*1af00*/  SHFL.IDX PT, R25, R25, R7, 0x1f ;  /* 0x00001f0719197589 */ /* 0x0044e200000e0000 */
[----:B------:R-:W-:-:S03]  /*1af10*/  IMAD.IADD R27, R7, 0x1, R27 ;  /* 0x00000001071b7824 */ /* 0x000fc600078e021b */
[----:B------:R2:W4:Y:S04]  /*1af20*/  SHFL.IDX PT, R5, R5, R7, 0x1f ;  /* 0x00001f0705057589 */ /* 0x00052800000e0000 */
.L_x_3152:
[----:B------:R-:W-:-:S13]  /*1af30*/  ISETP.NE.AND P0, PT, R3, RZ, PT ;  /* 0x000000ff0300720c */ /* 0x000fda0003f05270 */
[----:B------:R-:W-:Y:S05]  /*1af40*/  @!P0 BRA `(.L_x_2918) ;  /* 0x0000000000108947 */ /* 0x000fea0003800000 */
[----:B------:R-:W-:Y:S01]  /*1af50*/  UMOV UR4, 0xffffffff ;  /* 0xffffffff00047882 */ /* 0x000fe20000000000 */
[----:B------:R-:W-:Y:S02]  /*1af60*/  VIADD R12, R7, 0xffffffff ;  /* 0xffffffff070c7836 */ /* 0x000fe40000000000 */
[----:B------:R-:W-:Y:S05]  /*1af70*/  BRA.DIV UR4, `(.L_x_2919) ;  /* 0x0000006e04c47947 */ /* 0x000fea000b800000 */
[----:B------:R0:W0:Y:S02]  /*1af80*/  SHFL.IDX PT, R24, R2, R12, 0x1f ;  /* 0x00001f0c02187589 */ /* 0x00002400000e0000 */
.L_x_2918:
[----:B----4-:R-:W-:Y:S01]  /*1af90*/  ISETP.NE.AND P0, PT, R5, 0x1, PT ;  /* 0x000000010500780c */ /* 0x010fe20003f05270 */
[----:B0-----:R-:W-:-:S05]  /*1afa0*/  IMAD R24, R24, R4, R6 ;  /* 0x0000000418187224 */ /* 0x001fca00078e0206 */
[----:B------:R-:W-:-:S07]  /*1afb0*/  IADD3 R0, R0, -R24, RZ ;  /* 0x8000001800007210 */ /* 0x000fce0007ffe0ff */
[----:B------:R-:W-:Y:S05]  /*1afc0*/  @!P0 BRA `(.L_x_2920) ;  /* 0x0000000000dc8947 */ /* 0x000fea0003800000 */
[-C--:B---3--:R-:W-:Y:S01]  /*1afd0*/  IABS R6, R25.reuse ;  /* 0x0000001900067213 */ /* 0x088fe20000000000 */
[----:B------:R-:W-:Y:S01]  /*1afe0*/  IMAD.MOV.U32 R2, RZ, RZ, RZ ;  /* 0x000000ffff027224 */ /* 0x000fe200078e00ff */
[----:B------:R-:W-:Y:S02]  /*1aff0*/  IABS R8, R25 ;  /* 0x0000001900087213 */ /* 0x000fe40000000000 */
[----:B------:R-:W0:Y:S02]  /*1b000*/  I2F.RP R4, R6 ;  /* 0x0000000600047306 */ /* 0x000e240000209400 */
[----:B------:R-:W-:-:S06]  /*1b010*/  IADD3 R8, RZ, -R8, RZ ;  /* 0x80000008ff087210 */ /* 0x000fcc0007ffe0ff */
[----:B0-----:R-:W2:Y:S02]  /*1b020*/  MUFU.RCP R4, R4 ;  /* 0x0000000400047308 */ /* 0x001ea40000001000 */
[----:B--2---:R-:W-:-:S06]  /*1b030*/  VIADD R7, R4, 0xffffffe ;  /* 0x0ffffffe04077836 */ /* 0x004fcc0000000000 */
[----:B------:R-:W0:Y:S02]  /*1b040*/  F2I.FTZ.U32.TRUNC.NTZ R3, R7 ;  /* 0x0000000700037305 */ /* 0x000e24000021f000 */
[----:B0-----:R-:W-:-:S04]  /*1b050*/  IMAD.MOV R9, RZ, RZ, -R3 ;  /* 0x000000ffff097224 */ /* 0x001fc800078e0a03 */
[----:B------:R-:W-:-:S04]  /*1b060*/  IMAD R9, R9, R6, RZ ;  /* 0x0000000609097224 */ /* 0x000fc800078e02ff */
[----:B------:R-:W-:Y:S01]  /*1b070*/  IMAD.HI.U32 R2, R3, R9, R2 ;  /* 0x0000000903027227 */ /* 0x000fe200078e0002 */
[----:B------:R-:W-:-:S05]  /*1b080*/  IABS R3, R0 ;  /* 0x0000000000037213 */ /* 0x000fca0000000000 */
[----:B------:R-:W-:Y:S01]  /*1b090*/  IMAD.HI.U32 R4, R2, R3, RZ ;  /* 0x0000000302047227 */ /* 0x000fe200078e00ff */
[----:B------:R-:W-:-:S03]  /*1b0a0*/  MOV R2, RZ ;  /* 0x000000ff00027202 */ /* 0x000fc60000000f00 */
[----:B------:R-:W-:-:S05]  /*1b0b0*/  IMAD R3, R4, R8, R3 ;  /* 0x0000000804037224 */ /* 0x000fca00078e0203 */
[----:B------:R-:W-:-:S13]  /*1b0c0*/  ISETP.GT.U32.AND P1, PT, R6, R3, PT ;  /* 0x000000030600720c */ /* 0x000fda0003f24070 */
[----:B------:R-:W-:Y:S02]  /*1b0d0*/  @!P1 IMAD.IADD R3, R3, 0x1, -R6 ;  /* 0x0000000103039824 */ /* 0x000fe400078e0a06 */
[----:B------:R-:W-:Y:S01]  /*1b0e0*/  @!P1 VIADD R4, R4, 0x1 ;  /* 0x0000000104049836 */ /* 0x000fe20000000000 */
[----:B------:R-:W-:Y:S02]  /*1b0f0*/  ISETP.NE.AND P1, PT, R25, RZ, PT ;  /* 0x000000ff1900720c */ /* 0x000fe40003f25270 */
[----:B------:R-:W-:Y:S02]  /*1b100*/  ISETP.GE.U32.AND P0, PT, R3, R6, PT ;  /* 0x000000060300720c */ /* 0x000fe40003f06070 */
[----:B------:R-:W-:-:S04]  /*1b110*/  IABS R6, R5 ;  /* 0x0000000500067213 */ /* 0x000fc80000000000 */
[----:B------:R-:W0:Y:S07]  /*1b120*/  I2F.RP R7, R6 ;  /* 0x0000000600077306 */ /* 0x000e2e0000209400 */
[----:B------:R-:W-:Y:S01]  /*1b130*/  @P0 VIADD R4, R4, 0x1 ;  /* 0x0000000104040836 */ /* 0x000fe20000000000 */
[----:B0-----:R-:W0:Y:S02]  /*1b140*/  MUFU.RCP R7, R7 ;  /* 0x0000000700077308 */ /* 0x001e240000001000 */
[----:B0-----:R-:W-:Y:S01]  /*1b150*/  VIADD R8, R7, 0xffffffe ;  /* 0x0ffffffe07087836 */ /* 0x001fe20000000000 */
[----:B------:R-:W-:-:S05]  /*1b160*/  IABS R7, R5 ;  /* 0x0000000500077213 */ /* 0x000fca0000000000 */
[----:B------:R-:W0:Y:S01]  /*1b170*/  F2I.FTZ.U32.TRUNC.NTZ R3, R8 ;  /* 0x0000000800037305 */ /* 0x000e22000021f000 */
[----:B------:R-:W-:Y:S01]  /*1b180*/  IADD3 R7, RZ, -R7, RZ ;  /* 0x80000007ff077210 */ /* 0x000fe20007ffe0ff */
[----:B0-----:R-:W-:-:S04]  /*1b190*/  IMAD.MOV R9, RZ, RZ, -R3 ;  /* 0x000000ffff097224 */ /* 0x001fc800078e0a03 */
[----:B------:R-:W-:-:S04]  /*1b1a0*/  IMAD R9, R9, R6, RZ ;  /* 0x0000000609097224 */ /* 0x000fc800078e02ff */
[----:B------:R-:W-:Y:S01]  /*1b1b0*/  IMAD.HI.U32 R2, R3, R9, R2 ;  /* 0x0000000903027227 */ /* 0x000fe200078e0002 */
[----:B------:R-:W-:-:S04]  /*1b1c0*/  LOP3.LUT R3, R0, R25, RZ, 0x3c, !PT ;  /* 0x0000001900037212 */ /* 0x000fc800078e3cff */
        /* <DEDUP_REMOVED lines=16> */
[--C-:B------:R-:W-:Y:S02]  /*1b2d0*/  IMAD.MOV R3, RZ, RZ, -R2.reuse ;  /* 0x000000ffff037224 */ /* 0x100fe400078e0a02 */
[C---:B------:R-:W-:Y:S02]  /*1b2e0*/  IMAD R26, R5.reuse, 0x1000000, R2 ;  /* 0x01000000051a7824 */ /* 0x040fe400078e0202 */
[--C-:B------:R-:W-:Y:S02]  /*1b2f0*/  IMAD R5, R5, R3, R4.reuse ;  /* 0x0000000305057224 */ /* 0x100fe400078e0204 */
[----:B------:R-:W-:-:S03]  /*1b300*/  IMAD.MOV R2, RZ, RZ, -R4 ;  /* 0x000000ffff027224 */ /* 0x000fc600078e0a04 */
[----:B------:R-:W-:Y:S01]  /*1b310*/  LEA R26, R5, R26, 0x10 ;  /* 0x0000001a051a7211 */ /* 0x000fe200078e80ff */
[----:B------:R-:W-:Y:S01]  /*1b320*/  IMAD R2, R25, R2, R0 ;  /* 0x0000000219027224 */ /* 0x000fe200078e0200 */
[----:B------:R-:W-:Y:S06]  /*1b330*/  BRA `(.L_x_2921) ;  /* 0x0000000000f47947 */ /* 0x000fec0003800000 */
.L_x_2920:
[----:B------:R-:W0:Y:S02]  /*1b340*/  LDC.64 R2, c[0x0][0xc90] ;  /* 0x00032400ff027b82 */ /* 0x000e240000000a00 */
[----:B0-----:R-:W-:-:S05]  /*1b350*/  IMAD.WIDE R2, R27, 0x4, R2 ;  /* 0x000000041b027825 */ /* 0x001fca00078e0202 */
[----:B------:R0:W3:Y:S02]  /*1b360*/  LDG.E R6, desc[UR40][R2.64] ;  /* 0x0000002802067981 */ /* 0x0000e4000c1e1900 */
[----:B0-----:R-:W-:Y:S02]  /*1b370*/  IMAD.MOV.U32 R2, RZ, RZ, RZ ;  /* 0x000000ffff027224 */ /* 0x001fe400078e00ff */
[----:B---3--:R-:W-:-:S05]  /*1b380*/  IMAD R5, R25, R6, RZ ;  /* 0x0000000619057224 */ /* 0x008fca00078e02ff */
[----:B--2---:R-:W-:-:S04]  /*1b390*/  IABS R7, R5 ;  /* 0x0000000500077213 */ /* 0x004fc80000000000 */
[----:B------:R-:W0:Y:S08]  /*1b3a0*/  I2F.RP R8, R7 ;  /* 0x0000000700087306 */ /* 0x000e300000209400 */
[----:B0-----:R-:W1:Y:S02]  /*1b3b0*/  MUFU.RCP R8, R8 ;  /* 0x0000000800087308 */ /* 0x001e640000001000 */
[----:B-1----:R-:W-:-:S06]  /*1b3c0*/  VIADD R10, R8, 0xffffffe ;  /* 0x0ffffffe080a7836 */ /* 0x002fcc0000000000 */
[----:B------:R-:W0:Y:S02]  /*1b3d0*/  F2I.FTZ.U32.TRUNC.NTZ R3, R10 ;  /* 0x0000000a00037305 */ /* 0x000e24000021f000 */
[----:B0-----:R-:W-:-:S04]  /*1b3e0*/  IMAD.MOV R12, RZ, RZ, -R3 ;  /* 0x000000ffff0c7224 */ /* 0x001fc800078e0a03 */
[----:B------:R-:W-:-:S04]  /*1b3f0*/  IMAD R9, R12, R7, RZ ;  /* 0x000000070c097224 */ /* 0x000fc800078e02ff */
[----:B------:R-:W-:Y:S01]  /*1b400*/  IMAD.HI.U32 R9, R3, R9, R2 ;  /* 0x0000000903097227 */ /* 0x000fe200078e0002 */
[----:B------:R-:W-:Y:S02]  /*1b410*/  IABS R2, R0 ;  /* 0x0000000000027213 */ /* 0x000fe40000000000 */
[----:B------:R-:W-:-:S03]  /*1b420*/  IABS R3, R5 ;  /* 0x0000000500037213 */ /* 0x000fc60000000000 */
[----:B------:R-:W-:Y:S01]  /*1b430*/  IMAD.HI.U32 R9, R9, R2, RZ ;  /* 0x0000000209097227 */ /* 0x000fe200078e00ff */
[----:B------:R-:W-:-:S05]  /*1b440*/  IADD3 R3, RZ, -R3, RZ ;  /* 0x80000003ff037210 */ /* 0x000fca0007ffe0ff */
        /* <DEDUP_REMOVED lines=8> */
[----:B------:R-:W-:-:S06]  /*1b4d0*/  IMAD.MOV.U32 R2, RZ, RZ, RZ ;  /* 0x000000ffff027224 */ /* 0x000fcc00078e00ff */
[----:B------:R-:W-:-:S05]  /*1b4e0*/  @P0 VIADD R9, R9, 0x1 ;  /* 0x0000000109090836 */ /* 0x000fca0000000000 */
[----:B------:R-:W-:-:S05]  /*1b4f0*/  MOV R7, R9 ;  /* 0x0000000900077202 */ /* 0x000fca0000000f00 */
[----:B------:R-:W-:Y:S01]  /*1b500*/  @!P2 IMAD.MOV R7, RZ, RZ, -R7 ;  /* 0x000000ffff07a224 */ /* 0x000fe200078e0a07 */
[----:B------:R-:W-:-:S05]  /*1b510*/  @!P1 LOP3.LUT R7, RZ, R5, RZ, 0x33, !PT ;  /* 0x00000005ff079212 */ /* 0x000fca00078e33ff */
[----:B------:R-:W-:Y:S01]  /*1b520*/  IMAD R8, R6, R7, RZ ;  /* 0x0000000706087224 */ /* 0x000fe200078e02ff */
[----:B------:R-:W-:-:S03]  /*1b530*/  IADD3 R7, -R7, RZ, RZ ;  /* 0x000000ff07077210 */ /* 0x000fc60007ffe1ff */
[----:B------:R-:W-:Y:S02]  /*1b540*/  IMAD.MOV R3, RZ, RZ, -R8 ;  /* 0x000000ffff037224 */ /* 0x000fe400078e0a08 */
[----:B------:R-:W-:-:S03]  /*1b550*/  IMAD R5, R5, R7, R0 ;  /* 0x0000000705057224 */ /* 0x000fc600078e0200 */
[----:B------:R-:W-:-:S04]  /*1b560*/  VIADDMNMX R4, R3, R4, R6, PT ;  /* 0x0000000403047246 */ /* 0x000fc80003800106 */
[-C--:B------:R-:W-:Y:S02]  /*1b570*/  IABS R6, R4.reuse ;  /* 0x0000000400067213 */ /* 0x080fe40000000000 */
[----:B------:R-:W-:Y:S02]  /*1b580*/  IABS R0, R4 ;  /* 0x0000000400007213 */ /* 0x000fe40000000000 */
[----:B------:R-:W0:Y:S03]  /*1b590*/  I2F.RP R9, R6 ;  /* 0x0000000600097306 */ /* 0x000e260000209400 */
[----:B------:R-:W-:-:S05]  /*1b5a0*/  IMAD.MOV R0, RZ, RZ, -R0 ;  /* 0x000000ffff007224 */ /* 0x000fca00078e0a00 */
[----:B0-----:R-:W0:Y:S02]  /*1b5b0*/  MUFU.RCP R9, R9 ;  /* 0x0000000900097308 */ /* 0x001e240000001000 */
[----:B0-----:R-:W-:-:S06]  /*1b5c0*/  VIADD R10, R9, 0xffffffe ;  /* 0x0ffffffe090a7836 */ /* 0x001fcc0000000000 */
[----:B------:R-:W0:Y:S02]  /*1b5d0*/  F2I.FTZ.U32.TRUNC.NTZ R3, R10 ;  /* 0x0000000a00037305 */ /* 0x000e24000021f000 */
[----:B0-----:R-:W-:-:S04]  /*1b5e0*/  IMAD.MOV R7, RZ, RZ, -R3 ;  /* 0x000000ffff077224 */ /* 0x001fc800078e0a03 */
[----:B------:R-:W-:-:S04]  /*1b5f0*/  IMAD R7, R7, R6, RZ ;  /* 0x0000000607077224 */ /* 0x000fc800078e02ff */
[----:B------:R-:W-:Y:S01]  /*1b600*/  IMAD.HI.U32 R2, R3, R7, R2 ;  /* 0x0000000703027227 */ /* 0x000fe200078e0002 */
[----:B------:R-:W-:-:S05]  /*1b610*/  IABS R3, R5 ;  /* 0x0000000500037213 */ /* 0x000fca0000000000 */
[----:B------:R-:W-:-:S04]  /*1b620*/  IMAD.HI.U32 R2, R2, R3, RZ ;  /* 0x0000000302027227 */ /* 0x000fc800078e00ff */
[----:B------:R-:W-:Y:S01]  /*1b630*/  IMAD R3, R2, R0, R3 ;  /* 0x0000000002037224 */ /* 0x000fe200078e0203 */
[----:B------:R-:W-:Y:S02]  /*1b640*/  LOP3.LUT R0, R5, R4, RZ, 0x3c, !PT ;  /* 0x0000000405007212 */ /* 0x000fe400078e3cff */
[----:B------:R-:W-:Y:S02]  /*1b650*/  IADD3 R5, R8, 0x1000000, R5 ;  /* 0x0100000008057810 */ /* 0x000fe40007ffe005 */
        /* <DEDUP_REMOVED lines=8> */
[----:B------:R-:W-:Y:S02]  /*1b6e0*/  @!P1 LOP3.LUT R2, RZ, R4, RZ, 0x33, !PT ;  /* 0x00000004ff029212 */ /* 0x000fe400078e33ff */
[----:B------:R-:W-:-:S05]  /*1b6f0*/  IADD3 R4, -R4, RZ, RZ ;  /* 0x000000ff04047210 */ /* 0x000fca0007ffe1ff */
[----:B------:R-:W-:-:S07]  /*1b700*/  IMAD R26, R2, R4, R5 ;  /* 0x00000004021a7224 */ /* 0x000fce00078e0205 */
.L_x_2921:
[----:B------:R-:W-:-:S05]  /*1b710*/  LOP3.LUT R2, RZ, R2, RZ, 0x33, !PT ;  /* 0x00000002ff027212 */ /* 0x000fca00078e33ff */
[----:B------:R-:W-:Y:S01]  /*1b720*/  IMAD.IADD R25, R25, 0x1, R2 ;  /* 0x0000000119197824 */ /* 0x000fe200078e0202 */
[----:B------:R-:W-:Y:S06]  /*1b730*/  BRA `(.L_x_2922) ;  /* 0x00000000001c7947 */ /* 0x000fec0003800000 */
.L_x_2914:
[----:B------:R-:W-:Y:S01]  /*1b740*/  UMOV UR4, URZ ;  /* 0x0000003f00047c82 */ /* 0x000fe20008000000 */
[----:B------:R-:W-:Y:S01]  /*1b750*/  UMOV UR5, URZ ;  /* 0x0000003f00057c82 */ /* 0x000fe20008000000 */
[----:B------:R-:W-:Y:S01]  /*1b760*/  ULDC UR6, c[0x0][0xc3c] ;  /* 0x00030f0000067ab9 */ /* 0x000fe20000000800 */
[----:B------:R-:W-:Y:S01]  /*1b770*/  IMAD.MOV.U32 R24, RZ, RZ, R0 ;  /* 0x000000ffff187224 */ /* 0x000fe200078e0000 */
[----:B------:R-:W-:Y:S01]  /*1b780*/  MOV R26, UR5 ;  /* 0x00000005001a7c02 */ /* 0x000fe20008000f00 */
[----:B------:R-:W-:Y:S02]  /*1b790*/  IMAD.U32 R25, RZ, RZ, UR4 ;  /* 0x00000004ff197e24 */ /* 0x000fe4000f8e00ff */
[----:B------:R-:W-:-:S07]  /*1b7a0*/  IMAD.U32 R27, RZ, RZ, UR6 ;  /* 0x00000006ff1b7e24 */ /* 0x000fce000f8e00ff */
.L_x_2922:
        /* <DEDUP_REMOVED lines=10> */
.L_x_2911:
[----:B------:R-:W-:Y:S02]  /*1b850*/  ULDC UR4, c[0x0][0xc3c] ;  /* 0x00030f0000047ab9 */ /* 0x000fe40000000800 */
[----:B----4-:R-:W-:-:S13]  /*1b860*/  ISETP.GE.AND P0, PT, R27, UR4, PT ;  /* 0x000000041b007c0c */ /* 0x010fda000bf06270 */
[----:B------:R-:W-:Y:S05]  /*1b870*/  @!P0 BRA `(.L_x_2923) ;  /* 0xffffff9800fc8947 */ /* 0x000fea000383ffff */
[----:B------:R-:W-:Y:S05]  /*1b880*/  BSYNC B8 ;  /* 0x0000000000087941 */ /* 0x000fea0003800000 */
.L_x_2826:
        /* <DEDUP_REMOVED lines=12> */
.L_x_3155:
[----:B------:R-:W-:Y:S05]  /*1b950*/  BSYNC B0 ;  /* 0x0000000000007941 */ /* 0x000fea0003800000 */
.L_x_2924:
[----:B------:R-:W-:-:S03]  /*1b960*/  UMOV UR4, 0xffffffff ;  /* 0xffffffff00047882 */ /* 0x000fc60000000000 */
[----:B------:R-:W-:Y:S05]  /*1b970*/  BRA.DIV UR4, `(.L_x_2926) ;  /* 0x0000006604807947 */ /* 0x000fea000b800000 */
[----:B0-----:R-:W0:Y:S02]  /*1b980*/  S2R R0, SR_TID.X ;  /* 0x0000000000007919 */ /* 0x001e240000002100 */
[----:B0-----:R-:W-:-:S04]  /*1b990*/  SHF.R.U32.HI R0, RZ, 0x5, R0 ;  /* 0x00000005ff007819 */ /* 0x001fc80000011600 */
[----:B------:R-:W-:-:S05]  /*1b9a0*/  LOP3.LUT R0, R0, 0x3, RZ, 0xc0, !PT ;  /* 0x0000000300007812 */ /* 0x000fca00078ec0ff */
[----:B------:R0:W4:Y:S02]  /*1b9b0*/  SHFL.IDX PT, R14, R0, RZ, 0x1f ;  /* 0x00001fff000e7589 */ /* 0x00012400000e0000 */
.L_x_3158:
[----:B----4-:R-:W-:-:S13]  /*1b9c0*/  ISETP.NE.AND P0, PT, R14, RZ, PT ;  /* 0x000000ff0e00720c */ /* 0x010fda0003f05270 */
[----:B------:R-:W-:Y:S05]  /*1b9d0*/  @P0 BRA `(.L_x_2661) ;  /* 0x0000000000880947 */ /* 0x000fea0003800000 */
[----:B------:R-:W-:-:S03]  /*1b9e0*/  UMOV UR4, 0xffffffff ;  /* 0xffffffff00047882 */ /* 0x000fc60000000000 */
[----:B------:R-:W-:Y:S05]  /*1b9f0*/  BRA.DIV UR4, `(.L_x_2927) ;  /* 0x0000006604947947 */ /* 0x000fea000b800000 */
[----:B------:R-:W-:-:S13]  /*1ba00*/  ELECT P6, URZ, PT ;  /* 0x00000000003f782f */ /* 0x000fda00038c0000 */
.L_x_3161:
[----:B------:R-:W-:Y:S05]  /*1ba10*/  @!P6 BRA `(.L_x_2661) ;  /* 0x000000000078e947 */ /* 0x000fea0003800000 */
[----:B0-----:R-:W4:Y:S02]  /*1ba20*/  LDL.LU R0, [R1+0x3c] ;  /* 0x00003c0001007983 */ /* 0x001f240000300800 */
[----:B----4-:R-:W-:-:S04]  /*1ba30*/  LOP3.LUT R0, R0, 0x2, RZ, 0xfc, !PT ;  /* 0x0000000200007812 */ /* 0x010fc800078efcff */
[----:B------:R-:W-:-:S13]  /*1ba40*/  ISETP.NE.AND P0, PT, R0, 0x3, PT ;  /* 0x000000030000780c */ /* 0x000fda0003f05270 */
[----:B------:R-:W-:Y:S05]  /*1ba50*/  @!P0 BRA `(.L_x_2928) ;  /* 0x0000000000048947 */ /* 0x000fea0003800000 */
[----:B------:R-:W-:Y:S01]  /*1ba60*/  BPT.TRAP 0x1 ;  /* 0x000000040000795c */ /* 0x000fe20000300000 */
.L_x_2928:
[C---:B------:R-:W-:Y:S01]  /*1ba70*/  LEA R3, R22.reuse, R5, 0x3 ;  /* 0x0000000516037211 */ /* 0x040fe200078e18ff */
[----:B------:R-:W-:Y:S01]  /*1ba80*/  VIADD R22, R22, 0x1 ;  /* 0x0000000116167836 */ /* 0x000fe20000000000 */
[----:B------:R-:W-:-:S04]  /*1ba90*/  SHF.L.U32 R2, R29, 0x1f, RZ ;  /* 0x0000001f1d027819 */ /* 0x000fc800000006ff */
[----:B------:R-:W0:Y:S01]  /*1baa0*/  SYNCS.PHASECHK.TRANS64.TRYWAIT P1, [R3+URZ+0x16840], R2 ;  /* 0x01684002030075a7 */ /* 0x000e22000802017f */
[----:B------:R-:W-:-:S04]  /*1bab0*/  ISETP.NE.AND P2, PT, R22, 0x2, PT ;  /* 0x000000021600780c */ /* 0x000fc80003f45270 */
[----:B------:R-:W-:Y:S01]  /*1bac0*/  SEL R0, RZ, 0x1, P2 ;  /* 0x00000001ff007807 */ /* 0x000fe20001000000 */
[----:B0-----:R-:W-:Y:S08]  /*1bad0*/  @!P1 BRA `(.L_x_2929) ;  /* 0x00000064007c9947 */ /* 0x001ff00003800000 */
.L_x_3162:
[----:B------:R-:W-:Y:S02]  /*1bae0*/  SEL R22, R22, RZ, P2 ;  /* 0x000000ff16167207 */ /* 0x000fe40001000000 */
[----:B------:R-:W-:Y:S01]  /*1baf0*/  LOP3.LUT R0, R29, R0, RZ, 0x3c, !PT ;  /* 0x000000001d007212 */ /* 0x000fe200078e3cff */
[----:B------:R-:W-:Y:S06]  /*1bb00*/  @!P0 BRA `(.L_x_2930) ;  /* 0x0000000000048947 */ /* 0x000fec0003800000 */
[----:B------:R-:W-:Y:S01]  /*1bb10*/  BPT.TRAP 0x1 ;  /* 0x000000040000795c */ /* 0x000fe20000300000 */
.L_x_2930:
[----:B------:R-:W-:Y:S01]  /*1bb20*/  IMAD R5, R22, 0x8, R5 ;  /* 0x0000000816057824 */ /* 0x000fe200078e0205 */
[----:B------:R-:W-:-:S04]  /*1bb30*/  SHF.L.U32 R0, R0, 0x1f, RZ ;  /* 0x0000001f00007819 */ /* 0x000fc800000006ff */
[----:B------:R-:W4:Y:S02]  /*1bb40*/  SYNCS.PHASECHK.TRANS64.TRYWAIT P1, [R5+URZ+0x16840], R0 ;  /* 0x01684000050075a7 */ /* 0x000f24000802017f */
[----:B----4-:R-:W-:Y:S05]  /*1bb50*/  @!P1 BRA `(.L_x_2931) ;  /* 0x0000006400709947 */ /* 0x010fea0003800000 */
.L_x_3163:
[----:B------:R-:W-:Y:S05]  /*1bb60*/  @!P0 BRA `(.L_x_2932) ;  /* 0x0000000000048947 */ /* 0x000fea0003800000 */
[----:B------:R-:W-:Y:S01]  /*1bb70*/  BPT.TRAP 0x1 ;  /* 0x000000040000795c */ /* 0x000fe20000300000 */
.L_x_2932:
[----:B------:R-:W5:Y:S02]  /*1bb80*/  SYNCS.PHASECHK.TRANS64.TRYWAIT P1, [R3+URZ+0x16860], R2 ;  /* 0x01686002030075a7 */ /* 0x000f64000802017f */
[----:B-----5:R-:W-:Y:S05]  /*1bb90*/  @!P1 BRA `(.L_x_2933) ;  /* 0x0000006400749947 */ /* 0x020fea0003800000 */
.L_x_3164:
[----:B------:R-:W-:Y:S05]  /*1bba0*/  @!P0 BRA `(.L_x_2934) ;  /* 0x0000000000048947 */ /* 0x000fea0003800000 */
[----:B------:R-:W-:Y:S01]  /*1bbb0*/  BPT.TRAP 0x1 ;  /* 0x000000040000795c */ /* 0x000fe20000300000 */
.L_x_2934:
[----:B------:R0:W0:Y:S02]  /*1bbc0*/  SYNCS.PHASECHK.TRANS64.TRYWAIT P0, [R5+URZ+0x16860], R0 ;  /* 0x01686000050075a7 */ /* 0x000024000800017f */
[----:B0-----:R-:W-:Y:S05]  /*1bbd0*/  @!P0 NANOSLEEP.SYNCS 0x989680 ;  /* 0x009896800000895d */ /* 0x001fea0003900000 */
[----:B------:R-:W0:Y:S02]  /*1bbe0*/  @!P0 SYNCS.PHASECHK.TRANS64 P0, [R5+URZ+0x16860], R0 ;  /* 0x01686000050085a7 */ /* 0x000e24000800007f */
[----:B0-----:R-:W-:Y:S05]  /*1bbf0*/  @!P0 BRA `(.L_x_2934) ;  /* 0xfffffffc00f08947 */ /* 0x001fea000383ffff */
.L_x_2661:
[----:B------:R-:W-:Y:S05]  /*1bc00*/  BSYNC B9 ;  /* 0x0000000000097941 */ /* 0x000fea0003800000 */
.L_x_2658:
[----:B------:R-:W-:Y:S05]  /*1bc10*/  EXIT ;  /* 0x000000000000794d */ /* 0x000fea0003800000 */
.L_x_2681:
[----:B0-----:R0:W1:Y:S02]  /*1bc20*/  SYNCS.PHASECHK.TRANS64.TRYWAIT P6, [R68+URZ+0x16890], R77 ;  /* 0x0168904d440075a7 */ /* 0x00106400080c017f */
[----:B-1----:R-:W-:Y:S05]  /*1bc30*/  @!P6 NANOSLEEP.SYNCS 0x989680 ;  /* 0x009896800000e95d */ /* 0x002fea0003900000 */
[----:B------:R-:W1:Y:S02]  /*1bc40*/  @!P6 SYNCS.PHASECHK.TRANS64 P6, [R68+URZ+0x16890], R77 ;  /* 0x0168904d4400e5a7 */ /* 0x000e6400080c007f */
[----:B-1----:R-:W-:Y:S05]  /*1bc50*/  @!P6 BRA `(.L_x_2681) ;  /* 0xfffffffc00f0e947 */ /* 0x002fea000383ffff */
[----:B------:R-:W-:Y:S05]  /*1bc60*/  BRA `(.L_x_2935) ;  /* 0xfffffe7000547947 */ /* 0x000fea000383ffff */
.L_x_2682:
        /* <DEDUP_REMOVED lines=8> */
.L_x_2937:
[----:B------:R-:W-:Y:S05]  /*1bcf0*/  BSYNC B1 ;  /* 0x0000000000017941 */ /* 0x000fea0003800000 */
.L_x_2936:
        /* <DEDUP_REMOVED lines=8> */
.L_x_2938:
[----:B------:R-:W-:Y:S05]  /*1bd80*/  BRA `(.L_x_2939) ;  /* 0xfffffe7000207947 */ /* 0x000fea000383ffff */
.L_x_2691:
[----:B------:R-:W-:Y:S01]  /*1bd90*/  BSSY B1, `(.L_x_2940) ;  /* 0x0000008000017945 */ /* 0x000fe20003800000 */
[----:B--2-4-:R-:W-:Y:S01]  /*1bda0*/  MOV R13, R85 ;  /* 0x00000055000d7202 */ /* 0x014fe20000000f00 */
[----:B------:R-:W-:Y:S02]  /*1bdb0*/  IMAD.MOV.U32 R12, RZ, RZ, 0x1 ;  /* 0x00000001ff0c7424 */ /* 0x000fe400078e00ff */
[----:B------:R-:W-:Y:S02]  /*1bdc0*/  IMAD.MOV.U32 R11, RZ, RZ, 0x1c1f ;  /* 0x00001c1fff0b7424 */ /* 0x000fe400078e00ff */
[----:B------:R-:W-:-:S07]  /*1bdd0*/  IMAD.MOV.U32 R15, RZ, RZ, -0x1 ;  /* 0xffffffffff0f7424 */ /* 0x000fce00078e00ff */
[----:B01-3--:R-:W-:Y:S05]  /*1bde0*/  WARPSYNC.COLLECTIVE R15, `(.L_x_2941) ;  /* 0x000000000f087348 */ /* 0x00bfea0003c00000 */
[----:B---3--:R2:W3:Y:S02]  /*1bdf0*/  SHFL.IDX P6, R14, R13, R12, R11 ;  /* 0x0000000c0d0e7389 */ /* 0x0084e400000c000b */
[----:B0123--:R-:W-:Y:S01]  /*1be00*/  ENDCOLLECTIVE ;  /* 0x000000000000791b */ /* 0x00ffe20003800000 */
.L_x_2941:
[----:B------:R-:W-:Y:S05]  /*1be10*/  BSYNC B1 ;  /* 0x0000000000017941 */ /* 0x000fea0003800000 */
.L_x_2940:
[----:B------:R-:W-:Y:S01]  /*1be20*/  IMAD.MOV.U32 R13, RZ, RZ, R84 ;  /* 0x000000ffff0d7224 */ /* 0x000fe200078e0054 */
[----:B------:R-:W-:Y:S01]  /*1be30*/  MOV R15, 0xffffffff ;  /* 0xffffffff000f7802 */ /* 0x000fe20000000f00 */
[----:B------:R-:W-:Y:S01]  /*1be40*/  IMAD.MOV.U32 R12, RZ, RZ, 0x1 ;  /* 0x00000001ff0c7424 */ /* 0x000fe200078e00ff */
[----:B------:R-:W-:Y:S01]  /*1be50*/  MOV R85, R14 ;  /* 0x0000000e00557202 */ /* 0x000fe20000000f00 */
[----:B------:R-:W-:-:S07]  /*1be60*/  IMAD.MOV.U32 R11, RZ, RZ, 0x1c1f ;  /* 0x00001c1fff0b7424 */ /* 0x000fce00078e00ff */
[----:B------:R-:W-:Y:S05]  /*1be70*/  WARPSYNC.COLLECTIVE R15, `(.L_x_2942) ;  /* 0x000000000f087348 */ /* 0x000fea0003c00000 */
[----:B------:R0:W1:Y:S02]  /*1be80*/  SHFL.IDX P6, R14, R13, R12, R11 ;  /* 0x0000000c0d0e7389 */ /* 0x00006400000c000b */
[----:B01----:R-:W-:Y:S01]  /*1be90*/  ENDCOLLECTIVE ;  /* 0x000000000000791b */ /* 0x003fe20003800000 */
.L_x_2942:
[----:B------:R-:W-:Y:S05]  /*1bea0*/  BRA `(.L_x_2943) ;  /* 0xfffffe7400907947 */ /* 0x000fea000383ffff */
.L_x_2703:
[----:B0-----:R0:W1:Y:S02]  /*1beb0*/  SYNCS.PHASECHK.TRANS64.TRYWAIT P4, [R68+URZ+0x16890], R77 ;  /* 0x0168904d440075a7 */ /* 0x001064000808017f */
[----:B-1----:R-:W-:Y:S05]  /*1bec0*/  @!P4 NANOSLEEP.SYNCS 0x989680 ;  /* 0x009896800000c95d */ /* 0x002fea0003900000 */
[----:B------:R-:W1:Y:S02]  /*1bed0*/  @!P4 SYNCS.PHASECHK.TRANS64 P4, [R68+URZ+0x16890], R77 ;  /* 0x0168904d4400c5a7 */ /* 0x000e64000808007f */
[----:B-1----:R-:W-:Y:S05]  /*1bee0*/  @!P4 BRA `(.L_x_2703) ;  /* 0xfffffffc00f0c947 */ /* 0x002fea000383ffff */
[----:B------:R-:W-:Y:S05]  /*1bef0*/  BRA `(.L_x_2944) ;  /* 0xfffffe8000847947 */ /* 0x000fea000383ffff */
.L_x_2704:
        /* <DEDUP_REMOVED lines=8> */
.L_x_2946:
[----:B------:R-:W-:Y:S05]  /*1bf80*/  BSYNC B1 ;  /* 0x0000000000017941 */ /* 0x000fea0003800000 */
.L_x_2945:
        /* <DEDUP_REMOVED lines=8> */
.L_x_2947:
[----:B------:R-:W-:Y:S01]  /*1c010*/  IMAD.MOV.U32 R80, RZ, RZ, R14 ;  /* 0x000000ffff507224 */ /* 0x000fe200078e000e */
[----:B------:R-:W-:Y:S06]  /*1c020*/  BRA `(.L_x_2948) ;  /* 0xfffffe8000507947 */ /* 0x000fec000383ffff */
.L_x_2709:
[----:B------:R-:W-:Y:S01]  /*1c030*/  BSSY B1, `(.L_x_2949) ;  /* 0x0000008000017945 */ /* 0x000fe20003800000 */
[----:B---3--:R-:W-:Y:S01]  /*1c040*/  IMAD.MOV.U32 R13, RZ, RZ, R85 ;  /* 0x000000ffff0d7224 */ /* 0x008fe200078e0055 */
[----:B------:R-:W-:Y:S01]  /*1c050*/  MOV R12, 0x1 ;  /* 0x00000001000c7802 */ /* 0x000fe20000000f00 */
[----:B--2---:R-:W-:Y:S02]  /*1c060*/  IMAD.MOV.U32 R11, RZ, RZ, 0x1c1f ;  /* 0x00001c1fff0b7424 */ /* 0x004fe400078e00ff */
[----:B------:R-:W-:-:S07]  /*1c070*/  IMAD.MOV.U32 R15, RZ, RZ, -0x1 ;  /* 0xffffffffff0f7424 */ /* 0x000fce00078e00ff */
[----:B01----:R-:W-:Y:S05]  /*1c080*/  WARPSYNC.COLLECTIVE R15, `(.L_x_2950) ;  /* 0x000000000f087348 */ /* 0x003fea0003c00000 */
[----:B------:R2:W3:Y:S02]  /*1c090*/  SHFL.IDX P6, R14, R13, R12, R11 ;  /* 0x0000000c0d0e7389 */ /* 0x0004e400000c000b */
[----:B0123--:R-:W-:Y:S01]  /*1c0a0*/  ENDCOLLECTIVE ;  /* 0x000000000000791b */ /* 0x00ffe20003800000 */
.L_x_2950:
[----:B------:R-:W-:Y:S05]  /*1c0b0*/  BSYNC B1 ;  /* 0x0000000000017941 */ /* 0x000fea0003800000 */
.L_x_2949:
        /* <DEDUP_REMOVED lines=8> */
.L_x_2951:
[----:B------:R-:W-:Y:S01]  /*1c140*/  MOV R84, R14 ;  /* 0x0000000e00547202 */ /* 0x000fe20000000f00 */
[----:B------:R-:W-:Y:S06]  /*1c150*/  BRA `(.L_x_2952) ;  /* 0xfffffe8400dc7947 */ /* 0x000fec000383ffff */
.L_x_2714:
[----:B0-----:R0:W1:Y:S02]  /*1c160*/  SYNCS.PHASECHK.TRANS64.TRYWAIT P3, [R68+URZ+0x16890], R77 ;  /* 0x0168904d440075a7 */ /* 0x001064000806017f */
[----:B-1----:R-:W-:Y:S05]  /*1c170*/  @!P3 NANOSLEEP.SYNCS 0x989680 ;  /* 0x009896800000b95d */ /* 0x002fea0003900000 */
[----:B------:R-:W1:Y:S02]  /*1c180*/  @!P3 SYNCS.PHASECHK.TRANS64 P3, [R68+URZ+0x16890], R77 ;  /* 0x0168904d4400b5a7 */ /* 0x000e64000806007f */
[----:B-1----:R-:W-:Y:S05]  /*1c190*/  @!P3 BRA `(.L_x_2714) ;  /* 0xfffffffc00f0b947 */ /* 0x002fea000383ffff */
[----:B------:R-:W-:Y:S05]  /*1c1a0*/  BRA `(.L_x_2953) ;  /* 0xfffffe8c00e47947 */ /* 0x000fea000383ffff */
.L_x_2715:
        /* <DEDUP_REMOVED lines=8> */
.L_x_2955:
[----:B------:R-:W-:Y:S05]  /*1c230*/  BSYNC B1 ;  /* 0x0000000000017941 */ /* 0x000fea0003800000 */
.L_x_2954:
        /* <DEDUP_REMOVED lines=8> */
.L_x_2956:
[----:B------:R-:W-:Y:S01]  /*1c2c0*/  IMAD.MOV.U32 R7, RZ, RZ, R14 ;  /* 0x000000ffff077224 */ /* 0x000fe200078e000e */
[----:B------:R-:W-:Y:S06]  /*1c2d0*/  BRA `(.L_x_2957) ;  /* 0xfffffe9000007947 */ /* 0x000fec000383ffff */
.L_x_2718:
        /* <DEDUP_REMOVED lines=8> */
.L_x_2959:
[----:B------:R-:W-:Y:S05]  /*1c360*/  BSYNC B1 ;  /* 0x0000000000017941 */ /* 0x000fea0003800000 */
.L_x_2958:
        /* <DEDUP_REMOVED lines=8> */
.L_x_2960:
[----:B------:R-:W-:Y:S01]  /*1c3f0*/  MOV R7, R14 ;  /* 0x0000000e00077202 */ /* 0x000fe20000000f00 */
[----:B------:R-:W-:Y:S06]  /*1c400*/  BRA `(.L_x_2961) ;  /* 0xfffffe8c00fc7947 */ /* 0x000fec000383ffff */
.L_x_2722:
[----:B0-----:R0:W2:Y:S02]  /*1c410*/  SYNCS.PHASECHK.TRANS64.TRYWAIT P4, [R68+URZ+0x168b0], R77 ;  /* 0x0168b04d440075a7 */ /* 0x0010a4000808017f */
[----:B--2---:R-:W-:Y:S05]  /*1c420*/  @!P4 NANOSLEEP.SYNCS 0x989680 ;  /* 0x009896800000c95d */ /* 0x004fea0003900000 */
[----:B------:R-:W2:Y:S02]  /*1c430*/  @!P4 SYNCS.PHASECHK.TRANS64 P4, [R68+URZ+0x168b0], R77 ;  /* 0x0168b04d4400c5a7 */ /* 0x000ea4000808007f */
[----:B--2---:R-:W-:Y:S05]  /*1c440*/  @!P4 BRA `(.L_x_2722) ;  /* 0xfffffffc00f0c947 */ /* 0x004fea000383ffff */
[----:B------:R-:W-:Y:S05]  /*1c450*/  BRA `(.L_x_2962) ;  /* 0xfffffe9000747947 */ /* 0x000fea000383ffff */
.L_x_2732:
[----:B------:R-:W0:Y:S01]  /*1c460*/  S2R R4, SR_TID.X ;  /* 0x0000000000047919 */ /* 0x000e220000002100 */
[----:B------:R-:W-:Y:S01]  /*1c470*/  BSSY B0, `(.L_x_2963) ;  /* 0x000000c000007945 */ /* 0x000fe20003800000 */
[----:B------:R-:W-:Y:S01]  /*1c480*/  IMAD.MOV.U32 R12, RZ, RZ, RZ ;  /* 0x000000ffff0c7224 */ /* 0x000fe200078e00ff */
[----:B----4-:R-:W-:Y:S01]  /*1c490*/  MOV R11, 0x1f ;  /* 0x0000001f000b7802 */ /* 0x010fe20000000f00 */
[----:B------:R-:W-:Y:S02]  /*1c4a0*/  IMAD.MOV.U32 R15, RZ, RZ, -0x1 ;  /* 0xffffffffff0f7424 */ /* 0x000fe400078e00ff */
[----:B0-----:R-:W-:-:S05]  /*1c4b0*/  VIADD R5, R4, 0xffffff80 ;  /* 0xffffff8004057836 */ /* 0x001fca0000000000 */
[----:B------:R-:W-:-:S04]  /*1c4c0*/  SHF.R.S32.HI R4, RZ, 0x1f, R5 ;  /* 0x0000001fff047819 */ /* 0x000fc80000011405 */
[----:B------:R-:W-:-:S04]  /*1c4d0*/  LEA.HI R4, R4, R5, RZ, 0x7 ;  /* 0x0000000504047211 */ /* 0x000fc800078f38ff */
[----:B------:R-:W-:-:S05]  /*1c4e0*/  SHF.R.S32.HI R4, RZ, 0x7, R4 ;  /* 0x00000007ff047819 */ /* 0x000fca0000011404 */
[----:B--2---:R-:W-:-:S07]  /*1c4f0*/  IMAD.MOV.U32 R13, RZ, RZ, R4 ;  /* 0x000000ffff0d7224 */ /* 0x004fce00078e0004 */
[----:B-----5:R-:W-:Y:S05]  /*1c500*/  WARPSYNC.COLLECTIVE R15, `(.L_x_2964) ;  /* 0x000000000f087348 */ /* 0x020fea0003c00000 */
[----:B------:R0:W1:Y:S02]  /*1c510*/  SHFL.IDX P6, R14, R13, R12, R11 ;  /* 0x0000000c0d0e7389 */ /* 0x00006400000c000b */
[----:B01---5:R-:W-:Y:S01]  /*1c520*/  ENDCOLLECTIVE ;  /* 0x000000000000791b */ /* 0x023fe20003800000 */
.L_x_2964:
[----:B------:R-:W-:Y:S05]  /*1c530*/  BSYNC B0 ;  /* 0x0000000000007941 */ /* 0x000fea0003800000 */
.L_x_2963:
[----:B------:R1:W-:Y:S01]  /*1c540*/  STL [R1+0x18], R14 ;  /* 0x0000180e01007387 */ /* 0x0003e20000100800 */
[----:B------:R-:W-:Y:S05]  /*1c550*/  BRA `(.L_x_2965) ;  /* 0xfffffe9800b87947 */ /* 0x000fea000383ffff */
.L_x_2744:
[----:B------:R-:W-:Y:S01]  /*1c560*/  BSSY B1, `(.L_x_2966) ;  /* 0x0000008000017945 */ /* 0x000fe20003800000 */
[----:B--2---:R-:W-:Y:S01]  /*1c570*/  IMAD.MOV.U32 R13, RZ, RZ, R6 ;  /* 0x000000ffff0d7224 */ /* 0x004fe200078e0006 */
[----:B------:R-:W-:Y:S01]  /*1c580*/  MOV R11, 0x1c1f ;  /* 0x00001c1f000b7802 */ /* 0x000fe20000000f00 */
[----:B------:R-:W-:Y:S02]  /*1c590*/  IMAD.MOV.U32 R12, RZ, RZ, RZ ;  /* 0x000000ffff0c7224 */ /* 0x000fe400078e00ff */
[----:B------:R-:W-:-:S07]  /*1c5a0*/  IMAD.MOV.U32 R15, RZ, RZ, -0x1 ;  /* 0xffffffffff0f7424 */ /* 0x000fce00078e00ff */
[----:B-1----:R-:W-:Y:S05]  /*1c5b0*/  WARPSYNC.COLLECTIVE R15, `(.L_x_2967) ;  /* 0x000000000f087348 */ /* 0x002fea0003c00000 */
[----:B-1----:R0:W1:Y:S02]  /*1c5c0*/  SHFL.IDX P6, R14, R13, R12, R11 ;  /* 0x0000000c0d0e7389 */ /* 0x00206400000c000b */
[----:B01----:R-:W-:Y:S01]  /*1c5d0*/  ENDCOLLECTIVE ;  /* 0x000000000000791b */ /* 0x003fe20003800000 */
.L_x_2967:
[----:B------:R-:W-:Y:S05]  /*1c5e0*/  BSYNC B1 ;  /* 0x0000000000017941 */ /* 0x000fea0003800000 */
.L_x_2966:
        /* <DEDUP_REMOVED lines=8> */
.L_x_2968:
[----:B------:R-:W-:Y:S01]  /*1c670*/  MOV R13, R8 ;  /* 0x00000008000d7202 */ /* 0x000fe20000000f00 */
[----:B------:R-:W-:-:S07]  /*1c680*/  IMAD.MOV.U32 R0, RZ, RZ, R14 ;  /* 0x000000ffff007224 */ /* 0x000fce00078e000e */
[----:B------:R-:W-:Y:S05]  /*1c690*/  WARPSYNC.COLLECTIVE R15, `(.L_x_2969) ;  /* 0x000000000f087348 */ /* 0x000fea0003c00000 */
[----:B------:R0:W1:Y:S02]  /*1c6a0*/  SHFL.IDX P6, R14, R13, R12, R11 ;  /* 0x0000000c0d0e7389 */ /* 0x00006400000c000b */
[----:B01----:R-:W-:Y:S01]  /*1c6b0*/  ENDCOLLECTIVE ;  /* 0x000000000000791b */ /* 0x003fe20003800000 */
.L_x_2969:
[----:B------:R-:W-:Y:S02]  /*1c6c0*/  IMAD.MOV.U32 R13, RZ, RZ, R7 ;  /* 0x000000ffff0d7224 */ /* 0x000fe400078e0007 */
[----:B------:R-:W-:-:S07]  /*1c6d0*/  IMAD.MOV.U32 R5, RZ, RZ, R14 ;  /* 0x000000ffff057224 */ /* 0x000fce00078e000e */
[----:B------:R-:W-:Y:S05]  /*1c6e0*/  WARPSYNC.COLLECTIVE R15, `(.L_x_2970) ;  /* 0x000000000f087348 */ /* 0x000fea0003c00000 */
[----:B------:R0:W1:Y:S02]  /*1c6f0*/  SHFL.IDX P6, R14, R13, R12, R11 ;  /* 0x0000000c0d0e7389 */ /* 0x00006400000c000b */
[----:B01----:R-:W-:Y:S01]  /*1c700*/  ENDCOLLECTIVE ;  /* 0x000000000000791b */ /* 0x003fe20003800000 */
.L_x_2970:
[----:B------:R-:W-:Y:S05]  /*1c710*/  BRA `(.L_x_2971) ;  /* 0xfffffea000447947 */ /* 0x000fea000383ffff */
.L_x_2747:
[----:B------:R-:W-:Y:S01]  /*1c720*/  BSSY B1, `(.L_x_2972) ;  /* 0x0000008000017945 */ /* 0x000fe20003800000 */
[----:B--2---:R-:W-:Y:S01]  /*1c730*/  IMAD.MOV.U32 R13, RZ, RZ, R6 ;  /* 0x000000ffff0d7224 */ /* 0x004fe200078e0006 */
[----:B------:R-:W-:Y:S01]  /*1c740*/  MOV R12, 0x1 ;  /* 0x00000001000c7802 */ /* 0x000fe20000000f00 */
[----:B------:R-:W-:Y:S02]  /*1c750*/  IMAD.MOV.U32 R11, RZ, RZ, 0x1c1f ;  /* 0x00001c1fff0b7424 */ /* 0x000fe400078e00ff */
[----:B------:R-:W-:-:S07]  /*1c760*/  IMAD.MOV.U32 R15, RZ, RZ, -0x1 ;  /* 0xffffffffff0f7424 */ /* 0x000fce00078e00ff */
[----:B-1----:R-:W-:Y:S05]  /*1c770*/  WARPSYNC.COLLECTIVE R15, `(.L_x_2973) ;  /* 0x000000000f087348 */ /* 0x002fea0003c00000 */
[----:B------:R0:W2:Y:S02]  /*1c780*/  SHFL.IDX P6, R14, R13, R12, R11 ;  /* 0x0000000c0d0e7389 */ /* 0x0000a400000c000b */
[----:B012---:R-:W-:Y:S01]  /*1c790*/  ENDCOLLECTIVE ;  /* 0x000000000000791b */ /* 0x007fe20003800000 */
.L_x_2973:
[----:B------:R-:W-:Y:S05]  /*1c7a0*/  BSYNC B1 ;  /* 0x0000000000017941 */ /* 0x000fea0003800000 */
.L_x_2972:
        /* <DEDUP_REMOVED lines=8> */
.L_x_2974:
[----:B------:R-:W-:Y:S01]  /*1c830*/  IMAD.MOV.U32 R13, RZ, RZ, R8 ;  /* 0x000000ffff0d7224 */ /* 0x000fe200078e0008 */
[----:B------:R-:W-:-:S07]  /*1c840*/  MOV R0, R14 ;  /* 0x0000000e00007202 */ /* 0x000fce0000000f00 */
[----:B------:R-:W-:Y:S05]  /*1c850*/  WARPSYNC.COLLECTIVE R15, `(.L_x_2975) ;  /* 0x000000000f087348 */ /* 0x000fea0003c00000 */
[----:B------:R0:W1:Y:S02]  /*1c860*/  SHFL.IDX P6, R14, R13, R12, R11 ;  /* 0x0000000c0d0e7389 */ /* 0x00006400000c000b */
[----:B01----:R-:W-:Y:S01]  /*1c870*/  ENDCOLLECTIVE ;  /* 0x000000000000791b */ /* 0x003fe20003800000 */
.L_x_2975:
[----:B------:R-:W-:Y:S02]  /*1c880*/  IMAD.MOV.U32 R13, RZ, RZ, R7 ;  /* 0x000000ffff0d7224 */ /* 0x000fe400078e0007 */
[----:B------:R-:W-:-:S07]  /*1c890*/  IMAD.MOV.U32 R5, RZ, RZ, R14 ;  /* 0x000000ffff057224 */ /* 0x000fce00078e000e */
[----:B------:R-:W-:Y:S05]  /*1c8a0*/  WARPSYNC.COLLECTIVE R15, `(.L_x_2976) ;  /* 0x000000000f087348 */ /* 0x000fea0003c00000 */
[----:B------:R0:W1:Y:S02]  /*1c8b0*/  SHFL.IDX P6, R14, R13, R12, R11 ;  /* 0x0000000c0d0e7389 */ /* 0x00006400000c000b */
[----:B01----:R-:W-:Y:S01]  /*1c8c0*/  ENDCOLLECTIVE ;  /* 0x000000000000791b */ /* 0x003fe20003800000 */
.L_x_2976:
[----:B------:R-:W-:Y:S05]  /*1c8d0*/  BRA `(.L_x_2977) ;  /* 0xfffffea000a87947 */ /* 0x000fea000383ffff */
.L_x_2751:
[----:B0-----:R0:W1:Y:S02]  /*1c8e0*/  SYNCS.PHASECHK.TRANS64.TRYWAIT P0, [R2+URZ+0x16800], R39 ;  /* 0x01680027020075a7 */ /* 0x001064000800017f */
[----:B-1----:R-:W-:Y:S05]  /*1c8f0*/  @!P0 NANOSLEEP.SYNCS 0x989680 ;  /* 0x009896800000895d */ /* 0x002fea0003900000 */
[----:B------:R-:W1:Y:S02]  /*1c900*/  @!P0 SYNCS.PHASECHK.TRANS64 P0, [R2+URZ+0x16800], R39 ;  /* 0x01680027020085a7 */ /* 0x000e64000800007f */
[----:B-1----:R-:W-:Y:S05]  /*1c910*/  @!P0 BRA `(.L_x_2751) ;  /* 0xfffffffc00f08947 */ /* 0x002fea000383ffff */
[----:B------:R-:W-:Y:S05]  /*1c920*/  BRA `(.L_x_2978) ;  /* 0xfffffea400b07947 */ /* 0x000fea000383ffff */
.L_x_2759:
[----:B------:R-:W0:Y:S01]  /*1c930*/  LDC R43, c[0x0][0x3f4] ;  /* 0x0000fd00ff2b7b82 */ /* 0x000e220000000800 */
[----:B------:R-:W-:Y:S01]  /*1c940*/  BSSY B1, `(.L_x_2979) ;  /* 0x0000008000017945 */ /* 0x000fe20003800000 */
[----:B--2---:R-:W-:Y:S01]  /*1c950*/  MOV R13, R26 ;  /* 0x0000001a000d7202 */ /* 0x004fe20000000f00 */
[----:B------:R-:W-:Y:S02]  /*1c960*/  IMAD.MOV.U32 R12, RZ, RZ, RZ ;  /* 0x000000ffff0c7224 */ /* 0x000fe400078e00ff */
[----:B----4-:R-:W-:Y:S02]  /*1c970*/  IMAD.MOV.U32 R11, RZ, RZ, 0x1c1f ;  /* 0x00001c1fff0b7424 */ /* 0x010fe400078e00ff */
[----:B------:R-:W-:-:S07]  /*1c980*/  IMAD.MOV.U32 R15, RZ, RZ, -0x1 ;  /* 0xffffffffff0f7424 */ /* 0x000fce00078e00ff */
[----:B01----:R-:W-:Y:S05]  /*1c990*/  WARPSYNC.COLLECTIVE R15, `(.L_x_2980) ;  /* 0x000000000f087348 */ /* 0x003fea0003c00000 */
[----:B-1----:R1:W2:Y:S02]  /*1c9a0*/  SHFL.IDX P6, R14, R13, R12, R11 ;  /* 0x0000000c0d0e7389 */ /* 0x0022a400000c000b */
[----:B012---:R-:W-:Y:S01]  /*1c9b0*/  ENDCOLLECTIVE ;  /* 0x000000000000791b */ /* 0x007fe20003800000 */
.L_x_2980:
[----:B------:R-:W-:Y:S05]  /*1c9c0*/  BSYNC B1 ;  /* 0x0000000000017941 */ /* 0x000fea0003800000 */
.L_x_2979:
[----:B------:R0:W5:Y:S01]  /*1c9d0*/  LDL R10, [R1+0x14] ;  /* 0x00001400010a7983 */ /* 0x0001620000100800 */
[----:B------:R-:W-:Y:S01]  /*1c9e0*/  IMAD.MOV.U32 R13, RZ, RZ, R25 ;  /* 0x000000ffff0d7224 */ /* 0x000fe200078e0019 */
[----:B------:R-:W-:Y:S01]  /*1c9f0*/  MOV R15, 0xffffffff ;  /* 0xffffffff000f7802 */ /* 0x000fe20000000f00 */
[----:B------:R-:W-:Y:S01]  /*1ca00*/  IMAD.MOV.U32 R12, RZ, RZ, RZ ;  /* 0x000000ffff0c7224 */ /* 0x000fe200078e00ff */
[----:B------:R-:W-:Y:S01]  /*1ca10*/  MOV R0, R14 ;  /* 0x0000000e00007202 */ /* 0x000fe20000000f00 */
[----:B------:R-:W-:Y:S01]  /*1ca20*/  IMAD.MOV.U32 R11, RZ, RZ, 0x1c1f ;  /* 0x00001c1fff0b7424 */ /* 0x000fe200078e00ff */
[----:B------:R-:W-:-:S13]  /*1ca30*/  ISETP.GE.AND P0, PT, R16, R43, PT ;  /* 0x0000002b1000720c */ /* 0x000fda0003f06270 */
[----:B0----5:R-:W-:Y:S05]  /*1ca40*/  WARPSYNC.COLLECTIVE R15, `(.L_x_2981) ;  /* 0x000000000f087348 */ /* 0x021fea0003c00000 */
[----:B------:R1:W2:Y:S02]  /*1ca50*/  SHFL.IDX P6, R14, R13, R12, R11 ;  /* 0x0000000c0d0e7389 */ /* 0x0002a400000c000b */
[----:B012--5:R-:W-:Y:S01]  /*1ca60*/  ENDCOLLECTIVE ;  /* 0x000000000000791b */ /* 0x027fe20003800000 */
.L_x_2981:
[----:B------:R-:W-:Y:S02]  /*1ca70*/  IMAD.MOV.U32 R13, RZ, RZ, R24 ;  /* 0x000000ffff0d7224 */ /* 0x000fe400078e0018 */
[----:B------:R-:W-:-:S07]  /*1ca80*/  IMAD.MOV.U32 R3, RZ, RZ, R14 ;  /* 0x000000ffff037224 */ /* 0x000fce00078e000e */
[----:B------:R-:W-:Y:S05]  /*1ca90*/  WARPSYNC.COLLECTIVE R15, `(.L_x_2982) ;  /* 0x000000000f087348 */ /* 0x000fea0003c00000 */
[----:B------:R0:W1:Y:S02]  /*1caa0*/  SHFL.IDX P6, R14, R13, R12, R11 ;  /* 0x0000000c0d0e7389 */ /* 0x00006400000c000b */
[----:B01----:R-:W-:Y:S01]  /*1cab0*/  ENDCOLLECTIVE ;  /* 0x000000000000791b */ /* 0x003fe20003800000 */
.L_x_2982:
[----:B------:R-:W-:Y:S01]  /*1cac0*/  MOV R13, R27 ;  /* 0x0000001b000d7202 */ /* 0x000fe20000000f00 */
[----:B------:R-:W-:-:S07]  /*1cad0*/  IMAD.MOV.U32 R4, RZ, RZ, R14 ;  /* 0x000000ffff047224 */ /* 0x000fce00078e000e */
[----:B------:R-:W-:Y:S05]  /*1cae0*/  WARPSYNC.COLLECTIVE R15, `(.L_x_2983) ;  /* 0x000000000f087348 */ /* 0x000fea0003c00000 */
[----:B------:R0:W1:Y:S02]  /*1caf0*/  SHFL.IDX P6, R14, R13, R12, R11 ;  /* 0x0000000c0d0e7389 */ /* 0x00006400000c000b */
[----:B01----:R-:W-:Y:S01]  /*1cb00*/  ENDCOLLECTIVE ;  /* 0x000000000000791b */ /* 0x003fe20003800000 */
.L_x_2983:
[----:B------:R-:W-:-:S05]  /*1cb10*/  IMAD R32, R10, R32, RZ ;  /* 0x000000200a207224 */ /* 0x000fca00078e02ff */
[----:B------:R-:W-:-:S13]  /*1cb20*/  ISETP.GE.OR P1, PT, R39, R32, P0 ;  /* 0x000000202700720c */ /* 0x000fda0000726670 */
[C---:B------:R-:W-:Y:S01]  /*1cb30*/  @!P1 IMAD.SHL.U32 R5, R16.reuse, 0x2, RZ ;  /* 0x0000000210059824 */ /* 0x040fe200078e00ff */
[----:B------:R-:W-:-:S04]  /*1cb40*/  @!P1 SHF.L.U64.HI R21, R16, 0x1, R17 ;  /* 0x0000000110159819 */ /* 0x000fc80000010211 */
[----:B------:R-:W-:-:S05]  /*1cb50*/  @!P1 IADD3 R6, P2, R3, R5, RZ ;  /* 0x0000000503069210 */ /* 0x000fca0007f5e0ff */
[----:B------:R-:W-:-:S05]  /*1cb60*/  @!P1 IMAD.X R7, R0, 0x1, R21, P2 ;  /* 0x0000000100079824 */ /* 0x000fca00010e0615 */
[----:B------:R-:W2:Y:S01]  /*1cb70*/  @!P1 LD.E.128 R8, desc[UR40][R6.64] ;  /* 0x0000002806089980 */ /* 0x000ea2000c101d00 */
[----:B------:R-:W-:-:S05]  /*1cb80*/  @!P1 IADD3 R14, P2, R14, R5, RZ ;  /* 0x000000050e0e9210 */ /* 0x000fca0007f5e0ff */
[----:B------:R-:W-:-:S05]  /*1cb90*/  @!P1 IMAD.X R3, R4, 0x1, R21, P2 ;  /* 0x0000000104039824 */ /* 0x000fca00010e0615 */
[----:B------:R-:W-:-:S05]  /*1cba0*/  @!P1 MOV R15, R3 ;  /* 0x00000003000f9202 */ /* 0x000fca0000000f00 */
        /* <DEDUP_REMOVED lines=15> */
.L_x_2984:
[----:B------:R-:W-:Y:S02]  /*1cca0*/  IMAD.MOV.U32 R0, RZ, RZ, R34 ;  /* 0x000000ffff007224 */ /* 0x000fe400078e0022 */
[----:B------:R-:W-:Y:S01]  /*1ccb0*/  @!P1 IMAD.MOV.U32 R36, RZ, RZ, R10 ;  /* 0x000000ffff249224 */ /* 0x000fe200078e000a */
[----:B------:R-:W-:Y:S01]  /*1ccc0*/  MOV R3, R35 ;  /* 0x0000002300037202 */ /* 0x000fe20000000f00 */
[----:B------:R-:W-:Y:S01]  /*1ccd0*/  IMAD.MOV.U32 R9, RZ, RZ, R37 ;  /* 0x000000ffff097224 */ /* 0x000fe200078e0025 */
[----:B------:R-:W-:Y:S01]  /*1cce0*/  PRMT R42, R0, 0x7610, R42 ;  /* 0x00007610002a7816 */ /* 0x000fe2000000002a */
[----:B------:R-:W-:Y:S01]  /*1ccf0*/  IMAD.MOV.U32 R8, RZ, RZ, R36 ;  /* 0x000000ffff087224 */ /* 0x000fe200078e0024 */
[----:B------:R-:W-:Y:S01]  /*1cd00*/  PRMT R45, R45, 0x5410, R3 ;  /* 0x000054102d2d7816 */ /* 0x000fe20000000003 */
[----:B------:R-:W-:Y:S01]  /*1cd10*/  @!P1 IMAD.MOV.U32 R30, RZ, RZ, R4 ;  /* 0x000000ffff1e9224 */ /* 0x000fe200078e0004 */
[----:B------:R-:W-:Y:S01]  /*1cd20*/  @!P1 MOV R31, R5 ;  /* 0x00000005001f9202 */ /* 0x000fe20000000f00 */
[----:B------:R-:W-:Y:S01]  /*1cd30*/  @!P1 IMAD.MOV.U32 R20, RZ, RZ, R6 ;  /* 0x000000ffff149224 */ /* 0x000fe200078e0006 */
[----:B------:R-:W-:Y:S01]  /*1cd40*/  PRMT R33, R8, 0x5410, R9 ;  /* 0x0000541008217816 */ /* 0x000fe20000000009 */
[----:B------:R-:W-:Y:S01]  /*1cd50*/  @!P1 IMAD.MOV.U32 R21, RZ, RZ, R7 ;  /* 0x000000ffff159224 */ /* 0x000fe200078e0007 */
[----:B------:R-:W-:Y:S01]  /*1cd60*/  MOV R13, R25 ;  /* 0x00000019000d7202 */ /* 0x000fe20000000f00 */
[----:B------:R-:W-:Y:S01]  /*1cd70*/  IMAD.MOV.U32 R4, RZ, RZ, R30 ;  /* 0x000000ffff047224 */ /* 0x000fe200078e001e */
[----:B------:R-:W-:Y:S01]  /*1cd80*/  MOV R5, R31 ;  /* 0x0000001f00057202 */ /* 0x000fe20000000f00 */
[----:B------:R-:W-:-:S02]  /*1cd90*/  IMAD.MOV.U32 R6, RZ, RZ, R20 ;  /* 0x000000ffff067224 */ /* 0x000fc400078e0014 */
[----:B------:R-:W-:Y:S01]  /*1cda0*/  IMAD.MOV.U32 R7, RZ, RZ, R21 ;  /* 0x000000ffff077224 */ /* 0x000fe200078e0015 */
[----:B------:R-:W-:Y:S02]  /*1cdb0*/  PRMT R45, R5, 0x7610, R45 ;  /* 0x00007610052d7816 */ /* 0x000fe4000000002d */
[----:B------:R-:W-:Y:S02]  /*1cdc0*/  PRMT R56, R4, 0x5410, R6 ;  /* 0x0000541004387816 */ /* 0x000fe40000000006 */
[----:B------:R-:W-:Y:S01]  /*1cdd0*/  CS2R R4, SRZ ;  /* 0x0000000000047805 */ /* 0x000fe2000001ff00 */
[----:B------:R-:W-:Y:S01]  /*1cde0*/  IMAD.MOV.U32 R0, RZ, RZ, R14 ;  /* 0x000000ffff007224 */ /* 0x000fe200078e000e */
[----:B------:R-:W-:-:S07]  /*1cdf0*/  PRMT R42, R42, 0x5410, R7 ;  /* 0x000054102a2a7816 */ /* 0x000fce0000000007 */
[----:B------:R-:W-:Y:S05]  /*1ce00*/  WARPSYNC.COLLECTIVE R15, `(.L_x_2985) ;  /* 0x000000000f087348 */ /* 0x000fea0003c00000 */
[----:B------:R0:W1:Y:S02]  /*1ce10*/  SHFL.IDX P6, R14, R13, R12, R11 ;  /* 0x0000000c0d0e7389 */ /* 0x00006400000c000b */
[----:B01----:R-:W-:Y:S01]  /*1ce20*/  ENDCOLLECTIVE ;  /* 0x000000000000791b */ /* 0x003fe20003800000 */
.L_x_2985:
[----:B------:R-:W-:Y:S02]  /*1ce30*/  IMAD.MOV.U32 R13, RZ, RZ, R24 ;  /* 0x000000ffff0d7224 */ /* 0x000fe400078e0018 */
[----:B------:R-:W-:-:S07]  /*1ce40*/  IMAD.MOV.U32 R3, RZ, RZ, R14 ;  /* 0x000000ffff037224 */ /* 0x000fce00078e000e */
[----:B------:R-:W-:Y:S05]  /*1ce50*/  WARPSYNC.COLLECTIVE R15, `(.L_x_2986) ;  /* 0x000000000f087348 */ /* 0x000fea0003c00000 */
[----:B------:R0:W1:Y:S02]  /*1ce60*/  SHFL.IDX P6, R14, R13, R12, R11 ;  /* 0x0000000c0d0e7389 */ /* 0x00006400000c000b */
[----:B01----:R-:W-:Y:S01]  /*1ce70*/  ENDCOLLECTIVE ;  /* 0x000000000000791b */ /* 0x003fe20003800000 */
.L_x_2986:
[----:B------:R-:W-:Y:S01]  /*1ce80*/  MOV R13, R27 ;  /* 0x0000001b000d7202 */ /* 0x000fe20000000f00 */
[----:B------:R-:W-:-:S07]  /*1ce90*/  IMAD.MOV.U32 R24, RZ, RZ, R14 ;  /* 0x000000ffff187224 */ /* 0x000fce00078e000e */
[----:B------:R-:W-:Y:S05]  /*1cea0*/  WARPSYNC.COLLECTIVE R15, `(.L_x_2987) ;  /* 0x000000000f087348 */ /* 0x000fea0003c00000 */
[----:B------:R0:W1:Y:S02]  /*1ceb0*/  SHFL.IDX P6, R14, R13, R12, R11 ;  /* 0x0000000c0d0e7389 */ /* 0x00006400000c000b */
[----:B01----:R-:W-:Y:S01]  /*1cec0*/  ENDCOLLECTIVE ;  /* 0x000000000000791b */ /* 0x003fe20003800000 */
.L_x_2987:
[----:B------:R-:W-:Y:S05]  /*1ced0*/  BRA `(.L_x_2988) ;  /* 0xfffffeb000a07947 */ /* 0x000fea000383ffff */
.L_x_2763:
[----:B0-----:R0:W1:Y:S02]  /*1cee0*/  SYNCS.PHASECHK.TRANS64.TRYWAIT P1, [R2+URZ+0x16800], R13 ;  /* 0x0168000d020075a7 */ /* 0x001064000802017f */
[----:B-1----:R-:W-:Y:S05]  /*1cef0*/  @!P1 NANOSLEEP.SYNCS 0x989680 ;  /* 0x009896800000995d */ /* 0x002fea0003900000 */
[----:B------:R-:W1:Y:S02]  /*1cf00*/  @!P1 SYNCS.PHASECHK.TRANS64 P1, [R2+URZ+0x16800], R13 ;  /* 0x0168000d020095a7 */ /* 0x000e64000802007f */
[----:B-1----:R-:W-:Y:S05]  /*1cf10*/  @!P1 BRA `(.L_x_2763) ;  /* 0xfffffffc00f09947 */ /* 0x002fea000383ffff */
[----:B------:R-:W-:Y:S05]  /*1cf20*/  BRA `(.L_x_2989) ;  /* 0xfffffeb400407947 */ /* 0x000fea000383ffff */
.L_x_2769:
[----:B--2---:R2:W3:Y:S02]  /*1cf30*/  SYNCS.PHASECHK.TRANS64.TRYWAIT P1, [R0+URZ+0x16830], R5 ;  /* 0x01683005000075a7 */ /* 0x0044e4000802017f */
[----:B---3--:R-:W-:Y:S05]  /*1cf40*/  @!P1 NANOSLEEP.SYNCS 0x989680 ;  /* 0x009896800000995d */ /* 0x008fea0003900000 */
[----:B------:R-:W3:Y:S02]  /*1cf50*/  @!P1 SYNCS.PHASECHK.TRANS64 P1, [R0+URZ+0x16830], R5 ;  /* 0x01683005000095a7 */ /* 0x000ee4000802007f */
[----:B---3--:R-:W-:Y:S05]  /*1cf60*/  @!P1 BRA `(.L_x_2769) ;  /* 0xfffffffc00f09947 */ /* 0x008fea000383ffff */
[----:B------:R-:W-:Y:S05]  /*1cf70*/  BRA `(.L_x_2768) ;  /* 0xfffffec000cc7947 */ /* 0x000fea000383ffff */
.L_x_2776:
[----:B-1----:R1:W2:Y:S02]  /*1cf80*/  SYNCS.PHASECHK.TRANS64.TRYWAIT P2, [R5+URZ+0x16830], R8 ;  /* 0x01683008050075a7 */ /* 0x0022a4000804017f */
[----:B--2---:R-:W-:Y:S05]  /*1cf90*/  @!P2 NANOSLEEP.SYNCS 0x989680 ;  /* 0x009896800000a95d */ /* 0x004fea0003900000 */
[----:B------:R-:W2:Y:S02]  /*1cfa0*/  @!P2 SYNCS.PHASECHK.TRANS64 P2, [R5+URZ+0x16830], R8 ;  /* 0x016830080500a5a7 */ /* 0x000ea4000804007f */
[----:B--2---:R-:W-:Y:S05]  /*1cfb0*/  @!P2 BRA `(.L_x_2776) ;  /* 0xfffffffc00f0a947 */ /* 0x004fea000383ffff */
[----:B------:R-:W-:Y:S05]  /*1cfc0*/  BRA `(.L_x_2775) ;  /* 0xfffffeec00887947 */ /* 0x000fea000383ffff */
.L_x_2780:
[----:B-1----:R1:W2:Y:S02]  /*1cfd0*/  SYNCS.PHASECHK.TRANS64.TRYWAIT P1, [R5+URZ+0x16850], R4 ;  /* 0x01685004050075a7 */ /* 0x0022a4000802017f */
[----:B--2---:R-:W-:Y:S05]  /*1cfe0*/  @!P1 NANOSLEEP.SYNCS 0x989680 ;  /* 0x009896800000995d */ /* 0x004fea0003900000 */
[----:B------:R-:W2:Y:S02]  /*1cff0*/  @!P1 SYNCS.PHASECHK.TRANS64 P1, [R5+URZ+0x16850], R4 ;  /* 0x01685004050095a7 */ /* 0x000ea4000802007f */
[----:B--2---:R-:W-:Y:S05]  /*1d000*/  @!P1 BRA `(.L_x_2780) ;  /* 0xfffffffc00f09947 */ /* 0x004fea000383ffff */
[----:B------:R-:W-:Y:S05]  /*1d010*/  BRA `(.L_x_2777) ;  /* 0xfffffef000587947 */ /* 0x000fea000383ffff */
.L_x_2789:
[----:B-1----:R1:W2:Y:S02]  /*1d020*/  SYNCS.PHASECHK.TRANS64.TRYWAIT P1, [R5+URZ+0x16830], R8 ;  /* 0x01683008050075a7 */ /* 0x0022a4000802017f */
[----:B--2---:R-:W-:Y:S05]  /*1d030*/  @!P1 NANOSLEEP.SYNCS 0x989680 ;  /* 0x009896800000995d */ /* 0x004fea0003900000 */
[----:B------:R-:W2:Y:S02]  /*1d040*/  @!P1 SYNCS.PHASECHK.TRANS64 P1, [R5+URZ+0x16830], R8 ;  /* 0x01683008050095a7 */ /* 0x000ea4000802007f */
[----:B--2---:R-:W-:Y:S05]  /*1d050*/  @!P1 BRA `(.L_x_2789) ;  /* 0xfffffffc00f09947 */ /* 0x004fea000383ffff */
[----:B------:R-:W-:Y:S05]  /*1d060*/  BRA `(.L_x_2788) ;  /* 0xffffff1c00b87947 */ /* 0x000fea000383ffff */
.L_x_2793:
[----:B-1----:R1:W2:Y:S02]  /*1d070*/  SYNCS.PHASECHK.TRANS64.TRYWAIT P1, [R5+URZ+0x16850], R4 ;  /* 0x01685004050075a7 */ /* 0x0022a4000802017f */
[----:B--2---:R-:W-:Y:S05]  /*1d080*/  @!P1 NANOSLEEP.SYNCS 0x989680 ;  /* 0x009896800000995d */ /* 0x004fea0003900000 */
[----:B------:R-:W2:Y:S02]  /*1d090*/  @!P1 SYNCS.PHASECHK.TRANS64 P1, [R5+URZ+0x16850], R4 ;  /* 0x01685004050095a7 */ /* 0x000ea4000802007f */
[----:B--2---:R-:W-:Y:S05]  /*1d0a0*/  @!P1 BRA `(.L_x_2793) ;  /* 0xfffffffc00f09947 */ /* 0x004fea000383ffff */
[----:B------:R-:W-:Y:S05]  /*1d0b0*/  BRA `(.L_x_2790) ;  /* 0xffffff20007c7947 */ /* 0x000fea000383ffff */
.L_x_2800:
[----:B-1----:R1:W2:Y:S02]  /*1d0c0*/  SYNCS.PHASECHK.TRANS64.TRYWAIT P1, [R13+URZ+0x16850], R4 ;  /* 0x016850040d0075a7 */ /* 0x0022a4000802017f */
[----:B--2---:R-:W-:Y:S05]  /*1d0d0*/  @!P1 NANOSLEEP.SYNCS 0x989680 ;  /* 0x009896800000995d */ /* 0x004fea0003900000 */
[----:B------:R-:W2:Y:S02]  /*1d0e0*/  @!P1 SYNCS.PHASECHK.TRANS64 P1, [R13+URZ+0x16850], R4 ;  /* 0x016850040d0095a7 */ /* 0x000ea4000802007f */
[----:B--2---:R-:W-:Y:S05]  /*1d0f0*/  @!P1 BRA `(.L_x_2800) ;  /* 0xfffffffc00f09947 */ /* 0x004fea000383ffff */
[----:B------:R-:W-:Y:S05]  /*1d100*/  BRA `(.L_x_2799) ;  /* 0xffffff44004c7947 */ /* 0x000fea000383ffff */
.L_x_2806:
[----:B------:R-:W-:Y:S01]  /*1d110*/  IMAD.MOV.U32 R13, RZ, RZ, R40 ;  /* 0x000000ffff0d7224 */ /* 0x000fe200078e0028 */
[----:B------:R-:W-:Y:S01]  /*1d120*/  MOV R12, RZ ;  /* 0x000000ff000c7202 */ /* 0x000fe20000000f00 */
[----:B------:R-:W-:Y:S02]  /*1d130*/  IMAD.MOV.U32 R11, RZ, RZ, 0x181f ;  /* 0x0000181fff0b7424 */ /* 0x000fe400078e00ff */
[----:B------:R-:W-:Y:S02]  /*1d140*/  IMAD.MOV.U32 R15, RZ, RZ, -0x1 ;  /* 0xffffffffff0f7424 */ /* 0x000fe400078e00ff */
[----:B------:R-:W-:-:S07]  /*1d150*/  IMAD.IADD R41, R47, 0x1, R49 ;  /* 0x000000012f297824 */ /* 0x000fce00078e0231 */
[----:B-----5:R-:W-:Y:S05]  /*1d160*/  WARPSYNC.COLLECTIVE R15, `(.L_x_2990) ;  /* 0x000000000f087348 */ /* 0x020fea0003c00000 */
[----:B------:R0:W1:Y:S02]  /*1d170*/  SHFL.IDX P6, R14, R13, R12, R11 ;  /* 0x0000000c0d0e7389 */ /* 0x00006400000c000b */
[----:B01---5:R-:W-:Y:S01]  /*1d180*/  ENDCOLLECTIVE ;  /* 0x000000000000791b */ /* 0x023fe20003800000 */
.L_x_2990:
[----:B------:R-:W-:Y:S02]  /*1d190*/  IADD3 R20, R41, 0x30, RZ ;  /* 0x0000003029147810 */ /* 0x000fe40007ffe0ff */
[----:B------:R-:W-:Y:S01]  /*1d1a0*/  MOV R13, R23 ;  /* 0x00000017000d7202 */ /* 0x000fe20000000f00 */
[----:B------:R-:W-:-:S07]  /*1d1b0*/  IMAD.MOV.U32 R0, RZ, RZ, R14 ;  /* 0x000000ffff007224 */ /* 0x000fce00078e000e */
[----:B------:R-:W-:Y:S05]  /*1d1c0*/  WARPSYNC.COLLECTIVE R15, `(.L_x_2991) ;  /* 0x000000000f087348 */ /* 0x000fea0003c00000 */
[----:B------:R0:W1:Y:S02]  /*1d1d0*/  SHFL.IDX P6, R14, R13, R12, R11 ;  /* 0x0000000c0d0e7389 */ /* 0x00006400000c000b */
[----:B01----:R-:W-:Y:S01]  /*1d1e0*/  ENDCOLLECTIVE ;  /* 0x000000000000791b */ /* 0x003fe20003800000 */
.L_x_2991:
[----:B------:R-:W-:Y:S02]  /*1d1f0*/  ULDC UR4, c[0x0][0xac8] ;  /* 0x0002b20000047ab9 */ /* 0x000fe40000000800 */
[----:B------:R-:W-:-:S04]  /*1d200*/  ISETP.GE.AND P0, PT, R43, UR4, PT ;  /* 0x000000042b007c0c */ /* 0x000fc8000bf06270 */
[-C--:B------:R-:W-:Y:S01]  /*1d210*/  ISETP.GE.OR P4, PT, R20, R44.reuse, P0 ;  /* 0x0000002c1400720c */ /* 0x080fe20000786670 */
[C---:B------:R-:W-:Y:S01]  /*1d220*/  VIADD R20, R41.reuse, 0x60 ;  /* 0x0000006029147836 */ /* 0x040fe20000000000 */
[----:B------:R-:W-:-:S04]  /*1d230*/  ISETP.GE.OR P3, PT, R41, R44, P0 ;  /* 0x0000002c2900720c */ /* 0x000fc80000766670 */
[----:B------:R-:W-:Y:S01]  /*1d240*/  ISETP.GE.OR P2, PT, R20, R44, P0 ;  /* 0x0000002c1400720c */ /* 0x000fe20000746670 */
[----:B------:R-:W-:Y:S02]  /*1d250*/  IMAD.MOV.U32 R13, RZ, RZ, R40 ;  /* 0x000000ffff0d7224 */ /* 0x000fe400078e0028 */
[----:B------:R-:W-:Y:S02]  /*1d260*/  IMAD.MOV.U32 R12, RZ, RZ, 0x1 ;  /* 0x00000001ff0c7424 */ /* 0x000fe400078e00ff */
[----:B------:R-:W-:-:S08]  /*1d270*/  IMAD.MOV.U32 R3, RZ, RZ, R14 ;  /* 0x000000ffff037224 */ /* 0x000fd000078e000e */
[----:B------:R-:W-:Y:S05]  /*1d280*/  WARPSYNC.COLLECTIVE R15, `(.L_x_2992) ;  /* 0x000000000f087348 */ /* 0x000fea0003c00000 */
[----:B------:R0:W1:Y:S02]  /*1d290*/  SHFL.IDX P6, R14, R13, R12, R11 ;  /* 0x0000000c0d0e7389 */ /* 0x00006400000c000b */
[----:B01----:R-:W-:Y:S01]  /*1d2a0*/  ENDCOLLECTIVE ;  /* 0x000000000000791b */ /* 0x003fe20003800000 */
.L_x_2992:
[----:B------:R-:W-:-:S04]  /*1d2b0*/  @!P3 LEA R28, P5, R43, R3, 0x1 ;  /* 0x000000032b1cb211 */ /* 0x000fc800078a08ff */
[----:B------:R-:W-:Y:S01]  /*1d2c0*/  @!P3 LEA.HI.X R3, R43, R0, R42, 0x1, P5 ;  /* 0x000000002b03b211 */ /* 0x000fe200028f0c2a */
[----:B------:R-:W-:Y:S01]  /*1d2d0*/  IMAD.MOV.U32 R13, RZ, RZ, R23 ;  /* 0x000000ffff0d7224 */ /* 0x000fe200078e0017 */
[----:B------:R-:W-:-:S07]  /*1d2e0*/  MOV R8, R14 ;  /* 0x0000000e00087202 */ /* 0x000fce0000000f00 */
[----:B------:R-:W-:Y:S05]  /*1d2f0*/  WARPSYNC.COLLECTIVE R15, `(.L_x_2993) ;  /* 0x000000000f087348 */ /* 0x000fea0003c00000 */
[----:B------:R0:W1:Y:S02]  /*1d300*/  SHFL.IDX P6, R14, R13, R12, R11 ;  /* 0x0000000c0d0e7389 */ /* 0x00006400000c000b */
[----:B01----:R-:W-:Y:S01]  /*1d310*/  ENDCOLLECTIVE ;  /* 0x000000000000791b */ /* 0x003fe20003800000 */
.L_x_2993:
[----:B------:R-:W-:Y:S01]  /*1d320*/  MOV R13, R40 ;  /* 0x00000028000d7202 */ /* 0x000fe20000000f00 */
[----:B------:R-:W-:Y:S02]  /*1d330*/  IMAD.MOV.U32 R12, RZ, RZ, 0x2 ;  /* 0x00000002ff0c7424 */ /* 0x000fe400078e00ff */
[----:B------:R-:W-:-:S07]  /*1d340*/  IMAD.MOV.U32 R9, RZ, RZ, R14 ;  /* 0x000000ffff097224 */ /* 0x000fce00078e000e */
[----:B------:R-:W-:Y:S05]  /*1d350*/  WARPSYNC.COLLECTIVE R15, `(.L_x_2994) ;  /* 0x000000000f087348 */ /* 0x000fea0003c00000 */
[----:B------:R0:W1:Y:S02]  /*1d360*/  SHFL.IDX P6, R14, R13, R12, R11 ;  /* 0x0000000c0d0e7389 */ /* 0x00006400000c000b */
[----:B01----:R-:W-:Y:S01]  /*1d370*/  ENDCOLLECTIVE ;  /* 0x000000000000791b */ /* 0x003fe20003800000 */
.L_x_2994:
        /* <DEDUP_REMOVED lines=11> */
.L_x_2995:
[----:B------:R-:W-:Y:S01]  /*1d430*/  MOV R13, R40 ;  /* 0x00000028000d7202 */ /* 0x000fe20000000f00 */
[----:B------:R-:W-:Y:S01]  /*1d440*/  IMAD.MOV.U32 R12, RZ, RZ, 0x3 ;  /* 0x00000003ff0c7424 */ /* 0x000fe200078e00ff */
[----:B------:R-:W-:-:S13]  /*1d450*/  @!P2 LEA R45, P5, R43, R14, 0x1 ;  /* 0x0000000e2b2da211 */ /* 0x000fda00078a08ff */
[----:B------:R-:W-:Y:S05]  /*1d460*/  WARPSYNC.COLLECTIVE R15, `(.L_x_2996) ;  /* 0x000000000f087348 */ /* 0x000fea0003c00000 */
[----:B------:R0:W1:Y:S02]  /*1d470*/  SHFL.IDX P6, R14, R13, R12, R11 ;  /* 0x0000000c0d0e7389 */ /* 0x00006400000c000b */
[----:B01----:R-:W-:Y:S01]  /*1d480*/  ENDCOLLECTIVE ;  /* 0x000000000000791b */ /* 0x003fe20003800000 */
.L_x_2996:
[----:B------:R-:W-:Y:S02]  /*1d490*/  @!P2 LEA.HI.X R10, R43, R10, R42, 0x1, P5 ;  /* 0x0000000a2b0aa211 */ /* 0x000fe400028f0c2a */
[----:B------:R-:W-:-:S03]  /*1d4a0*/  @!P2 MOV R4, R45 ;  /* 0x0000002d0004a202 */ /* 0x000fc60000000f00 */
[----:B------:R-:W-:-:S05]  /*1d4b0*/  @!P2 IMAD.MOV.U32 R5, RZ, RZ, R10 ;  /* 0x000000ffff05a224 */ /* 0x000fca00078e000a */
[----:B------:R0:W-:Y:S01]  /*1d4c0*/  @!P2 ST.E.128 desc[UR40][R4.64], R32 ;  /* 0x000000200400a985 */ /* 0x0001e2000c101d28 */
[----:B------:R-:W-:Y:S02]  /*1d4d0*/  IMAD.MOV.U32 R13, RZ, RZ, R23 ;  /* 0x000000ffff0d7224 */ /* 0x000fe400078e0017 */
[----:B------:R-:W-:-:S07]  /*1d4e0*/  IMAD.MOV.U32 R0, RZ, RZ, R14 ;  /* 0x000000ffff007224 */ /* 0x000fce00078e000e */
[----:B0-----:R-:W-:Y:S05]  /*1d4f0*/  WARPSYNC.COLLECTIVE R15, `(.L_x_2997) ;  /* 0x000000000f087348 */ /* 0x001fea0003c00000 */
[----:B------:R1:W2:Y:S02]  /*1d500*/  SHFL.IDX P6, R14, R13, R12, R11 ;  /* 0x0000000c0d0e7389 */ /* 0x0002a400000c000b */
[----:B012---:R-:W-:Y:S01]  /*1d510*/  ENDCOLLECTIVE ;  /* 0x000000000000791b */ /* 0x007fe20003800000 */
.L_x_2997:
[----:B------:R-:W-:Y:S05]  /*1d520*/  BRA `(.L_x_2998) ;  /* 0xffffff5800847947 */ /* 0x000fea000383ffff */
.L_x_2808:
[----:B------:R-:W-:Y:S01]  /*1d530*/  IMAD.MOV.U32 R13, RZ, RZ, R4 ;  /* 0x000000ffff0d7224 */ /* 0x000fe200078e0004 */
[----:B------:R-:W-:Y:S01]  /*1d540*/  MOV R11, 0x1c1f ;  /* 0x00001c1f000b7802 */ /* 0x000fe20000000f00 */
[----:B------:R-:W-:Y:S02]  /*1d550*/  IMAD.MOV.U32 R12, RZ, RZ, RZ ;  /* 0x000000ffff0c7224 */ /* 0x000fe400078e00ff */
[----:B------:R-:W-:-:S07]  /*1d560*/  IMAD.MOV.U32 R15, RZ, RZ, -0x1 ;  /* 0xffffffffff0f7424 */ /* 0x000fce00078e00ff */
[----:B------:R-:W-:Y:S05]  /*1d570*/  WARPSYNC.COLLECTIVE R15, `(.L_x_2999) ;  /* 0x000000000f087348 */ /* 0x000fea0003c00000 */
[----:B------:R0:W1:Y:S02]  /*1d580*/  SHFL.IDX P6, R14, R13, R12, R11 ;  /* 0x0000000c0d0e7389 */ /* 0x00006400000c000b */
[----:B01----:R-:W-:Y:S01]  /*1d590*/  ENDCOLLECTIVE ;  /* 0x000000000000791b */ /* 0x003fe20003800000 */
.L_x_2999:
[----:B------:R-:W-:Y:S02]  /*1d5a0*/  IMAD.MOV.U32 R13, RZ, RZ, R0 ;  /* 0x000000ffff0d7224 */ /* 0x000fe400078e0000 */
[----:B------:R-:W-:-:S07]  /*1d5b0*/  IMAD.MOV.U32 R3, RZ, RZ, R14 ;  /* 0x000000ffff037224 */ /* 0x000fce00078e000e */
[----:B------:R-:W-:Y:S05]  /*1d5c0*/  WARPSYNC.COLLECTIVE R15, `(.L_x_3000) ;  /* 0x000000000f087348 */ /* 0x000fea0003c00000 */
[----:B------:R0:W1:Y:S02]  /*1d5d0*/  SHFL.IDX P6, R14, R13, R12, R11 ;  /* 0x0000000c0d0e7389 */ /* 0x00006400000c000b */
[----:B01----:R-:W-:Y:S01]  /*1d5e0*/  ENDCOLLECTIVE ;  /* 0x000000000000791b */ /* 0x003fe20003800000 */
.L_x_3000:
[----:B------:R-:W-:Y:S05]  /*1d5f0*/  BRA `(.L_x_3001) ;  /* 0xffffff5c00607947 */ /* 0x000fea000383ffff */
.L_x_2811:
[----:B------:R-:W-:Y:S01]  /*1d600*/  BSSY B1, `(.L_x_3002) ;  /* 0x0000008000017945 */ /* 0x000fe20003800000 */
[----:B---3--:R-:W-:Y:S01]  /*1d610*/  MOV R13, R4 ;  /* 0x00000004000d7202 */ /* 0x008fe20000000f00 */
[----:B------:R-:W-:Y:S02]  /*1d620*/  IMAD.MOV.U32 R12, RZ, RZ, 0x1 ;  /* 0x00000001ff0c7424 */ /* 0x000fe400078e00ff */
[----:B------:R-:W-:Y:S02]  /*1d630*/  IMAD.MOV.U32 R11, RZ, RZ, 0x1c1f ;  /* 0x00001c1fff0b7424 */ /* 0x000fe400078e00ff */
[----:B------:R-:W-:-:S07]  /*1d640*/  IMAD.MOV.U32 R15, RZ, RZ, -0x1 ;  /* 0xffffffffff0f7424 */ /* 0x000fce00078e00ff */
[----:B012---:R-:W-:Y:S05]  /*1d650*/  WARPSYNC.COLLECTIVE R15, `(.L_x_3003) ;  /* 0x000000000f087348 */ /* 0x007fea0003c00000 */
[----:B--2---:R2:W3:Y:S02]  /*1d660*/  SHFL.IDX P6, R14, R13, R12, R11 ;  /* 0x0000000c0d0e7389 */ /* 0x0044e400000c000b */
[----:B0123--:R-:W-:Y:S01]  /*1d670*/  ENDCOLLECTIVE ;  /* 0x000000000000791b */ /* 0x00ffe20003800000 */
.L_x_3003:
[----:B------:R-:W-:Y:S05]  /*1d680*/  BSYNC B1 ;  /* 0x0000000000017941 */ /* 0x000fea0003800000 */
.L_x_3002:
        /* <DEDUP_REMOVED lines=8> */
.L_x_3004:
[----:B------:R-:W-:Y:S05]  /*1d710*/  BRA `(.L_x_3005) ;  /* 0xffffff5c00bc7947 */ /* 0x000fea000383ffff */
.L_x_2815:
[----:B------:R-:W-:Y:S01]  /*1d720*/  IMAD.MOV.U32 R13, RZ, RZ, R20 ;  /* 0x000000ffff0d7224 */ /* 0x000fe200078e0014 */
[----:B------:R-:W-:Y:S01]  /*1d730*/  MOV R15, 0xffffffff ;  /* 0xffffffff000f7802 */ /* 0x000fe20000000f00 */
[----:B------:R-:W-:Y:S02]  /*1d740*/  IMAD.MOV.U32 R12, RZ, RZ, RZ ;  /* 0x000000ffff0c7224 */ /* 0x000fe400078e00ff */
[----:B------:R-:W-:Y:S02]  /*1d750*/  IMAD.MOV.U32 R11, RZ, RZ, 0x181f ;  /* 0x0000181fff0b7424 */ /* 0x000fe400078e00ff */
[----:B------:R-:W-:Y:S02]  /*1d760*/  IMAD R21, R24, R25, RZ ;  /* 0x0000001918157224 */ /* 0x000fe400078e02ff */
[----:B------:R-:W-:-:S07]  /*1d770*/  IMAD.IADD R24, R27, 0x1, R28 ;  /* 0x000000011b187824 */ /* 0x000fce00078e021c */
[----:B------:R-:W-:Y:S05]  /*1d780*/  WARPSYNC.COLLECTIVE R15, `(.L_x_3006) ;  /* 0x000000000f087348 */ /* 0x000fea0003c00000 */
[----:B------:R0:W1:Y:S02]  /*1d790*/  SHFL.IDX P6, R14, R13, R12, R11 ;  /* 0x0000000c0d0e7389 */ /* 0x00006400000c000b */
[----:B01----:R-:W-:Y:S01]  /*1d7a0*/  ENDCOLLECTIVE ;  /* 0x000000000000791b */ /* 0x003fe20003800000 */
.L_x_3006:
        /* <DEDUP_REMOVED lines=10> */
.L_x_3007:
[----:B------:R-:W-:Y:S01]  /*1d850*/  MOV R13, R20 ;  /* 0x00000014000d7202 */ /* 0x000fe20000000f00 */
[----:B------:R-:W-:Y:S02]  /*1d860*/  IMAD.MOV.U32 R12, RZ, RZ, 0x1 ;  /* 0x00000001ff0c7424 */ /* 0x000fe400078e00ff */
[----:B------:R-:W-:-:S07]  /*1d870*/  IMAD.MOV.U32 R3, RZ, RZ, R14 ;  /* 0x000000ffff037224 */ /* 0x000fce00078e000e */
[----:B------:R-:W-:Y:S05]  /*1d880*/  WARPSYNC.COLLECTIVE R15, `(.L_x_3008) ;  /* 0x000000000f087348 */ /* 0x000fea0003c00000 */
[----:B------:R0:W1:Y:S02]  /*1d890*/  SHFL.IDX P6, R14, R13, R12, R11 ;  /* 0x0000000c0d0e7389 */ /* 0x00006400000c000b */
[----:B01----:R-:W-:Y:S01]  /*1d8a0*/  ENDCOLLECTIVE ;  /* 0x000000000000791b */ /* 0x003fe20003800000 */
.L_x_3008:
[----:B------:R-:W-:-:S04]  /*1d8b0*/  @!P3 LEA R10, P5, R43, R3, 0x1 ;  /* 0x000000032b0ab211 */ /* 0x000fc800078a08ff */
[----:B------:R-:W-:Y:S01]  /*1d8c0*/  @!P3 LEA.HI.X R3, R43, R0, R42, 0x1, P5 ;  /* 0x000000002b03b211 */ /* 0x000fe200028f0c2a */
[----:B------:R-:W-:Y:S02]  /*1d8d0*/  IMAD.MOV.U32 R13, RZ, RZ, R7 ;  /* 0x000000ffff0d7224 */ /* 0x000fe400078e0007 */
[----:B------:R-:W-:-:S07]  /*1d8e0*/  IMAD.MOV.U32 R4, RZ, RZ, R14 ;  /* 0x000000ffff047224 */ /* 0x000fce00078e000e */
[----:B------:R-:W-:Y:S05]  /*1d8f0*/  WARPSYNC.COLLECTIVE R15, `(.L_x_3009) ;  /* 0x000000000f087348 */ /* 0x000fea0003c00000 */
[----:B------:R0:W1:Y:S02]  /*1d900*/  SHFL.IDX P6, R14, R13, R12, R11 ;  /* 0x0000000c0d0e7389 */ /* 0x00006400000c000b */
[----:B01----:R-:W-:Y:S01]  /*1d910*/  ENDCOLLECTIVE ;  /* 0x000000000000791b */ /* 0x003fe20003800000 */
.L_x_3009:
[----:B------:R-:W-:Y:S02]  /*1d920*/  IMAD.MOV.U32 R13, RZ, RZ, R20 ;  /* 0x000000ffff0d7224 */ /* 0x000fe400078e0014 */
[----:B------:R-:W-:Y:S01]  /*1d930*/  IMAD.MOV.U32 R12, RZ, RZ, 0x2 ;  /* 0x00000002ff0c7424 */ /* 0x000fe200078e00ff */
[----:B------:R-:W-:-:S07]  /*1d940*/  MOV R5, R14 ;  /* 0x0000000e00057202 */ /* 0x000fce0000000f00 */
[----:B------:R-:W-:Y:S05]  /*1d950*/  WARPSYNC.COLLECTIVE R15, `(.L_x_3010) ;  /* 0x000000000f087348 */ /* 0x000fea0003c00000 */
[----:B------:R0:W1:Y:S02]  /*1d960*/  SHFL.IDX P6, R14, R13, R12, R11 ;  /* 0x0000000c0d0e7389 */ /* 0x00006400000c000b */
[----:B01----:R-:W-:Y:S01]  /*1d970*/  ENDCOLLECTIVE ;  /* 0x000000000000791b */ /* 0x003fe20003800000 */
.L_x_3010:
[----:B------:R-:W-:-:S04]  /*1d980*/  @!P4 LEA R8, P1, R43, R5, 0x1 ;  /* 0x000000052b08c211 */ /* 0x000fc800078208ff */
[----:B------:R-:W-:Y:S01]  /*1d990*/  @!P4 LEA.HI.X R9, R43, R4, R42, 0x1, P1 ;  /* 0x000000042b09c211 */ /* 0x000fe200008f0c2a */
[----:B------:R-:W-:Y:S01]  /*1d9a0*/  IMAD.MOV.U32 R13, RZ, RZ, R7 ;  /* 0x000000ffff0d7224 */ /* 0x000fe200078e0007 */
[----:B------:R-:W-:-:S07]  /*1d9b0*/  MOV R6, R14 ;  /* 0x0000000e00067202 */ /* 0x000fce0000000f00 */
[----:B------:R-:W-:Y:S05]  /*1d9c0*/  WARPSYNC.COLLECTIVE R15, `(.L_x_3011) ;  /* 0x000000000f087348 */ /* 0x000fea0003c00000 */
[----:B------:R0:W1:Y:S02]  /*1d9d0*/  SHFL.IDX P6, R14, R13, R12, R11 ;  /* 0x0000000c0d0e7389 */ /* 0x00006400000c000b */
[----:B01----:R-:W-:Y:S01]  /*1d9e0*/  ENDCOLLECTIVE ;  /* 0x000000000000791b */ /* 0x003fe20003800000 */
.L_x_3011:
[----:B------:R-:W-:Y:S01]  /*1d9f0*/  @!P3 MOV R11, R3 ;  /* 0x00000003000bb202 */ /* 0x000fe20000000f00 */
[----:B------:R-:W-:Y:S02]  /*1da00*/  IMAD.MOV.U32 R13, RZ, RZ, R20 ;  /* 0x000000ffff0d7224 */ /* 0x000fe400078e0014 */
[----:B------:R-:W-:Y:S02]  /*1da10*/  IMAD.MOV.U32 R12, RZ, RZ, 0x3 ;  /* 0x00000003ff0c7424 */ /* 0x000fe400078e00ff */
        /* <DEDUP_REMOVED lines=9> */
.L_x_3012:
[----:B------:R0:W-:Y:S01]  /*1dab0*/  @!P2 ST.E.128 desc[UR40][R4.64], RZ ;  /* 0x000000ff0400a985 */ /* 0x0001e2000c101d28 */
[----:B------:R-:W-:Y:S01]  /*1dac0*/  IMAD.MOV.U32 R13, RZ, RZ, R7 ;  /* 0x000000ffff0d7224 */ /* 0x000fe200078e0007 */
[----:B------:R-:W-:-:S07]  /*1dad0*/  MOV R0, R14 ;  /* 0x0000000e00007202 */ /* 0x000fce0000000f00 */
[----:B0-----:R-:W-:Y:S05]  /*1dae0*/  WARPSYNC.COLLECTIVE R15, `(.L_x_3013) ;  /* 0x000000000f087348 */ /* 0x001fea0003c00000 */
[----:B------:R1:W2:Y:S02]  /*1daf0*/  SHFL.IDX P6, R14, R13, R12, R11 ;  /* 0x0000000c0d0e7389 */ /* 0x0002a400000c000b */
[----:B012---:R-:W-:Y:S01]  /*1db00*/  ENDCOLLECTIVE ;  /* 0x000000000000791b */ /* 0x007fe20003800000 */
.L_x_3013:
[----:B------:R-:W-:Y:S05]  /*1db10*/  BRA `(.L_x_3014) ;  /* 0xffffff6400cc7947 */ /* 0x000fea000383ffff */
.L_x_2834:
[----:B------:R-:W2:Y:S01]  /*1db20*/  S2R R7, SR_TID.X ;  /* 0x0000000000077919 */ /* 0x000ea20000002100 */
[----:B------:R-:W-:Y:S01]  /*1db30*/  BSSY B1, `(.L_x_3015) ;  /* 0x000000a000017945 */ /* 0x000fe20003800000 */
[----:B------:R-:W-:Y:S01]  /*1db40*/  MOV R12, RZ ;  /* 0x000000ff000c7202 */ /* 0x000fe20000000f00 */
        /* <DEDUP_REMOVED lines=8> */
.L_x_3016:
[----:B------:R-:W-:Y:S05]  /*1dbd0*/  BSYNC B1 ;  /* 0x0000000000017941 */ /* 0x000fea0003800000 */
.L_x_3015:
[----:B------:R-:W-:Y:S05]  /*1dbe0*/  BRA `(.L_x_3017) ;  /* 0xffffff8000b87947 */ /* 0x000fea000383ffff */
.L_x_2836:
[----:B------:R-:W-:Y:S01]  /*1dbf0*/  BSSY B1, `(.L_x_3018) ;  /* 0x0000006000017945 */ /* 0x000fe20003800000 */
[----:B------:R-:W-:-:S07]  /*1dc00*/  IMAD.MOV.U32 R15, RZ, RZ, -0x1 ;  /* 0xffffffffff0f7424 */ /* 0x000fce00078e00ff */
[----:B012---:R-:W-:Y:S05]  /*1dc10*/  WARPSYNC.COLLECTIVE R15, `(.L_x_3019) ;  /* 0x000000000f0c7348 */ /* 0x007fea0003c00000 */
[----:B------:R-:W-:Y:S02]  /*1dc20*/  ELECT P6, UR62, PT ;  /* 0x00000000003e782f */ /* 0x000fe400038c0000 */
[----:B------:R-:W-:Y:S01]  /*1dc30*/  MOV R14, UR62 ;  /* 0x0000003e000e7c02 */ /* 0x000fe20008000f00 */
[----:B012---:R-:W-:Y:S10]  /*1dc40*/  ENDCOLLECTIVE ;  /* 0x000000000000791b */ /* 0x007ff40003800000 */
.L_x_3019:
[----:B------:R-:W-:Y:S05]  /*1dc50*/  BSYNC B1 ;  /* 0x0000000000017941 */ /* 0x000fea0003800000 */
.L_x_3018:
[----:B------:R-:W-:Y:S05]  /*1dc60*/  BRA `(.L_x_2835) ;  /* 0xffffff8000b07947 */ /* 0x000fea000383ffff */
.L_x_2838:
[----:B--2---:R2:W3:Y:S02]  /*1dc70*/  SYNCS.PHASECHK.TRANS64.TRYWAIT P0, [R16+URZ+0x16820], R6 ;  /* 0x01682006100075a7 */ /* 0x0044e4000800017f */
[----:B---3--:R-:W-:Y:S05]  /*1dc80*/  @!P0 NANOSLEEP.SYNCS 0x989680 ;  /* 0x009896800000895d */ /* 0x008fea0003900000 */
[----:B------:R-:W3:Y:S02]  /*1dc90*/  @!P0 SYNCS.PHASECHK.TRANS64 P0, [R16+URZ+0x16820], R6 ;  /* 0x01682006100085a7 */ /* 0x000ee4000800007f */
[----:B---3--:R-:W-:Y:S05]  /*1dca0*/  @!P0 BRA `(.L_x_2838) ;  /* 0xfffffffc00f08947 */ /* 0x008fea000383ffff */
[----:B------:R-:W-:Y:S05]  /*1dcb0*/  BRA `(.L_x_3020) ;  /* 0xffffff8000c07947 */ /* 0x000fea000383ffff */
.L_x_2842:
[----:B--2---:R2:W3:Y:S02]  /*1dcc0*/  SYNCS.PHASECHK.TRANS64.TRYWAIT P0, [R6+URZ+0x168a0], R7 ;  /* 0x0168a007060075a7 */ /* 0x0044e4000800017f */
[----:B---3--:R-:W-:Y:S05]  /*1dcd0*/  @!P0 NANOSLEEP.SYNCS 0x989680 ;  /* 0x009896800000895d */ /* 0x008fea0003900000 */
[----:B------:R-:W3:Y:S02]  /*1dce0*/  @!P0 SYNCS.PHASECHK.TRANS64 P0, [R6+URZ+0x168a0], R7 ;  /* 0x0168a007060085a7 */ /* 0x000ee4000800007f */
[----:B---3--:R-:W-:Y:S05]  /*1dcf0*/  @!P0 BRA `(.L_x_2842) ;  /* 0xfffffffc00f08947 */ /* 0x008fea000383ffff */
[----:B------:R-:W-:Y:S05]  /*1dd00*/  BRA `(.L_x_3021) ;  /* 0xffffff8000dc7947 */ /* 0x000fea000383ffff */
.L_x_2847:
[----:B0-----:R0:W1:Y:S02]  /*1dd10*/  SYNCS.PHASECHK.TRANS64.TRYWAIT P0, [R6+URZ+0x168c0], R7 ;  /* 0x0168c007060075a7 */ /* 0x001064000800017f */
[----:B-1----:R-:W-:Y:S05]  /*1dd20*/  @!P0 NANOSLEEP.SYNCS 0x989680 ;  /* 0x009896800000895d */ /* 0x002fea0003900000 */
[----:B------:R-:W1:Y:S02]  /*1dd30*/  @!P0 SYNCS.PHASECHK.TRANS64 P0, [R6+URZ+0x168c0], R7 ;  /* 0x0168c007060085a7 */ /* 0x000e64000800007f */
[----:B-1----:R-:W-:Y:S05]  /*1dd40*/  @!P0 BRA `(.L_x_2847) ;  /* 0xfffffffc00f08947 */ /* 0x002fea000383ffff */
[----:B------:R-:W-:Y:S05]  /*1dd50*/  BRA `(.L_x_3022) ;  /* 0xffffff84005c7947 */ /* 0x000fea000383ffff */
.L_x_2854:
[----:B0-----:R0:W3:Y:S02]  /*1dd60*/  SYNCS.PHASECHK.TRANS64.TRYWAIT P1, [R6+URZ+0x168a0], R7 ;  /* 0x0168a007060075a7 */ /* 0x0010e4000802017f */
[----:B---3--:R-:W-:Y:S05]  /*1dd70*/  @!P1 NANOSLEEP.SYNCS 0x989680 ;  /* 0x009896800000995d */ /* 0x008fea0003900000 */
[----:B------:R-:W3:Y:S02]  /*1dd80*/  @!P1 SYNCS.PHASECHK.TRANS64 P1, [R6+URZ+0x168a0], R7 ;  /* 0x0168a007060095a7 */ /* 0x000ee4000802007f */
[----:B---3--:R-:W-:Y:S05]  /*1dd90*/  @!P1 BRA `(.L_x_2854) ;  /* 0xfffffffc00f09947 */ /* 0x008fea000383ffff */
[----:B------:R-:W-:Y:S05]  /*1dda0*/  BRA `(.L_x_3023) ;  /* 0xffffff8800287947 */ /* 0x000fea000383ffff */
.L_x_2859:
[----:B-1----:R1:W2:Y:S02]  /*1ddb0*/  SYNCS.PHASECHK.TRANS64.TRYWAIT P1, [R6+URZ+0x168c0], R7 ;  /* 0x0168c007060075a7 */ /* 0x0022a4000802017f */
[----:B--2---:R-:W-:Y:S05]  /*1ddc0*/  @!P1 NANOSLEEP.SYNCS 0x989680 ;  /* 0x009896800000995d */ /* 0x004fea0003900000 */
[----:B------:R-:W2:Y:S02]  /*1ddd0*/  @!P1 SYNCS.PHASECHK.TRANS64 P1, [R6+URZ+0x168c0], R7 ;  /* 0x0168c007060095a7 */ /* 0x000ea4000802007f */
[----:B--2---:R-:W-:Y:S05]  /*1dde0*/  @!P1 BRA `(.L_x_2859) ;  /* 0xfffffffc00f09947 */ /* 0x004fea000383ffff */
[----:B------:R-:W-:Y:S05]  /*1ddf0*/  BRA `(.L_x_3024) ;  /* 0xffffff8800a07947 */ /* 0x000fea000383ffff */
.L_x_2874:
[----:B------:R-:W0:Y:S01]  /*1de00*/  S2R R20, SR_TID.X ;  /* 0x0000000000147919 */ /* 0x000e220000002100 */
[----:B------:R-:W-:Y:S01]  /*1de10*/  BSSY B0, `(.L_x_3025) ;  /* 0x000000a000007945 */ /* 0x000fe20003800000 */
[----:B------:R-:W-:Y:S02]  /*1de20*/  IMAD.MOV.U32 R12, RZ, RZ, RZ ;  /* 0x000000ffff0c7224 */ /* 0x000fe400078e00ff */
[----:B------:R-:W-:Y:S02]  /*1de30*/  IMAD.MOV.U32 R11, RZ, RZ, 0x1f ;  /* 0x0000001fff0b7424 */ /* 0x000fe400078e00ff */
[----:B------:R-:W-:Y:S01]  /*1de40*/  IMAD.MOV.U32 R15, RZ, RZ, -0x1 ;  /* 0xffffffffff0f7424 */ /* 0x000fe200078e00ff */
[----:B0-----:R-:W-:-:S04]  /*1de50*/  SHF.R.U32.HI R9, RZ, 0x5, R20 ;  /* 0x00000005ff097819 */ /* 0x001fc80000011614 */
[----:B------:R-:W-:-:S04]  /*1de60*/  LOP3.LUT R9, R9, 0x3, RZ, 0xc0, !PT ;  /* 0x0000000309097812 */ /* 0x000fc800078ec0ff */
[----:B------:R-:W-:-:S07]  /*1de70*/  MOV R13, R9 ;  /* 0x00000009000d7202 */ /* 0x000fce0000000f00 */
[----:B-----5:R-:W-:Y:S05]  /*1de80*/  WARPSYNC.COLLECTIVE R15, `(.L_x_3026) ;  /* 0x000000000f087348 */ /* 0x020fea0003c00000 */
[----:B------:R0:W1:Y:S02]  /*1de90*/  SHFL.IDX P6, R14, R13, R12, R11 ;  /* 0x0000000c0d0e7389 */ /* 0x00006400000c000b */
[----:B01---5:R-:W-:Y:S01]  /*1dea0*/  ENDCOLLECTIVE ;  /* 0x000000000000791b */ /* 0x023fe20003800000 */
.L_x_3026:
[----:B------:R-:W-:Y:S05]  /*1deb0*/  BSYNC B0 ;  /* 0x0000000000007941 */ /* 0x000fea0003800000 */
.L_x_3025:
[----:B------:R-:W-:Y:S05]  /*1dec0*/  BRA `(.L_x_3027) ;  /* 0xffffff9400ec7947 */ /* 0x000fea000383ffff */
.L_x_2877:
[----:B0-----:R0:W1:Y:S02]  /*1ded0*/  SYNCS.PHASECHK.TRANS64.TRYWAIT P0, [R3+URZ+0x16840], R4 ;  /* 0x01684004030075a7 */ /* 0x001064000800017f */
[----:B-1----:R-:W-:Y:S05]  /*1dee0*/  @!P0 NANOSLEEP.SYNCS 0x989680 ;  /* 0x009896800000895d */ /* 0x002fea0003900000 */
[----:B------:R-:W1:Y:S02]  /*1def0*/  @!P0 SYNCS.PHASECHK.TRANS64 P0, [R3+URZ+0x16840], R4 ;  /* 0x01684004030085a7 */ /* 0x000e64000800007f */
[----:B-1----:R-:W-:Y:S05]  /*1df00*/  @!P0 BRA `(.L_x_2877) ;  /* 0xfffffffc00f08947 */ /* 0x002fea000383ffff */
[----:B------:R-:W-:Y:S05]  /*1df10*/  BRA `(.L_x_3028) ;  /* 0xffffff98003c7947 */ /* 0x000fea000383ffff */
.L_x_2878:
        /* <DEDUP_REMOVED lines=8> */
.L_x_3030:
[----:B------:R-:W-:Y:S05]  /*1dfa0*/  BSYNC B0 ;  /* 0x0000000000007941 */ /* 0x000fea0003800000 */
.L_x_3029:
[----:B------:R-:W-:Y:S01]  /*1dfb0*/  IMAD.MOV.U32 R13, RZ, RZ, R0 ;  /* 0x000000ffff0d7224 */ /* 0x000fe200078e0000 */
[----:B------:R-:W-:Y:S01]  /*1dfc0*/  MOV R15, 0xffffffff ;  /* 0xffffffff000f7802 */ /* 0x000fe20000000f00 */
[----:B------:R-:W-:Y:S01]  /*1dfd0*/  IMAD.MOV.U32 R12, RZ, RZ, RZ ;  /* 0x000000ffff0c7224 */ /* 0x000fe200078e00ff */
[----:B------:R-:W-:Y:S01]  /*1dfe0*/  MOV R6, R14 ;  /* 0x0000000e00067202 */ /* 0x000fe20000000f00 */
[----:B------:R-:W-:Y:S02]  /*1dff0*/  IMAD.MOV.U32 R11, RZ, RZ, 0x181f ;  /* 0x0000181fff0b7424 */ /* 0x000fe400078e00ff */
[----:B------:R-:W-:-:S07]  /*1e000*/  @P0 IMAD R8, R5, 0x2, R16 ;  /* 0x0000000205080824 */ /* 0x000fce00078e0210 */
[----:B------:R-:W-:Y:S05]  /*1e010*/  WARPSYNC.COLLECTIVE R15, `(.L_x_3031) ;  /* 0x000000000f087348 */ /* 0x000fea0003c00000 */
[----:B------:R0:W1:Y:S02]  /*1e020*/  SHFL.IDX P6, R14, R13, R12, R11 ;  /* 0x0000000c0d0e7389 */ /* 0x00006400000c000b */
[----:B01----:R-:W-:Y:S01]  /*1e030*/  ENDCOLLECTIVE ;  /* 0x000000000000791b */ /* 0x003fe20003800000 */
.L_x_3031:
[----:B------:R-:W-:Y:S01]  /*1e040*/  MOV R13, R2 ;  /* 0x00000002000d7202 */ /* 0x000fe20000000f00 */
[----:B------:R-:W-:Y:S02]  /*1e050*/  IMAD.MOV.U32 R12, RZ, RZ, 0x1 ;  /* 0x00000001ff0c7424 */ /* 0x000fe400078e00ff */
[----:B------:R-:W-:-:S07]  /*1e060*/  IMAD.MOV.U32 R7, RZ, RZ, R14 ;  /* 0x000000ffff077224 */ /* 0x000fce00078e000e */
[----:B------:R-:W-:Y:S05]  /*1e070*/  WARPSYNC.COLLECTIVE R15, `(.L_x_3032) ;  /* 0x000000000f087348 */ /* 0x000fea0003c00000 */
[----:B------:R0:W1:Y:S02]  /*1e080*/  SHFL.IDX P6, R14, R13, R12, R11 ;  /* 0x0000000c0d0e7389 */ /* 0x00006400000c000b */
[----:B01----:R-:W-:Y:S01]  /*1e090*/  ENDCOLLECTIVE ;  /* 0x000000000000791b */ /* 0x003fe20003800000 */
.L_x_3032:
        /* <DEDUP_REMOVED lines=15> */
.L_x_3033:
[----:B------:R-:W-:Y:S02]  /*1e190*/  @P0 IMAD R8, R5, 0x2, R16 ;  /* 0x0000000205080824 */ /* 0x000fe400078e0210 */
[----:B------:R-:W-:Y:S01]  /*1e1a0*/  IMAD.MOV.U32 R13, RZ, RZ, R2 ;  /* 0x000000ffff0d7224 */ /* 0x000fe200078e0002 */
[----:B------:R-:W-:Y:S02]  /*1e1b0*/  MOV R12, 0x2 ;  /* 0x00000002000c7802 */ /* 0x000fe40000000f00 */
[----:B------:R-:W-:-:S07]  /*1e1c0*/  MOV R7, R14 ;  /* 0x0000000e00077202 */ /* 0x000fce0000000f00 */
[----:B------:R-:W-:Y:S05]  /*1e1d0*/  WARPSYNC.COLLECTIVE R15, `(.L_x_3034) ;  /* 0x000000000f087348 */ /* 0x000fea0003c00000 */
[----:B------:R0:W1:Y:S02]  /*1e1e0*/  SHFL.IDX P6, R14, R13, R12, R11 ;  /* 0x0000000c0d0e7389 */ /* 0x00006400000c000b */
[----:B01----:R-:W-:Y:S01]  /*1e1f0*/  ENDCOLLECTIVE ;  /* 0x000000000000791b */ /* 0x003fe20003800000 */
.L_x_3034:
        /* <DEDUP_REMOVED lines=15> */
.L_x_3035:
[----:B------:R-:W-:Y:S02]  /*1e2f0*/  @P0 IMAD R8, R5, 0x2, R16 ;  /* 0x0000000205080824 */ /* 0x000fe400078e0210 */
[----:B------:R-:W-:Y:S02]  /*1e300*/  IMAD.MOV.U32 R13, RZ, RZ, R2 ;  /* 0x000000ffff0d7224 */ /* 0x000fe400078e0002 */
[----:B------:R-:W-:Y:S02]  /*1e310*/  IMAD.MOV.U32 R12, RZ, RZ, 0x3 ;  /* 0x00000003ff0c7424 */ /* 0x000fe400078e00ff */
[----:B------:R-:W-:-:S07]  /*1e320*/  IMAD.MOV.U32 R7, RZ, RZ, R14 ;  /* 0x000000ffff077224 */ /* 0x000fce00078e000e */
[----:B------:R-:W-:Y:S05]  /*1e330*/  WARPSYNC.COLLECTIVE R15, `(.L_x_3036) ;  /* 0x000000000f087348 */ /* 0x000fea0003c00000 */
[----:B------:R0:W1:Y:S02]  /*1e340*/  SHFL.IDX P6, R14, R13, R12, R11 ;  /* 0x0000000c0d0e7389 */ /* 0x00006400000c000b */
[----:B01----:R-:W-:Y:S01]  /*1e350*/  ENDCOLLECTIVE ;  /* 0x000000000000791b */ /* 0x003fe20003800000 */
.L_x_3036:
        /* <DEDUP_REMOVED lines=15> */
.L_x_3037:
[----:B------:R-:W-:Y:S01]  /*1e450*/  @P0 LEA R8, R5, R16, 0x1 ;  /* 0x0000001005080211 */ /* 0x000fe200078e08ff */
[----:B------:R-:W-:Y:S02]  /*1e460*/  IMAD.MOV.U32 R13, RZ, RZ, R2 ;  /* 0x000000ffff0d7224 */ /* 0x000fe400078e0002 */
[----:B------:R-:W-:Y:S02]  /*1e470*/  IMAD.MOV.U32 R12, RZ, RZ, 0x4 ;  /* 0x00000004ff0c7424 */ /* 0x000fe400078e00ff */
[----:B------:R-:W-:-:S07]  /*1e480*/  IMAD.MOV.U32 R7, RZ, RZ, R14 ;  /* 0x000000ffff077224 */ /* 0x000fce00078e000e */
[----:B------:R-:W-:Y:S05]  /*1e490*/  WARPSYNC.COLLECTIVE R15, `(.L_x_3038) ;  /* 0x000000000f087348 */ /* 0x000fea0003c00000 */
[----:B------:R0:W1:Y:S02]  /*1e4a0*/  SHFL.IDX P6, R14, R13, R12, R11 ;  /* 0x0000000c0d0e7389 */ /* 0x00006400000c000b */
[----:B01----:R-:W-:Y:S01]  /*1e4b0*/  ENDCOLLECTIVE ;  /* 0x000000000000791b */ /* 0x003fe20003800000 */
.L_x_3038:
        /* <DEDUP_REMOVED lines=15> */
.L_x_3039:
[----:B------:R-:W-:Y:S01]  /*1e5b0*/  @P0 IMAD R8, R5, 0x2, R16 ;  /* 0x0000000205080824 */ /* 0x000fe200078e0210 */
[----:B------:R-:W-:Y:S01]  /*1e5c0*/  MOV R13, R2 ;  /* 0x00000002000d7202 */ /* 0x000fe20000000f00 */
[----:B------:R-:W-:Y:S02]  /*1e5d0*/  IMAD.MOV.U32 R12, RZ, RZ, 0x5 ;  /* 0x00000005ff0c7424 */ /* 0x000fe400078e00ff */
[----:B------:R-:W-:-:S07]  /*1e5e0*/  IMAD.MOV.U32 R7, RZ, RZ, R14 ;  /* 0x000000ffff077224 */ /* 0x000fce00078e000e */
[----:B------:R-:W-:Y:S05]  /*1e5f0*/  WARPSYNC.COLLECTIVE R15, `(.L_x_3040) ;  /* 0x000000000f087348 */ /* 0x000fea0003c00000 */
[----:B------:R0:W1:Y:S02]  /*1e600*/  SHFL.IDX P6, R14, R13, R12, R11 ;  /* 0x0000000c0d0e7389 */ /* 0x00006400000c000b */
[----:B01----:R-:W-:Y:S01]  /*1e610*/  ENDCOLLECTIVE ;  /* 0x000000000000791b */ /* 0x003fe20003800000 */
.L_x_3040:
        /* <DEDUP_REMOVED lines=15> */
.L_x_3041:
[----:B------:R-:W-:Y:S02]  /*1e710*/  @P0 IMAD R8, R5, 0x2, R16 ;  /* 0x0000000205080824 */ /* 0x000fe400078e0210 */
[----:B------:R-:W-:Y:S01]  /*1e720*/  IMAD.MOV.U32 R13, RZ, RZ, R2 ;  /* 0x000000ffff0d7224 */ /* 0x000fe200078e0002 */
[----:B------:R-:W-:Y:S02]  /*1e730*/  MOV R12, 0x6 ;  /* 0x00000006000c7802 */ /* 0x000fe40000000f00 */
[----:B------:R-:W-:-:S07]  /*1e740*/  MOV R7, R14 ;  /* 0x0000000e00077202 */ /* 0x000fce0000000f00 */
[----:B------:R-:W-:Y:S05]  /*1e750*/  WARPSYNC.COLLECTIVE R15, `(.L_x_3042) ;  /* 0x000000000f087348 */ /* 0x000fea0003c00000 */
[----:B------:R0:W1:Y:S02]  /*1e760*/  SHFL.IDX P6, R14, R13, R12, R11 ;  /* 0x0000000c0d0e7389 */ /* 0x00006400000c000b */
[----:B01----:R-:W-:Y:S01]  /*1e770*/  ENDCOLLECTIVE ;  /* 0x000000000000791b */ /* 0x003fe20003800000 */
.L_x_3042:
        /* <DEDUP_REMOVED lines=15> */
.L_x_3043:
[----:B------:R-:W-:Y:S02]  /*1e870*/  @P0 IMAD R8, R5, 0x2, R16 ;  /* 0x0000000205080824 */ /* 0x000fe400078e0210 */
[----:B------:R-:W-:Y:S02]  /*1e880*/  IMAD.MOV.U32 R13, RZ, RZ, R2 ;  /* 0x000000ffff0d7224 */ /* 0x000fe400078e0002 */
[----:B------:R-:W-:Y:S02]  /*1e890*/  IMAD.MOV.U32 R12, RZ, RZ, 0x7 ;  /* 0x00000007ff0c7424 */ /* 0x000fe400078e00ff */
[----:B------:R-:W-:-:S07]  /*1e8a0*/  IMAD.MOV.U32 R7, RZ, RZ, R14 ;  /* 0x000000ffff077224 */ /* 0x000fce00078e000e */
[----:B------:R-:W-:Y:S05]  /*1e8b0*/  WARPSYNC.COLLECTIVE R15, `(.L_x_3044) ;  /* 0x000000000f087348 */ /* 0x000fea0003c00000 */
[----:B------:R0:W1:Y:S02]  /*1e8c0*/  SHFL.IDX P6, R14, R13, R12, R11 ;  /* 0x0000000c0d0e7389 */ /* 0x00006400000c000b */
[----:B01----:R-:W-:Y:S01]  /*1e8d0*/  ENDCOLLECTIVE ;  /* 0x000000000000791b */ /* 0x003fe20003800000 */
.L_x_3044:
[----:B------:R-:W-:-:S04]  /*1e8e0*/  @P0 LEA R7, P1, R9, R7, 0x1 ;  /* 0x0000000709070211 */ /* 0x000fc800078208ff */
[----:B------:R-:W-:-:S04]  /*1e8f0*/  @P0 IADD3.X R6, RZ, R6, RZ, P1, !PT ;  /* 0x00000006ff060210 */ /* 0x000fc80000ffe4ff */
[----:B------:R-:W-:Y:S01]  /*1e900*/  @P0 LOP3.LUT R7, R7, R6, RZ, 0x3c, !PT ;  /* 0x0000000607070212 */ /* 0x000fe200078e3cff */
[----:B------:R-:W-:-:S03]  /*1e910*/  IMAD.MOV.U32 R13, RZ, RZ, R0 ;  /* 0x000000ffff0d7224 */ /* 0x000fc600078e0000 */
[----:B------:R-:W-:-:S04]  /*1e920*/  @P0 LOP3.LUT R6, R7, R6, RZ, 0x3c, !PT ;  /* 0x0000000607060212 */ /* 0x000fc800078e3cff */
[----:B------:R-:W-:Y:S02]  /*1e930*/  @P0 LOP3.LUT R7, R7, R6, RZ, 0x3c, !PT ;  /* 0x0000000607070212 */ /* 0x000fe400078e3cff */
[----:B------:R-:W-:-:S03]  /*1e940*/  MOV R2, R14 ;  /* 0x0000000e00027202 */ /* 0x000fc60000000f00 */
[----:B------:R-:W-:Y:S01]  /*1e950*/  @!PT LDS RZ, [RZ] ;  /* 0x00000000fffff984 */ /* 0x000fe20000000800 */
[----:B------:R-:W-:Y:S01]  /*1e960*/  @!PT LDS RZ, [RZ] ;  /* 0x00000000fffff984 */ /* 0x000fe20000000800 */
[----:B------:R-:W-:Y:S01]  /*1e970*/  @!PT LDS RZ, [RZ] ;  /* 0x00000000fffff984 */ /* 0x000fe20000000800 */
[----:B------:R0:W-:Y:S04]  /*1e980*/  @P0 LDGSTS.E.BYPASS.LTC128B.128 [R8+0x11400], desc[UR40][R6.64], !P2 ;  /* 0x1140000006080fae */ /* 0x0001e8000d101d68 */
[----:B0-----:R-:W-:Y:S05]  /*1e990*/  WARPSYNC.COLLECTIVE R15, `(.L_x_3045) ;  /* 0x000000000f087348 */ /* 0x001fea0003c00000 */
[----:B------:R1:W2:Y:S02]  /*1e9a0*/  SHFL.IDX P6, R14, R13, R12, R11 ;  /* 0x0000000c0d0e7389 */ /* 0x0002a400000c000b */
[----:B012---:R-:W-:Y:S01]  /*1e9b0*/  ENDCOLLECTIVE ;  /* 0x000000000000791b */ /* 0x007fe20003800000 */
.L_x_3045:
[----:B------:R-:W-:Y:S01]  /*1e9c0*/  IMAD.MOV.U32 R0, RZ, RZ, R14 ;  /* 0x000000ffff007224 */ /* 0x000fe200078e000e */
[----:B------:R-:W-:Y:S06]  /*1e9d0*/  BRA `(.L_x_3046) ;  /* 0xffffff94004c7947 */ /* 0x000fec000383ffff */
.L_x_2883:
        /* <DEDUP_REMOVED lines=9> */
.L_x_3047:
[C---:B------:R-:W-:Y:S01]  /*1ea70*/  VIADD R8, R25.reuse, 0x10 ;  /* 0x0000001019087836 */ /* 0x040fe20000000000 */
[----:B------:R-:W-:Y:S02]  /*1ea80*/  ISETP.GE.AND P1, PT, R25, R3, PT ;  /* 0x000000031900720c */ /* 0x000fe40003f26270 */
[----:B------:R-:W-:Y:S01]  /*1ea90*/  MOV R13, R2 ;  /* 0x00000002000d7202 */ /* 0x000fe20000000f00 */
[----:B------:R-:W-:-:S10]  /*1eaa0*/  IMAD.MOV.U32 R7, RZ, RZ, R14 ;  /* 0x000000ffff077224 */ /* 0x000fd400078e000e */
[----:B------:R-:W-:Y:S05]  /*1eab0*/  WARPSYNC.COLLECTIVE R15, `(.L_x_3048) ;  /* 0x000000000f087348 */ /* 0x000fea0003c00000 */
[----:B------:R0:W1:Y:S02]  /*1eac0*/  SHFL.IDX P6, R14, R13, R12, R11 ;  /* 0x0000000c0d0e7389 */ /* 0x00006400000c000b */
[----:B01----:R-:W-:Y:S01]  /*1ead0*/  ENDCOLLECTIVE ;  /* 0x000000000000791b */ /* 0x003fe20003800000 */
.L_x_3048:
[----:B------:R-:W-:Y:S01]  /*1eae0*/  MOV R13, R0 ;  /* 0x00000000000d7202 */ /* 0x000fe20000000f00 */
[----:B------:R-:W-:Y:S02]  /*1eaf0*/  IMAD.MOV.U32 R12, RZ, RZ, 0x1 ;  /* 0x00000001ff0c7424 */ /* 0x000fe400078e00ff */
[----:B------:R-:W-:-:S07]  /*1eb00*/  IMAD.MOV.U32 R6, RZ, RZ, R14 ;  /* 0x000000ffff067224 */ /* 0x000fce00078e000e */
[----:B------:R-:W-:Y:S05]  /*1eb10*/  WARPSYNC.COLLECTIVE R15, `(.L_x_3049) ;  /* 0x000000000f087348 */ /* 0x000fea0003c00000 */
[----:B------:R0:W1:Y:S02]  /*1eb20*/  SHFL.IDX P6, R14, R13, R12, R11 ;  /* 0x0000000c0d0e7389 */ /* 0x00006400000c000b */
[----:B01----:R-:W-:Y:S01]  /*1eb30*/  ENDCOLLECTIVE ;  /* 0x000000000000791b */ /* 0x003fe20003800000 */
.L_x_3049:
        /* <DEDUP_REMOVED lines=8> */
[----:B0-----:R-:W-:-:S12]  /*1ebc0*/  IMAD.MOV.U32 R6, RZ, RZ, R14 ;  /* 0x000000ffff067224 */ /* 0x001fd800078e000e */
[----:B------:R-:W-:Y:S05]  /*1ebd0*/  WARPSYNC.COLLECTIVE R15, `(.L_x_3050) ;  /* 0x000000000f087348 */ /* 0x000fea0003c00000 */
[----:B------:R0:W1:Y:S02]  /*1ebe0*/  SHFL.IDX P6, R14, R13, R12, R11 ;  /* 0x0000000c0d0e7389 */ /* 0x00006400000c000b */
[----:B01----:R-:W-:Y:S01]  /*1ebf0*/  ENDCOLLECTIVE ;  /* 0x000000000000791b */ /* 0x003fe20003800000 */
.L_x_3050:
[----:B------:R-:W-:Y:S01]  /*1ec00*/  IMAD.MOV.U32 R13, RZ, RZ, R0 ;  /* 0x000000ffff0d7224 */ /* 0x000fe200078e0000 */
[----:B------:R-:W-:Y:S02]  /*1ec10*/  MOV R12, 0x2 ;  /* 0x00000002000c7802 */ /* 0x000fe40000000f00 */
[----:B------:R-:W-:-:S07]  /*1ec20*/  MOV R7, R14 ;  /* 0x0000000e00077202 */ /* 0x000fce0000000f00 */
[----:B------:R-:W-:Y:S05]  /*1ec30*/  WARPSYNC.COLLECTIVE R15, `(.L_x_3051) ;  /* 0x000000000f087348 */ /* 0x000fea0003c00000 */
[----:B------:R0:W1:Y:S02]  /*1ec40*/  SHFL.IDX P6, R14, R13, R12, R11 ;  /* 0x0000000c0d0e7389 */ /* 0x00006400000c000b */
[----:B01----:R-:W-:Y:S01]  /*1ec50*/  ENDCOLLECTIVE ;  /* 0x000000000000791b */ /* 0x003fe20003800000 */
.L_x_3051:
        /* <DEDUP_REMOVED lines=16> */
.L_x_3052:
[----:B------:R-:W-:Y:S02]  /*1ed60*/  IMAD.MOV.U32 R13, RZ, RZ, R0 ;  /* 0x000000ffff0d7224 */ /* 0x000fe400078e0000 */
[----:B------:R-:W-:Y:S02]  /*1ed70*/  IMAD.MOV.U32 R12, RZ, RZ, 0x3 ;  /* 0x00000003ff0c7424 */ /* 0x000fe400078e00ff */
[----:B------:R-:W-:-:S07]  /*1ed80*/  IMAD.MOV.U32 R7, RZ, RZ, R14 ;  /* 0x000000ffff077224 */ /* 0x000fce00078e000e */
[----:B------:R-:W-:Y:S05]  /*1ed90*/  WARPSYNC.COLLECTIVE R15, `(.L_x_3053) ;  /* 0x000000000f087348 */ /* 0x000fea0003c00000 */
[----:B------:R0:W1:Y:S02]  /*1eda0*/  SHFL.IDX P6, R14, R13, R12, R11 ;  /* 0x0000000c0d0e7389 */ /* 0x00006400000c000b */
[----:B01----:R-:W-:Y:S01]  /*1edb0*/  ENDCOLLECTIVE ;  /* 0x000000000000791b */ /* 0x003fe20003800000 */
.L_x_3053:
        /* <DEDUP_REMOVED lines=16> */
.L_x_3054:
[----:B------:R-:W-:Y:S02]  /*1eec0*/  IMAD.MOV.U32 R13, RZ, RZ, R0 ;  /* 0x000000ffff0d7224 */ /* 0x000fe400078e0000 */
[----:B------:R-:W-:Y:S02]  /*1eed0*/  IMAD.MOV.U32 R12, RZ, RZ, 0x4 ;  /* 0x00000004ff0c7424 */ /* 0x000fe400078e00ff */
[----:B------:R-:W-:-:S07]  /*1eee0*/  IMAD.MOV.U32 R7, RZ, RZ, R14 ;  /* 0x000000ffff077224 */ /* 0x000fce00078e000e */
[----:B------:R-:W-:Y:S05]  /*1eef0*/  WARPSYNC.COLLECTIVE R15, `(.L_x_3055) ;  /* 0x000000000f087348 */ /* 0x000fea0003c00000 */
[----:B------:R0:W1:Y:S02]  /*1ef00*/  SHFL.IDX P6, R14, R13, R12, R11 ;  /* 0x0000000c0d0e7389 */ /* 0x00006400000c000b */
[----:B01----:R-:W-:Y:S01]  /*1ef10*/  ENDCOLLECTIVE ;  /* 0x000000000000791b */ /* 0x003fe20003800000 */
.L_x_3055:
        /* <DEDUP_REMOVED lines=16> */
.L_x_3056:
[----:B------:R-:W-:Y:S01]  /*1f020*/  MOV R13, R0 ;  /* 0x00000000000d7202 */ /* 0x000fe20000000f00 */
[----:B------:R-:W-:Y:S02]  /*1f030*/  IMAD.MOV.U32 R12, RZ, RZ, 0x5 ;  /* 0x00000005ff0c7424 */ /* 0x000fe400078e00ff */
[----:B------:R-:W-:-:S07]  /*1f040*/  IMAD.MOV.U32 R7, RZ, RZ, R14 ;  /* 0x000000ffff077224 */ /* 0x000fce00078e000e */
[----:B------:R-:W-:Y:S05]  /*1f050*/  WARPSYNC.COLLECTIVE R15, `(.L_x_3057) ;  /* 0x000000000f087348 */ /* 0x000fea0003c00000 */
[----:B------:R0:W1:Y:S02]  /*1f060*/  SHFL.IDX P6, R14, R13, R12, R11 ;  /* 0x0000000c0d0e7389 */ /* 0x00006400000c000b */
[----:B01----:R-:W-:Y:S01]  /*1f070*/  ENDCOLLECTIVE ;  /* 0x000000000000791b */ /* 0x003fe20003800000 */
.L_x_3057:
        /* <DEDUP_REMOVED lines=16> */
.L_x_3058:
[----:B------:R-:W-:Y:S01]  /*1f180*/  IMAD.MOV.U32 R13, RZ, RZ, R0 ;  /* 0x000000ffff0d7224 */ /* 0x000fe200078e0000 */
[----:B------:R-:W-:Y:S02]  /*1f190*/  MOV R12, 0x6 ;  /* 0x00000006000c7802 */ /* 0x000fe40000000f00 */
[----:B------:R-:W-:-:S07]  /*1f1a0*/  MOV R7, R14 ;  /* 0x0000000e00077202 */ /* 0x000fce0000000f00 */
[----:B------:R-:W-:Y:S05]  /*1f1b0*/  WARPSYNC.COLLECTIVE R15, `(.L_x_3059) ;  /* 0x000000000f087348 */ /* 0x000fea0003c00000 */
[----:B------:R0:W1:Y:S02]  /*1f1c0*/  SHFL.IDX P6, R14, R13, R12, R11 ;  /* 0x0000000c0d0e7389 */ /* 0x00006400000c000b */
[----:B01----:R-:W-:Y:S01]  /*1f1d0*/  ENDCOLLECTIVE ;  /* 0x000000000000791b */ /* 0x003fe20003800000 */
.L_x_3059:
        /* <DEDUP_REMOVED lines=16> */
.L_x_3060:
[----:B------:R-:W-:Y:S02]  /*1f2e0*/  IMAD.MOV.U32 R13, RZ, RZ, R0 ;  /* 0x000000ffff0d7224 */ /* 0x000fe400078e0000 */
[----:B------:R-:W-:Y:S02]  /*1f2f0*/  IMAD.MOV.U32 R12, RZ, RZ, 0x7 ;  /* 0x00000007ff0c7424 */ /* 0x000fe400078e00ff */
[----:B------:R-:W-:-:S07]  /*1f300*/  IMAD.MOV.U32 R7, RZ, RZ, R14 ;  /* 0x000000ffff077224 */ /* 0x000fce00078e000e */
[----:B------:R-:W-:Y:S05]  /*1f310*/  WARPSYNC.COLLECTIVE R15, `(.L_x_3061) ;  /* 0x000000000f087348 */ /* 0x000fea0003c00000 */
[----:B------:R0:W1:Y:S02]  /*1f320*/  SHFL.IDX P6, R14, R13, R12, R11 ;  /* 0x0000000c0d0e7389 */ /* 0x00006400000c000b */
[----:B01----:R-:W-:Y:S01]  /*1f330*/  ENDCOLLECTIVE ;  /* 0x000000000000791b */ /* 0x003fe20003800000 */
.L_x_3061:
[----:B------:R-:W-:-:S04]  /*1f340*/  @!P1 LEA R7, P2, R21, R7, 0x1 ;  /* 0x0000000715079211 */ /* 0x000fc800078408ff */
[----:B------:R-:W-:-:S04]  /*1f350*/  @!P1 IADD3.X R6, RZ, R6, RZ, P2, !PT ;  /* 0x00000006ff069210 */ /* 0x000fc800017fe4ff */
[----:B------:R-:W-:Y:S02]  /*1f360*/  @!P1 LOP3.LUT R7, R7, R6, RZ, 0x3c, !PT ;  /* 0x0000000607079212 */ /* 0x000fe400078e3cff */
[----:B------:R-:W-:Y:S01]  /*1f370*/  MOV R13, R2 ;  /* 0x00000002000d7202 */ /* 0x000fe20000000f00 */
[----:B------:R-:W-:Y:S01]  /*1f380*/  VIADD R2, R25, 0x70 ;  /* 0x0000007019027836 */ /* 0x000fe20000000000 */
[----:B------:R-:W-:-:S04]  /*1f390*/  @!P1 LOP3.LUT R6, R7, R6, RZ, 0x3c, !PT ;  /* 0x0000000607069212 */ /* 0x000fc800078e3cff */
[----:B------:R-:W-:Y:S01]  /*1f3a0*/  @!P1 LOP3.LUT R7, R7, R6, RZ, 0x3c, !PT ;  /* 0x0000000607079212 */ /* 0x000fe200078e3cff */
[----:B------:R-:W-:-:S04]  /*1f3b0*/  IMAD.MOV.U32 R0, RZ, RZ, R14 ;  /* 0x000000ffff007224 */ /* 0x000fc800078e000e */
        /* <DEDUP_REMOVED lines=8> */
.L_x_3062:
[----:B------:R-:W-:Y:S02]  /*1f440*/  IMAD.MOV.U32 R13, RZ, RZ, R4 ;  /* 0x000000ffff0d7224 */ /* 0x000fe400078e0004 */
[----:B------:R-:W-:Y:S02]  /*1f450*/  IMAD.MOV.U32 R12, RZ, RZ, RZ ;  /* 0x000000ffff0c7224 */ /* 0x000fe400078e00ff */
[----:B------:R-:W-:-:S07]  /*1f460*/  IMAD.MOV.U32 R6, RZ, RZ, R14 ;  /* 0x000000ffff067224 */ /* 0x000fce00078e000e */
[----:B------:R-:W-:Y:S05]  /*1f470*/  WARPSYNC.COLLECTIVE R15, `(.L_x_3063) ;  /* 0x000000000f087348 */ /* 0x000fea0003c00000 */
[----:B------:R0:W1:Y:S02]  /*1f480*/  SHFL.IDX P6, R14, R13, R12, R11 ;  /* 0x0000000c0d0e7389 */ /* 0x00006400000c000b */
[----:B01----:R-:W-:Y:S01]  /*1f490*/  ENDCOLLECTIVE ;  /* 0x000000000000791b */ /* 0x003fe20003800000 */
.L_x_3063:
[----:B------:R-:W-:-:S05]  /*1f4a0*/  @!P1 LEA R6, P2, R21, R6, 0x1 ;  /* 0x0000000615069211 */ /* 0x000fca00078408ff */
[----:B------:R-:W-:-:S05]  /*1f4b0*/  @!P1 IMAD.X R0, RZ, RZ, R0, P2 ;  /* 0x000000ffff009224 */ /* 0x000fca00010e0600 */
[----:B------:R-:W-:Y:S01]  /*1f4c0*/  @!P1 MOV R7, R0 ;  /* 0x0000000000079202 */ /* 0x000fe20000000f00 */
[----:B------:R-:W-:Y:S02]  /*1f4d0*/  IMAD.MOV.U32 R13, RZ, RZ, R5 ;  /* 0x000000ffff0d7224 */ /* 0x000fe400078e0005 */
[C---:B------:R-:W-:Y:S02]  /*1f4e0*/  VIADD R0, R25.reuse, 0x80 ;  /* 0x0000008019007836 */ /* 0x040fe40000000000 */
[----:B------:R-:W-:Y:S01]  /*1f4f0*/  @!PT LDS RZ, [RZ] ;  /* 0x00000000fffff984 */ /* 0x000fe20000000800 */
[----:B------:R-:W-:Y:S01]  /*1f500*/  @!PT LDS RZ, [RZ] ;  /* 0x00000000fffff984 */ /* 0x000fe20000000800 */
[----:B------:R-:W-:Y:S01]  /*1f510*/  @!PT LDS RZ, [RZ] ;  /* 0x00000000fffff984 */ /* 0x000fe20000000800 */
[----:B------:R0:W-:Y:S03]  /*1f520*/  @!P1 LDGSTS.E.BYPASS.LTC128B.128 [R20+0xbc00], desc[UR40][R6.64], !P0 ;  /* 0x0bc0000006149fae */ /* 0x0001e6000c101d68 */
[----:B------:R-:W-:Y:S01]  /*1f530*/  ISETP.GE.AND P1, PT, R0, R3, PT ;  /* 0x000000030000720c */ /* 0x000fe20003f26270 */
[----:B------:R-:W-:Y:S01]  /*1f540*/  VIADD R0, R25, 0x90 ;  /* 0x0000009019007836 */ /* 0x000fe20000000000 */
[----:B------:R-:W-:-:S11]  /*1f550*/  MOV R8, R14 ;  /* 0x0000000e00087202 */ /* 0x000fd60000000f00 */
[----:B0-----:R-:W-:Y:S05]  /*1f560*/  WARPSYNC.COLLECTIVE R15, `(.L_x_3064) ;  /* 0x000000000f087348 */ /* 0x001fea0003c00000 */
[----:B------:R1:W2:Y:S02]  /*1f570*/  SHFL.IDX P6, R14, R13, R12, R11 ;  /* 0x0000000c0d0e7389 */ /* 0x0002a400000c000b */
[----:B012---:R-:W-:Y:S01]  /*1f580*/  ENDCOLLECTIVE ;  /* 0x000000000000791b */ /* 0x007fe20003800000 */
.L_x_3064:
[----:B------:R-:W-:Y:S01]  /*1f590*/  IMAD.MOV.U32 R13, RZ, RZ, R4 ;  /* 0x000000ffff0d7224 */ /* 0x000fe200078e0004 */
[----:B------:R-:W-:Y:S01]  /*1f5a0*/  MOV R12, 0x1 ;  /* 0x00000001000c7802 */ /* 0x000fe20000000f00 */
[----:B------:R-:W-:-:S07]  /*1f5b0*/  IMAD.MOV.U32 R2, RZ, RZ, R14 ;  /* 0x000000ffff027224 */ /* 0x000fce00078e000e */
[----:B------:R-:W-:Y:S05]  /*1f5c0*/  WARPSYNC.COLLECTIVE R15, `(.L_x_3065) ;  /* 0x000000000f087348 */ /* 0x000fea0003c00000 */
[----:B------:R0:W1:Y:S02]  /*1f5d0*/  SHFL.IDX P6, R14, R13, R12, R11 ;  /* 0x0000000c0d0e7389 */ /* 0x00006400000c000b */
[----:B01----:R-:W-:Y:S01]  /*1f5e0*/  ENDCOLLECTIVE ;  /* 0x000000000000791b */ /* 0x003fe20003800000 */
.L_x_3065:
[----:B------:R-:W-:-:S05]  /*1f5f0*/  @!P1 LEA R2, P2, R21, R2, 0x1 ;  /* 0x0000000215029211 */ /* 0x000fca00078408ff */
[----:B------:R-:W-:-:S05]  /*1f600*/  @!P1 IMAD.X R6, RZ, RZ, R8, P2 ;  /* 0x000000ffff069224 */ /* 0x000fca00010e0608 */
[----:B------:R-:W-:Y:S01]  /*1f610*/  @!P1 MOV R7, R6 ;  /* 0x0000000600079202 */ /* 0x000fe20000000f00 */
        /* <DEDUP_REMOVED lines=12> */
.L_x_3066:
[----:B------:R-:W-:Y:S02]  /*1f6e0*/  IMAD.MOV.U32 R13, RZ, RZ, R4 ;  /* 0x000000ffff0d7224 */ /* 0x000fe400078e0004 */
[----:B------:R-:W-:Y:S02]  /*1f6f0*/  IMAD.MOV.U32 R12, RZ, RZ, 0x2 ;  /* 0x00000002ff0c7424 */ /* 0x000fe400078e00ff */
[----:B------:R-:W-:-:S07]  /*1f700*/  IMAD.MOV.U32 R6, RZ, RZ, R14 ;  /* 0x000000ffff067224 */ /* 0x000fce00078e000e */
[----:B------:R-:W-:Y:S05]  /*1f710*/  WARPSYNC.COLLECTIVE R15, `(.L_x_3067) ;  /* 0x000000000f087348 */ /* 0x000fea0003c00000 */
[----:B------:R0:W1:Y:S02]  /*1f720*/  SHFL.IDX P6, R14, R13, R12, R11 ;  /* 0x0000000c0d0e7389 */ /* 0x00006400000c000b */
[----:B01----:R-:W-:Y:S01]  /*1f730*/  ENDCOLLECTIVE ;  /* 0x000000000000791b */ /* 0x003fe20003800000 */
.L_x_3067:
[----:B------:R-:W-:-:S04]  /*1f740*/  @!P1 LEA R6, P2, R21, R6, 0x1 ;  /* 0x0000000615069211 */ /* 0x000fc800078408ff */
[----:B------:R-:W-:-:S05]  /*1f750*/  @!P1 IADD3.X R0, RZ, R0, RZ, P2, !PT ;  /* 0x00000000ff009210 */ /* 0x000fca00017fe4ff */
[----:B------:R-:W-:Y:S02]  /*1f760*/  @!P1 IMAD.MOV.U32 R7, RZ, RZ, R0 ;  /* 0x000000ffff079224 */ /* 0x000fe400078e0000 */
[----:B------:R-:W-:-:S03]  /*1f770*/  IMAD.MOV.U32 R13, RZ, RZ, R5 ;  /* 0x000000ffff0d7224 */ /* 0x000fc600078e0005 */
        /* <DEDUP_REMOVED lines=9> */
.L_x_3068:
[----:B------:R-:W-:Y:S02]  /*1f810*/  IMAD.MOV.U32 R13, RZ, RZ, R4 ;  /* 0x000000ffff0d7224 */ /* 0x000fe400078e0004 */
[----:B------:R-:W-:Y:S02]  /*1f820*/  IMAD.MOV.U32 R12, RZ, RZ, 0x3 ;  /* 0x00000003ff0c7424 */ /* 0x000fe400078e00ff */
[----:B------:R-:W-:-:S07]  /*1f830*/  IMAD.MOV.U32 R6, RZ, RZ, R14 ;  /* 0x000000ffff067224 */ /* 0x000fce00078e000e */
[----:B------:R-:W-:Y:S05]  /*1f840*/  WARPSYNC.COLLECTIVE R15, `(.L_x_3069) ;  /* 0x000000000f087348 */ /* 0x000fea0003c00000 */
[----:B------:R0:W1:Y:S02]  /*1f850*/  SHFL.IDX P6, R14, R13, R12, R11 ;  /* 0x0000000c0d0e7389 */ /* 0x00006400000c000b */
[----:B01----:R-:W-:Y:S01]  /*1f860*/  ENDCOLLECTIVE ;  /* 0x000000000000791b */ /* 0x003fe20003800000 */
.L_x_3069:
        /* <DEDUP_REMOVED lines=8> */
[----:B------:R-:W-:-:S07]  /*1f8f0*/  MOV R4, R14 ;  /* 0x0000000e00047202 */ /* 0x000fce0000000f00 */
[----:B0-----:R-:W-:Y:S05]  /*1f900*/  WARPSYNC.COLLECTIVE R15, `(.L_x_3070) ;  /* 0x000000000f087348 */ /* 0x001fea0003c00000 */
[----:B------:R1:W2:Y:S02]  /*1f910*/  SHFL.IDX P6, R14, R13, R12, R11 ;  /* 0x0000000c0d0e7389 */ /* 0x0002a400000c000b */
[----:B012---:R-:W-:Y:S01]  /*1f920*/  ENDCOLLECTIVE ;  /* 0x000000000000791b */ /* 0x007fe20003800000 */
.L_x_3070:
[----:B------:R-:W-:Y:S01]  /*1f930*/  IMAD.MOV.U32 R2, RZ, RZ, R14 ;  /* 0x000000ffff027224 */ /* 0x000fe200078e000e */
[----:B------:R-:W-:Y:S06]  /*1f940*/  BRA `(.L_x_3071) ;  /* 0xffffff9400387947 */ /* 0x000fec000383ffff */
.L_x_2886:
[----:B-1----:R1:W2:Y:S02]  /*1f950*/  SYNCS.PHASECHK.TRANS64.TRYWAIT P0, [R16+URZ+0x16820], R0 ;  /* 0x01682000100075a7 */ /* 0x0022a4000800017f */
[----:B--2---:R-:W-:Y:S05]  /*1f960*/  @!P0 NANOSLEEP.SYNCS 0x989680 ;  /* 0x009896800000895d */ /* 0x004fea0003900000 */
[----:B------:R-:W2:Y:S02]  /*1f970*/  @!P0 SYNCS.PHASECHK.TRANS64 P0, [R16+URZ+0x16820], R0 ;  /* 0x01682000100085a7 */ /* 0x000ea4000800007f */
[----:B--2---:R-:W-:Y:S05]  /*1f980*/  @!P0 BRA `(.L_x_2886) ;  /* 0xfffffffc00f08947 */ /* 0x004fea000383ffff */
[----:B------:R-:W-:Y:S05]  /*1f990*/  BRA `(.L_x_3072) ;  /* 0xffffff9400947947 */ /* 0x000fea000383ffff */
.L_x_2891:
[----:B0-----:R0:W1:Y:S02]  /*1f9a0*/  SYNCS.PHASECHK.TRANS64.TRYWAIT P0, [R5+URZ+0x16840], R2 ;  /* 0x01684002050075a7 */ /* 0x001064000800017f */
[----:B-1----:R-:W-:Y:S05]  /*1f9b0*/  @!P0 NANOSLEEP.SYNCS 0x989680 ;  /* 0x009896800000895d */ /* 0x002fea0003900000 */
[----:B------:R-:W1:Y:S02]  /*1f9c0*/  @!P0 SYNCS.PHASECHK.TRANS64 P0, [R5+URZ+0x16840], R2 ;  /* 0x01684002050085a7 */ /* 0x000e64000800007f */
[----:B-1----:R-:W-:Y:S05]  /*1f9d0*/  @!P0 BRA `(.L_x_2891) ;  /* 0xfffffffc00f08947 */ /* 0x002fea000383ffff */
[----:B------:R-:W-:Y:S05]  /*1f9e0*/  BRA `(.L_x_3073) ;  /* 0xffffff9800747947 */ /* 0x000fea000383ffff */
.L_x_2892:
        /* <DEDUP_REMOVED lines=8> */
.L_x_3075:
[----:B------:R-:W-:Y:S05]  /*1fa70*/  BSYNC B1 ;  /* 0x0000000000017941 */ /* 0x000fea0003800000 */
.L_x_3074:
[----:B------:R-:W0:Y:S01]  /*1fa80*/  S2R R7, SR_TID.X ;  /* 0x0000000000077919 */ /* 0x000e220000002100 */
[----:B------:R-:W-:Y:S01]  /*1fa90*/  MOV R13, R9 ;  /* 0x00000009000d7202 */ /* 0x000fe20000000f00 */
[----:B------:R-:W-:Y:S01]  /*1faa0*/  IMAD.MOV.U32 R12, RZ, RZ, RZ ;  /* 0x000000ffff0c7224 */ /* 0x000fe200078e00ff */
[----:B------:R-:W-:Y:S01]  /*1fab0*/  MOV R15, 0xffffffff ;  /* 0xffffffff000f7802 */ /* 0x000fe20000000f00 */
[----:B------:R-:W-:Y:S01]  /*1fac0*/  IMAD.MOV.U32 R11, RZ, RZ, 0x181f ;  /* 0x0000181fff0b7424 */ /* 0x000fe200078e00ff */
[----:B------:R-:W-:Y:S01]  /*1fad0*/  LEA R8, R8, R16, 0x1 ;  /* 0x0000001008087211 */ /* 0x000fe200078e08ff */
[----:B------:R-:W-:-:S07]  /*1fae0*/  IMAD.MOV.U32 R3, RZ, RZ, R14 ;  /* 0x000000ffff037224 */ /* 0x000fce00078e000e */
[----:B0-----:R-:W-:Y:S05]  /*1faf0*/  WARPSYNC.COLLECTIVE R15, `(.L_x_3076) ;  /* 0x000000000f087348 */ /* 0x001fea0003c00000 */
[----:B------:R1:W2:Y:S02]  /*1fb00*/  SHFL.IDX P6, R14, R13, R12, R11 ;  /* 0x0000000c0d0e7389 */ /* 0x0002a400000c000b */
[----:B012---:R-:W-:Y:S01]  /*1fb10*/  ENDCOLLECTIVE ;  /* 0x000000000000791b */ /* 0x007fe20003800000 */
.L_x_3076:
[----:B------:R-:W-:Y:S02]  /*1fb20*/  IMAD.MOV.U32 R13, RZ, RZ, R10 ;  /* 0x000000ffff0d7224 */ /* 0x000fe400078e000a */
[----:B------:R-:W-:Y:S02]  /*1fb30*/  IMAD.MOV.U32 R12, RZ, RZ, 0x1 ;  /* 0x00000001ff0c7424 */ /* 0x000fe400078e00ff */
[----:B------:R-:W-:Y:S02]  /*1fb40*/  IMAD.SHL.U32 R7, R7, 0x8, RZ ;  /* 0x0000000807077824 */ /* 0x000fe400078e00ff */
[----:B------:R-:W-:-:S07]  /*1fb50*/  IMAD.MOV.U32 R2, RZ, RZ, R14 ;  /* 0x000000ffff027224 */ /* 0x000fce00078e000e */
[----:B------:R-:W-:Y:S05]  /*1fb60*/  WARPSYNC.COLLECTIVE R15, `(.L_x_3077) ;  /* 0x000000000f087348 */ /* 0x000fea0003c00000 */
[----:B------:R0:W1:Y:S02]  /*1fb70*/  SHFL.IDX P6, R14, R13, R12, R11 ;  /* 0x0000000c0d0e7389 */ /* 0x00006400000c000b */
[----:B01----:R-:W-:Y:S01]  /*1fb80*/  ENDCOLLECTIVE ;  /* 0x000000000000791b */ /* 0x003fe20003800000 */
.L_x_3077:
[----:B------:R-:W-:-:S05]  /*1fb90*/  LOP3.LUT R7, R7, 0x38, RZ, 0xc0, !PT ;  /* 0x0000003807077812 */ /* 0x000fca00078ec0ff */
[----:B------:R-:W-:-:S05]  /*1fba0*/  IMAD.SHL.U32 R7, R7, 0x2, RZ ;  /* 0x0000000207077824 */ /* 0x000fca00078e00ff */
[----:B------:R-:W-:Y:S02]  /*1fbb0*/  IADD3 R2, P0, R2, R7, RZ ;  /* 0x0000000702027210 */ /* 0x000fe40007f1e0ff */
[----:B------:R-:W-:-:S03]  /*1fbc0*/  MOV R13, R9 ;  /* 0x00000009000d7202 */ /* 0x000fc60000000f00 */
        /* <DEDUP_REMOVED lines=9> */
.L_x_3078:
[----:B------:R-:W-:Y:S01]  /*1fc60*/  IMAD.MOV.U32 R13, RZ, RZ, R10 ;  /* 0x000000ffff0d7224 */ /* 0x000fe200078e000a */
[----:B------:R-:W-:Y:S01]  /*1fc70*/  MOV R12, 0x2 ;  /* 0x00000002000c7802 */ /* 0x000fe20000000f00 */
[----:B------:R-:W-:-:S07]  /*1fc80*/  IMAD.MOV.U32 R2, RZ, RZ, R14 ;  /* 0x000000ffff027224 */ /* 0x000fce00078e000e */
[----:B------:R-:W-:Y:S05]  /*1fc90*/  WARPSYNC.COLLECTIVE R15, `(.L_x_3079) ;  /* 0x000000000f087348 */ /* 0x000fea0003c00000 */
[----:B------:R0:W1:Y:S02]  /*1fca0*/  SHFL.IDX P6, R14, R13, R12, R11 ;  /* 0x0000000c0d0e7389 */ /* 0x00006400000c000b */
[----:B01----:R-:W-:Y:S01]  /*1fcb0*/  ENDCOLLECTIVE ;  /* 0x000000000000791b */ /* 0x003fe20003800000 */
.L_x_3079:
        /* <DEDUP_REMOVED lines=11> */
.L_x_3080:
[----:B------:R-:W-:Y:S02]  /*1fd70*/  IMAD.MOV.U32 R13, RZ, RZ, R10 ;  /* 0x000000ffff0d7224 */ /* 0x000fe400078e000a */
[----:B------:R-:W-:Y:S02]  /*1fd80*/  IMAD.MOV.U32 R12, RZ, RZ, 0x3 ;  /* 0x00000003ff0c7424 */ /* 0x000fe400078e00ff */
[----:B------:R-:W-:-:S07]  /*1fd90*/  IMAD.MOV.U32 R2, RZ, RZ, R14 ;  /* 0x000000ffff027224 */ /* 0x000fce00078e000e */
[----:B------:R-:W-:Y:S05]  /*1fda0*/  WARPSYNC.COLLECTIVE R15, `(.L_x_3081) ;  /* 0x000000000f087348 */ /* 0x000fea0003c00000 */
[----:B------:R0:W1:Y:S02]  /*1fdb0*/  SHFL.IDX P6, R14, R13, R12, R11 ;  /* 0x0000000c0d0e7389 */ /* 0x00006400000c000b */
[----:B01----:R-:W-:Y:S01]  /*1fdc0*/  ENDCOLLECTIVE ;  /* 0x000000000000791b */ /* 0x003fe20003800000 */
.L_x_3081:
[----:B------:R-:W-:-:S04]  /*1fdd0*/  IADD3 R2, P0, R2, R7, RZ ;  /* 0x0000000702027210 */ /* 0x000fc80007f1e0ff */
[----:B------:R-:W-:-:S05]  /*1fde0*/  IADD3.X R3, RZ, R3, RZ, P0, !PT ;  /* 0x00000003ff037210 */ /* 0x000fca00007fe4ff */
        /* <DEDUP_REMOVED lines=9> */
.L_x_3082:
[----:B------:R-:W-:Y:S01]  /*1fe80*/  IMAD.MOV.U32 R13, RZ, RZ, R10 ;  /* 0x000000ffff0d7224 */ /* 0x000fe200078e000a */
[----:B------:R-:W-:Y:S01]  /*1fe90*/  MOV R12, 0x4 ;  /* 0x00000004000c7802 */ /* 0x000fe20000000f00 */
[----:B------:R-:W-:-:S07]  /*1fea0*/  IMAD.MOV.U32 R2, RZ, RZ, R14 ;  /* 0x000000ffff027224 */ /* 0x000fce00078e000e */
[----:B------:R-:W-:Y:S05]  /*1feb0*/  WARPSYNC.COLLECTIVE R15, `(.L_x_3083) ;  /* 0x000000000f087348 */ /* 0x000fea0003c00000 */
[----:B------:R0:W1:Y:S02]  /*1fec0*/  SHFL.IDX P6, R14, R13, R12, R11 ;  /* 0x0000000c0d0e7389 */ /* 0x00006400000c000b */
[----:B01----:R-:W-:Y:S01]  /*1fed0*/  ENDCOLLECTIVE ;  /* 0x000000000000791b */ /* 0x003fe20003800000 */
.L_x_3083:
        /* <DEDUP_REMOVED lines=11> */
.L_x_3084:
[----:B------:R-:W-:Y:S02]  /*1ff90*/  IMAD.MOV.U32 R13, RZ, RZ, R10 ;  /* 0x000000ffff0d7224 */ /* 0x000fe400078e000a */
[----:B------:R-:W-:Y:S02]  /*1ffa0*/  IMAD.MOV.U32 R12, RZ, RZ, 0x5 ;  /* 0x00000005ff0c7424 */ /* 0x000fe400078e00ff */
[----:B------:R-:W-:-:S07]  /*1ffb0*/  IMAD.MOV.U32 R2, RZ, RZ, R14 ;  /* 0x000000ffff027224 */ /* 0x000fce00078e000e */
[----:B------:R-:W-:Y:S05]  /*1ffc0*/  WARPSYNC.COLLECTIVE R15, `(.L_x_3085) ;  /* 0x000000000f087348 */ /* 0x000fea0003c00000 */
[----:B------:R0:W1:Y:S02]  /*1ffd0*/  SHFL.IDX P6, R14, R13, R12, R11 ;  /* 0x0000000c0d0e7389 */ /* 0x00006400000c000b */
[----:B01----:R-:W-:Y:S01]  /*1ffe0*/  ENDCOLLECTIVE ;  /* 0x000000000000791b */ /* 0x003fe20003800000 */
.L_x_3085:
        /* <DEDUP_REMOVED lines=11> */
.L_x_3086:
[----:B------:R-:W-:Y:S01]  /*200a0*/  IMAD.MOV.U32 R13, RZ, RZ, R10 ;  /* 0x000000ffff0d7224 */ /* 0x000fe200078e000a */
[----:B------:R-:W-:Y:S01]  /*200b0*/  MOV R12, 0x6 ;  /* 0x00000006000c7802 */ /* 0x000fe20000000f00 */
[----:B------:R-:W-:-:S07]  /*200c0*/  IMAD.MOV.U32 R2, RZ, RZ, R14 ;  /* 0x000000ffff027224 */ /* 0x000fce00078e000e */
[----:B------:R-:W-:Y:S05]  /*200d0*/  WARPSYNC.COLLECTIVE R15, `(.L_x_3087) ;  /* 0x000000000f087348 */ /* 0x000fea0003c00000 */
[----:B------:R0:W1:Y:S02]  /*200e0*/  SHFL.IDX P6, R14, R13, R12, R11 ;  /* 0x0000000c0d0e7389 */ /* 0x00006400000c000b */
[----:B01----:R-:W-:Y:S01]  /*200f0*/  ENDCOLLECTIVE ;  /* 0x000000000000791b */ /* 0x003fe20003800000 */
.L_x_3087:
        /* <DEDUP_REMOVED lines=11> */
.L_x_3088:
[----:B------:R-:W-:Y:S02]  /*201b0*/  IMAD.MOV.U32 R13, RZ, RZ, R10 ;  /* 0x000000ffff0d7224 */ /* 0x000fe400078e000a */
[----:B------:R-:W-:Y:S02]  /*201c0*/  IMAD.MOV.U32 R12, RZ, RZ, 0x7 ;  /* 0x00000007ff0c7424 */ /* 0x000fe400078e00ff */
[----:B------:R-:W-:-:S07]  /*201d0*/  IMAD.MOV.U32 R2, RZ, RZ, R14 ;  /* 0x000000ffff027224 */ /* 0x000fce00078e000e */
[----:B------:R-:W-:Y:S05]  /*201e0*/  WARPSYNC.COLLECTIVE R15, `(.L_x_3089) ;  /* 0x000000000f087348 */ /* 0x000fea0003c00000 */
[----:B------:R0:W1:Y:S02]  /*201f0*/  SHFL.IDX P6, R14, R13, R12, R11 ;  /* 0x0000000c0d0e7389 */ /* 0x00006400000c000b */
[----:B01----:R-:W-:Y:S01]  /*20200*/  ENDCOLLECTIVE ;  /* 0x000000000000791b */ /* 0x003fe20003800000 */
.L_x_3089:
[----:B------:R-:W-:-:S04]  /*20210*/  IADD3 R2, P0, R2, R7, RZ ;  /* 0x0000000702027210 */ /* 0x000fc80007f1e0ff */
[----:B------:R-:W-:-:S05]  /*20220*/  IADD3.X R3, RZ, R3, RZ, P0, !PT ;  /* 0x00000003ff037210 */ /* 0x000fca00007fe4ff */
        /* <DEDUP_REMOVED lines=9> */
.L_x_3090:
[----:B------:R-:W-:Y:S01]  /*202c0*/  IMAD.MOV.U32 R2, RZ, RZ, R14 ;  /* 0x000000ffff027224 */ /* 0x000fe200078e000e */
[----:B------:R-:W-:Y:S06]  /*202d0*/  BRA `(.L_x_3091) ;  /* 0xffffff9400607947 */ /* 0x000fec000383ffff */
.L_x_2897:
[----:B-1----:R1:W2:Y:S02]  /*202e0*/  SYNCS.PHASECHK.TRANS64.TRYWAIT P0, [R5+URZ+0x16860], R2 ;  /* 0x01686002050075a7 */ /* 0x0022a4000800017f */
[----:B--2---:R-:W-:Y:S05]  /*202f0*/  @!P0 NANOSLEEP.SYNCS 0x989680 ;  /* 0x009896800000895d */ /* 0x004fea0003900000 */
[----:B------:R-:W2:Y:S02]  /*20300*/  @!P0 SYNCS.PHASECHK.TRANS64 P0, [R5+URZ+0x16860], R2 ;  /* 0x01686002050085a7 */ /* 0x000ea4000800007f */
[----:B--2---:R-:W-:Y:S05]  /*20310*/  @!P0 BRA `(.L_x_2897) ;  /* 0xfffffffc00f08947 */ /* 0x004fea000383ffff */
[----:B------:R-:W-:Y:S05]  /*20320*/  BRA `(.L_x_3092) ;  /* 0xffffff9400b87947 */ /* 0x000fea000383ffff */
.L_x_2898:
[----:B------:R-:W-:Y:S01]  /*20330*/  BSSY B1, `(.L_x_3093) ;  /* 0x0000008000017945 */ /* 0x000fe20003800000 */
[----:B------:R-:W-:Y:S01]  /*20340*/  IMAD.MOV.U32 R13, RZ, RZ, R19 ;  /* 0x000000ffff0d7224 */ /* 0x000fe200078e0013 */
[----:B------:R-:W-:Y:S01]  /*20350*/  MOV R11, 0x181f ;  /* 0x0000181f000b7802 */ /* 0x000fe20000000f00 */
[----:B------:R-:W-:Y:S02]  /*20360*/  IMAD.MOV.U32 R12, RZ, RZ, RZ ;  /* 0x000000ffff0c7224 */ /* 0x000fe400078e00ff */
[----:B------:R-:W-:-:S07]  /*20370*/  IMAD.MOV.U32 R15, RZ, RZ, -0x1 ;  /* 0xffffffffff0f7424 */ /* 0x000fce00078e00ff */
[----:B-1----:R-:W-:Y:S05]  /*20380*/  WARPSYNC.COLLECTIVE R15, `(.L_x_3094) ;  /* 0x000000000f087348 */ /* 0x002fea0003c00000 */
[----:B------:R0:W2:Y:S02]  /*20390*/  SHFL.IDX P6, R14, R13, R12, R11 ;  /* 0x0000000c0d0e7389 */ /* 0x0000a400000c000b */
[----:B012---:R-:W-:Y:S01]  /*203a0*/  ENDCOLLECTIVE ;  /* 0x000000000000791b */ /* 0x007fe20003800000 */
.L_x_3094:
[----:B------:R-:W-:Y:S05]  /*203b0*/  BSYNC B1 ;  /* 0x0000000000017941 */ /* 0x000fea0003800000 */
.L_x_3093:
        /* <DEDUP_REMOVED lines=10> */
.L_x_3095:
[----:B------:R-:W-:Y:S02]  /*20460*/  IMAD.MOV.U32 R13, RZ, RZ, R19 ;  /* 0x000000ffff0d7224 */ /* 0x000fe400078e0013 */
[----:B------:R-:W-:Y:S02]  /*20470*/  IMAD.MOV.U32 R12, RZ, RZ, 0x1 ;  /* 0x00000001ff0c7424 */ /* 0x000fe400078e00ff */
[----:B------:R-:W-:-:S07]  /*20480*/  IMAD.MOV.U32 R2, RZ, RZ, R14 ;  /* 0x000000ffff027224 */ /* 0x000fce00078e000e */
[----:B------:R-:W-:Y:S05]  /*20490*/  WARPSYNC.COLLECTIVE R15, `(.L_x_3096) ;  /* 0x000000000f087348 */ /* 0x000fea0003c00000 */
[----:B------:R0:W1:Y:S02]  /*204a0*/  SHFL.IDX P6, R14, R13, R12, R11 ;  /* 0x0000000c0d0e7389 */ /* 0x00006400000c000b */
[----:B01----:R-:W-:Y:S01]  /*204b0*/  ENDCOLLECTIVE ;  /* 0x000000000000791b */ /* 0x003fe20003800000 */
.L_x_3096:
        /* <DEDUP_REMOVED lines=12> */
.L_x_3097:
[----:B------:R-:W-:Y:S01]  /*20580*/  MOV R13, R19 ;  /* 0x00000013000d7202 */ /* 0x000fe20000000f00 */
[----:B------:R-:W-:Y:S02]  /*20590*/  IMAD.MOV.U32 R12, RZ, RZ, 0x2 ;  /* 0x00000002ff0c7424 */ /* 0x000fe400078e00ff */
[----:B------:R-:W-:-:S07]  /*205a0*/  IMAD.MOV.U32 R2, RZ, RZ, R14 ;  /* 0x000000ffff027224 */ /* 0x000fce00078e000e */
[----:B------:R-:W-:Y:S05]  /*205b0*/  WARPSYNC.COLLECTIVE R15, `(.L_x_3098) ;  /* 0x000000000f087348 */ /* 0x000fea0003c00000 */
[----:B------:R0:W1:Y:S02]  /*205c0*/  SHFL.IDX P6, R14, R13, R12, R11 ;  /* 0x0000000c0d0e7389 */ /* 0x00006400000c000b */
[----:B01----:R-:W-:Y:S01]  /*205d0*/  ENDCOLLECTIVE ;  /* 0x000000000000791b */ /* 0x003fe20003800000 */
.L_x_3098:
        /* <DEDUP_REMOVED lines=12> */
.L_x_3099:
[----:B------:R-:W-:Y:S02]  /*206a0*/  IMAD.MOV.U32 R13, RZ, RZ, R19 ;  /* 0x000000ffff0d7224 */ /* 0x000fe400078e0013 */
[----:B------:R-:W-:Y:S01]  /*206b0*/  IMAD.MOV.U32 R12, RZ, RZ, 0x3 ;  /* 0x00000003ff0c7424 */ /* 0x000fe200078e00ff */
[----:B------:R-:W-:-:S07]  /*206c0*/  MOV R2, R14 ;  /* 0x0000000e00027202 */ /* 0x000fce0000000f00 */
[----:B------:R-:W-:Y:S05]  /*206d0*/  WARPSYNC.COLLECTIVE R15, `(.L_x_3100) ;  /* 0x000000000f087348 */ /* 0x000fea0003c00000 */
[----:B------:R0:W1:Y:S02]  /*206e0*/  SHFL.IDX P6, R14, R13, R12, R11 ;  /* 0x0000000c0d0e7389 */ /* 0x00006400000c000b */
[----:B01----:R-:W-:Y:S01]  /*206f0*/  ENDCOLLECTIVE ;  /* 0x000000000000791b */ /* 0x003fe20003800000 */
.L_x_3100:
[----:B------:R-:W-:-:S05]  /*20700*/  IADD3 R2, P0, R2, R7, RZ ;  /* 0x0000000702027210 */ /* 0x000fca0007f1e0ff */
[----:B------:R-:W-:-:S05]  /*20710*/  IMAD.X R3, RZ, RZ, R3, P0 ;  /* 0x000000ffff037224 */ /* 0x000fca00000e0603 */
        /* <DEDUP_REMOVED lines=10> */
.L_x_3101:
[----:B------:R-:W-:Y:S01]  /*207c0*/  MOV R13, R19 ;  /* 0x00000013000d7202 */ /* 0x000fe20000000f00 */
[----:B------:R-:W-:Y:S02]  /*207d0*/  IMAD.MOV.U32 R12, RZ, RZ, 0x4 ;  /* 0x00000004ff0c7424 */ /* 0x000fe400078e00ff */
[----:B------:R-:W-:-:S07]  /*207e0*/  IMAD.MOV.U32 R2, RZ, RZ, R14 ;  /* 0x000000ffff027224 */ /* 0x000fce00078e000e */
[----:B------:R-:W-:Y:S05]  /*207f0*/  WARPSYNC.COLLECTIVE R15, `(.L_x_3102) ;  /* 0x000000000f087348 */ /* 0x000fea0003c00000 */
[----:B------:R0:W1:Y:S02]  /*20800*/  SHFL.IDX P6, R14, R13, R12, R11 ;  /* 0x0000000c0d0e7389 */ /* 0x00006400000c000b */
[----:B01----:R-:W-:Y:S01]  /*20810*/  ENDCOLLECTIVE ;  /* 0x000000000000791b */ /* 0x003fe20003800000 */
.L_x_3102:
        /* <DEDUP_REMOVED lines=12> */
.L_x_3103:
[----:B------:R-:W-:Y:S02]  /*208e0*/  IMAD.MOV.U32 R13, RZ, RZ, R19 ;  /* 0x000000ffff0d7224 */ /* 0x000fe400078e0013 */
[----:B------:R-:W-:Y:S01]  /*208f0*/  IMAD.MOV.U32 R12, RZ, RZ, 0x5 ;  /* 0x00000005ff0c7424 */ /* 0x000fe200078e00ff */
[----:B------:R-:W-:-:S07]  /*20900*/  MOV R2, R14 ;  /* 0x0000000e00027202 */ /* 0x000fce0000000f00 */
[----:B------:R-:W-:Y:S05]  /*20910*/  WARPSYNC.COLLECTIVE R15, `(.L_x_3104) ;  /* 0x000000000f087348 */ /* 0x000fea0003c00000 */
[----:B------:R0:W1:Y:S02]  /*20920*/  SHFL.IDX P6, R14, R13, R12, R11 ;  /* 0x0000000c0d0e7389 */ /* 0x00006400000c000b */
[----:B01----:R-:W-:Y:S01]  /*20930*/  ENDCOLLECTIVE ;  /* 0x000000000000791b */ /* 0x003fe20003800000 */
.L_x_3104:
        /* <DEDUP_REMOVED lines=12> */
.L_x_3105:
[----:B------:R-:W-:Y:S01]  /*20a00*/  MOV R13, R19 ;  /* 0x00000013000d7202 */ /* 0x000fe20000000f00 */
[----:B------:R-:W-:Y:S02]  /*20a10*/  IMAD.MOV.U32 R12, RZ, RZ, 0x6 ;  /* 0x00000006ff0c7424 */ /* 0x000fe400078e00ff */
[----:B------:R-:W-:-:S07]  /*20a20*/  IMAD.MOV.U32 R2, RZ, RZ, R14 ;  /* 0x000000ffff027224 */ /* 0x000fce00078e000e */
[----:B------:R-:W-:Y:S05]  /*20a30*/  WARPSYNC.COLLECTIVE R15, `(.L_x_3106) ;  /* 0x000000000f087348 */ /* 0x000fea0003c00000 */
[----:B------:R0:W1:Y:S02]  /*20a40*/  SHFL.IDX P6, R14, R13, R12, R11 ;  /* 0x0000000c0d0e7389 */ /* 0x00006400000c000b */
[----:B01----:R-:W-:Y:S01]  /*20a50*/  ENDCOLLECTIVE ;  /* 0x000000000000791b */ /* 0x003fe20003800000 */
.L_x_3106:
        /* <DEDUP_REMOVED lines=12> */
.L_x_3107:
[----:B------:R-:W-:Y:S02]  /*20b20*/  IMAD.MOV.U32 R13, RZ, RZ, R19 ;  /* 0x000000ffff0d7224 */ /* 0x000fe400078e0013 */
[----:B------:R-:W-:Y:S01]  /*20b30*/  IMAD.MOV.U32 R12, RZ, RZ, 0x7 ;  /* 0x00000007ff0c7424 */ /* 0x000fe200078e00ff */
[----:B------:R-:W-:-:S07]  /*20b40*/  MOV R2, R14 ;  /* 0x0000000e00027202 */ /* 0x000fce0000000f00 */
[----:B------:R-:W-:Y:S05]  /*20b50*/  WARPSYNC.COLLECTIVE R15, `(.L_x_3108) ;  /* 0x000000000f087348 */ /* 0x000fea0003c00000 */
[----:B------:R0:W1:Y:S02]  /*20b60*/  SHFL.IDX P6, R14, R13, R12, R11 ;  /* 0x0000000c0d0e7389 */ /* 0x00006400000c000b */
[----:B01----:R-:W-:Y:S01]  /*20b70*/  ENDCOLLECTIVE ;  /* 0x000000000000791b */ /* 0x003fe20003800000 */
.L_x_3108:
[----:B------:R-:W-:-:S05]  /*20b80*/  IADD3 R2, P0, R2, R7, RZ ;  /* 0x0000000702027210 */ /* 0x000fca0007f1e0ff */
[----:B------:R-:W-:-:S05]  /*20b90*/  IMAD.X R3, RZ, RZ, R3, P0 ;  /* 0x000000ffff037224 */ /* 0x000fca00000e0603 */
        /* <DEDUP_REMOVED lines=9> */
.L_x_3109:
[----:B------:R-:W-:Y:S01]  /*20c30*/  IMAD.MOV.U32 R2, RZ, RZ, R14 ;  /* 0x000000ffff027224 */ /* 0x000fe200078e000e */
[----:B------:R-:W-:Y:S06]  /*20c40*/  BRA `(.L_x_3110) ;  /* 0xffffff9000647947 */ /* 0x000fec000383ffff */
.L_x_2906:
[----:B0-----:R0:W1:Y:S02]  /*20c50*/  SYNCS.PHASECHK.TRANS64.TRYWAIT P0, [R0+URZ+0x16860], R3 ;  /* 0x01686003000075a7 */ /* 0x001064000800017f */
[----:B-1----:R-:W-:Y:S05]  /*20c60*/  @!P0 NANOSLEEP.SYNCS 0x989680 ;  /* 0x009896800000895d */ /* 0x002fea0003900000 */
[----:B------:R-:W1:Y:S02]  /*20c70*/  @!P0 SYNCS.PHASECHK.TRANS64 P0, [R0+URZ+0x16860], R3 ;  /* 0x01686003000085a7 */ /* 0x000e64000800007f */
[----:B-1----:R-:W-:Y:S05]  /*20c80*/  @!P0 BRA `(.L_x_2906) ;  /* 0xfffffffc00f08947 */ /* 0x002fea000383ffff */
[----:B------:R-:W-:Y:S05]  /*20c90*/  BRA `(.L_x_3111) ;  /* 0xffffff94007c7947 */ /* 0x000fea000383ffff */
.L_x_2907:
        /* <DEDUP_REMOVED lines=8> */
.L_x_3113:
[----:B------:R-:W-:Y:S05]  /*20d20*/  BSYNC B0 ;  /* 0x0000000000007941 */ /* 0x000fea0003800000 */
.L_x_3112:
[----:B------:R-:W-:Y:S01]  /*20d30*/  MOV R13, R18 ;  /* 0x00000012000d7202 */ /* 0x000fe20000000f00 */
[----:B------:R-:W-:Y:S01]  /*20d40*/  IMAD.MOV.U32 R12, RZ, RZ, RZ ;  /* 0x000000ffff0c7224 */ /* 0x000fe200078e00ff */
[----:B------:R-:W-:Y:S01]  /*20d50*/  SHF.L.U32 R5, R7, 0x1, RZ ;  /* 0x0000000107057819 */ /* 0x000fe200000006ff */
        /* <DEDUP_REMOVED lines=8> */
.L_x_3114:
[----:B------:R-:W-:Y:S01]  /*20de0*/  IMAD.MOV.U32 R13, RZ, RZ, R19 ;  /* 0x000000ffff0d7224 */ /* 0x000fe200078e0013 */
[----:B------:R-:W-:Y:S02]  /*20df0*/  MOV R12, 0x1 ;  /* 0x00000001000c7802 */ /* 0x000fe40000000f00 */
[----:B------:R-:W-:-:S13]  /*20e00*/  IADD3 R2, P1, R14, R5, RZ ;  /* 0x000000050e027210 */ /* 0x000fda0007f3e0ff */
[----:B------:R-:W-:Y:S05]  /*20e10*/  WARPSYNC.COLLECTIVE R15, `(.L_x_3115) ;  /* 0x000000000f087348 */ /* 0x000fea0003c00000 */
[----:B------:R0:W1:Y:S02]  /*20e20*/  SHFL.IDX P6, R14, R13, R12, R11 ;  /* 0x0000000c0d0e7389 */ /* 0x00006400000c000b */
[----:B01----:R-:W-:Y:S01]  /*20e30*/  ENDCOLLECTIVE ;  /* 0x000000000000791b */ /* 0x003fe20003800000 */
.L_x_3115:
        /* <DEDUP_REMOVED lines=11> */
.L_x_3116:
[----:B------:R-:W-:Y:S01]  /*20ef0*/  MOV R13, R19 ;  /* 0x00000013000d7202 */ /* 0x000fe20000000f00 */
[----:B------:R-:W-:Y:S01]  /*20f00*/  IMAD.MOV.U32 R12, RZ, RZ, 0x2 ;  /* 0x00000002ff0c7424 */ /* 0x000fe200078e00ff */
[----:B------:R-:W-:-:S13]  /*20f10*/  IADD3 R2, P1, R14, R5, RZ ;  /* 0x000000050e027210 */ /* 0x000fda0007f3e0ff */
[----:B------:R-:W-:Y:S05]  /*20f20*/  WARPSYNC.COLLECTIVE R15, `(.L_x_3117) ;  /* 0x000000000f087348 */ /* 0x000fea0003c00000 */
[----:B------:R0:W1:Y:S02]  /*20f30*/  SHFL.IDX P6, R14, R13, R12, R11 ;  /* 0x0000000c0d0e7389 */ /* 0x00006400000c000b */
[----:B01----:R-:W-:Y:S01]  /*20f40*/  ENDCOLLECTIVE ;  /* 0x000000000000791b */ /* 0x003fe20003800000 */
.L_x_3117:
        /* <DEDUP_REMOVED lines=11> */
.L_x_3118:
[----:B------:R-:W-:Y:S02]  /*21000*/  IMAD.MOV.U32 R13, RZ, RZ, R19 ;  /* 0x000000ffff0d7224 */ /* 0x000fe400078e0013 */
[----:B------:R-:W-:Y:S01]  /*21010*/  IMAD.MOV.U32 R12, RZ, RZ, 0x3 ;  /* 0x00000003ff0c7424 */ /* 0x000fe200078e00ff */
[----:B------:R-:W-:-:S13]  /*21020*/  IADD3 R2, P1, R14, R5, RZ ;  /* 0x000000050e027210 */ /* 0x000fda0007f3e0ff */
[----:B------:R-:W-:Y:S05]  /*21030*/  WARPSYNC.COLLECTIVE R15, `(.L_x_3119) ;  /* 0x000000000f087348 */ /* 0x000fea0003c00000 */
[----:B------:R0:W1:Y:S02]  /*21040*/  SHFL.IDX P6, R14, R13, R12, R11 ;  /* 0x0000000c0d0e7389 */ /* 0x00006400000c000b */
[----:B01----:R-:W-:Y:S01]  /*21050*/  ENDCOLLECTIVE ;  /* 0x000000000000791b */ /* 0x003fe20003800000 */
.L_x_3119:
[----:B------:R-:W-:-:S05]  /*21060*/  IADD3.X R3, RZ, R3, RZ, P1, !PT ;  /* 0x00000003ff037210 */ /* 0x000fca0000ffe4ff */
        /* <DEDUP_REMOVED lines=10> */
.L_x_3120:
[----:B------:R-:W-:Y:S02]  /*21110*/  IMAD.MOV.U32 R13, RZ, RZ, R19 ;  /* 0x000000ffff0d7224 */ /* 0x000fe400078e0013 */
[----:B------:R-:W-:Y:S01]  /*21120*/  IMAD.MOV.U32 R12, RZ, RZ, 0x4 ;  /* 0x00000004ff0c7424 */ /* 0x000fe200078e00ff */
[----:B------:R-:W-:-:S13]  /*21130*/  IADD3 R2, P1, R14, R5, RZ ;  /* 0x000000050e027210 */ /* 0x000fda0007f3e0ff */
[----:B------:R-:W-:Y:S05]  /*21140*/  WARPSYNC.COLLECTIVE R15, `(.L_x_3121) ;  /* 0x000000000f087348 */ /* 0x000fea0003c00000 */
[----:B------:R0:W1:Y:S02]  /*21150*/  SHFL.IDX P6, R14, R13, R12, R11 ;  /* 0x0000000c0d0e7389 */ /* 0x00006400000c000b */
[----:B01----:R-:W-:Y:S01]  /*21160*/  ENDCOLLECTIVE ;  /* 0x000000000000791b */ /* 0x003fe20003800000 */
.L_x_3121:
        /* <DEDUP_REMOVED lines=11> */
.L_x_3122:
[----:B------:R-:W-:Y:S01]  /*21220*/  IMAD.MOV.U32 R13, RZ, RZ, R19 ;  /* 0x000000ffff0d7224 */ /* 0x000fe200078e0013 */
[----:B------:R-:W-:Y:S02]  /*21230*/  MOV R12, 0x5 ;  /* 0x00000005000c7802 */ /* 0x000fe40000000f00 */
[----:B------:R-:W-:-:S13]  /*21240*/  IADD3 R2, P1, R14, R5, RZ ;  /* 0x000000050e027210 */ /* 0x000fda0007f3e0ff */
[----:B------:R-:W-:Y:S05]  /*21250*/  WARPSYNC.COLLECTIVE R15, `(.L_x_3123) ;  /* 0x000000000f087348 */ /* 0x000fea0003c00000 */
[----:B------:R0:W1:Y:S02]  /*21260*/  SHFL.IDX P6, R14, R13, R12, R11 ;  /* 0x0000000c0d0e7389 */ /* 0x00006400000c000b */
[----:B01----:R-:W-:Y:S01]  /*21270*/  ENDCOLLECTIVE ;  /* 0x000000000000791b */ /* 0x003fe20003800000 */
.L_x_3123:
        /* <DEDUP_REMOVED lines=11> */
.L_x_3124:
[----:B------:R-:W-:Y:S01]  /*21330*/  MOV R13, R19 ;  /* 0x00000013000d7202 */ /* 0x000fe20000000f00 */
[----:B------:R-:W-:Y:S01]  /*21340*/  IMAD.MOV.U32 R12, RZ, RZ, 0x6 ;  /* 0x00000006ff0c7424 */ /* 0x000fe200078e00ff */
[----:B------:R-:W-:-:S13]  /*21350*/  IADD3 R2, P1, R14, R5, RZ ;  /* 0x000000050e027210 */ /* 0x000fda0007f3e0ff */
[----:B------:R-:W-:Y:S05]  /*21360*/  WARPSYNC.COLLECTIVE R15, `(.L_x_3125) ;  /* 0x000000000f087348 */ /* 0x000fea0003c00000 */
[----:B------:R0:W1:Y:S02]  /*21370*/  SHFL.IDX P6, R14, R13, R12, R11 ;  /* 0x0000000c0d0e7389 */ /* 0x00006400000c000b */
[----:B01----:R-:W-:Y:S01]  /*21380*/  ENDCOLLECTIVE ;  /* 0x000000000000791b */ /* 0x003fe20003800000 */
.L_x_3125:
        /* <DEDUP_REMOVED lines=11> */
.L_x_3126:
[----:B------:R-:W-:Y:S02]  /*21440*/  IMAD.MOV.U32 R13, RZ, RZ, R19 ;  /* 0x000000ffff0d7224 */ /* 0x000fe400078e0013 */
[----:B------:R-:W-:Y:S01]  /*21450*/  IMAD.MOV.U32 R12, RZ, RZ, 0x7 ;  /* 0x00000007ff0c7424 */ /* 0x000fe200078e00ff */
[----:B------:R-:W-:-:S13]  /*21460*/  IADD3 R2, P1, R14, R5, RZ ;  /* 0x000000050e027210 */ /* 0x000fda0007f3e0ff */
[----:B------:R-:W-:Y:S05]  /*21470*/  WARPSYNC.COLLECTIVE R15, `(.L_x_3127) ;  /* 0x000000000f087348 */ /* 0x000fea0003c00000 */
[----:B------:R0:W1:Y:S02]  /*21480*/  SHFL.IDX P6, R14, R13, R12, R11 ;  /* 0x0000000c0d0e7389 */ /* 0x00006400000c000b */
[----:B01----:R-:W-:Y:S01]  /*21490*/  ENDCOLLECTIVE ;  /* 0x000000000000791b */ /* 0x003fe20003800000 */
.L_x_3127:
        /* <DEDUP_REMOVED lines=10> */
.L_x_3128:
[----:B------:R-:W-:Y:S05]  /*21540*/  BRA `(.L_x_3129) ;  /* 0xffffff90004c7947 */ /* 0x000fea000383ffff */
.L_x_2912:
[----:B------:R-:W-:Y:S01]  /*21550*/  BSSY B0, `(.L_x_3130) ;  /* 0x0000008000007945 */ /* 0x000fe20003800000 */
[----:B------:R-:W-:Y:S01]  /*21560*/  IMAD.MOV.U32 R13, RZ, RZ, R24 ;  /* 0x000000ffff0d7224 */ /* 0x000fe200078e0018 */
[----:B------:R-:W-:Y:S01]  /*21570*/  MOV R15, 0xffffffff ;  /* 0xffffffff000f7802 */ /* 0x000fe20000000f00 */
[----:B------:R-:W-:Y:S02]  /*21580*/  IMAD.MOV.U32 R12, RZ, RZ, RZ ;  /* 0x000000ffff0c7224 */ /* 0x000fe400078e00ff */
[----:B------:R-:W-:-:S07]  /*21590*/  IMAD.MOV.U32 R11, RZ, RZ, 0x1f ;  /* 0x0000001fff0b7424 */ /* 0x000fce00078e00ff */
[----:B-123--:R-:W-:Y:S05]  /*215a0*/  WARPSYNC.COLLECTIVE R15, `(.L_x_3131) ;  /* 0x000000000f087348 */ /* 0x00efea0003c00000 */
[----:B------:R0:W4:Y:S02]  /*215b0*/  SHFL.IDX P6, R14, R13, R12, R11 ;  /* 0x0000000c0d0e7389 */ /* 0x00012400000c000b */
[----:B01234-:R-:W-:Y:S01]  /*215c0*/  ENDCOLLECTIVE ;  /* 0x000000000000791b */ /* 0x01ffe20003800000 */
.L_x_3131:
[----:B------:R-:W-:Y:S05]  /*215d0*/  BSYNC B0 ;  /* 0x0000000000007941 */ /* 0x000fea0003800000 */
.L_x_3130:
        /* <DEDUP_REMOVED lines=9> */
.L_x_3132:
        /* <DEDUP_REMOVED lines=23> */
.L_x_3133:
[----:B------:R-:W-:Y:S01]  /*217e0*/  IMAD.MOV.U32 R12, RZ, RZ, 0x2 ;  /* 0x00000002ff0c7424 */ /* 0x000fe200078e00ff */
[----:B------:R-:W-:-:S04]  /*217f0*/  SEL R4, R14, RZ, P1 ;  /* 0x000000ff0e047207 */ /* 0x000fc80000800000 */
[----:B------:R-:W-:-:S05]  /*21800*/  IADD3 R4, R13, R4, RZ ;  /* 0x000000040d047210 */ /* 0x000fca0007ffe0ff */
[----:B------:R-:W-:-:S07]  /*21810*/  IMAD.MOV.U32 R13, RZ, RZ, R4 ;  /* 0x000000ffff0d7224 */ /* 0x000fce00078e0004 */
[----:B------:R-:W-:Y:S05]  /*21820*/  WARPSYNC.COLLECTIVE R15, `(.L_x_3134) ;  /* 0x000000000f087348 */ /* 0x000fea0003c00000 */
[----:B------:R0:W1:Y:S02]  /*21830*/  SHFL.UP P6, R14, R13, R12, R11 ;  /* 0x0400000c0d0e7389 */ /* 0x00006400000c000b */
[----:B01----:R-:W-:Y:S01]  /*21840*/  ENDCOLLECTIVE ;  /* 0x000000000000791b */ /* 0x003fe20003800000 */
.L_x_3134:
[----:B------:R-:W-:Y:S01]  /*21850*/  IMAD.MOV.U32 R12, RZ, RZ, 0x4 ;  /* 0x00000004ff0c7424 */ /* 0x000fe200078e00ff */
[----:B------:R-:W-:-:S05]  /*21860*/  SEL R3, R14, RZ, P2 ;  /* 0x000000ff0e037207 */ /* 0x000fca0001000000 */
[----:B------:R-:W-:-:S05]  /*21870*/  IMAD.IADD R2, R4, 0x1, R3 ;  /* 0x0000000104027824 */ /* 0x000fca00078e0203 */
[----:B------:R-:W-:-:S07]  /*21880*/  MOV R13, R2 ;  /* 0x00000002000d7202 */ /* 0x000fce0000000f00 */
[----:B------:R-:W-:Y:S05]  /*21890*/  WARPSYNC.COLLECTIVE R15, `(.L_x_3135) ;  /* 0x000000000f087348 */ /* 0x000fea0003c00000 */
[----:B------:R0:W1:Y:S02]  /*218a0*/  SHFL.UP P6, R14, R13, R12, R11 ;  /* 0x0400000c0d0e7389 */ /* 0x00006400000c000b */
[----:B01----:R-:W-:Y:S01]  /*218b0*/  ENDCOLLECTIVE ;  /* 0x000000000000791b */ /* 0x003fe20003800000 */
.L_x_3135:
[----:B------:R-:W-:Y:S02]  /*218c0*/  MOV R12, 0x8 ;  /* 0x00000008000c7802 */ /* 0x000fe40000000f00 */
[----:B------:R-:W-:-:S05]  /*218d0*/  SEL R3, R14, RZ, P3 ;  /* 0x000000ff0e037207 */ /* 0x000fca0001800000 */
[----:B------:R-:W-:-:S04]  /*218e0*/  IMAD.IADD R3, R2, 0x1, R3 ;  /* 0x0000000102037824 */ /* 0x000fc800078e0203 */
[----:B------:R-:W-:-:S07]  /*218f0*/  IMAD.MOV.U32 R13, RZ, RZ, R3 ;  /* 0x000000ffff0d7224 */ /* 0x000fce00078e0003 */
[----:B------:R-:W-:Y:S05]  /*21900*/  WARPSYNC.COLLECTIVE R15, `(.L_x_3136) ;  /* 0x000000000f087348 */ /* 0x000fea0003c00000 */
[----:B------:R0:W1:Y:S02]  /*21910*/  SHFL.UP P6, R14, R13, R12, R11 ;  /* 0x0400000c0d0e7389 */ /* 0x00006400000c000b */
[----:B01----:R-:W-:Y:S01]  /*21920*/  ENDCOLLECTIVE ;  /* 0x000000000000791b */ /* 0x003fe20003800000 */
.L_x_3136:
[----:B------:R-:W-:Y:S01]  /*21930*/  IMAD.MOV.U32 R12, RZ, RZ, 0x10 ;  /* 0x00000010ff0c7424 */ /* 0x000fe200078e00ff */
[----:B------:R-:W-:-:S05]  /*21940*/  SEL R4, R14, RZ, P4 ;  /* 0x000000ff0e047207 */ /* 0x000fca0002000000 */
[----:B------:R-:W-:-:S04]  /*21950*/  IMAD.IADD R4, R3, 0x1, R4 ;  /* 0x0000000103047824 */ /* 0x000fc800078e0204 */
[----:B------:R-:W-:-:S07]  /*21960*/  IMAD.MOV.U32 R13, RZ, RZ, R4 ;  /* 0x000000ffff0d7224 */ /* 0x000fce00078e0004 */
[----:B------:R-:W-:Y:S05]  /*21970*/  WARPSYNC.COLLECTIVE R15, `(.L_x_3137) ;  /* 0x000000000f087348 */ /* 0x000fea0003c00000 */
[----:B------:R0:W1:Y:S02]  /*21980*/  SHFL.UP P6, R14, R13, R12, R11 ;  /* 0x0400000c0d0e7389 */ /* 0x00006400000c000b */
[----:B01----:R-:W-:Y:S01]  /*21990*/  ENDCOLLECTIVE ;  /* 0x000000000000791b */ /* 0x003fe20003800000 */
.L_x_3137:
[----:B------:R-:W-:Y:S02]  /*219a0*/  IMAD.MOV.U32 R12, RZ, RZ, 0x1f ;  /* 0x0000001fff0c7424 */ /* 0x000fe400078e00ff */
[----:B------:R-:W-:Y:S01]  /*219b0*/  IMAD.MOV.U32 R11, RZ, RZ, 0x1f ;  /* 0x0000001fff0b7424 */ /* 0x000fe200078e00ff */
[----:B------:R-:W-:-:S04]  /*219c0*/  SEL R3, R14, RZ, P5 ;  /* 0x000000ff0e037207 */ /* 0x000fc80002800000 */
[----:B------:R-:W-:-:S05]  /*219d0*/  IADD3 R2, R4, R3, RZ ;  /* 0x0000000304027210 */ /* 0x000fca0007ffe0ff */
[----:B------:R-:W-:-:S07]  /*219e0*/  IMAD.MOV.U32 R13, RZ, RZ, R2 ;  /* 0x000000ffff0d7224 */ /* 0x000fce00078e0002 */
[----:B------:R-:W-:Y:S05]  /*219f0*/  WARPSYNC.COLLECTIVE R15, `(.L_x_3138) ;  /* 0x000000000f087348 */ /* 0x000fea0003c00000 */
[----:B------:R0:W1:Y:S02]  /*21a00*/  SHFL.IDX P6, R14, R13, R12, R11 ;  /* 0x0000000c0d0e7389 */ /* 0x00006400000c000b */
[----:B01----:R-:W-:Y:S01]  /*21a10*/  ENDCOLLECTIVE ;  /* 0x000000000000791b */ /* 0x003fe20003800000 */
.L_x_3138:
[----:B------:R-:W-:Y:S05]  /*21a20*/  BRA `(.L_x_3139) ;  /* 0xffffff90005c7947 */ /* 0x000fea000383ffff */
.L_x_2915:
[----:B------:R-:W-:Y:S01]  /*21a30*/  BSSY B0, `(.L_x_3140) ;  /* 0x0000007000007945 */ /* 0x000fe20003800000 */
[----:B------:R-:W-:Y:S01]  /*21a40*/  MOV R12, 0x1 ;  /* 0x00000001000c7802 */ /* 0x000fe20000000f00 */
[----:B------:R-:W-:Y:S02]  /*21a50*/  IMAD.MOV.U32 R11, RZ, RZ, RZ ;  /* 0x000000ffff0b7224 */ /* 0x000fe400078e00ff */
[----:B------:R-:W-:-:S07]  /*21a60*/  IMAD.MOV.U32 R15, RZ, RZ, -0x1 ;  /* 0xffffffffff0f7424 */ /* 0x000fce00078e00ff */
[----:B-1----:R-:W-:Y:S05]  /*21a70*/  WARPSYNC.COLLECTIVE R15, `(.L_x_3141) ;  /* 0x000000000f087348 */ /* 0x002fea0003c00000 */
[----:B------:R0:W2:Y:S02]  /*21a80*/  SHFL.UP P6, R14, R13, R12, R11 ;  /* 0x0400000c0d0e7389 */ /* 0x0000a400000c000b */
[----:B012---:R-:W-:Y:S01]  /*21a90*/  ENDCOLLECTIVE ;  /* 0x000000000000791b */ /* 0x007fe20003800000 */
.L_x_3141:
[----:B------:R-:W-:Y:S05]  /*21aa0*/  BSYNC B0 ;  /* 0x0000000000007941 */ /* 0x000fea0003800000 */
.L_x_3140:
        /* <DEDUP_REMOVED lines=8> */
.L_x_3142:
[----:B------:R-:W-:Y:S01]  /*21b30*/  IMAD.MOV.U32 R12, RZ, RZ, 0x4 ;  /* 0x00000004ff0c7424 */ /* 0x000fe200078e00ff */
[----:B------:R-:W-:-:S05]  /*21b40*/  SEL R14, R14, RZ, P2 ;  /* 0x000000ff0e0e7207 */ /* 0x000fca0001000000 */
[----:B------:R-:W-:-:S05]  /*21b50*/  IMAD.IADD R3, R13, 0x1, R14 ;  /* 0x000000010d037824 */ /* 0x000fca00078e020e */
[----:B------:R-:W-:-:S07]  /*21b60*/  MOV R13, R3 ;  /* 0x00000003000d7202 */ /* 0x000fce0000000f00 */
[----:B------:R-:W-:Y:S05]  /*21b70*/  WARPSYNC.COLLECTIVE R15, `(.L_x_3143) ;  /* 0x000000000f087348 */ /* 0x000fea0003c00000 */
[----:B------:R0:W1:Y:S02]  /*21b80*/  SHFL.UP P6, R14, R13, R12, R11 ;  /* 0x0400000c0d0e7389 */ /* 0x00006400000c000b */
[----:B01----:R-:W-:Y:S01]  /*21b90*/  ENDCOLLECTIVE ;  /* 0x000000000000791b */ /* 0x003fe20003800000 */
.L_x_3143:
[----:B------:R-:W-:Y:S02]  /*21ba0*/  MOV R12, 0x8 ;  /* 0x00000008000c7802 */ /* 0x000fe40000000f00 */
[----:B------:R-:W-:-:S05]  /*21bb0*/  SEL R4, R14, RZ, P3 ;  /* 0x000000ff0e047207 */ /* 0x000fca0001800000 */
[----:B------:R-:W-:-:S04]  /*21bc0*/  IMAD.IADD R4, R3, 0x1, R4 ;  /* 0x0000000103047824 */ /* 0x000fc800078e0204 */
[----:B------:R-:W-:-:S07]  /*21bd0*/  IMAD.MOV.U32 R13, RZ, RZ, R4 ;  /* 0x000000ffff0d7224 */ /* 0x000fce00078e0004 */
[----:B------:R-:W-:Y:S05]  /*21be0*/  WARPSYNC.COLLECTIVE R15, `(.L_x_3144) ;  /* 0x000000000f087348 */ /* 0x000fea0003c00000 */
[----:B------:R0:W1:Y:S02]  /*21bf0*/  SHFL.UP P6, R14, R13, R12, R11 ;  /* 0x0400000c0d0e7389 */ /* 0x00006400000c000b */
[----:B01----:R-:W-:Y:S01]  /*21c00*/  ENDCOLLECTIVE ;  /* 0x000000000000791b */ /* 0x003fe20003800000 */
.L_x_3144:
[----:B------:R-:W-:Y:S01]  /*21c10*/  IMAD.MOV.U32 R12, RZ, RZ, 0x10 ;  /* 0x00000010ff0c7424 */ /* 0x000fe200078e00ff */
[----:B------:R-:W-:-:S05]  /*21c20*/  SEL R7, R14, RZ, P4 ;  /* 0x000000ff0e077207 */ /* 0x000fca0002000000 */
[----:B------:R-:W-:-:S04]  /*21c30*/  IMAD.IADD R7, R4, 0x1, R7 ;  /* 0x0000000104077824 */ /* 0x000fc800078e0207 */
[----:B------:R-:W-:-:S07]  /*21c40*/  IMAD.MOV.U32 R13, RZ, RZ, R7 ;  /* 0x000000ffff0d7224 */ /* 0x000fce00078e0007 */
[----:B------:R-:W-:Y:S05]  /*21c50*/  WARPSYNC.COLLECTIVE R15, `(.L_x_3145) ;  /* 0x000000000f087348 */ /* 0x000fea0003c00000 */
[----:B------:R0:W1:Y:S02]  /*21c60*/  SHFL.UP P6, R14, R13, R12, R11 ;  /* 0x0400000c0d0e7389 */ /* 0x00006400000c000b */
[----:B01----:R-:W-:Y:S01]  /*21c70*/  ENDCOLLECTIVE ;  /* 0x000000000000791b */ /* 0x003fe20003800000 */
.L_x_3145:
        /* <DEDUP_REMOVED lines=8> */
.L_x_3146:
[----:B------:R-:W-:Y:S05]  /*21d00*/  BRA `(.L_x_3147) ;  /* 0xffffff9000487947 */ /* 0x000fea000383ffff */
.L_x_2917:
[----:B------:R-:W-:Y:S01]  /*21d10*/  BSSY B0, `(.L_x_3148) ;  /* 0x0000006000007945 */ /* 0x000fe20003800000 */
[----:B------:R-:W-:Y:S02]  /*21d20*/  PLOP3.LUT P6, PT, P6, PT, PT, 0x8, 0x0 ;  /* 0x000000000000781c */ /* 0x000fe400037ce170 */
[----:B------:R-:W-:-:S11]  /*21d30*/  MOV R15, 0xffffffff ;  /* 0xffffffff000f7802 */ /* 0x000fd60000000f00 */
[----:B01----:R-:W-:Y:S05]  /*21d40*/  WARPSYNC.COLLECTIVE R15, `(.L_x_3149) ;  /* 0x000000000f087348 */ /* 0x003fea0003c00000 */
[----:B------:R-:W-:Y:S01]  /*21d50*/  VOTE.ANY R14, PT, P6 ;  /* 0x00000000000e7806 */ /* 0x000fe200030e0100 */
[----:B01----:R-:W-:Y:S06]  /*21d60*/  ENDCOLLECTIVE ;  /* 0x000000000000791b */ /* 0x003fec0003800000 */
.L_x_3149:
[----:B------:R-:W-:Y:S05]  /*21d70*/  BSYNC B0 ;  /* 0x0000000000007941 */ /* 0x000fea0003800000 */
.L_x_3148:
[----:B------:R-:W-:Y:S01]  /*21d80*/  IMAD.MOV.U32 R3, RZ, RZ, R14 ;  /* 0x000000ffff037224 */ /* 0x000fe200078e000e */
[----:B------:R-:W-:Y:S01]  /*21d90*/  MOV R11, 0x1f ;  /* 0x0000001f000b7802 */ /* 0x000fe20000000f00 */
[----:B------:R-:W-:Y:S02]  /*21da0*/  IMAD.MOV.U32 R13, RZ, RZ, R25 ;  /* 0x000000ffff0d7224 */ /* 0x000fe400078e0019 */
[----:B------:R-:W0:Y:S01]  /*21db0*/  POPC R7, R3 ;  /* 0x0000000300077309 */ /* 0x000e220000000000 */
[----:B------:R-:W-:Y:S02]  /*21dc0*/  IMAD.MOV.U32 R15, RZ, RZ, -0x1 ;  /* 0xffffffffff0f7424 */ /* 0x000fe400078e00ff */
[----:B0-----:R-:W-:Y:S02]  /*21dd0*/  IMAD.MOV.U32 R12, RZ, RZ, R7 ;  /* 0x000000ffff0c7224 */ /* 0x001fe400078e0007 */
[----:B------:R-:W-:-:S07]  /*21de0*/  IMAD.IADD R27, R7, 0x1, R27 ;  /* 0x00000001071b7824 */ /* 0x000fce00078e021b */
[----:B------:R-:W-:Y:S05]  /*21df0*/  WARPSYNC.COLLECTIVE R15, `(.L_x_3150) ;  /* 0x000000000f087348 */ /* 0x000fea0003c00000 */
[----:B------:R0:W1:Y:S02]  /*21e00*/  SHFL.IDX P6, R14, R13, R12, R11 ;  /* 0x0000000c0d0e7389 */ /* 0x00006400000c000b */
[----:B01----:R-:W-:Y:S01]  /*21e10*/  ENDCOLLECTIVE ;  /* 0x000000000000791b */ /* 0x003fe20003800000 */
.L_x_3150:
[----:B------:R-:W-:Y:S02]  /*21e20*/  IMAD.MOV.U32 R13, RZ, RZ, R5 ;  /* 0x000000ffff0d7224 */ /* 0x000fe400078e0005 */
[----:B------:R-:W-:-:S07]  /*21e30*/  IMAD.MOV.U32 R25, RZ, RZ, R14 ;  /* 0x000000ffff197224 */ /* 0x000fce00078e000e */
[----:B------:R-:W-:Y:S05]  /*21e40*/  WARPSYNC.COLLECTIVE R15, `(.L_x_3151) ;  /* 0x000000000f087348 */ /* 0x000fea0003c00000 */
[----:B------:R0:W1:Y:S02]  /*21e50*/  SHFL.IDX P6, R14, R13, R12, R11 ;  /* 0x0000000c0d0e7389 */ /* 0x00006400000c000b */
[----:B01----:R-:W-:Y:S01]  /*21e60*/  ENDCOLLECTIVE ;  /* 0x000000000000791b */ /* 0x003fe20003800000 */
.L_x_3151:
[----:B------:R-:W-:Y:S01]  /*21e70*/  MOV R5, R14 ;  /* 0x0000000e00057202 */ /* 0x000fe20000000f00 */
[----:B------:R-:W-:Y:S06]  /*21e80*/  BRA `(.L_x_3152) ;  /* 0xffffff9000287947 */ /* 0x000fec000383ffff */
.L_x_2919:
[----:B------:R-:W-:Y:S01]  /*21e90*/  BSSY B0, `(.L_x_3153) ;  /* 0x0000007000007945 */ /* 0x000fe20003800000 */
[----:B------:R-:W-:Y:S01]  /*21ea0*/  IMAD.MOV.U32 R13, RZ, RZ, R2 ;  /* 0x000000ffff0d7224 */ /* 0x000fe200078e0002 */
[----:B------:R-:W-:Y:S01]  /*21eb0*/  MOV R15, 0xffffffff ;  /* 0xffffffff000f7802 */ /* 0x000fe20000000f00 */
[----:B------:R-:W-:-:S07]  /*21ec0*/  IMAD.MOV.U32 R11, RZ, RZ, 0x1f ;  /* 0x0000001fff0b7424 */ /* 0x000fce00078e00ff */
[----:B01234-:R-:W-:Y:S05]  /*21ed0*/  WARPSYNC.COLLECTIVE R15, `(.L_x_3154) ;  /* 0x000000000f087348 */ /* 0x01ffea0003c00000 */
[----:B------:R0:W0:Y:S02]  /*21ee0*/  SHFL.IDX P6, R14, R13, R12, R11 ;  /* 0x0000000c0d0e7389 */ /* 0x00002400000c000b */
[----:B01234-:R-:W-:Y:S01]  /*21ef0*/  ENDCOLLECTIVE ;  /* 0x000000000000791b */ /* 0x01ffe20003800000 */
.L_x_3154:
[----:B------:R-:W-:Y:S05]  /*21f00*/  BSYNC B0 ;  /* 0x0000000000007941 */ /* 0x000fea0003800000 */
.L_x_3153:
[----:B------:R-:W-:Y:S01]  /*21f10*/  IMAD.MOV.U32 R24, RZ, RZ, R14 ;  /* 0x000000ffff187224 */ /* 0x000fe200078e000e */
[----:B------:R-:W-:Y:S06]  /*21f20*/  BRA `(.L_x_2918) ;  /* 0xffffff9000187947 */ /* 0x000fec000383ffff */
.L_x_2925:
[----:B0-----:R0:W4:Y:S02]  /*21f30*/  SYNCS.PHASECHK.TRANS64.TRYWAIT P0, [R5+URZ+0x16820], R0 ;  /* 0x01682000050075a7 */ /* 0x001124000800017f */
[----:B----4-:R-:W-:Y:S05]  /*21f40*/  @!P0 NANOSLEEP.SYNCS 0x989680 ;  /* 0x009896800000895d */ /* 0x010fea0003900000 */
[----:B------:R-:W4:Y:S02]  /*21f50*/  @!P0 SYNCS.PHASECHK.TRANS64 P0, [R5+URZ+0x16820], R0 ;  /* 0x01682000050085a7 */ /* 0x000f24000800007f */
[----:B----4-:R-:W-:Y:S05]  /*21f60*/  @!P0 BRA `(.L_x_2925) ;  /* 0xfffffffc00f08947 */ /* 0x010fea000383ffff */
[----:B------:R-:W-:Y:S05]  /*21f70*/  BRA `(.L_x_3155) ;  /* 0xffffff9800747947 */ /* 0x000fea000383ffff */
.L_x_2926:
[----:B------:R-:W4:Y:S01]  /*21f80*/  S2R R2, SR_TID.X ;  /* 0x0000000000027919 */ /* 0x000f220000002100 */
[----:B------:R-:W-:Y:S01]  /*21f90*/  BSSY B0, `(.L_x_3156) ;  /* 0x000000a000007945 */ /* 0x000fe20003800000 */
[----:B------:R-:W-:Y:S01]  /*21fa0*/  IMAD.MOV.U32 R12, RZ, RZ, RZ ;  /* 0x000000ffff0c7224 */ /* 0x000fe200078e00ff */
[----:B------:R-:W-:Y:S01]  /*21fb0*/  MOV R11, 0x1f ;  /* 0x0000001f000b7802 */ /* 0x000fe20000000f00 */
[----:B------:R-:W-:Y:S01]  /*21fc0*/  IMAD.MOV.U32 R15, RZ, RZ, -0x1 ;  /* 0xffffffffff0f7424 */ /* 0x000fe200078e00ff */
[----:B----4-:R-:W-:-:S04]  /*21fd0*/  SHF.R.U32.HI R2, RZ, 0x5, R2 ;  /* 0x00000005ff027819 */ /* 0x010fc80000011602 */
[----:B------:R-:W-:-:S05]  /*21fe0*/  LOP3.LUT R2, R2, 0x3, RZ, 0xc0, !PT ;  /* 0x0000000302027812 */ /* 0x000fca00078ec0ff */
[----:B------:R-:W-:-:S07]  /*21ff0*/  IMAD.MOV.U32 R13, RZ, RZ, R2 ;  /* 0x000000ffff0d7224 */ /* 0x000fce00078e0002 */
[----:B0123--:R-:W-:Y:S05]  /*22000*/  WARPSYNC.COLLECTIVE R15, `(.L_x_3157) ;  /* 0x000000000f087348 */ /* 0x00ffea0003c00000 */
[----:B------:R4:W0:Y:S02]  /*22010*/  SHFL.IDX P6, R14, R13, R12, R11 ;  /* 0x0000000c0d0e7389 */ /* 0x00082400000c000b */
[----:B01234-:R-:W-:Y:S01]  /*22020*/  ENDCOLLECTIVE ;  /* 0x000000000000791b */ /* 0x01ffe20003800000 */
.L_x_3157:
[----:B------:R-:W-:Y:S05]  /*22030*/  BSYNC B0 ;  /* 0x0000000000007941 */ /* 0x000fea0003800000 */
.L_x_3156:
[----:B------:R-:W-:Y:S05]  /*22040*/  BRA `(.L_x_3158) ;  /* 0xffffff98005c7947 */ /* 0x000fea000383ffff */
.L_x_2927:
[----:B------:R-:W-:Y:S01]  /*22050*/  BSSY B0, `(.L_x_3159) ;  /* 0x0000006000007945 */ /* 0x000fe20003800000 */
[----:B------:R-:W-:-:S07]  /*22060*/  IMAD.MOV.U32 R15, RZ, RZ, -0x1 ;  /* 0xffffffffff0f7424 */ /* 0x000fce00078e00ff */
[----:B0123--:R-:W-:Y:S05]  /*22070*/  WARPSYNC.COLLECTIVE R15, `(.L_x_3160) ;  /* 0x000000000f0c7348 */ /* 0x00ffea0003c00000 */
[----:B------:R-:W-:Y:S02]  /*22080*/  ELECT P6, UR62, PT ;  /* 0x00000000003e782f */ /* 0x000fe400038c0000 */
[----:B------:R-:W-:Y:S01]  /*22090*/  MOV R14, UR62 ;  /* 0x0000003e000e7c02 */ /* 0x000fe20008000f00 */
[----:B0123--:R-:W-:Y:S10]  /*220a0*/  ENDCOLLECTIVE ;  /* 0x000000000000791b */ /* 0x00fff40003800000 */
.L_x_3160:
[----:B------:R-:W-:Y:S05]  /*220b0*/  BSYNC B0 ;  /* 0x0000000000007941 */ /* 0x000fea0003800000 */
.L_x_3159:
[----:B------:R-:W-:Y:S05]  /*220c0*/  BRA `(.L_x_3161) ;  /* 0xffffff9800507947 */ /* 0x000fea000383ffff */
.L_x_2929:
[----:B0-----:R0:W4:Y:S02]  /*220d0*/  SYNCS.PHASECHK.TRANS64.TRYWAIT P1, [R3+URZ+0x16840], R2 ;  /* 0x01684002030075a7 */ /* 0x001124000802017f */
[----:B----4-:R-:W-:Y:S05]  /*220e0*/  @!P1 NANOSLEEP.SYNCS 0x989680 ;  /* 0x009896800000995d */ /* 0x010fea0003900000 */
[----:B------:R-:W4:Y:S02]  /*220f0*/  @!P1 SYNCS.PHASECHK.TRANS64 P1, [R3+URZ+0x16840], R2 ;  /* 0x01684002030095a7 */ /* 0x000f24000802007f */
[----:B----4-:R-:W-:Y:S05]  /*22100*/  @!P1 BRA `(.L_x_2929) ;  /* 0xfffffffc00f09947 */ /* 0x010fea000383ffff */
[----:B------:R-:W-:Y:S05]  /*22110*/  BRA `(.L_x_3162) ;  /* 0xffffff9800707947 */ /* 0x000fea000383ffff */
.L_x_2931:
[----:B----4-:R4:W0:Y:S02]  /*22120*/  SYNCS.PHASECHK.TRANS64.TRYWAIT P1, [R5+URZ+0x16840], R0 ;  /* 0x01684000050075a7 */ /* 0x010824000802017f */
[----:B0-----:R-:W-:Y:S05]  /*22130*/  @!P1 NANOSLEEP.SYNCS 0x989680 ;  /* 0x009896800000995d */ /* 0x001fea0003900000 */
[----:B------:R-:W0:Y:S02]  /*22140*/  @!P1 SYNCS.PHASECHK.TRANS64 P1, [R5+URZ+0x16840], R0 ;  /* 0x01684000050095a7 */ /* 0x000e24000802007f */
[----:B0-----:R-:W-:Y:S05]  /*22150*/  @!P1 BRA `(.L_x_2931) ;  /* 0xfffffffc00f09947 */ /* 0x001fea000383ffff */
[----:B------:R-:W-:Y:S05]  /*22160*/  BRA `(.L_x_3163) ;  /* 0xffffff98007c7947 */ /* 0x000fea000383ffff */
.L_x_2933:
[----:B------:R0:W0:Y:S02]  /*22170*/  SYNCS.PHASECHK.TRANS64.TRYWAIT P1, [R3+URZ+0x16860], R2 ;  /* 0x01686002030075a7 */ /* 0x000024000802017f */
[----:B0-----:R-:W-:Y:S05]  /*22180*/  @!P1 NANOSLEEP.SYNCS 0x989680 ;  /* 0x009896800000995d */ /* 0x001fea0003900000 */
[----:B------:R-:W0:Y:S02]  /*22190*/  @!P1 SYNCS.PHASECHK.TRANS64 P1, [R3+URZ+0x16860], R2 ;  /* 0x01686002030095a7 */ /* 0x000e24000802007f */
[----:B0-----:R-:W-:Y:S05]  /*221a0*/  @!P1 BRA `(.L_x_2933) ;  /* 0xfffffffc00f09947 */ /* 0x001fea000383ffff */
[----:B------:R-:W-:Y:S05]  /*221b0*/  BRA `(.L_x_3164) ;  /* 0xffffff9800787947 */ /* 0x000fea000383ffff */
.L_x_3165:
        /* <DEDUP_REMOVED lines=12> */
.L_x_3174:


//--------------------- .nv.global.init           --------------------------
	.section	.nv.global.init,"aw",@progbits
.nv.global.init:
	.type		$str$23,@object
	.size		$str$23,($str$24 - $str$23)
$str$23:
        /*0000*/ 	.byte	0x28, 0x61, 0x64, 0x64, 0x72, 0x65, 0x73, 0x73, 0x20, 0x26, 0x20, 0x6d, 0x61, 0x73, 0x6b, 0x29
        /*0010*/ 	.byte	0x20, 0x3d, 0x3d, 0x20, 0x30, 0x00
	.type		$str$24,@object
	.size		$str$24,(__unnamed_4 - $str$24)
$str$24:
        /*0016*/ 	.byte	0x2f, 0x74, 0x6d, 0x70, 0x2f, 0x6f, 0x73, 0x73, 0x5f, 0x6b, 0x65, 0x72, 0x6e, 0x65, 0x6c, 0x73
        /*0026*/ 	.byte	0x5f, 0x73, 0x72, 0x63, 0x2f, 0x66, 0x6c, 0x61, 0x73, 0x68, 0x5f, 0x61, 0x74, 0x74, 0x65, 0x6e
        /*0036*/ 	.byte	0x74, 0x69, 0x6f, 0x6e, 0x2f, 0x63, 0x73, 0x72, 0x63, 0x2f, 0x63, 0x75, 0x74, 0x6c, 0x61, 0x73
        /*0046*/ 	.byte	0x73, 0x2f, 0x69, 0x6e, 0x63, 0x6c, 0x75, 0x64, 0x65, 0x2f, 0x63, 0x75, 0x74, 0x65, 0x2f, 0x70
        /*0056*/ 	.byte	0x6f, 0x69, 0x6e, 0x74, 0x65, 0x72, 0x5f, 0x66, 0x6c, 0x61, 0x67, 0x67, 0x65, 0x64, 0x2e, 0x68
        /*0066*/ 	.byte	0x70, 0x70, 0x00
	.type		__unnamed_4,@object
	.size		__unnamed_4,(__unnamed_5 - __unnamed_4)
__unnamed_4:
        /* <DEDUP_REMOVED lines=23> */
        /*01d9*/ 	.byte	0x3a, 0x43, 0x3c, 0x30, 0x3e, 0x3e, 0x3e, 0x3e, 0x3e, 0x20, 0x26, 0x5d, 0x00
	.type		__unnamed_5,@object
	.size		__unnamed_5,(__unnamed_3 - __unnamed_5)
__unnamed_5:
        /* <DEDUP_REMOVED lines=24> */
        /*0366*/ 	.byte	0x00
	.type		__unnamed_3,@object
	.size		__unnamed_3,(__unnamed_2 - __unnamed_3)
__unnamed_3:
        /* <DEDUP_REMOVED lines=28> */
        /*0527*/ 	.byte	0x32, 0x3e, 0x3e, 0x3e, 0x3e, 0x3e, 0x5d, 0x00
	.type		__unnamed_2,@object
	.size		__unnamed_2,(__unnamed_1 - __unnamed_2)
__unnamed_2:
        /* <DEDUP_REMOVED lines=29> */
	.type		__unnamed_1,@object
	.size		__unnamed_1,(.L_0 - __unnamed_1)
__unnamed_1:
        /* <DEDUP_REMOVED lines=28> */
        /*08b7*/ 	.byte	0x32, 0x3e, 0x3e, 0x3e, 0x3e, 0x3e, 0x20, 0x26, 0x5d, 0x00
.L_0:


//--------------------- .nv.shared._ZN7cutlass13device_kernelIN5flash11enable_sm90INS1_16FlashAttnFwdSm90INS1_25CollectiveMainloopFwdSm90ILi2EN4cute5tupleIJNS5_1CILi1EEES8_S8_EEENS6_IJNS7_ILi192EEENS7_ILi128EEENS7_ILi64EEEEEELi64ENS_6half_tEfNS_4arch4Sm90ELb0ELb0ELb1ELb0ELb1ELb0ELb0ELb1ELb1ELb1ELb1ELb0EEENS1_21CollectiveEpilogueFwdINS6_IJSA_SC_SB_EEES9_SE_SG_Li384ELb0ELb1ELb1ELb0EEENS1_19SingleTileSchedulerILb0ELb1ELb1ELi192EEEEEEEEEvNT_6ParamsE --------------------------
	.section	.nv.shared._ZN7cutlass13device_kernelIN5flash11enable_sm90INS1_16FlashAttnFwdSm90INS1_25CollectiveMainloopFwdSm90ILi2EN4cute5tupleIJNS5_1CILi1EEES8_S8_EEENS6_IJNS7_ILi192EEENS7_ILi128EEENS7_ILi64EEEEEELi64ENS_6half_tEfNS_4arch4Sm90ELb0ELb0ELb1ELb0ELb1ELb0ELb0ELb1ELb1ELb1ELb1ELb0EEENS1_21CollectiveEpilogueFwdINS6_IJSA_SC_SB_EEES9_SE_SG_Li384ELb0ELb1ELb1ELb0EEENS1_19SingleTileSchedulerILb0ELb1ELb1ELi192EEEEEEEEEvNT_6ParamsE,"aw",@nobits
	.sectionflags	@""
	.align	16
	.zero		1024


//--------------------- .nv.shared.reserved.0     --------------------------
	.section	.nv.shared.reserved.0,"aw",@nobits
	.weak		__nv_reservedSMEM_offset_0_alias
	.size		__nv_reservedSMEM_offset_0_alias, 0, 0
	.other		__nv_reservedSMEM_offset_0_alias,@"STO_CUDA_RESERVED_SHARED STV_DEFAULT"
__nv_reservedSMEM_offset_0_alias:
	.zero		0


//--------------------- .nv.global                --------------------------
	.section	.nv.global,"aw",@nobits
.nv.global:
	.type		_ZN85_INTERNAL_0ae2b1d6_49_flash_fwd_hdim64_fp16_paged_split_softcap_sm90_cu_ef95aea4_41954cute1_E,@object
	.size		_ZN85_INTERNAL_0ae2b1d6_49_flash_fwd_hdim64_fp16_paged_split_softcap_sm90_cu_ef95aea4_41954cute1_E,(_ZN85_INTERNAL_0ae2b1d6_49_flash_fwd_hdim64_fp16_paged_split_softcap_sm90_cu_ef95aea4_41954cuda3std3__45__cpo6cbeginE - _ZN85_INTERNAL_0ae2b1d6_49_flash_fwd_hdim64_fp16_paged_split_softcap_sm90_cu_ef95aea4_41954cute1_E)
_ZN85_INTERNAL_0ae2b1d6_49_flash_fwd_hdim64_fp16_paged_split_softcap_sm90_cu_ef95aea4_41954cute1_E:
	.zero		1
	.type		_ZN85_INTERNAL_0ae2b1d6_49_flash_fwd_hdim64_fp16_paged_split_softcap_sm90_cu_ef95aea4_41954cuda3std3__45__cpo6cbeginE,@object
	.size		_ZN85_INTERNAL_0ae2b1d6_49_flash_fwd_hdim64_fp16_paged_split_softcap_sm90_cu_ef95aea4_41954cuda3std3__45__cpo6cbeginE,(_ZN85_INTERNAL_0ae2b1d6_49_flash_fwd_hdim64_fp16_paged_split_softcap_sm90_cu_ef95aea4_41954cuda3std3__48in_placeE - _ZN85_INTERNAL_0ae2b1d6_49_flash_fwd_hdim64_fp16_paged_split_softcap_sm90_cu_ef95aea4_41954cuda3std3__45__cpo6cbeginE)
_ZN85_INTERNAL_0ae2b1d6_49_flash_fwd_hdim64_fp16_paged_split_softcap_sm90_cu_ef95aea4_41954cuda3std3__45__cpo6cbeginE:
	.zero		1
	.type		_ZN85_INTERNAL_0ae2b1d6_49_flash_fwd_hdim64_fp16_paged_split_softcap_sm90_cu_ef95aea4_41954cuda3std3__48in_placeE,@object
	.size		_ZN85_INTERNAL_0ae2b1d6_49_flash_fwd_hdim64_fp16_paged_split_softcap_sm90_cu_ef95aea4_41954cuda3std3__48in_placeE,(_ZN85_INTERNAL_0ae2b1d6_49_flash_fwd_hdim64_fp16_paged_split_softcap_sm90_cu_ef95aea4_41954cuda3std6ranges3__45__cpo9iter_moveE - _ZN85_INTERNAL_0ae2b1d6_49_flash_fwd_hdim64_fp16_paged_split_softcap_sm90_cu_ef95aea4_41954cuda3std3__48in_placeE)
_ZN85_INTERNAL_0ae2b1d6_49_flash_fwd_hdim64_fp16_paged_split_softcap_sm90_cu_ef95aea4_41954cuda3std3__48in_placeE:
	.zero		1
	.type		_ZN85_INTERNAL_0ae2b1d6_49_flash_fwd_hdim64_fp16_paged_split_softcap_sm90_cu_ef95aea4_41954cuda3std6ranges3__45__cpo9iter_moveE,@object
	.size		_ZN85_INTERNAL_0ae2b1d6_49_flash_fwd_hdim64_fp16_paged_split_softcap_sm90_cu_ef95aea4_41954cuda3std6ranges3__45__cpo9iter_moveE,(_ZN85_INTERNAL_0ae2b1d6_49_flash_fwd_hdim64_fp16_paged_split_softcap_sm90_cu_ef95aea4_41954cuda3std3__45__cpo5beginE - _ZN85_INTERNAL_0ae2b1d6_49_flash_fwd_hdim64_fp16_paged_split_softcap_sm90_cu_ef95aea4_41954cuda3std6ranges3__45__cpo9iter_moveE)
_ZN85_INTERNAL_0ae2b1d6_49_flash_fwd_hdim64_fp16_paged_split_softcap_sm90_cu_ef95aea4_41954cuda3std6ranges3__45__cpo9iter_moveE:
	.zero		1
	.type		_ZN85_INTERNAL_0ae2b1d6_49_flash_fwd_hdim64_fp16_paged_split_softcap_sm90_cu_ef95aea4_41954cuda3std3__45__cpo5beginE,@object
	.size		_ZN85_INTERNAL_0ae2b1d6_49_flash_fwd_hdim64_fp16_paged_split_softcap_sm90_cu_ef95aea4_41954cuda3std3__45__cpo5beginE,(_ZN85_INTERNAL_0ae2b1d6_49_flash_fwd_hdim64_fp16_paged_split_softcap_sm90_cu_ef95aea4_41954cuda3std3__487_GLOBAL__N__0ae2b1d6_49_flash_fwd_hdim64_fp16_paged_split_softcap_sm90_cu_ef95aea4_41956ignoreE - _ZN85_INTERNAL_0ae2b1d6_49_flash_fwd_hdim64_fp16_paged_split_softcap_sm90_cu_ef95aea4_41954cuda3std3__45__cpo5beginE)
_ZN85_INTERNAL_0ae2b1d6_49_flash_fwd_hdim64_fp16_paged_split_softcap_sm90_cu_ef95aea4_41954cuda3std3__45__cpo5beginE:
	.zero		1
	.type		_ZN85_INTERNAL_0ae2b1d6_49_flash_fwd_hdim64_fp16_paged_split_softcap_sm90_cu_ef95aea4_41954cuda3std3__487_GLOBAL__N__0ae2b1d6_49_flash_fwd_hdim64_fp16_paged_split_softcap_sm90_cu_ef95aea4_41956ignoreE,@object
	.size		_ZN85_INTERNAL_0ae2b1d6_49_flash_fwd_hdim64_fp16_paged_split_softcap_sm90_cu_ef95aea4_41954cuda3std3__487_GLOBAL__N__0ae2b1d6_49_flash_fwd_hdim64_fp16_paged_split_softcap_sm90_cu_ef95aea4_41956ignoreE,(_ZN85_INTERNAL_0ae2b1d6_49_flash_fwd_hdim64_fp16_paged_split_softcap_sm90_cu_ef95aea4_41954cute7productE - _ZN85_INTERNAL_0ae2b1d6_49_flash_fwd_hdim64_fp16_paged_split_softcap_sm90_cu_ef95aea4_41954cuda3std3__487_GLOBAL__N__0ae2b1d6_49_flash_fwd_hdim64_fp16_paged_split_softcap_sm90_cu_ef95aea4_41956ignoreE)
_ZN85_INTERNAL_0ae2b1d6_49_flash_fwd_hdim64_fp16_paged_split_softcap_sm90_cu_ef95aea4_41954cuda3std3__487_GLOBAL__N__0ae2b1d6_49_flash_fwd_hdim64_fp16_paged_split_softcap_sm90_cu_ef95aea4_41956ignoreE:
	.zero		1
	.type		_ZN85_INTERNAL_0ae2b1d6_49_flash_fwd_hdim64_fp16_paged_split_softcap_sm90_cu_ef95aea4_41954cute7productE,@object
	.size		_ZN85_INTERNAL_0ae2b1d6_49_flash_fwd_hdim64_fp16_paged_split_softcap_sm90_cu_ef95aea4_41954cute7productE,(_ZN85_INTERNAL_0ae2b1d6_49_flash_fwd_hdim64_fp16_paged_split_softcap_sm90_cu_ef95aea4_41954cuda3std3__45__cpo3endE - _ZN85_INTERNAL_0ae2b1d6_49_flash_fwd_hdim64_fp16_paged_split_softcap_sm90_cu_ef95aea4_41954cute7productE)
_ZN85_INTERNAL_0ae2b1d6_49_flash_fwd_hdim64_fp16_paged_split_softcap_sm90_cu_ef95aea4_41954cute7productE:
	.zero		1
	.type		_ZN85_INTERNAL_0ae2b1d6_49_flash_fwd_hdim64_fp16_paged_split_softcap_sm90_cu_ef95aea4_41954cuda3std3__45__cpo3endE,@object
	.size		_ZN85_INTERNAL_0ae2b1d6_49_flash_fwd_hdim64_fp16_paged_split_softcap_sm90_cu_ef95aea4_41954cuda3std3__45__cpo3endE,(_ZN85_INTERNAL_0ae2b1d6_49_flash_fwd_hdim64_fp16_paged_split_softcap_sm90_cu_ef95aea4_41954cuda3std3__419piecewise_constructE - _ZN85_INTERNAL_0ae2b1d6_49_flash_fwd_hdim64_fp16_paged_split_softcap_sm90_cu_ef95aea4_41954cuda3std3__45__cpo3endE)
_ZN85_INTERNAL_0ae2b1d6_49_flash_fwd_hdim64_fp16_paged_split_softcap_sm90_cu_ef95aea4_41954cuda3std3__45__cpo3endE:
	.zero		1
	.type		_ZN85_INTERNAL_0ae2b1d6_49_flash_fwd_hdim64_fp16_paged_split_softcap_sm90_cu_ef95aea4_41954cuda3std3__419piecewise_constructE,@object
	.size		_ZN85_INTERNAL_0ae2b1d6_49_flash_fwd_hdim64_fp16_paged_split_softcap_sm90_cu_ef95aea4_41954cuda3std3__419piecewise_constructE,(_ZN85_INTERNAL_0ae2b1d6_49_flash_fwd_hdim64_fp16_paged_split_softcap_sm90_cu_ef95aea4_41954cuda3std3__45__cpo4cendE - _ZN85_INTERNAL_0ae2b1d6_49_flash_fwd_hdim64_fp16_paged_split_softcap_sm90_cu_ef95aea4_41954cuda3std3__419piecewise_constructE)
_ZN85_INTERNAL_0ae2b1d6_49_flash_fwd_hdim64_fp16_paged_split_softcap_sm90_cu_ef95aea4_41954cuda3std3__419piecewise_constructE:
	.zero		1
	.type		_ZN85_INTERNAL_0ae2b1d6_49_flash_fwd_hdim64_fp16_paged_split_softcap_sm90_cu_ef95aea4_41954cuda3std3__45__cpo4cendE,@object
	.size		_ZN85_INTERNAL_0ae2b1d6_49_flash_fwd_hdim64_fp16_paged_split_softcap_sm90_cu_ef95aea4_41954cuda3std3__45__cpo4cendE,(_ZN85_INTERNAL_0ae2b1d6_49_flash_fwd_hdim64_fp16_paged_split_softcap_sm90_cu_ef95aea4_41954cuda3std6ranges3__45__cpo4swapE - _ZN85_INTERNAL_0ae2b1d6_49_flash_fwd_hdim64_fp16_paged_split_softcap_sm90_cu_ef95aea4_41954cuda3std3__45__cpo4cendE)
_ZN85_INTERNAL_0ae2b1d6_49_flash_fwd_hdim64_fp16_paged_split_softcap_sm90_cu_ef95aea4_41954cuda3std3__45__cpo4cendE:
	.zero		1
	.type		_ZN85_INTERNAL_0ae2b1d6_49_flash_fwd_hdim64_fp16_paged_split_softcap_sm90_cu_ef95aea4_41954cuda3std6ranges3__45__cpo4swapE,@object
	.size		_ZN85_INTERNAL_0ae2b1d6_49_flash_fwd_hdim64_fp16_paged_split_softcap_sm90_cu_ef95aea4_41954cuda3std6ranges3__45__cpo4swapE,(.L_12 - _ZN85_INTERNAL_0ae2b1d6_49_flash_fwd_hdim64_fp16_paged_split_softcap_sm90_cu_ef95aea4_41954cuda3std6ranges3__45__cpo4swapE)
_ZN85_INTERNAL_0ae2b1d6_49_flash_fwd_hdim64_fp16_paged_split_softcap_sm90_cu_ef95aea4_41954cuda3std6ranges3__45__cpo4swapE:
	.zero		1
.L_12:


//--------------------- .nv.shared._ZN7cutlass13device_kernelIN5flash11enable_sm90INS1_16FlashAttnFwdSm90INS1_25CollectiveMainloopFwdSm90ILi2EN4cute5tupleIJNS5_1CILi1EEES8_S8_EEENS6_IJNS7_ILi192EEENS7_ILi128EEENS7_ILi64EEEEEELi64ENS_6half_tEfNS_4arch4Sm90ELb0ELb0ELb1ELb1ELb1ELb0ELb0ELb1ELb1ELb1ELb1ELb0EEENS1_21CollectiveEpilogueFwdINS6_IJSA_SC_SB_EEES9_SE_SG_Li384ELb1ELb1ELb1ELb0EEENS1_36VarlenDynamicPersistentTileSchedulerILi192ELi128ELi384ELi128ELb1ELb1ELb1ELb0ELb1ELb1EEEEEEEEEvNT_6ParamsE --------------------------
	.section	.nv.shared._ZN7cutlass13device_kernelIN5flash11enable_sm90INS1_16FlashAttnFwdSm90INS1_25CollectiveMainloopFwdSm90ILi2EN4cute5tupleIJNS5_1CILi1EEES8_S8_EEENS6_IJNS7_ILi192EEENS7_ILi128EEENS7_ILi64EEEEEELi64ENS_6half_tEfNS_4arch4Sm90ELb0ELb0ELb1ELb1ELb1ELb0ELb0ELb1ELb1ELb1ELb1ELb0EEENS1_21CollectiveEpilogueFwdINS6_IJSA_SC_SB_EEES9_SE_SG_Li384ELb1ELb1ELb1ELb0EEENS1_36VarlenDynamicPersistentTileSchedulerILi192ELi128ELi384ELi128ELb1ELb1ELb1ELb0ELb1ELb1EEEEEEEEEvNT_6ParamsE,"aw",@nobits
	.sectionflags	@""
	.align	16
	.zero		1024


//--------------------- .nv.shared._ZN7cutlass13device_kernelIN5flash11enable_sm90INS1_16FlashAttnFwdSm90INS1_25CollectiveMainloopFwdSm90ILi2EN4cute5tupleIJNS5_1CILi1EEES8_S8_EEENS6_IJNS7_ILi192EEENS7_ILi128EEENS7_ILi64EEEEEELi64ENS_6half_tEfNS_4arch4Sm90ELb0ELb0ELb1ELb1ELb1ELb1ELb0ELb1ELb1ELb1ELb1ELb0EEENS1_21CollectiveEpilogueFwdINS6_IJSA_SC_SB_EEES9_SE_SG_Li384ELb1ELb1ELb1ELb0EEENS1_36VarlenDynamicPersistentTileSchedulerILi192ELi128ELi384ELi128ELb1ELb1ELb1ELb0ELb1ELb1EEEEEEEEEvNT_6ParamsE --------------------------
	.section	.nv.shared._ZN7cutlass13device_kernelIN5flash11enable_sm90INS1_16FlashAttnFwdSm90INS1_25CollectiveMainloopFwdSm90ILi2EN4cute5tupleIJNS5_1CILi1EEES8_S8_EEENS6_IJNS7_ILi192EEENS7_ILi128EEENS7_ILi64EEEEEELi64ENS_6half_tEfNS_4arch4Sm90ELb0ELb0ELb1ELb1ELb1ELb1ELb0ELb1ELb1ELb1ELb1ELb0EEENS1_21CollectiveEpilogueFwdINS6_IJSA_SC_SB_EEES9_SE_SG_Li384ELb1ELb1ELb1ELb0EEENS1_36VarlenDynamicPersistentTileSchedulerILi192ELi128ELi384ELi128ELb1ELb1ELb1ELb0ELb1ELb1EEEEEEEEEvNT_6ParamsE,"aw",@nobits
	.sectionflags	@""
	.align	16
	.zero		1024


//--------------------- .nv.shared._ZN7cutlass13device_kernelIN5flash11enable_sm90INS1_16FlashAttnFwdSm90INS1_25CollectiveMainloopFwdSm90ILi2EN4cute5tupleIJNS5_1CILi1EEES8_S8_EEENS6_IJNS7_ILi192EEENS7_ILi128EEENS7_ILi64EEEEEELi64ENS_6half_tEfNS_4arch4Sm90ELb0ELb1ELb1ELb0ELb1ELb0ELb0ELb1ELb1ELb1ELb1ELb0EEENS1_21CollectiveEpilogueFwdINS6_IJSA_SC_SB_EEES9_SE_SG_Li384ELb0ELb1ELb1ELb0EEENS1_19SingleTileSchedulerILb0ELb1ELb1ELi192EEEEEEEEEvNT_6ParamsE --------------------------
	.section	.nv.shared._ZN7cutlass13device_kernelIN5flash11enable_sm90INS1_16FlashAttnFwdSm90INS1_25CollectiveMainloopFwdSm90ILi2EN4cute5tupleIJNS5_1CILi1EEES8_S8_EEENS6_IJNS7_ILi192EEENS7_ILi128EEENS7_ILi64EEEEEELi64ENS_6half_tEfNS_4arch4Sm90ELb0ELb1ELb1ELb0ELb1ELb0ELb0ELb1ELb1ELb1ELb1ELb0EEENS1_21CollectiveEpilogueFwdINS6_IJSA_SC_SB_EEES9_SE_SG_Li384ELb0ELb1ELb1ELb0EEENS1_19SingleTileSchedulerILb0ELb1ELb1ELi192EEEEEEEEEvNT_6ParamsE,"aw",@nobits
	.sectionflags	@""
	.align	16
	.zero		1024


//--------------------- .nv.shared._ZN7cutlass13device_kernelIN5flash11enable_sm90INS1_16FlashAttnFwdSm90INS1_25CollectiveMainloopFwdSm90ILi2EN4cute5tupleIJNS5_1CILi1EEES8_S8_EEENS6_IJNS7_ILi192EEENS7_ILi128EEENS7_ILi64EEEEEELi64ENS_6half_tEfNS_4arch4Sm90ELb0ELb1ELb1ELb1ELb1ELb0ELb0ELb1ELb1ELb1ELb1ELb0EEENS1_21CollectiveEpilogueFwdINS6_IJSA_SC_SB_EEES9_SE_SG_Li384ELb1ELb1ELb1ELb0EEENS1_36VarlenDynamicPersistentTileSchedulerILi192ELi128ELi384ELi128ELb1ELb1ELb1ELb1ELb0ELb1EEEEEEEEEvNT_6ParamsE --------------------------
	.section	.nv.shared._ZN7cutlass13device_kernelIN5flash11enable_sm90INS1_16FlashAttnFwdSm90INS1_25CollectiveMainloopFwdSm90ILi2EN4cute5tupleIJNS5_1CILi1EEES8_S8_EEENS6_IJNS7_ILi192EEENS7_ILi128EEENS7_ILi64EEEEEELi64ENS_6half_tEfNS_4arch4Sm90ELb0ELb1ELb1ELb1ELb1ELb0ELb0ELb1ELb1ELb1ELb1ELb0EEENS1_21CollectiveEpilogueFwdINS6_IJSA_SC_SB_EEES9_SE_SG_Li384ELb1ELb1ELb1ELb0EEENS1_36VarlenDynamicPersistentTileSchedulerILi192ELi128ELi384ELi128ELb1ELb1ELb1ELb1ELb0ELb1EEEEEEEEEvNT_6ParamsE,"aw",@nobits
	.sectionflags	@""
	.align	16
	.zero		1024


//--------------------- .nv.shared._ZN7cutlass13device_kernelIN5flash11enable_sm90INS1_16FlashAttnFwdSm90INS1_25CollectiveMainloopFwdSm90ILi2EN4cute5tupleIJNS5_1CILi1EEES8_S8_EEENS6_IJNS7_ILi192EEENS7_ILi128EEENS7_ILi64EEEEEELi64ENS_6half_tEfNS_4arch4Sm90ELb0ELb1ELb1ELb1ELb1ELb1ELb0ELb1ELb1ELb1ELb1ELb0EEENS1_21CollectiveEpilogueFwdINS6_IJSA_SC_SB_EEES9_SE_SG_Li384ELb1ELb1ELb1ELb0EEENS1_36VarlenDynamicPersistentTileSchedulerILi192ELi128ELi384ELi128ELb1ELb1ELb1ELb1ELb0ELb1EEEEEEEEEvNT_6ParamsE --------------------------
	.section	.nv.shared._ZN7cutlass13device_kernelIN5flash11enable_sm90INS1_16FlashAttnFwdSm90INS1_25CollectiveMainloopFwdSm90ILi2EN4cute5tupleIJNS5_1CILi1EEES8_S8_EEENS6_IJNS7_ILi192EEENS7_ILi128EEENS7_ILi64EEEEEELi64ENS_6half_tEfNS_4arch4Sm90ELb0ELb1ELb1ELb1ELb1ELb1ELb0ELb1ELb1ELb1ELb1ELb0EEENS1_21CollectiveEpilogueFwdINS6_IJSA_SC_SB_EEES9_SE_SG_Li384ELb1ELb1ELb1ELb0EEENS1_36VarlenDynamicPersistentTileSchedulerILi192ELi128ELi384ELi128ELb1ELb1ELb1ELb1ELb0ELb1EEEEEEEEEvNT_6ParamsE,"aw",@nobits
	.sectionflags	@""
	.align	16
	.zero		1024


//--------------------- .nv.shared._ZN7cutlass13device_kernelIN5flash11enable_sm90INS1_16FlashAttnFwdSm90INS1_25CollectiveMainloopFwdSm90ILi2EN4cute5tupleIJNS5_1CILi1EEES8_S8_EEENS6_IJNS7_ILi192EEENS7_ILi128EEENS7_ILi64EEEEEELi64ENS_6half_tEfNS_4arch4Sm90ELb1ELb0ELb1ELb0ELb1ELb0ELb0ELb1ELb1ELb1ELb1ELb0EEENS1_21CollectiveEpilogueFwdINS6_IJSA_SC_SB_EEES9_SE_SG_Li384ELb0ELb1ELb1ELb0EEENS1_19SingleTileSchedulerILb0ELb1ELb1ELi192EEEEEEEEEvNT_6ParamsE --------------------------
	.section	.nv.shared._ZN7cutlass13device_kernelIN5flash11enable_sm90INS1_16FlashAttnFwdSm90INS1_25CollectiveMainloopFwdSm90ILi2EN4cute5tupleIJNS5_1CILi1EEES8_S8_EEENS6_IJNS7_ILi192EEENS7_ILi128EEENS7_ILi64EEEEEELi64ENS_6half_tEfNS_4arch4Sm90ELb1ELb0ELb1ELb0ELb1ELb0ELb0ELb1ELb1ELb1ELb1ELb0EEENS1_21CollectiveEpilogueFwdINS6_IJSA_SC_SB_EEES9_SE_SG_Li384ELb0ELb1ELb1ELb0EEENS1_19SingleTileSchedulerILb0ELb1ELb1ELi192EEEEEEEEEvNT_6ParamsE,"aw",@nobits
	.sectionflags	@""
	.align	16
	.zero		1024


//--------------------- .nv.shared._ZN7cutlass13device_kernelIN5flash11enable_sm90INS1_16FlashAttnFwdSm90INS1_25CollectiveMainloopFwdSm90ILi2EN4cute5tupleIJNS5_1CILi1EEES8_S8_EEENS6_IJNS7_ILi192EEENS7_ILi128EEENS7_ILi64EEEEEELi64ENS_6half_tEfNS_4arch4Sm90ELb1ELb0ELb1ELb1ELb1ELb0ELb0ELb1ELb1ELb1ELb1ELb0EEENS1_21CollectiveEpilogueFwdINS6_IJSA_SC_SB_EEES9_SE_SG_Li384ELb1ELb1ELb1ELb0EEENS1_36VarlenDynamicPersistentTileSchedulerILi192ELi128ELi384ELi128ELb1ELb1ELb1ELb1ELb1ELb1EEEEEEEEEvNT_6ParamsE --------------------------
	.section	.nv.shared._ZN7cutlass13device_kernelIN5flash11enable_sm90INS1_16FlashAttnFwdSm90INS1_25CollectiveMainloopFwdSm90ILi2EN4cute5tupleIJNS5_1CILi1EEES8_S8_EEENS6_IJNS7_ILi192EEENS7_ILi128EEENS7_ILi64EEEEEELi64ENS_6half_tEfNS_4arch4Sm90ELb1ELb0ELb1ELb1ELb1ELb0ELb0ELb1ELb1ELb1ELb1ELb0EEENS1_21CollectiveEpilogueFwdINS6_IJSA_SC_SB_EEES9_SE_SG_Li384ELb1ELb1ELb1ELb0EEENS1_36VarlenDynamicPersistentTileSchedulerILi192ELi128ELi384ELi128ELb1ELb1ELb1ELb1ELb1ELb1EEEEEEEEEvNT_6ParamsE,"aw",@nobits
	.sectionflags	@""
	.align	16
	.zero		1024


//--------------------- .nv.shared._ZN7cutlass13device_kernelIN5flash11enable_sm90INS1_16FlashAttnFwdSm90INS1_25CollectiveMainloopFwdSm90ILi2EN4cute5tupleIJNS5_1CILi1EEES8_S8_EEENS6_IJNS7_ILi192EEENS7_ILi128EEENS7_ILi64EEEEEELi64ENS_6half_tEfNS_4arch4Sm90ELb1ELb0ELb1ELb1ELb1ELb1ELb0ELb1ELb1ELb1ELb1ELb0EEENS1_21CollectiveEpilogueFwdINS6_IJSA_SC_SB_EEES9_SE_SG_Li384ELb1ELb1ELb1ELb0EEENS1_36VarlenDynamicPersistentTileSchedulerILi192ELi128ELi384ELi128ELb1ELb1ELb1ELb1ELb1ELb1EEEEEEEEEvNT_6ParamsE --------------------------
	.section	.nv.shared._ZN7cutlass13device_kernelIN5flash11enable_sm90INS1_16FlashAttnFwdSm90INS1_25CollectiveMainloopFwdSm90ILi2EN4cute5tupleIJNS5_1CILi1EEES8_S8_EEENS6_IJNS7_ILi192EEENS7_ILi128EEENS7_ILi64EEEEEELi64ENS_6half_tEfNS_4arch4Sm90ELb1ELb0ELb1ELb1ELb1ELb1ELb0ELb1ELb1ELb1ELb1ELb0EEENS1_21CollectiveEpilogueFwdINS6_IJSA_SC_SB_EEES9_SE_SG_Li384ELb1ELb1ELb1ELb0EEENS1_36VarlenDynamicPersistentTileSchedulerILi192ELi128ELi384ELi128ELb1ELb1ELb1ELb1ELb1ELb1EEEEEEEEEvNT_6ParamsE,"aw",@nobits
	.sectionflags	@""
	.align	16
	.zero		1024


//--------------------- .nv.constant0._ZN7cutlass13device_kernelIN5flash11enable_sm90INS1_16FlashAttnFwdSm90INS1_25CollectiveMainloopFwdSm90ILi2EN4cute5tupleIJNS5_1CILi1EEES8_S8_EEENS6_IJNS7_ILi192EEENS7_ILi128EEENS7_ILi64EEEEEELi64ENS_6half_tEfNS_4arch4Sm90ELb0ELb0ELb1ELb0ELb1ELb0ELb0ELb1ELb1ELb1ELb1ELb0EEENS1_21CollectiveEpilogueFwdINS6_IJSA_SC_SB_EEES9_SE_SG_Li384ELb0ELb1ELb1ELb0EEENS1_19SingleTileSchedulerILb0ELb1ELb1ELi192EEEEEEEEEvNT_6ParamsE --------------------------
	.section	.nv.constant0._ZN7cutlass13device_kernelIN5flash11enable_sm90INS1_16FlashAttnFwdSm90INS1_25CollectiveMainloopFwdSm90ILi2EN4cute5tupleIJNS5_1CILi1EEES8_S8_EEENS6_IJNS7_ILi192EEENS7_ILi128EEENS7_ILi64EEEEEELi64ENS_6half_tEfNS_4arch4Sm90ELb0ELb0ELb1ELb0ELb1ELb0ELb0ELb1ELb1ELb1ELb1ELb0EEENS1_21CollectiveEpilogueFwdINS6_IJSA_SC_SB_EEES9_SE_SG_Li384ELb0ELb1ELb1ELb0EEENS1_19SingleTileSchedulerILb0ELb1ELb1ELi192EEEEEEEEEvNT_6ParamsE,"a",@progbits
	.sectionflags	@""
	.align	4
.nv.constant0._ZN7cutlass13device_kernelIN5flash11enable_sm90INS1_16FlashAttnFwdSm90INS1_25CollectiveMainloopFwdSm90ILi2EN4cute5tupleIJNS5_1CILi1EEES8_S8_EEENS6_IJNS7_ILi192EEENS7_ILi128EEENS7_ILi64EEEEEELi64ENS_6half_tEfNS_4arch4Sm90ELb0ELb0ELb1ELb0ELb1ELb0ELb0ELb1ELb1ELb1ELb1ELb0EEENS1_21CollectiveEpilogueFwdINS6_IJSA_SC_SB_EEES9_SE_SG_Li384ELb0ELb1ELb1ELb0EEENS1_19SingleTileSchedulerILb0ELb1ELb1ELi192EEEEEEEEEvNT_6ParamsE:
	.zero		3200


//--------------------- .nv.constant0._ZN7cutlass13device_kernelIN5flash11enable_sm90INS1_16FlashAttnFwdSm90INS1_25CollectiveMainloopFwdSm90ILi2EN4cute5tupleIJNS5_1CILi1EEES8_S8_EEENS6_IJNS7_ILi192EEENS7_ILi128EEENS7_ILi64EEEEEELi64ENS_6half_tEfNS_4arch4Sm90ELb0ELb0ELb1ELb1ELb1ELb0ELb0ELb1ELb1ELb1ELb1ELb0EEENS1_21CollectiveEpilogueFwdINS6_IJSA_SC_SB_EEES9_SE_SG_Li384ELb1ELb1ELb1ELb0EEENS1_36VarlenDynamicPersistentTileSchedulerILi192ELi128ELi384ELi128ELb1ELb1ELb1ELb0ELb1ELb1EEEEEEEEEvNT_6ParamsE --------------------------
	.section	.nv.constant0._ZN7cutlass13device_kernelIN5flash11enable_sm90INS1_16FlashAttnFwdSm90INS1_25CollectiveMainloopFwdSm90ILi2EN4cute5tupleIJNS5_1CILi1EEES8_S8_EEENS6_IJNS7_ILi192EEENS7_ILi128EEENS7_ILi64EEEEEELi64ENS_6half_tEfNS_4arch4Sm90ELb0ELb0ELb1ELb1ELb1ELb0ELb0ELb1ELb1ELb1ELb1ELb0EEENS1_21CollectiveEpilogueFwdINS6_IJSA_SC_SB_EEES9_SE_SG_Li384ELb1ELb1ELb1ELb0EEENS1_36VarlenDynamicPersistentTileSchedulerILi192ELi128ELi384ELi128ELb1ELb1ELb1ELb0ELb1ELb1EEEEEEEEEvNT_6ParamsE,"a",@progbits
	.sectionflags	@""
	.align	4
.nv.constant0._ZN7cutlass13device_kernelIN5flash11enable_sm90INS1_16FlashAttnFwdSm90INS1_25CollectiveMainloopFwdSm90ILi2EN4cute5tupleIJNS5_1CILi1EEES8_S8_EEENS6_IJNS7_ILi192EEENS7_ILi128EEENS7_ILi64EEEEEELi64ENS_6half_tEfNS_4arch4Sm90ELb0ELb0ELb1ELb1ELb1ELb0ELb0ELb1ELb1ELb1ELb1ELb0EEENS1_21CollectiveEpilogueFwdINS6_IJSA_SC_SB_EEES9_SE_SG_Li384ELb1ELb1ELb1ELb0EEENS1_36VarlenDynamicPersistentTileSchedulerILi192ELi128ELi384ELi128ELb1ELb1ELb1ELb0ELb1ELb1EEEEEEEEEvNT_6ParamsE:
	.zero		3328


//--------------------- .nv.constant0._ZN7cutlass13device_kernelIN5flash11enable_sm90INS1_16FlashAttnFwdSm90INS1_25CollectiveMainloopFwdSm90ILi2EN4cute5tupleIJNS5_1CILi1EEES8_S8_EEENS6_IJNS7_ILi192EEENS7_ILi128EEENS7_ILi64EEEEEELi64ENS_6half_tEfNS_4arch4Sm90ELb0ELb0ELb1ELb1ELb1ELb1ELb0ELb1ELb1ELb1ELb1ELb0EEENS1_21CollectiveEpilogueFwdINS6_IJSA_SC_SB_EEES9_SE_SG_Li384ELb1ELb1ELb1ELb0EEENS1_36VarlenDynamicPersistentTileSchedulerILi192ELi128ELi384ELi128ELb1ELb1ELb1ELb0ELb1ELb1EEEEEEEEEvNT_6ParamsE --------------------------
	.section	.nv.constant0._ZN7cutlass13device_kernelIN5flash11enable_sm90INS1_16FlashAttnFwdSm90INS1_25CollectiveMainloopFwdSm90ILi2EN4cute5tupleIJNS5_1CILi1EEES8_S8_EEENS6_IJNS7_ILi192EEENS7_ILi128EEENS7_ILi64EEEEEELi64ENS_6half_tEfNS_4arch4Sm90ELb0ELb0ELb1ELb1ELb1ELb1ELb0ELb1ELb1ELb1ELb1ELb0EEENS1_21CollectiveEpilogueFwdINS6_IJSA_SC_SB_EEES9_SE_SG_Li384ELb1ELb1ELb1ELb0EEENS1_36VarlenDynamicPersistentTileSchedulerILi192ELi128ELi384ELi128ELb1ELb1ELb1ELb0ELb1ELb1EEEEEEEEEvNT_6ParamsE,"a",@progbits
	.sectionflags	@""
	.align	4
.nv.constant0._ZN7cutlass13device_kernelIN5flash11enable_sm90INS1_16FlashAttnFwdSm90INS1_25CollectiveMainloopFwdSm90ILi2EN4cute5tupleIJNS5_1CILi1EEES8_S8_EEENS6_IJNS7_ILi192EEENS7_ILi128EEENS7_ILi64EEEEEELi64ENS_6half_tEfNS_4arch4Sm90ELb0ELb0ELb1ELb1ELb1ELb1ELb0ELb1ELb1ELb1ELb1ELb0EEENS1_21CollectiveEpilogueFwdINS6_IJSA_SC_SB_EEES9_SE_SG_Li384ELb1ELb1ELb1ELb0EEENS1_36VarlenDynamicPersistentTileSchedulerILi192ELi128ELi384ELi128ELb1ELb1ELb1ELb0ELb1ELb1EEEEEEEEEvNT_6ParamsE:
	.zero		3328


//--------------------- .nv.constant0._ZN7cutlass13device_kernelIN5flash11enable_sm90INS1_16FlashAttnFwdSm90INS1_25CollectiveMainloopFwdSm90ILi2EN4cute5tupleIJNS5_1CILi1EEES8_S8_EEENS6_IJNS7_ILi192EEENS7_ILi128EEENS7_ILi64EEEEEELi64ENS_6half_tEfNS_4arch4Sm90ELb0ELb1ELb1ELb0ELb1ELb0ELb0ELb1ELb1ELb1ELb1ELb0EEENS1_21CollectiveEpilogueFwdINS6_IJSA_SC_SB_EEES9_SE_SG_Li384ELb0ELb1ELb1ELb0EEENS1_19SingleTileSchedulerILb0ELb1ELb1ELi192EEEEEEEEEvNT_6ParamsE --------------------------
	.section	.nv.constant0._ZN7cutlass13device_kernelIN5flash11enable_sm90INS1_16FlashAttnFwdSm90INS1_25CollectiveMainloopFwdSm90ILi2EN4cute5tupleIJNS5_1CILi1EEES8_S8_EEENS6_IJNS7_ILi192EEENS7_ILi128EEENS7_ILi64EEEEEELi64ENS_6half_tEfNS_4arch4Sm90ELb0ELb1ELb1ELb0ELb1ELb0ELb0ELb1ELb1ELb1ELb1ELb0EEENS1_21CollectiveEpilogueFwdINS6_IJSA_SC_SB_EEES9_SE_SG_Li384ELb0ELb1ELb1ELb0EEENS1_19SingleTileSchedulerILb0ELb1ELb1ELi192EEEEEEEEEvNT_6ParamsE,"a",@progbits
	.sectionflags	@""
	.align	4
.nv.constant0._ZN7cutlass13device_kernelIN5flash11enable_sm90INS1_16FlashAttnFwdSm90INS1_25CollectiveMainloopFwdSm90ILi2EN4cute5tupleIJNS5_1CILi1EEES8_S8_EEENS6_IJNS7_ILi192EEENS7_ILi128EEENS7_ILi64EEEEEELi64ENS_6half_tEfNS_4arch4Sm90ELb0ELb1ELb1ELb0ELb1ELb0ELb0ELb1ELb1ELb1ELb1ELb0EEENS1_21CollectiveEpilogueFwdINS6_IJSA_SC_SB_EEES9_SE_SG_Li384ELb0ELb1ELb1ELb0EEENS1_19SingleTileSchedulerILb0ELb1ELb1ELi192EEEEEEEEEvNT_6ParamsE:
	.zero		3200


//--------------------- .nv.constant0._ZN7cutlass13device_kernelIN5flash11enable_sm90INS1_16FlashAttnFwdSm90INS1_25CollectiveMainloopFwdSm90ILi2EN4cute5tupleIJNS5_1CILi1EEES8_S8_EEENS6_IJNS7_ILi192EEENS7_ILi128EEENS7_ILi64EEEEEELi64ENS_6half_tEfNS_4arch4Sm90ELb0ELb1ELb1ELb1ELb1ELb0ELb0ELb1ELb1ELb1ELb1ELb0EEENS1_21CollectiveEpilogueFwdINS6_IJSA_SC_SB_EEES9_SE_SG_Li384ELb1ELb1ELb1ELb0EEENS1_36VarlenDynamicPersistentTileSchedulerILi192ELi128ELi384ELi128ELb1ELb1ELb1ELb1ELb0ELb1EEEEEEEEEvNT_6ParamsE --------------------------
	.section	.nv.constant0._ZN7cutlass13device_kernelIN5flash11enable_sm90INS1_16FlashAttnFwdSm90INS1_25CollectiveMainloopFwdSm90ILi2EN4cute5tupleIJNS5_1CILi1EEES8_S8_EEENS6_IJNS7_ILi192EEENS7_ILi128EEENS7_ILi64EEEEEELi64ENS_6half_tEfNS_4arch4Sm90ELb0ELb1ELb1ELb1ELb1ELb0ELb0ELb1ELb1ELb1ELb1ELb0EEENS1_21CollectiveEpilogueFwdINS6_IJSA_SC_SB_EEES9_SE_SG_Li384ELb1ELb1ELb1ELb0EEENS1_36VarlenDynamicPersistentTileSchedulerILi192ELi128ELi384ELi128ELb1ELb1ELb1ELb1ELb0ELb1EEEEEEEEEvNT_6ParamsE,"a",@progbits
	.sectionflags	@""
	.align	4
.nv.constant0._ZN7cutlass13device_kernelIN5flash11enable_sm90INS1_16FlashAttnFwdSm90INS1_25CollectiveMainloopFwdSm90ILi2EN4cute5tupleIJNS5_1CILi1EEES8_S8_EEENS6_IJNS7_ILi192EEENS7_ILi128EEENS7_ILi64EEEEEELi64ENS_6half_tEfNS_4arch4Sm90ELb0ELb1ELb1ELb1ELb1ELb0ELb0ELb1ELb1ELb1ELb1ELb0EEENS1_21CollectiveEpilogueFwdINS6_IJSA_SC_SB_EEES9_SE_SG_Li384ELb1ELb1ELb1ELb0EEENS1_36VarlenDynamicPersistentTileSchedulerILi192ELi128ELi384ELi128ELb1ELb1ELb1ELb1ELb0ELb1EEEEEEEEEvNT_6ParamsE:
	.zero		3328


//--------------------- .nv.constant0._ZN7cutlass13device_kernelIN5flash11enable_sm90INS1_16FlashAttnFwdSm90INS1_25CollectiveMainloopFwdSm90ILi2EN4cute5tupleIJNS5_1CILi1EEES8_S8_EEENS6_IJNS7_ILi192EEENS7_ILi128EEENS7_ILi64EEEEEELi64ENS_6half_tEfNS_4arch4Sm90ELb0ELb1ELb1ELb1ELb1ELb1ELb0ELb1ELb1ELb1ELb1ELb0EEENS1_21CollectiveEpilogueFwdINS6_IJSA_SC_SB_EEES9_SE_SG_Li384ELb1ELb1ELb1ELb0EEENS1_36VarlenDynamicPersistentTileSchedulerILi192ELi128ELi384ELi128ELb1ELb1ELb1ELb1ELb0ELb1EEEEEEEEEvNT_6ParamsE --------------------------
	.section	.nv.constant0._ZN7cutlass13device_kernelIN5flash11enable_sm90INS1_16FlashAttnFwdSm90INS1_25CollectiveMainloopFwdSm90ILi2EN4cute5tupleIJNS5_1CILi1EEES8_S8_EEENS6_IJNS7_ILi192EEENS7_ILi128EEENS7_ILi64EEEEEELi64ENS_6half_tEfNS_4arch4Sm90ELb0ELb1ELb1ELb1ELb1ELb1ELb0ELb1ELb1ELb1ELb1ELb0EEENS1_21CollectiveEpilogueFwdINS6_IJSA_SC_SB_EEES9_SE_SG_Li384ELb1ELb1ELb1ELb0EEENS1_36VarlenDynamicPersistentTileSchedulerILi192ELi128ELi384ELi128ELb1ELb1ELb1ELb1ELb0ELb1EEEEEEEEEvNT_6ParamsE,"a",@progbits
	.sectionflags	@""
	.align	4
.nv.constant0._ZN7cutlass13device_kernelIN5flash11enable_sm90INS1_16FlashAttnFwdSm90INS1_25CollectiveMainloopFwdSm90ILi2EN4cute5tupleIJNS5_1CILi1EEES8_S8_EEENS6_IJNS7_ILi192EEENS7_ILi128EEENS7_ILi64EEEEEELi64ENS_6half_tEfNS_4arch4Sm90ELb0ELb1ELb1ELb1ELb1ELb1ELb0ELb1ELb1ELb1ELb1ELb0EEENS1_21CollectiveEpilogueFwdINS6_IJSA_SC_SB_EEES9_SE_SG_Li384ELb1ELb1ELb1ELb0EEENS1_36VarlenDynamicPersistentTileSchedulerILi192ELi128ELi384ELi128ELb1ELb1ELb1ELb1ELb0ELb1EEEEEEEEEvNT_6ParamsE:
	.zero		3328


//--------------------- .nv.constant0._ZN7cutlass13device_kernelIN5flash11enable_sm90INS1_16FlashAttnFwdSm90INS1_25CollectiveMainloopFwdSm90ILi2EN4cute5tupleIJNS5_1CILi1EEES8_S8_EEENS6_IJNS7_ILi192EEENS7_ILi128EEENS7_ILi64EEEEEELi64ENS_6half_tEfNS_4arch4Sm90ELb1ELb0ELb1ELb0ELb1ELb0ELb0ELb1ELb1ELb1ELb1ELb0EEENS1_21CollectiveEpilogueFwdINS6_IJSA_SC_SB_EEES9_SE_SG_Li384ELb0ELb1ELb1ELb0EEENS1_19SingleTileSchedulerILb0ELb1ELb1ELi192EEEEEEEEEvNT_6ParamsE --------------------------
	.section	.nv.constant0._ZN7cutlass13device_kernelIN5flash11enable_sm90INS1_16FlashAttnFwdSm90INS1_25CollectiveMainloopFwdSm90ILi2EN4cute5tupleIJNS5_1CILi1EEES8_S8_EEENS6_IJNS7_ILi192EEENS7_ILi128EEENS7_ILi64EEEEEELi64ENS_6half_tEfNS_4arch4Sm90ELb1ELb0ELb1ELb0ELb1ELb0ELb0ELb1ELb1ELb1ELb1ELb0EEENS1_21CollectiveEpilogueFwdINS6_IJSA_SC_SB_EEES9_SE_SG_Li384ELb0ELb1ELb1ELb0EEENS1_19SingleTileSchedulerILb0ELb1ELb1ELi192EEEEEEEEEvNT_6ParamsE,"a",@progbits
	.sectionflags	@""
	.align	4
.nv.constant0._ZN7cutlass13device_kernelIN5flash11enable_sm90INS1_16FlashAttnFwdSm90INS1_25CollectiveMainloopFwdSm90ILi2EN4cute5tupleIJNS5_1CILi1EEES8_S8_EEENS6_IJNS7_ILi192EEENS7_ILi128EEENS7_ILi64EEEEEELi64ENS_6half_tEfNS_4arch4Sm90ELb1ELb0ELb1ELb0ELb1ELb0ELb0ELb1ELb1ELb1ELb1ELb0EEENS1_21CollectiveEpilogueFwdINS6_IJSA_SC_SB_EEES9_SE_SG_Li384ELb0ELb1ELb1ELb0EEENS1_19SingleTileSchedulerILb0ELb1ELb1ELi192EEEEEEEEEvNT_6ParamsE:
	.zero		3200


//--------------------- .nv.constant0._ZN7cutlass13device_kernelIN5flash11enable_sm90INS1_16FlashAttnFwdSm90INS1_25CollectiveMainloopFwdSm90ILi2EN4cute5tupleIJNS5_1CILi1EEES8_S8_EEENS6_IJNS7_ILi192EEENS7_ILi128EEENS7_ILi64EEEEEELi64ENS_6half_tEfNS_4arch4Sm90ELb1ELb0ELb1ELb1ELb1ELb0ELb0ELb1ELb1ELb1ELb1ELb0EEENS1_21CollectiveEpilogueFwdINS6_IJSA_SC_SB_EEES9_SE_SG_Li384ELb1ELb1ELb1ELb0EEENS1_36VarlenDynamicPersistentTileSchedulerILi192ELi128ELi384ELi128ELb1ELb1ELb1ELb1ELb1ELb1EEEEEEEEEvNT_6ParamsE --------------------------
	.section	.nv.constant0._ZN7cutlass13device_kernelIN5flash11enable_sm90INS1_16FlashAttnFwdSm90INS1_25CollectiveMainloopFwdSm90ILi2EN4cute5tupleIJNS5_1CILi1EEES8_S8_EEENS6_IJNS7_ILi192EEENS7_ILi128EEENS7_ILi64EEEEEELi64ENS_6half_tEfNS_4arch4Sm90ELb1ELb0ELb1ELb1ELb1ELb0ELb0ELb1ELb1ELb1ELb1ELb0EEENS1_21CollectiveEpilogueFwdINS6_IJSA_SC_SB_EEES9_SE_SG_Li384ELb1ELb1ELb1ELb0EEENS1_36VarlenDynamicPersistentTileSchedulerILi192ELi128ELi384ELi128ELb1ELb1ELb1ELb1ELb1ELb1EEEEEEEEEvNT_6ParamsE,"a",@progbits
	.sectionflags	@""
	.align	4
.nv.constant0._ZN7cutlass13device_kernelIN5flash11enable_sm90INS1_16FlashAttnFwdSm90INS1_25CollectiveMainloopFwdSm90ILi2EN4cute5tupleIJNS5_1CILi1EEES8_S8_EEENS6_IJNS7_ILi192EEENS7_ILi128EEENS7_ILi64EEEEEELi64ENS_6half_tEfNS_4arch4Sm90ELb1ELb0ELb1ELb1ELb1ELb0ELb0ELb1ELb1ELb1ELb1ELb0EEENS1_21CollectiveEpilogueFwdINS6_IJSA_SC_SB_EEES9_SE_SG_Li384ELb1ELb1ELb1ELb0EEENS1_36VarlenDynamicPersistentTileSchedulerILi192ELi128ELi384ELi128ELb1ELb1ELb1ELb1ELb1ELb1EEEEEEEEEvNT_6ParamsE:
	.zero		3328


//--------------------- .nv.constant0._ZN7cutlass13device_kernelIN5flash11enable_sm90INS1_16FlashAttnFwdSm90INS1_25CollectiveMainloopFwdSm90ILi2EN4cute5tupleIJNS5_1CILi1EEES8_S8_EEENS6_IJNS7_ILi192EEENS7_ILi128EEENS7_ILi64EEEEEELi64ENS_6half_tEfNS_4arch4Sm90ELb1ELb0ELb1ELb1ELb1ELb1ELb0ELb1ELb1ELb1ELb1ELb0EEENS1_21CollectiveEpilogueFwdINS6_IJSA_SC_SB_EEES9_SE_SG_Li384ELb1ELb1ELb1ELb0EEENS1_36VarlenDynamicPersistentTileSchedulerILi192ELi128ELi384ELi128ELb1ELb1ELb1ELb1ELb1ELb1EEEEEEEEEvNT_6ParamsE --------------------------
	.section	.nv.constant0._ZN7cutlass13device_kernelIN5flash11enable_sm90INS1_16FlashAttnFwdSm90INS1_25CollectiveMainloopFwdSm90ILi2EN4cute5tupleIJNS5_1CILi1EEES8_S8_EEENS6_IJNS7_ILi192EEENS7_ILi128EEENS7_ILi64EEEEEELi64ENS_6half_tEfNS_4arch4Sm90ELb1ELb0ELb1ELb1ELb1ELb1ELb0ELb1ELb1ELb1ELb1ELb0EEENS1_21CollectiveEpilogueFwdINS6_IJSA_SC_SB_EEES9_SE_SG_Li384ELb1ELb1ELb1ELb0EEENS1_36VarlenDynamicPersistentTileSchedulerILi192ELi128ELi384ELi128ELb1ELb1ELb1ELb1ELb1ELb1EEEEEEEEEvNT_6ParamsE,"a",@progbits
	.sectionflags	@""
	.align	4
.nv.constant0._ZN7cutlass13device_kernelIN5flash11enable_sm90INS1_16FlashAttnFwdSm90INS1_25CollectiveMainloopFwdSm90ILi2EN4cute5tupleIJNS5_1CILi1EEES8_S8_EEENS6_IJNS7_ILi192EEENS7_ILi128EEENS7_ILi64EEEEEELi64ENS_6half_tEfNS_4arch4Sm90ELb1ELb0ELb1ELb1ELb1ELb1ELb0ELb1ELb1ELb1ELb1ELb0EEENS1_21CollectiveEpilogueFwdINS6_IJSA_SC_SB_EEES9_SE_SG_Li384ELb1ELb1ELb1ELb0EEENS1_36VarlenDynamicPersistentTileSchedulerILi192ELi128ELi384ELi128ELb1ELb1ELb1ELb1ELb1ELb1EEEEEEEEEvNT_6ParamsE:
	.zero		3328


//--------------------- SYMBOLS --------------------------

	.type		.nv.reservedSmem.offset0,@object
	.size		.nv.reservedSmem.offset0,0x4
	.type		__assertfail,@function
